	.target	sm_90a

	.elftype	@"ET_EXEC"


//--------------------- .note.nv.tkinfo           --------------------------
	.section	.note.nv.tkinfo,"",@"SHT_NOTE"
	.sectionflags	@"SHF_NOTE_NV_TKINFO"
	.tkinfo
        /*0018*/ 	.word	0x00000002
        /*0030*/ 	.string	""
        /*0030*/ 	.string	"ptxas"
        /*0030*/ 	.string	"Cuda compilation tools, release 13.0, V13.0.88"
        /*0030*/ 	.string	"Build cuda_13.0.r13.0/compiler.36424714_0"
        /*0030*/ 	.string	"-arch sm_90a -m 64 "



//--------------------- .note.nv.cuinfo           --------------------------
	.section	.note.nv.cuinfo,"",@"SHT_NOTE"
	.sectionflags	@"SHF_NOTE_NV_CUINFO"
        /*0018*/ 	.short	0x0002
        /*001a*/ 	.short	0x005a
        /*001c*/ 	.short	0x0082
	.zero		2


//--------------------- .nv.info                  --------------------------
	.section	.nv.info,"",@"SHT_CUDA_INFO"
	.align	4


	//----- nvinfo : EIATTR_REGCOUNT
	.align		4
        /*0000*/ 	.byte	0x04, 0x2f
        /*0002*/ 	.short	(.L_22 - .L_21)
	.align		4
.L_21:
        /*0004*/ 	.word	index@(_ZN7cutlass13device_kernelIN5flash11enable_sm90INS1_16FlashAttnFwdSm90INS1_25CollectiveMainloopFwdSm90ILi2EN4cute5tupleIJNS5_1CILi1EEES8_S8_EEENS6_IJNS7_ILi128EEENS7_ILi160EEENS7_ILi192EEEEEELi128ENS_12float_e4m3_tEfNS_4arch4Sm90ELb1ELb0ELb0ELb1ELb0ELb1ELb0ELb1ELb1ELb1ELb0ELb0EEENS1_21CollectiveEpilogueFwdINS6_IJSA_SA_SB_EEES9_NS_10bfloat16_tESG_Li256ELb1ELb1ELb0ELb1EEENS1_36VarlenDynamicPersistentTileSchedulerILi128ELi160ELi256ELi128ELb0ELb1ELb1ELb1ELb1ELb1EEEEEEEEEvNT_6ParamsE)
        /*0008*/ 	.word	0x000000a8


	//----- nvinfo : EIATTR_FRAME_SIZE
	.align		4
.L_22:
        /*000c*/ 	.byte	0x04, 0x11
        /*000e*/ 	.short	(.L_24 - .L_23)
	.align		4
.L_23:
        /*0010*/ 	.word	index@(_ZN7cutlass13device_kernelIN5flash11enable_sm90INS1_16FlashAttnFwdSm90INS1_25CollectiveMainloopFwdSm90ILi2EN4cute5tupleIJNS5_1CILi1EEES8_S8_EEENS6_IJNS7_ILi128EEENS7_ILi160EEENS7_ILi192EEEEEELi128ENS_12float_e4m3_tEfNS_4arch4Sm90ELb1ELb0ELb0ELb1ELb0ELb1ELb0ELb1ELb1ELb1ELb0ELb0EEENS1_21CollectiveEpilogueFwdINS6_IJSA_SA_SB_EEES9_NS_10bfloat16_tESG_Li256ELb1ELb1ELb0ELb1EEENS1_36VarlenDynamicPersistentTileSchedulerILi128ELi160ELi256ELi128ELb0ELb1ELb1ELb1ELb1ELb1EEEEEEEEEvNT_6ParamsE)
        /*0014*/ 	.word	0x00000060


	//----- nvinfo : EIATTR_REGCOUNT
	.align		4
.L_24:
        /*0018*/ 	.byte	0x04, 0x2f
        /*001a*/ 	.short	(.L_26 - .L_25)
	.align		4
.L_25:
        /*001c*/ 	.word	index@(_ZN7cutlass13device_kernelIN5flash11enable_sm90INS1_16FlashAttnFwdSm90INS1_25CollectiveMainloopFwdSm90ILi2EN4cute5tupleIJNS5_1CILi1EEES8_S8_EEENS6_IJNS7_ILi128EEENS7_ILi160EEENS7_ILi192EEEEEELi128ENS_12float_e4m3_tEfNS_4arch4Sm90ELb1ELb0ELb0ELb1ELb0ELb0ELb0ELb1ELb1ELb1ELb0ELb0EEENS1_21CollectiveEpilogueFwdINS6_IJSA_SA_SB_EEES9_NS_10bfloat16_tESG_Li256ELb1ELb1ELb0ELb1EEENS1_36VarlenDynamicPersistentTileSchedulerILi128ELi160ELi256ELi128ELb0ELb1ELb1ELb1ELb1ELb1EEEEEEEEEvNT_6ParamsE)
        /*0020*/ 	.word	0x000000a8


	//----- nvinfo : EIATTR_FRAME_SIZE
	.align		4
.L_26:
        /*0024*/ 	.byte	0x04, 0x11
        /*0026*/ 	.short	(.L_28 - .L_27)
	.align		4
.L_27:
        /*0028*/ 	.word	index@(_ZN7cutlass13device_kernelIN5flash11enable_sm90INS1_16FlashAttnFwdSm90INS1_25CollectiveMainloopFwdSm90ILi2EN4cute5tupleIJNS5_1CILi1EEES8_S8_EEENS6_IJNS7_ILi128EEENS7_ILi160EEENS7_ILi192EEEEEELi128ENS_12float_e4m3_tEfNS_4arch4Sm90ELb1ELb0ELb0ELb1ELb0ELb0ELb0ELb1ELb1ELb1ELb0ELb0EEENS1_21CollectiveEpilogueFwdINS6_IJSA_SA_SB_EEES9_NS_10bfloat16_tESG_Li256ELb1ELb1ELb0ELb1EEENS1_36VarlenDynamicPersistentTileSchedulerILi128ELi160ELi256ELi128ELb0ELb1ELb1ELb1ELb1ELb1EEEEEEEEEvNT_6ParamsE)
        /*002c*/ 	.word	0x00000038


	//----- nvinfo : EIATTR_REGCOUNT
	.align		4
.L_28:
        /*0030*/ 	.byte	0x04, 0x2f
        /*0032*/ 	.short	(.L_30 - .L_29)
	.align		4
.L_29:
        /*0034*/ 	.word	index@(_ZN7cutlass13device_kernelIN5flash11enable_sm90INS1_16FlashAttnFwdSm90INS1_25CollectiveMainloopFwdSm90ILi2EN4cute5tupleIJNS5_1CILi1EEES8_S8_EEENS6_IJNS7_ILi128EEENS7_ILi160EEENS7_ILi192EEEEEELi128ENS_12float_e4m3_tEfNS_4arch4Sm90ELb1ELb0ELb0ELb0ELb0ELb0ELb0ELb1ELb1ELb1ELb0ELb0EEENS1_21CollectiveEpilogueFwdINS6_IJSA_SA_SB_EEES9_NS_10bfloat16_tESG_Li256ELb0ELb1ELb0ELb1EEENS1_30DynamicPersistentTileSchedulerILi256ELi128ELb0ELb1ELb1EEEEEEEEEvNT_6ParamsE)
        /*0038*/ 	.word	0x000000a8


	//----- nvinfo : EIATTR_FRAME_SIZE
	.align		4
.L_30:
        /*003c*/ 	.byte	0x04, 0x11
        /*003e*/ 	.short	(.L_32 - .L_31)
	.align		4
.L_31:
        /*0040*/ 	.word	index@(_ZN7cutlass13device_kernelIN5flash11enable_sm90INS1_16FlashAttnFwdSm90INS1_25CollectiveMainloopFwdSm90ILi2EN4cute5tupleIJNS5_1CILi1EEES8_S8_EEENS6_IJNS7_ILi128EEENS7_ILi160EEENS7_ILi192EEEEEELi128ENS_12float_e4m3_tEfNS_4arch4Sm90ELb1ELb0ELb0ELb0ELb0ELb0ELb0ELb1ELb1ELb1ELb0ELb0EEENS1_21CollectiveEpilogueFwdINS6_IJSA_SA_SB_EEES9_NS_10bfloat16_tESG_Li256ELb0ELb1ELb0ELb1EEENS1_30DynamicPersistentTileSchedulerILi256ELi128ELb0ELb1ELb1EEEEEEEEEvNT_6ParamsE)
        /*0044*/ 	.word	0x00000028


	//----- nvinfo : EIATTR_REGCOUNT
	.align		4
.L_32:
        /*0048*/ 	.byte	0x04, 0x2f
        /*004a*/ 	.short	(.L_34 - .L_33)
	.align		4
.L_33:
        /*004c*/ 	.word	index@(_ZN7cutlass13device_kernelIN5flash11enable_sm90INS1_16FlashAttnFwdSm90INS1_25CollectiveMainloopFwdSm90ILi2EN4cute5tupleIJNS5_1CILi1EEES8_S8_EEENS6_IJNS7_ILi128EEENS7_ILi160EEENS7_ILi192EEEEEELi128ENS_12float_e4m3_tEfNS_4arch4Sm90ELb0ELb1ELb0ELb1ELb0ELb1ELb0ELb1ELb1ELb1ELb0ELb0EEENS1_21CollectiveEpilogueFwdINS6_IJSA_SA_SB_EEES9_NS_10bfloat16_tESG_Li256ELb1ELb1ELb0ELb1EEENS1_36VarlenDynamicPersistentTileSchedulerILi128ELi160ELi256ELi128ELb0ELb1ELb1ELb1ELb0ELb1EEEEEEEEEvNT_6ParamsE)
        /*0050*/ 	.word	0x000000a8


	//----- nvinfo : EIATTR_FRAME_SIZE
	.align		4
.L_34:
        /*0054*/ 	.byte	0x04, 0x11
        /*0056*/ 	.short	(.L_36 - .L_35)
	.align		4
.L_35:
        /*0058*/ 	.word	index@(_ZN7cutlass13device_kernelIN5flash11enable_sm90INS1_16FlashAttnFwdSm90INS1_25CollectiveMainloopFwdSm90ILi2EN4cute5tupleIJNS5_1CILi1EEES8_S8_EEENS6_IJNS7_ILi128EEENS7_ILi160EEENS7_ILi192EEEEEELi128ENS_12float_e4m3_tEfNS_4arch4Sm90ELb0ELb1ELb0ELb1ELb0ELb1ELb0ELb1ELb1ELb1ELb0ELb0EEENS1_21CollectiveEpilogueFwdINS6_IJSA_SA_SB_EEES9_NS_10bfloat16_tESG_Li256ELb1ELb1ELb0ELb1EEENS1_36VarlenDynamicPersistentTileSchedulerILi128ELi160ELi256ELi128ELb0ELb1ELb1ELb1ELb0ELb1EEEEEEEEEvNT_6ParamsE)
        /*005c*/ 	.word	0x00000058


	//----- nvinfo : EIATTR_REGCOUNT
	.align		4
.L_36:
        /*0060*/ 	.byte	0x04, 0x2f
        /*0062*/ 	.short	(.L_38 - .L_37)
	.align		4
.L_37:
        /*0064*/ 	.word	index@(_ZN7cutlass13device_kernelIN5flash11enable_sm90INS1_16FlashAttnFwdSm90INS1_25CollectiveMainloopFwdSm90ILi2EN4cute5tupleIJNS5_1CILi1EEES8_S8_EEENS6_IJNS7_ILi128EEENS7_ILi160EEENS7_ILi192EEEEEELi128ENS_12float_e4m3_tEfNS_4arch4Sm90ELb0ELb1ELb0ELb1ELb0ELb0ELb0ELb1ELb1ELb1ELb0ELb0EEENS1_21CollectiveEpilogueFwdINS6_IJSA_SA_SB_EEES9_NS_10bfloat16_tESG_Li256ELb1ELb1ELb0ELb1EEENS1_36VarlenDynamicPersistentTileSchedulerILi128ELi160ELi256ELi128ELb0ELb1ELb1ELb1ELb0ELb1EEEEEEEEEvNT_6ParamsE)
        /*0068*/ 	.word	0x000000a8


	//----- nvinfo : EIATTR_FRAME_SIZE
	.align		4
.L_38:
        /*006c*/ 	.byte	0x04, 0x11
        /*006e*/ 	.short	(.L_40 - .L_39)
	.align		4
.L_39:
        /*0070*/ 	.word	index@(_ZN7cutlass13device_kernelIN5flash11enable_sm90INS1_16FlashAttnFwdSm90INS1_25CollectiveMainloopFwdSm90ILi2EN4cute5tupleIJNS5_1CILi1EEES8_S8_EEENS6_IJNS7_ILi128EEENS7_ILi160EEENS7_ILi192EEEEEELi128ENS_12float_e4m3_tEfNS_4arch4Sm90ELb0ELb1ELb0ELb1ELb0ELb0ELb0ELb1ELb1ELb1ELb0ELb0EEENS1_21CollectiveEpilogueFwdINS6_IJSA_SA_SB_EEES9_NS_10bfloat16_tESG_Li256ELb1ELb1ELb0ELb1EEENS1_36VarlenDynamicPersistentTileSchedulerILi128ELi160ELi256ELi128ELb0ELb1ELb1ELb1ELb0ELb1EEEEEEEEEvNT_6ParamsE)
        /*0074*/ 	.word	0x00000030


	//----- nvinfo : EIATTR_REGCOUNT
	.align		4
.L_40:
        /*0078*/ 	.byte	0x04, 0x2f
        /*007a*/ 	.short	(.L_42 - .L_41)
	.align		4
.L_41:
        /*007c*/ 	.word	index@(_ZN7cutlass13device_kernelIN5flash11enable_sm90INS1_16FlashAttnFwdSm90INS1_25CollectiveMainloopFwdSm90ILi2EN4cute5tupleIJNS5_1CILi1EEES8_S8_EEENS6_IJNS7_ILi128EEENS7_ILi160EEENS7_ILi192EEEEEELi128ENS_12float_e4m3_tEfNS_4arch4Sm90ELb0ELb1ELb0ELb0ELb0ELb0ELb0ELb1ELb1ELb1ELb0ELb0EEENS1_21CollectiveEpilogueFwdINS6_IJSA_SA_SB_EEES9_NS_10bfloat16_tESG_Li256ELb0ELb1ELb0ELb1EEENS1_30DynamicPersistentTileSchedulerILi256ELi128ELb0ELb1ELb1EEEEEEEEEvNT_6ParamsE)
        /*0080*/ 	.word	0x000000a8


	//----- nvinfo : EIATTR_FRAME_SIZE
	.align		4
.L_42:
        /*0084*/ 	.byte	0x04, 0x11
        /*0086*/ 	.short	(.L_44 - .L_43)
	.align		4
.L_43:
        /*0088*/ 	.word	index@(_ZN7cutlass13device_kernelIN5flash11enable_sm90INS1_16FlashAttnFwdSm90INS1_25CollectiveMainloopFwdSm90ILi2EN4cute5tupleIJNS5_1CILi1EEES8_S8_EEENS6_IJNS7_ILi128EEENS7_ILi160EEENS7_ILi192EEEEEELi128ENS_12float_e4m3_tEfNS_4arch4Sm90ELb0ELb1ELb0ELb0ELb0ELb0ELb0ELb1ELb1ELb1ELb0ELb0EEENS1_21CollectiveEpilogueFwdINS6_IJSA_SA_SB_EEES9_NS_10bfloat16_tESG_Li256ELb0ELb1ELb0ELb1EEENS1_30DynamicPersistentTileSchedulerILi256ELi128ELb0ELb1ELb1EEEEEEEEEvNT_6ParamsE)
        /*008c*/ 	.word	0x00000028


	//----- nvinfo : EIATTR_REGCOUNT
	.align		4
.L_44:
        /*0090*/ 	.byte	0x04, 0x2f
        /*0092*/ 	.short	(.L_46 - .L_45)
	.align		4
.L_45:
        /*0094*/ 	.word	index@(_ZN7cutlass13device_kernelIN5flash11enable_sm90INS1_16FlashAttnFwdSm90INS1_25CollectiveMainloopFwdSm90ILi2EN4cute5tupleIJNS5_1CILi1EEES8_S8_EEENS6_IJNS7_ILi128EEENS7_ILi160EEENS7_ILi192EEEEEELi128ENS_12float_e4m3_tEfNS_4arch4Sm90ELb0ELb0ELb0ELb1ELb0ELb1ELb0ELb1ELb1ELb1ELb0ELb0EEENS1_21CollectiveEpilogueFwdINS6_IJSA_SA_SB_EEES9_NS_10bfloat16_tESG_Li256ELb1ELb1ELb0ELb1EEENS1_36VarlenDynamicPersistentTileSchedulerILi128ELi160ELi256ELi128ELb0ELb1ELb1ELb0ELb1ELb1EEEEEEEEEvNT_6ParamsE)
        /*0098*/ 	.word	0x000000a8


	//----- nvinfo : EIATTR_FRAME_SIZE
	.align		4
.L_46:
        /*009c*/ 	.byte	0x04, 0x11
        /*009e*/ 	.short	(.L_48 - .L_47)
	.align		4
.L_47:
        /*00a0*/ 	.word	index@(_ZN7cutlass13device_kernelIN5flash11enable_sm90INS1_16FlashAttnFwdSm90INS1_25CollectiveMainloopFwdSm90ILi2EN4cute5tupleIJNS5_1CILi1EEES8_S8_EEENS6_IJNS7_ILi128EEENS7_ILi160EEENS7_ILi192EEEEEELi128ENS_12float_e4m3_tEfNS_4arch4Sm90ELb0ELb0ELb0ELb1ELb0ELb1ELb0ELb1ELb1ELb1ELb0ELb0EEENS1_21CollectiveEpilogueFwdINS6_IJSA_SA_SB_EEES9_NS_10bfloat16_tESG_Li256ELb1ELb1ELb0ELb1EEENS1_36VarlenDynamicPersistentTileSchedulerILi128ELi160ELi256ELi128ELb0ELb1ELb1ELb0ELb1ELb1EEEEEEEEEvNT_6ParamsE)
        /*00a4*/ 	.word	0x00000060


	//----- nvinfo : EIATTR_REGCOUNT
	.align		4
.L_48:
        /*00a8*/ 	.byte	0x04, 0x2f
        /*00aa*/ 	.short	(.L_50 - .L_49)
	.align		4
.L_49:
        /*00ac*/ 	.word	index@(_ZN7cutlass13device_kernelIN5flash11enable_sm90INS1_16FlashAttnFwdSm90INS1_25CollectiveMainloopFwdSm90ILi2EN4cute5tupleIJNS5_1CILi1EEES8_S8_EEENS6_IJNS7_ILi128EEENS7_ILi160EEENS7_ILi192EEEEEELi128ENS_12float_e4m3_tEfNS_4arch4Sm90ELb0ELb0ELb0ELb1ELb0ELb0ELb0ELb1ELb1ELb1ELb0ELb0EEENS1_21CollectiveEpilogueFwdINS6_IJSA_SA_SB_EEES9_NS_10bfloat16_tESG_Li256ELb1ELb1ELb0ELb1EEENS1_36VarlenDynamicPersistentTileSchedulerILi128ELi160ELi256ELi128ELb0ELb1ELb1ELb0ELb1ELb1EEEEEEEEEvNT_6ParamsE)
        /*00b0*/ 	.word	0x000000a8


	//----- nvinfo : EIATTR_FRAME_SIZE
	.align		4
.L_50:
        /*00b4*/ 	.byte	0x04, 0x11
        /*00b6*/ 	.short	(.L_52 - .L_51)
	.align		4
.L_51:
        /*00b8*/ 	.word	index@(_ZN7cutlass13device_kernelIN5flash11enable_sm90INS1_16FlashAttnFwdSm90INS1_25CollectiveMainloopFwdSm90ILi2EN4cute5tupleIJNS5_1CILi1EEES8_S8_EEENS6_IJNS7_ILi128EEENS7_ILi160EEENS7_ILi192EEEEEELi128ENS_12float_e4m3_tEfNS_4arch4Sm90ELb0ELb0ELb0ELb1ELb0ELb0ELb0ELb1ELb1ELb1ELb0ELb0EEENS1_21CollectiveEpilogueFwdINS6_IJSA_SA_SB_EEES9_NS_10bfloat16_tESG_Li256ELb1ELb1ELb0ELb1EEENS1_36VarlenDynamicPersistentTileSchedulerILi128ELi160ELi256ELi128ELb0ELb1ELb1ELb0ELb1ELb1EEEEEEEEEvNT_6ParamsE)
        /*00bc*/ 	.word	0x00000030


	//----- nvinfo : EIATTR_REGCOUNT
	.align		4
.L_52:
        /*00c0*/ 	.byte	0x04, 0x2f
        /*00c2*/ 	.short	(.L_54 - .L_53)
	.align		4
.L_53:
        /*00c4*/ 	.word	index@(_ZN7cutlass13device_kernelIN5flash11enable_sm90INS1_16FlashAttnFwdSm90INS1_25CollectiveMainloopFwdSm90ILi2EN4cute5tupleIJNS5_1CILi2EEENS7_ILi1EEES9_EEENS6_IJNS7_ILi128EEENS7_ILi160EEENS7_ILi192EEEEEELi128ENS_12float_e4m3_tEfNS_4arch4Sm90ELb0ELb0ELb0ELb0ELb0ELb0ELb0ELb1ELb1ELb1ELb0ELb0EEENS1_21CollectiveEpilogueFwdINS6_IJSB_SB_SC_EEESA_NS_10bfloat16_tESH_Li256ELb0ELb1ELb0ELb1EEENS1_29StaticPersistentTileSchedulerILb0EEEEEEEEEvNT_6ParamsE)
        /*00c8*/ 	.word	0x000000a8


	//----- nvinfo : EIATTR_FRAME_SIZE
	.align		4
.L_54:
        /*00cc*/ 	.byte	0x04, 0x11
        /*00ce*/ 	.short	(.L_56 - .L_55)
	.align		4
.L_55:
        /*00d0*/ 	.word	index@(_ZN7cutlass13device_kernelIN5flash11enable_sm90INS1_16FlashAttnFwdSm90INS1_25CollectiveMainloopFwdSm90ILi2EN4cute5tupleIJNS5_1CILi2EEENS7_ILi1EEES9_EEENS6_IJNS7_ILi128EEENS7_ILi160EEENS7_ILi192EEEEEELi128ENS_12float_e4m3_tEfNS_4arch4Sm90ELb0ELb0ELb0ELb0ELb0ELb0ELb0ELb1ELb1ELb1ELb0ELb0EEENS1_21CollectiveEpilogueFwdINS6_IJSB_SB_SC_EEESA_NS_10bfloat16_tESH_Li256ELb0ELb1ELb0ELb1EEENS1_29StaticPersistentTileSchedulerILb0EEEEEEEEEvNT_6ParamsE)
        /*00d4*/ 	.word	0x00000028


	//----- nvinfo : EIATTR_REGCOUNT
	.align		4
.L_56:
        /*00d8*/ 	.byte	0x04, 0x2f
        /*00da*/ 	.short	(.L_58 - .L_57)
	.align		4
.L_57:
        /*00dc*/ 	.word	index@(_ZN7cutlass13device_kernelIN5flash11enable_sm90INS1_16FlashAttnFwdSm90INS1_25CollectiveMainloopFwdSm90ILi2EN4cute5tupleIJNS5_1CILi1EEES8_S8_EEENS6_IJNS7_ILi128EEENS7_ILi160EEENS7_ILi192EEEEEELi128ENS_12float_e4m3_tEfNS_4arch4Sm90ELb0ELb0ELb0ELb0ELb0ELb0ELb0ELb1ELb1ELb1ELb0ELb0EEENS1_21CollectiveEpilogueFwdINS6_IJSA_SA_SB_EEES9_NS_10bfloat16_tESG_Li256ELb0ELb1ELb0ELb1EEENS1_29StaticPersistentTileSchedulerILb0EEEEEEEEEvNT_6ParamsE)
        /*00e0*/ 	.word	0x000000a8


	//----- nvinfo : EIATTR_FRAME_SIZE
	.align		4
.L_58:
        /*00e4*/ 	.byte	0x04, 0x11
        /*00e6*/ 	.short	(.L_60 - .L_59)
	.align		4
.L_59:
        /*00e8*/ 	.word	index@(_ZN7cutlass13device_kernelIN5flash11enable_sm90INS1_16FlashAttnFwdSm90INS1_25CollectiveMainloopFwdSm90ILi2EN4cute5tupleIJNS5_1CILi1EEES8_S8_EEENS6_IJNS7_ILi128EEENS7_ILi160EEENS7_ILi192EEEEEELi128ENS_12float_e4m3_tEfNS_4arch4Sm90ELb0ELb0ELb0ELb0ELb0ELb0ELb0ELb1ELb1ELb1ELb0ELb0EEENS1_21CollectiveEpilogueFwdINS6_IJSA_SA_SB_EEES9_NS_10bfloat16_tESG_Li256ELb0ELb1ELb0ELb1EEENS1_29StaticPersistentTileSchedulerILb0EEEEEEEEEvNT_6ParamsE)
        /*00ec*/ 	.word	0x00000020


	//----- nvinfo : EIATTR_MIN_STACK_SIZE
	.align		4
.L_60:
        /*00f0*/ 	.byte	0x04, 0x12
        /*00f2*/ 	.short	(.L_62 - .L_61)
	.align		4
.L_61:
        /*00f4*/ 	.word	index@(_ZN7cutlass13device_kernelIN5flash11enable_sm90INS1_16FlashAttnFwdSm90INS1_25CollectiveMainloopFwdSm90ILi2EN4cute5tupleIJNS5_1CILi1EEES8_S8_EEENS6_IJNS7_ILi128EEENS7_ILi160EEENS7_ILi192EEEEEELi128ENS_12float_e4m3_tEfNS_4arch4Sm90ELb0ELb0ELb0ELb0ELb0ELb0ELb0ELb1ELb1ELb1ELb0ELb0EEENS1_21CollectiveEpilogueFwdINS6_IJSA_SA_SB_EEES9_NS_10bfloat16_tESG_Li256ELb0ELb1ELb0ELb1EEENS1_29StaticPersistentTileSchedulerILb0EEEEEEEEEvNT_6ParamsE)
        /*00f8*/ 	.word	0x00000020


	//----- nvinfo : EIATTR_MIN_STACK_SIZE
	.align		4
.L_62:
        /*00fc*/ 	.byte	0x04, 0x12
        /*00fe*/ 	.short	(.L_64 - .L_63)
	.align		4
.L_63:
        /*0100*/ 	.word	index@(_ZN7cutlass13device_kernelIN5flash11enable_sm90INS1_16FlashAttnFwdSm90INS1_25CollectiveMainloopFwdSm90ILi2EN4cute5tupleIJNS5_1CILi2EEENS7_ILi1EEES9_EEENS6_IJNS7_ILi128EEENS7_ILi160EEENS7_ILi192EEEEEELi128ENS_12float_e4m3_tEfNS_4arch4Sm90ELb0ELb0ELb0ELb0ELb0ELb0ELb0ELb1ELb1ELb1ELb0ELb0EEENS1_21CollectiveEpilogueFwdINS6_IJSB_SB_SC_EEESA_NS_10bfloat16_tESH_Li256ELb0ELb1ELb0ELb1EEENS1_29StaticPersistentTileSchedulerILb0EEEEEEEEEvNT_6ParamsE)
        /*0104*/ 	.word	0x00000028


	//----- nvinfo : EIATTR_MIN_STACK_SIZE
	.align		4
.L_64:
        /*0108*/ 	.byte	0x04, 0x12
        /*010a*/ 	.short	(.L_66 - .L_65)
	.align		4
.L_65:
        /*010c*/ 	.word	index@(_ZN7cutlass13device_kernelIN5flash11enable_sm90INS1_16FlashAttnFwdSm90INS1_25CollectiveMainloopFwdSm90ILi2EN4cute5tupleIJNS5_1CILi1EEES8_S8_EEENS6_IJNS7_ILi128EEENS7_ILi160EEENS7_ILi192EEEEEELi128ENS_12float_e4m3_tEfNS_4arch4Sm90ELb0ELb0ELb0ELb1ELb0ELb0ELb0ELb1ELb1ELb1ELb0ELb0EEENS1_21CollectiveEpilogueFwdINS6_IJSA_SA_SB_EEES9_NS_10bfloat16_tESG_Li256ELb1ELb1ELb0ELb1EEENS1_36VarlenDynamicPersistentTileSchedulerILi128ELi160ELi256ELi128ELb0ELb1ELb1ELb0ELb1ELb1EEEEEEEEEvNT_6ParamsE)
        /*0110*/ 	.word	0x00000030


	//----- nvinfo : EIATTR_MIN_STACK_SIZE
	.align		4
.L_66:
        /*0114*/ 	.byte	0x04, 0x12
        /*0116*/ 	.short	(.L_68 - .L_67)
	.align		4
.L_67:
        /*0118*/ 	.word	index@(_ZN7cutlass13device_kernelIN5flash11enable_sm90INS1_16FlashAttnFwdSm90INS1_25CollectiveMainloopFwdSm90ILi2EN4cute5tupleIJNS5_1CILi1EEES8_S8_EEENS6_IJNS7_ILi128EEENS7_ILi160EEENS7_ILi192EEEEEELi128ENS_12float_e4m3_tEfNS_4arch4Sm90ELb0ELb0ELb0ELb1ELb0ELb1ELb0ELb1ELb1ELb1ELb0ELb0EEENS1_21CollectiveEpilogueFwdINS6_IJSA_SA_SB_EEES9_NS_10bfloat16_tESG_Li256ELb1ELb1ELb0ELb1EEENS1_36VarlenDynamicPersistentTileSchedulerILi128ELi160ELi256ELi128ELb0ELb1ELb1ELb0ELb1ELb1EEEEEEEEEvNT_6ParamsE)
        /*011c*/ 	.word	0x00000060


	//----- nvinfo : EIATTR_MIN_STACK_SIZE
	.align		4
.L_68:
        /*0120*/ 	.byte	0x04, 0x12
        /*0122*/ 	.short	(.L_70 - .L_69)
	.align		4
.L_69:
        /*0124*/ 	.word	index@(_ZN7cutlass13device_kernelIN5flash11enable_sm90INS1_16FlashAttnFwdSm90INS1_25CollectiveMainloopFwdSm90ILi2EN4cute5tupleIJNS5_1CILi1EEES8_S8_EEENS6_IJNS7_ILi128EEENS7_ILi160EEENS7_ILi192EEEEEELi128ENS_12float_e4m3_tEfNS_4arch4Sm90ELb0ELb1ELb0ELb0ELb0ELb0ELb0ELb1ELb1ELb1ELb0ELb0EEENS1_21CollectiveEpilogueFwdINS6_IJSA_SA_SB_EEES9_NS_10bfloat16_tESG_Li256ELb0ELb1ELb0ELb1EEENS1_30DynamicPersistentTileSchedulerILi256ELi128ELb0ELb1ELb1EEEEEEEEEvNT_6ParamsE)
        /*0128*/ 	.word	0x00000028


	//----- nvinfo : EIATTR_MIN_STACK_SIZE
	.align		4
.L_70:
        /*012c*/ 	.byte	0x04, 0x12
        /*012e*/ 	.short	(.L_72 - .L_71)
	.align		4
.L_71:
        /*0130*/ 	.word	index@(_ZN7cutlass13device_kernelIN5flash11enable_sm90INS1_16FlashAttnFwdSm90INS1_25CollectiveMainloopFwdSm90ILi2EN4cute5tupleIJNS5_1CILi1EEES8_S8_EEENS6_IJNS7_ILi128EEENS7_ILi160EEENS7_ILi192EEEEEELi128ENS_12float_e4m3_tEfNS_4arch4Sm90ELb0ELb1ELb0ELb1ELb0ELb0ELb0ELb1ELb1ELb1ELb0ELb0EEENS1_21CollectiveEpilogueFwdINS6_IJSA_SA_SB_EEES9_NS_10bfloat16_tESG_Li256ELb1ELb1ELb0ELb1EEENS1_36VarlenDynamicPersistentTileSchedulerILi128ELi160ELi256ELi128ELb0ELb1ELb1ELb1ELb0ELb1EEEEEEEEEvNT_6ParamsE)
        /*0134*/ 	.word	0x00000030


	//----- nvinfo : EIATTR_MIN_STACK_SIZE
	.align		4
.L_72:
        /*0138*/ 	.byte	0x04, 0x12
        /*013a*/ 	.short	(.L_74 - .L_73)
	.align		4
.L_73:
        /*013c*/ 	.word	index@(_ZN7cutlass13device_kernelIN5flash11enable_sm90INS1_16FlashAttnFwdSm90INS1_25CollectiveMainloopFwdSm90ILi2EN4cute5tupleIJNS5_1CILi1EEES8_S8_EEENS6_IJNS7_ILi128EEENS7_ILi160EEENS7_ILi192EEEEEELi128ENS_12float_e4m3_tEfNS_4arch4Sm90ELb0ELb1ELb0ELb1ELb0ELb1ELb0ELb1ELb1ELb1ELb0ELb0EEENS1_21CollectiveEpilogueFwdINS6_IJSA_SA_SB_EEES9_NS_10bfloat16_tESG_Li256ELb1ELb1ELb0ELb1EEENS1_36VarlenDynamicPersistentTileSchedulerILi128ELi160ELi256ELi128ELb0ELb1ELb1ELb1ELb0ELb1EEEEEEEEEvNT_6ParamsE)
        /*0140*/ 	.word	0x00000058


	//----- nvinfo : EIATTR_MIN_STACK_SIZE
	.align		4
.L_74:
        /*0144*/ 	.byte	0x04, 0x12
        /*0146*/ 	.short	(.L_76 - .L_75)
	.align		4
.L_75:
        /*0148*/ 	.word	index@(_ZN7cutlass13device_kernelIN5flash11enable_sm90INS1_16FlashAttnFwdSm90INS1_25CollectiveMainloopFwdSm90ILi2EN4cute5tupleIJNS5_1CILi1EEES8_S8_EEENS6_IJNS7_ILi128EEENS7_ILi160EEENS7_ILi192EEEEEELi128ENS_12float_e4m3_tEfNS_4arch4Sm90ELb1ELb0ELb0ELb0ELb0ELb0ELb0ELb1ELb1ELb1ELb0ELb0EEENS1_21CollectiveEpilogueFwdINS6_IJSA_SA_SB_EEES9_NS_10bfloat16_tESG_Li256ELb0ELb1ELb0ELb1EEENS1_30DynamicPersistentTileSchedulerILi256ELi128ELb0ELb1ELb1EEEEEEEEEvNT_6ParamsE)
        /*014c*/ 	.word	0x00000028


	//----- nvinfo : EIATTR_MIN_STACK_SIZE
	.align		4
.L_76:
        /*0150*/ 	.byte	0x04, 0x12
        /*0152*/ 	.short	(.L_78 - .L_77)
	.align		4
.L_77:
        /*0154*/ 	.word	index@(_ZN7cutlass13device_kernelIN5flash11enable_sm90INS1_16FlashAttnFwdSm90INS1_25CollectiveMainloopFwdSm90ILi2EN4cute5tupleIJNS5_1CILi1EEES8_S8_EEENS6_IJNS7_ILi128EEENS7_ILi160EEENS7_ILi192EEEEEELi128ENS_12float_e4m3_tEfNS_4arch4Sm90ELb1ELb0ELb0ELb1ELb0ELb0ELb0ELb1ELb1ELb1ELb0ELb0EEENS1_21CollectiveEpilogueFwdINS6_IJSA_SA_SB_EEES9_NS_10bfloat16_tESG_Li256ELb1ELb1ELb0ELb1EEENS1_36VarlenDynamicPersistentTileSchedulerILi128ELi160ELi256ELi128ELb0ELb1ELb1ELb1ELb1ELb1EEEEEEEEEvNT_6ParamsE)
        /*0158*/ 	.word	0x00000038


	//----- nvinfo : EIATTR_MIN_STACK_SIZE
	.align		4
.L_78:
        /*015c*/ 	.byte	0x04, 0x12
        /*015e*/ 	.short	(.L_80 - .L_79)
	.align		4
.L_79:
        /*0160*/ 	.word	index@(_ZN7cutlass13device_kernelIN5flash11enable_sm90INS1_16FlashAttnFwdSm90INS1_25CollectiveMainloopFwdSm90ILi2EN4cute5tupleIJNS5_1CILi1EEES8_S8_EEENS6_IJNS7_ILi128EEENS7_ILi160EEENS7_ILi192EEEEEELi128ENS_12float_e4m3_tEfNS_4arch4Sm90ELb1ELb0ELb0ELb1ELb0ELb1ELb0ELb1ELb1ELb1ELb0ELb0EEENS1_21CollectiveEpilogueFwdINS6_IJSA_SA_SB_EEES9_NS_10bfloat16_tESG_Li256ELb1ELb1ELb0ELb1EEENS1_36VarlenDynamicPersistentTileSchedulerILi128ELi160ELi256ELi128ELb0ELb1ELb1ELb1ELb1ELb1EEEEEEEEEvNT_6ParamsE)
        /*0164*/ 	.word	0x00000060
.L_80:


//--------------------- .nv.compat                --------------------------
	.section	.nv.compat,"",@"SHT_CUDA_COMPAT_INFO"
	.align	4
        /*0000*/ 	.byte	0x02, 0x09, 0x01, 0x00, 0x02, 0x02, 0x04, 0x00, 0x02, 0x05, 0x05, 0x00, 0x03, 0x07, 0x01, 0x01
        /*0010*/ 	.byte	0x02, 0x03, 0x01, 0x00, 0x02, 0x06, 0x01, 0x00, 0x04, 0x0b, 0x08, 0x00, 0x00, 0x00, 0x00, 0x00
        /*0020*/ 	.byte	0x00, 0x00, 0x00, 0x00


//--------------------- .nv.info._ZN7cutlass13device_kernelIN5flash11enable_sm90INS1_16FlashAttnFwdSm90INS1_25CollectiveMainloopFwdSm90ILi2EN4cute5tupleIJNS5_1CILi1EEES8_S8_EEENS6_IJNS7_ILi128EEENS7_ILi160EEENS7_ILi192EEEEEELi128ENS_12float_e4m3_tEfNS_4arch4Sm90ELb0ELb0ELb0ELb0ELb0ELb0ELb0ELb1ELb1ELb1ELb0ELb0EEENS1_21CollectiveEpilogueFwdINS6_IJSA_SA_SB_EEES9_NS_10bfloat16_tESG_Li256ELb0ELb1ELb0ELb1EEENS1_29StaticPersistentTileSchedulerILb0EEEEEEEEEvNT_6ParamsE --------------------------
	.section	.nv.info._ZN7cutlass13device_kernelIN5flash11enable_sm90INS1_16FlashAttnFwdSm90INS1_25CollectiveMainloopFwdSm90ILi2EN4cute5tupleIJNS5_1CILi1EEES8_S8_EEENS6_IJNS7_ILi128EEENS7_ILi160EEENS7_ILi192EEEEEELi128ENS_12float_e4m3_tEfNS_4arch4Sm90ELb0ELb0ELb0ELb0ELb0ELb0ELb0ELb1ELb1ELb1ELb0ELb0EEENS1_21CollectiveEpilogueFwdINS6_IJSA_SA_SB_EEES9_NS_10bfloat16_tESG_Li256ELb0ELb1ELb0ELb1EEENS1_29StaticPersistentTileSchedulerILb0EEEEEEEEEvNT_6ParamsE,"",@"SHT_CUDA_INFO"
	.sectionflags	@""
	.align	4


	//----- nvinfo : EIATTR_CUDA_API_VERSION
	.align		4
        /*0000*/ 	.byte	0x04, 0x37
        /*0002*/ 	.short	(.L_82 - .L_81)
.L_81:
        /*0004*/ 	.word	0x00000082


	//----- nvinfo : EIATTR_KPARAM_INFO
	.align		4
.L_82:
        /*0008*/ 	.byte	0x04, 0x17
        /*000a*/ 	.short	(.L_84 - .L_83)
.L_83:
        /*000c*/ 	.word	0x00000000
        /*0010*/ 	.short	0x0000
        /*0012*/ 	.short	0x0070
        /*0014*/ 	.byte	0x00, 0xf0, 0x01, 0x28


	//----- nvinfo : EIATTR_SPARSE_MMA_MASK
	.align		4
.L_84:
        /*0018*/ 	.byte	0x03, 0x50
        /*001a*/ 	.short	0x0000


	//----- nvinfo : EIATTR_MAXREG_COUNT
	.align		4
        /*001c*/ 	.byte	0x03, 0x1b
        /*001e*/ 	.short	0x00a8


	//----- nvinfo : EIATTR_NUM_BARRIERS
	.align		4
        /*0020*/ 	.byte	0x02, 0x4c
        /*0022*/ 	.byte	0x10
	.zero		1


	//----- nvinfo : EIATTR_EXTERNS
	.align		4
        /*0024*/ 	.byte	0x04, 0x0f
        /*0026*/ 	.short	(.L_86 - .L_85)


	//   ....[0]....
	.align		4
.L_85:
        /*0028*/ 	.word	index@(__assertfail)


	//----- nvinfo : EIATTR_ANNOTATIONS
	.align		4
.L_86:
        /*002c*/ 	.byte	0x04, 0x55
        /*002e*/ 	.short	(.L_88 - .L_87)


	//   ....[0]....
.L_87:
        /*0030*/ 	.word	0x00000001
        /*0034*/ 	.byte	0xc0, 0x99, 0x00, 0x00, 0x01, 0x00, 0x00, 0x00, 0xc0, 0x9b, 0x00, 0x00, 0x01, 0x00, 0x00, 0x00
        /* <DEDUP_REMOVED lines=14> */
        /*0124*/ 	.byte	0x50, 0xcc, 0x00, 0x00, 0x01, 0x00, 0x00, 0x00, 0xd0, 0xcd, 0x00, 0x00


	//----- nvinfo : EIATTR_MERCURY_ISA_VERSION
	.align		4
.L_88:
        /*0130*/ 	.byte	0x03, 0x5f
        /*0132*/ 	.short	0x0101


	//----- nvinfo : EIATTR_INT_WARP_WIDE_INSTR_OFFSETS
	.align		4
        /*0134*/ 	.byte	0x04, 0x31
        /*0136*/ 	.short	(.L_90 - .L_89)


	//   ....[0]....
.L_89:
        /*0138*/ 	.word	0x00000130


	//   ....[1]....
        /*013c*/ 	.word	0x00000170


	//   ....[2]....
        /*0140*/ 	.word	0x000001e0


	//----- nvinfo : EIATTR_COOP_GROUP_MASK_REGIDS
	.align		4
.L_90:
        /*0144*/ 	.byte	0x04, 0x29
        /*0146*/ 	.short	(.L_92 - .L_91)


	//   ....[0]....
.L_91:
        /*0148*/ 	.word	0xffffffff


	//   ....[1]....
        /*014c*/ 	.word	0xffffffff


	//   ....[2]....
        /*0150*/ 	.word	0xffffffff


	//   ....[3]....
        /*0154*/ 	.word	0xffffffff


	//   ....[4]....
        /*0158*/ 	.word	0xffffffff


	//   ....[5]....
        /*015c*/ 	.word	0xffffffff


	//   ....[6]....
        /*0160*/ 	.word	0xffffffff


	//   ....[7]....
        /*0164*/ 	.word	0xffffffff


	//   ....[8]....
        /*0168*/ 	.word	0xffffffff


	//   ....[9]....
        /*016c*/ 	.word	0xffffffff


	//   ....[10]....
        /*0170*/ 	.word	0xffffffff


	//   ....[11]....
        /*0174*/ 	.word	0xffffffff


	//   ....[12]....
        /*0178*/ 	.word	0xffffffff


	//   ....[13]....
        /*017c*/ 	.word	0xffffffff


	//   ....[14]....
        /*0180*/ 	.word	0xffffffff


	//   ....[15]....
        /*0184*/ 	.word	0xffffffff


	//   ....[16]....
        /*0188*/ 	.word	0xffffffff


	//   ....[17]....
        /*018c*/ 	.word	0xffffffff


	//   ....[18]....
        /*0190*/ 	.word	0xffffffff


	//   ....[19]....
        /*0194*/ 	.word	0xffffffff


	//   ....[20]....
        /*0198*/ 	.word	0xffffffff


	//   ....[21]....
        /*019c*/ 	.word	0xffffffff


	//   ....[22]....
        /*01a0*/ 	.word	0xffffffff


	//   ....[23]....
        /*01a4*/ 	.word	0xffffffff


	//   ....[24]....
        /*01a8*/ 	.word	0xffffffff


	//   ....[25]....
        /*01ac*/ 	.word	0xffffffff


	//   ....[26]....
        /*01b0*/ 	.word	0xffffffff


	//   ....[27]....
        /*01b4*/ 	.word	0xffffffff


	//   ....[28]....
        /*01b8*/ 	.word	0xffffffff


	//   ....[29]....
        /*01bc*/ 	.word	0xffffffff


	//   ....[30]....
        /*01c0*/ 	.word	0xffffffff


	//   ....[31]....
        /*01c4*/ 	.word	0xffffffff


	//   ....[32]....
        /*01c8*/ 	.word	0xffffffff


	//   ....[33]....
        /*01cc*/ 	.word	0xffffffff


	//   ....[34]....
        /*01d0*/ 	.word	0xffffffff


	//   ....[35]....
        /*01d4*/ 	.word	0xffffffff


	//   ....[36]....
        /*01d8*/ 	.word	0xffffffff


	//   ....[37]....
        /*01dc*/ 	.word	0xffffffff


	//   ....[38]....
        /*01e0*/ 	.word	0xffffffff


	//   ....[39]....
        /*01e4*/ 	.word	0xffffffff


	//   ....[40]....
        /*01e8*/ 	.word	0xffffffff


	//   ....[41]....
        /*01ec*/ 	.word	0xffffffff


	//   ....[42]....
        /*01f0*/ 	.word	0xffffffff


	//   ....[43]....
        /*01f4*/ 	.word	0xffffffff


	//   ....[44]....
        /*01f8*/ 	.word	0xffffffff


	//   ....[45]....
        /*01fc*/ 	.word	0xffffffff


	//   ....[46]....
        /*0200*/ 	.word	0xffffffff


	//   ....[47]....
        /*0204*/ 	.word	0xffffffff


	//   ....[48]....
        /*0208*/ 	.word	0xffffffff


	//   ....[49]....
        /*020c*/ 	.word	0xffffffff


	//   ....[50]....
        /*0210*/ 	.word	0xffffffff


	//   ....[51]....
        /*0214*/ 	.word	0xffffffff


	//   ....[52]....
        /*0218*/ 	.word	0xffffffff


	//   ....[53]....
        /*021c*/ 	.word	0xffffffff


	//   ....[54]....
        /*0220*/ 	.word	0xffffffff


	//   ....[55]....
        /*0224*/ 	.word	0xffffffff


	//   ....[56]....
        /*0228*/ 	.word	0xffffffff


	//   ....[57]....
        /*022c*/ 	.word	0xffffffff


	//   ....[58]....
        /*0230*/ 	.word	0xffffffff


	//   ....[59]....
        /*0234*/ 	.word	0xffffffff


	//   ....[60]....
        /*0238*/ 	.word	0xffffffff


	//   ....[61]....
        /*023c*/ 	.word	0xffffffff


	//   ....[62]....
        /*0240*/ 	.word	0xffffffff


	//   ....[63]....
        /*0244*/ 	.word	0xffffffff


	//   ....[64]....
        /*0248*/ 	.word	0xffffffff


	//   ....[65]....
        /*024c*/ 	.word	0xffffffff


	//   ....[66]....
        /*0250*/ 	.word	0xffffffff


	//   ....[67]....
        /*0254*/ 	.word	0xffffffff


	//   ....[68]....
        /*0258*/ 	.word	0xffffffff


	//   ....[69]....
        /*025c*/ 	.word	0xffffffff


	//   ....[70]....
        /*0260*/ 	.word	0xffffffff


	//   ....[71]....
        /*0264*/ 	.word	0xffffffff


	//   ....[72]....
        /*0268*/ 	.word	0xffffffff


	//   ....[73]....
        /*026c*/ 	.word	0xffffffff


	//   ....[74]....
        /*0270*/ 	.word	0x0500000f


	//   ....[75]....
        /*0274*/ 	.word	0x0500000f


	//   ....[76]....
        /*0278*/ 	.word	0x0500000f


	//   ....[77]....
        /*027c*/ 	.word	0x0500000f


	//   ....[78]....
        /*0280*/ 	.word	0x0500000f


	//   ....[79]....
        /*0284*/ 	.word	0x0500000f


	//   ....[80]....
        /*0288*/ 	.word	0x0500000f


	//   ....[81]....
        /*028c*/ 	.word	0x0500000f


	//   ....[82]....
        /*0290*/ 	.word	0x0500000f


	//----- nvinfo : EIATTR_COOP_GROUP_INSTR_OFFSETS
	.align		4
.L_92:
        /*0294*/ 	.byte	0x04, 0x28
        /*0296*/ 	.short	(.L_94 - .L_93)


	//   ....[0]....
.L_93:
        /*0298*/ 	.word	0x00000070


	//   ....[1]....
        /*029c*/ 	.word	0x00000140


	//   ....[2]....
        /*02a0*/ 	.word	0x00000190


	//   ....[3]....
        /*02a4*/ 	.word	0x000003c0


	//   ....[4]....
        /*02a8*/ 	.word	0x00000520


	//   ....[5]....
        /*02ac*/ 	.word	0x00000640


	//   ....[6]....
        /*02b0*/ 	.word	0x000007a0


	//   ....[7]....
        /*02b4*/ 	.word	0x00000f20


	//   ....[8]....
        /*02b8*/ 	.word	0x00002d40


	//   ....[9]....
        /*02bc*/ 	.word	0x00002e10


	//   ....[10]....
        /*02c0*/ 	.word	0x000031a0


	//   ....[11]....
        /*02c4*/ 	.word	0x00003310


	//   ....[12]....
        /*02c8*/ 	.word	0x00005b80


	//   ....[13]....
        /*02cc*/ 	.word	0x00005be0


	//   ....[14]....
        /*02d0*/ 	.word	0x00005c10


	//   ....[15]....
        /*02d4*/ 	.word	0x00005c30


	//   ....[16]....
        /*02d8*/ 	.word	0x00007840


	//   ....[17]....
        /*02dc*/ 	.word	0x00007850


	//   ....[18]....
        /*02e0*/ 	.word	0x000078d0


	//   ....[19]....
        /*02e4*/ 	.word	0x000078e0


	//   ....[20]....
        /*02e8*/ 	.word	0x00008b10


	//   ....[21]....
        /*02ec*/ 	.word	0x00008b50


	//   ....[22]....
        /*02f0*/ 	.word	0x00008b80


	//   ....[23]....
        /*02f4*/ 	.word	0x00008bb0


	//   ....[24]....
        /*02f8*/ 	.word	0x00008be0


	//   ....[25]....
        /*02fc*/ 	.word	0x00008c10


	//   ....[26]....
        /*0300*/ 	.word	0x00008c50


	//   ....[27]....
        /*0304*/ 	.word	0x00008c70


	//   ....[28]....
        /*0308*/ 	.word	0x00008c80


	//   ....[29]....
        /*030c*/ 	.word	0x00008cb0


	//   ....[30]....
        /*0310*/ 	.word	0x00008d00


	//   ....[31]....
        /*0314*/ 	.word	0x00008d30


	//   ....[32]....
        /*0318*/ 	.word	0x00008d60


	//   ....[33]....
        /*031c*/ 	.word	0x00008d70


	//   ....[34]....
        /*0320*/ 	.word	0x00008d80


	//   ....[35]....
        /*0324*/ 	.word	0x00008d90


	//   ....[36]....
        /*0328*/ 	.word	0x00008da0


	//   ....[37]....
        /*032c*/ 	.word	0x00008dd0


	//   ....[38]....
        /*0330*/ 	.word	0x00008e00


	//   ....[39]....
        /*0334*/ 	.word	0x00008e10


	//   ....[40]....
        /*0338*/ 	.word	0x00008e20


	//   ....[41]....
        /*033c*/ 	.word	0x00008e30


	//   ....[42]....
        /*0340*/ 	.word	0x00008e40


	//   ....[43]....
        /*0344*/ 	.word	0x00008e50


	//   ....[44]....
        /*0348*/ 	.word	0x00008e60


	//   ....[45]....
        /*034c*/ 	.word	0x00008e70


	//   ....[46]....
        /*0350*/ 	.word	0x00008e80


	//   ....[47]....
        /*0354*/ 	.word	0x00008e90


	//   ....[48]....
        /*0358*/ 	.word	0x00008ea0


	//   ....[49]....
        /*035c*/ 	.word	0x00008eb0


	//   ....[50]....
        /*0360*/ 	.word	0x00008ec0


	//   ....[51]....
        /*0364*/ 	.word	0x00008ee0


	//   ....[52]....
        /*0368*/ 	.word	0x00009030


	//   ....[53]....
        /*036c*/ 	.word	0x00009060


	//   ....[54]....
        /*0370*/ 	.word	0x00009150


	//   ....[55]....
        /*0374*/ 	.word	0x00009160


	//   ....[56]....
        /*0378*/ 	.word	0x00009560


	//   ....[57]....
        /*037c*/ 	.word	0x000095a0


	//   ....[58]....
        /*0380*/ 	.word	0x00009680


	//   ....[59]....
        /*0384*/ 	.word	0x000096a0


	//   ....[60]....
        /*0388*/ 	.word	0x00009750


	//   ....[61]....
        /*038c*/ 	.word	0x00009770


	//   ....[62]....
        /*0390*/ 	.word	0x00009830


	//   ....[63]....
        /*0394*/ 	.word	0x00009870


	//   ....[64]....
        /*0398*/ 	.word	0x0000a510


	//   ....[65]....
        /*039c*/ 	.word	0x0000b110


	//   ....[66]....
        /*03a0*/ 	.word	0x0000b140


	//   ....[67]....
        /*03a4*/ 	.word	0x0000b210


	//   ....[68]....
        /*03a8*/ 	.word	0x0000b230


	//   ....[69]....
        /*03ac*/ 	.word	0x0000b2d0


	//   ....[70]....
        /*03b0*/ 	.word	0x0000b2f0


	//   ....[71]....
        /*03b4*/ 	.word	0x0000b300


	//   ....[72]....
        /*03b8*/ 	.word	0x0000b390


	//   ....[73]....
        /*03bc*/ 	.word	0x0000cd20


	//   ....[74]....
        /*03c0*/ 	.word	0x0000d220


	//   ....[75]....
        /*03c4*/ 	.word	0x0000d3d0


	//   ....[76]....
        /*03c8*/ 	.word	0x0000d420


	//   ....[77]....
        /*03cc*/ 	.word	0x0000d4c0


	//   ....[78]....
        /*03d0*/ 	.word	0x0000d5d0


	//   ....[79]....
        /*03d4*/ 	.word	0x0000d630


	//   ....[80]....
        /*03d8*/ 	.word	0x0000d750


	//   ....[81]....
        /*03dc*/ 	.word	0x0000d7b0


	//   ....[82]....
        /*03e0*/ 	.word	0x0000d850


	//----- nvinfo : EIATTR_REG_RECONFIG
	.align		4
.L_94:
        /*03e4*/ 	.byte	0x01, 0x54
	.zero		2


	//----- nvinfo : EIATTR_SYSCALL_OFFSETS
	.align		4
        /*03e8*/ 	.byte	0x04, 0x46
        /*03ea*/ 	.short	(.L_96 - .L_95)


	//   ....[0]....
.L_95:
        /*03ec*/ 	.word	0x00001440


	//   ....[1]....
        /*03f0*/ 	.word	0x00009fc0


	//   ....[2]....
        /*03f4*/ 	.word	0x0000a100


	//   ....[3]....
        /*03f8*/ 	.word	0x0000a240


	//   ....[4]....
        /*03fc*/ 	.word	0x0000a360


	//   ....[5]....
        /*0400*/ 	.word	0x0000ad10


	//----- nvinfo : EIATTR_MBARRIER_INSTR_OFFSETS
	.align		4
.L_96:
        /*0404*/ 	.byte	0x04, 0x39
        /*0406*/ 	.short	(.L_98 - .L_97)


	//   ....[0]....
.L_97:
        /*0408*/ 	.word	0x00000270
        /*040c*/ 	.word	0x000000ff
        /*0410*/ 	.word	0x00029800
        /*0414*/ 	.short	0x0100
        /*0416*/ 	.byte	0x08
	.zero		1


	//   ....[1]....
        /*0418*/ 	.word	0x00000280
        /*041c*/ 	.word	0x000000ff
        /*0420*/ 	.word	0x00029820
        /*0424*/ 	.short	0x0100
        /*0426*/ 	.byte	0x08
	.zero		1


	//   ....[2]....
        /*0428*/ 	.word	0x00000370
        /*042c*/ 	.word	0x000000ff
        /*0430*/ 	.word	0x00029830
        /*0434*/ 	.short	0x0100
        /*0436*/ 	.byte	0x08
	.zero		1


	//   ....[3]....
        /*0438*/ 	.word	0x00000380
        /*043c*/ 	.word	0x000000ff
        /*0440*/ 	.word	0x00029840
        /*0444*/ 	.short	0x0100
        /*0446*/ 	.byte	0x08
	.zero		1


	//   ....[4]....
        /*0448*/ 	.word	0x00000390
        /*044c*/ 	.word	0x000000ff
        /*0450*/ 	.word	0x00029838
        /*0454*/ 	.short	0x0100
        /*0456*/ 	.byte	0x08
	.zero		1


	//   ....[5]....
        /*0458*/ 	.word	0x000003a0
        /*045c*/ 	.word	0x000000ff
        /*0460*/ 	.word	0x00029848
        /*0464*/ 	.short	0x0100
        /*0466*/ 	.byte	0x08
	.zero		1


	//   ....[6]....
        /*0468*/ 	.word	0x000004d0
        /*046c*/ 	.word	0x000000ff
        /*0470*/ 	.word	0x00029850
        /*0474*/ 	.short	0x0100
        /*0476*/ 	.byte	0x08
	.zero		1


	//   ....[7]....
        /*0478*/ 	.word	0x000004e0
        /*047c*/ 	.word	0x000000ff
        /*0480*/ 	.word	0x00029860
        /*0484*/ 	.short	0x0100
        /*0486*/ 	.byte	0x08
	.zero		1


	//   ....[8]....
        /*0488*/ 	.word	0x000004f0
        /*048c*/ 	.word	0x000000ff
        /*0490*/ 	.word	0x00029858
        /*0494*/ 	.short	0x0100
        /*0496*/ 	.byte	0x08
	.zero		1


	//   ....[9]....
        /*0498*/ 	.word	0x00000500
        /*049c*/ 	.word	0x000000ff
        /*04a0*/ 	.word	0x00029868
        /*04a4*/ 	.short	0x0100
        /*04a6*/ 	.byte	0x08
	.zero		1


	//   ....[10]....
        /*04a8*/ 	.word	0x000005f0
        /*04ac*/ 	.word	0x000000ff
        /*04b0*/ 	.word	0x00029870
        /*04b4*/ 	.short	0x0100
        /*04b6*/ 	.byte	0x06
	.zero		1


	//   ....[11]....
        /*04b8*/ 	.word	0x00000600
        /*04bc*/ 	.word	0x000000ff
        /*04c0*/ 	.word	0x00029880
        /*04c4*/ 	.short	0x0100
        /*04c6*/ 	.byte	0x06
	.zero		1


	//   ....[12]....
        /*04c8*/ 	.word	0x00000610
        /*04cc*/ 	.word	0x000000ff
        /*04d0*/ 	.word	0x00029878
        /*04d4*/ 	.short	0x0100
        /*04d6*/ 	.byte	0x06
	.zero		1


	//   ....[13]....
        /*04d8*/ 	.word	0x00000620
        /*04dc*/ 	.word	0x000000ff
        /*04e0*/ 	.word	0x00029888
        /*04e4*/ 	.short	0x0100
        /*04e6*/ 	.byte	0x06
	.zero		1


	//   ....[14]....
        /*04e8*/ 	.word	0x00000750
        /*04ec*/ 	.word	0x000000ff
        /*04f0*/ 	.word	0x00029890
        /*04f4*/ 	.short	0x0100
        /*04f6*/ 	.byte	0x08
	.zero		1


	//   ....[15]....
        /*04f8*/ 	.word	0x00000760
        /*04fc*/ 	.word	0x000000ff
        /*0500*/ 	.word	0x000298a0
        /*0504*/ 	.short	0x0100
        /*0506*/ 	.byte	0x08
	.zero		1


	//   ....[16]....
        /*0508*/ 	.word	0x00000770
        /*050c*/ 	.word	0x000000ff
        /*0510*/ 	.word	0x00029898
        /*0514*/ 	.short	0x0100
        /*0516*/ 	.byte	0x08
	.zero		1


	//   ....[17]....
        /*0518*/ 	.word	0x00000780
        /*051c*/ 	.word	0x000000ff
        /*0520*/ 	.word	0x000298a8
        /*0524*/ 	.short	0x0100
        /*0526*/ 	.byte	0x08
	.zero		1


	//   ....[18]....
        /*0528*/ 	.word	0x000008b0
        /*052c*/ 	.word	0x000000ff
        /*0530*/ 	.word	0x000298b0
        /*0534*/ 	.short	0x0100
        /*0536*/ 	.byte	0x08
	.zero		1


	//   ....[19]....
        /*0538*/ 	.word	0x000008c0
        /*053c*/ 	.word	0x000000ff
        /*0540*/ 	.word	0x000298c0
        /*0544*/ 	.short	0x0100
        /*0546*/ 	.byte	0x08
	.zero		1


	//   ....[20]....
        /*0548*/ 	.word	0x000008d0
        /*054c*/ 	.word	0x000000ff
        /*0550*/ 	.word	0x000298b8
        /*0554*/ 	.short	0x0100
        /*0556*/ 	.byte	0x08
	.zero		1


	//   ....[21]....
        /*0558*/ 	.word	0x000008e0
        /*055c*/ 	.word	0x000000ff
        /*0560*/ 	.word	0x000298c8
        /*0564*/ 	.short	0x0100
        /*0566*/ 	.byte	0x08
	.zero		1


	//   ....[22]....
        /*0568*/ 	.word	0x000014a0
        /*056c*/ 	.word	0x000000ff
        /*0570*/ 	.word	0x00029800
        /*0574*/ 	.short	0x010a
        /*0576*/ 	.byte	0x27
	.zero		1


	//   ....[23]....
        /*0578*/ 	.word	0x00001520
        /*057c*/ 	.word	0x00000004
        /*0580*/ 	.word	0x00029830
        /*0584*/ 	.short	0x010a
        /*0586*/ 	.byte	0x3f
	.zero		1


	//   ....[24]....
        /*0588*/ 	.word	0x00001590
        /*058c*/ 	.word	0x00000004
        /*0590*/ 	.word	0x00029830
        /*0594*/ 	.short	0x010a
        /*0596*/ 	.byte	0x3f
	.zero		1


	//   ....[25]....
        /*0598*/ 	.word	0x000032a0
        /*059c*/ 	.word	0x00000004
        /*05a0*/ 	.word	0x00000000
        /*05a4*/ 	.short	0x0101
        /*05a6*/ 	.byte	0x3f
	.zero		1


	//   ....[26]....
        /*05a8*/ 	.word	0x000048f0
        /*05ac*/ 	.word	0x000000ff
        /*05b0*/ 	.word	0x00029830
        /*05b4*/ 	.short	0x010a
        /*05b6*/ 	.byte	0x06
	.zero		1


	//   ....[27]....
        /*05b8*/ 	.word	0x00004930
        /*05bc*/ 	.word	0x000000ff
        /*05c0*/ 	.word	0x00029830
        /*05c4*/ 	.short	0x010a
        /*05c6*/ 	.byte	0x06
	.zero		1


	//   ....[28]....
        /*05c8*/ 	.word	0x00005550
        /*05cc*/ 	.word	0x000000ff
        /*05d0*/ 	.word	0x00029850
        /*05d4*/ 	.short	0x010a
        /*05d6*/ 	.byte	0x06
	.zero		1


	//   ....[29]....
        /*05d8*/ 	.word	0x00005590
        /*05dc*/ 	.word	0x000000ff
        /*05e0*/ 	.word	0x00029850
        /*05e4*/ 	.short	0x010a
        /*05e6*/ 	.byte	0x06
	.zero		1


	//   ....[30]....
        /*05e8*/ 	.word	0x00006c30
        /*05ec*/ 	.word	0x00000004
        /*05f0*/ 	.word	0x00000000
        /*05f4*/ 	.short	0x0101
        /*05f6*/ 	.byte	0x3f
	.zero		1


	//   ....[31]....
        /*05f8*/ 	.word	0x00006e80
        /*05fc*/ 	.word	0x000000ff
        /*0600*/ 	.word	0x00000000
        /*0604*/ 	.short	0x0101
        /*0606*/ 	.byte	0x06
	.zero		1


	//   ....[32]....
        /*0608*/ 	.word	0x00007500
        /*060c*/ 	.word	0x000000ff
        /*0610*/ 	.word	0x00029850
        /*0614*/ 	.short	0x010a
        /*0616*/ 	.byte	0x04
	.zero		1


	//   ....[33]....
        /*0618*/ 	.word	0x00007540
        /*061c*/ 	.word	0x000000ff
        /*0620*/ 	.word	0x00029850
        /*0624*/ 	.short	0x010a
        /*0626*/ 	.byte	0x04
	.zero		1


	//   ....[34]....
        /*0628*/ 	.word	0x00008320
        /*062c*/ 	.word	0x000000ff
        /*0630*/ 	.word	0x00000000
        /*0634*/ 	.short	0x0101
        /*0636*/ 	.byte	0x04
	.zero		1


	//   ....[35]....
        /*0638*/ 	.word	0x00009580
        /*063c*/ 	.word	0x000000ff
        /*0640*/ 	.word	0x00000000
        /*0644*/ 	.short	0x0101
        /*0646*/ 	.byte	0x27
	.zero		1


	//   ....[36]....
        /*0648*/ 	.word	0x0000a780
        /*064c*/ 	.word	0x00000002
        /*0650*/ 	.word	0x00029880
        /*0654*/ 	.short	0x010a
        /*0656*/ 	.byte	0x3f
	.zero		1


	//   ....[37]....
        /*0658*/ 	.word	0x0000a900
        /*065c*/ 	.word	0x00000002
        /*0660*/ 	.word	0x00029840
        /*0664*/ 	.short	0x010a
        /*0666*/ 	.byte	0x3f
	.zero		1


	//   ....[38]....
        /*0668*/ 	.word	0x0000b470
        /*066c*/ 	.word	0x000000ff
        /*0670*/ 	.word	0x00029800
        /*0674*/ 	.short	0x0107
        /*0676*/ 	.byte	0x29
	.zero		1


	//   ....[39]....
        /*0678*/ 	.word	0x0000b4c0
        /*067c*/ 	.word	0x000000ff
        /*0680*/ 	.word	0x00029800
        /*0684*/ 	.short	0x0101
        /*0686*/ 	.byte	0x29
	.zero		1


	//   ....[40]....
        /*0688*/ 	.word	0x0000b4f0
        /*068c*/ 	.word	0x000000ff
        /*0690*/ 	.word	0x00029820
        /*0694*/ 	.short	0x010a
        /*0696*/ 	.byte	0x29
	.zero		1


	//   ....[41]....
        /*0698*/ 	.word	0x0000b7f0
        /*069c*/ 	.word	0x00000006
        /*06a0*/ 	.word	0x00029880
        /*06a4*/ 	.short	0x010a
        /*06a6*/ 	.byte	0x3f
	.zero		1


	//   ....[42]....
        /*06a8*/ 	.word	0x0000ba20
        /*06ac*/ 	.word	0x00000006
        /*06b0*/ 	.word	0x00029840
        /*06b4*/ 	.short	0x010a
        /*06b6*/ 	.byte	0x3f
	.zero		1


	//   ....[43]....
        /*06b8*/ 	.word	0x0000bee0
        /*06bc*/ 	.word	0x00000012
        /*06c0*/ 	.word	0x00029870
        /*06c4*/ 	.short	0x010a
        /*06c6*/ 	.byte	0x3f
	.zero		1


	//   ....[44]....
        /*06c8*/ 	.word	0x0000bf50
        /*06cc*/ 	.word	0x00000012
        /*06d0*/ 	.word	0x00029860
        /*06d4*/ 	.short	0x010a
        /*06d6*/ 	.byte	0x3f
	.zero		1


	//   ....[45]....
        /*06d8*/ 	.word	0x0000c450
        /*06dc*/ 	.word	0x00000012
        /*06e0*/ 	.word	0x00029850
        /*06e4*/ 	.short	0x0101
        /*06e6*/ 	.byte	0x3f
	.zero		1


	//   ....[46]....
        /*06e8*/ 	.word	0x0000c4c0
        /*06ec*/ 	.word	0x00000012
        /*06f0*/ 	.word	0x00000000
        /*06f4*/ 	.short	0x0101
        /*06f6*/ 	.byte	0x3f
	.zero		1


	//   ....[47]....
        /*06f8*/ 	.word	0x0000c5c0
        /*06fc*/ 	.word	0x00000010
        /*0700*/ 	.word	0x00029870
        /*0704*/ 	.short	0x010a
        /*0706*/ 	.byte	0x3f
	.zero		1


	//   ....[48]....
        /*0708*/ 	.word	0x0000c630
        /*070c*/ 	.word	0x00000010
        /*0710*/ 	.word	0x00029860
        /*0714*/ 	.short	0x010a
        /*0716*/ 	.byte	0x3f
	.zero		1


	//   ....[49]....
        /*0718*/ 	.word	0x0000cb40
        /*071c*/ 	.word	0x00000010
        /*0720*/ 	.word	0x00029850
        /*0724*/ 	.short	0x0101
        /*0726*/ 	.byte	0x3f
	.zero		1


	//   ....[50]....
        /*0728*/ 	.word	0x0000cbd0
        /*072c*/ 	.word	0x00000000
        /*0730*/ 	.word	0x00000000
        /*0734*/ 	.short	0x0101
        /*0736*/ 	.byte	0x3f
	.zero		1


	//   ....[51]....
        /*0738*/ 	.word	0x0000ccd0
        /*073c*/ 	.word	0x00000008
        /*0740*/ 	.word	0x00029820
        /*0744*/ 	.short	0x010a
        /*0746*/ 	.byte	0x3f
	.zero		1


	//   ....[52]....
        /*0748*/ 	.word	0x0000ce50
        /*074c*/ 	.word	0x00000005
        /*0750*/ 	.word	0x00000000
        /*0754*/ 	.short	0x010a
        /*0756*/ 	.byte	0x3f
	.zero		1


	//   ....[53]....
        /*0758*/ 	.word	0x0000cea0
        /*075c*/ 	.word	0x00000007
        /*0760*/ 	.word	0x00000000
        /*0764*/ 	.short	0x010a
        /*0766*/ 	.byte	0x3f
	.zero		1


	//   ....[54]....
        /*0768*/ 	.word	0x0000cef0
        /*076c*/ 	.word	0x00000011
        /*0770*/ 	.word	0x00029860
        /*0774*/ 	.short	0x010a
        /*0776*/ 	.byte	0x3f
	.zero		1


	//   ....[55]....
        /*0778*/ 	.word	0x0000cf40
        /*077c*/ 	.word	0x00000003
        /*0780*/ 	.word	0x00029860
        /*0784*/ 	.short	0x010a
        /*0786*/ 	.byte	0x3f
	.zero		1


	//   ....[56]....
        /*0788*/ 	.word	0x0000cf80
        /*078c*/ 	.word	0x00000011
        /*0790*/ 	.word	0x00029880
        /*0794*/ 	.short	0x010a
        /*0796*/ 	.byte	0x3f
	.zero		1


	//   ....[57]....
        /*0798*/ 	.word	0x0000cfa0
        /*079c*/ 	.word	0x00000003
        /*07a0*/ 	.word	0x00029880
        /*07a4*/ 	.short	0x010a
        /*07a6*/ 	.byte	0x3f
	.zero		1


	//   ....[58]....
        /*07a8*/ 	.word	0x0000d010
        /*07ac*/ 	.word	0x00000003
        /*07b0*/ 	.word	0x00029800
        /*07b4*/ 	.short	0x010a
        /*07b6*/ 	.byte	0x3f
	.zero		1


	//   ....[59]....
        /*07b8*/ 	.word	0x0000d060
        /*07bc*/ 	.word	0x00000004
        /*07c0*/ 	.word	0x00029830
        /*07c4*/ 	.short	0x010a
        /*07c6*/ 	.byte	0x3f
	.zero		1


	//   ....[60]....
        /*07c8*/ 	.word	0x0000d0c0
        /*07cc*/ 	.word	0x00000003
        /*07d0*/ 	.word	0x00029830
        /*07d4*/ 	.short	0x010a
        /*07d6*/ 	.byte	0x3f
	.zero		1


	//   ....[61]....
        /*07d8*/ 	.word	0x0000d120
        /*07dc*/ 	.word	0x00000003
        /*07e0*/ 	.word	0x00029850
        /*07e4*/ 	.short	0x010a
        /*07e6*/ 	.byte	0x3f
	.zero		1


	//   ....[62]....
        /*07e8*/ 	.word	0x0000d180
        /*07ec*/ 	.word	0x00000007
        /*07f0*/ 	.word	0x00029850
        /*07f4*/ 	.short	0x010a
        /*07f6*/ 	.byte	0x3f
	.zero		1


	//   ....[63]....
        /*07f8*/ 	.word	0x0000d2d0
        /*07fc*/ 	.word	0x00000002
        /*0800*/ 	.word	0x00029880
        /*0804*/ 	.short	0x010a
        /*0806*/ 	.byte	0x3f
	.zero		1


	//   ....[64]....
        /*0808*/ 	.word	0x0000d320
        /*080c*/ 	.word	0x00000002
        /*0810*/ 	.word	0x00029840
        /*0814*/ 	.short	0x010a
        /*0816*/ 	.byte	0x3f
	.zero		1


	//   ....[65]....
        /*0818*/ 	.word	0x0000d900
        /*081c*/ 	.word	0x00000003
        /*0820*/ 	.word	0x00029820
        /*0824*/ 	.short	0x010a
        /*0826*/ 	.byte	0x3f
	.zero		1


	//   ....[66]....
        /*0828*/ 	.word	0x0000d950
        /*082c*/ 	.word	0x00000006
        /*0830*/ 	.word	0x00029880
        /*0834*/ 	.short	0x010a
        /*0836*/ 	.byte	0x3f
	.zero		1


	//   ....[67]....
        /*0838*/ 	.word	0x0000d9a0
        /*083c*/ 	.word	0x00000006
        /*0840*/ 	.word	0x00029840
        /*0844*/ 	.short	0x010a
        /*0846*/ 	.byte	0x3f
	.zero		1


	//   ....[68]....
        /*0848*/ 	.word	0x0000d9f0
        /*084c*/ 	.word	0x00000012
        /*0850*/ 	.word	0x00029870
        /*0854*/ 	.short	0x010a
        /*0856*/ 	.byte	0x3f
	.zero		1


	//   ....[69]....
        /*0858*/ 	.word	0x0000da40
        /*085c*/ 	.word	0x00000012
        /*0860*/ 	.word	0x00029860
        /*0864*/ 	.short	0x010a
        /*0866*/ 	.byte	0x3f
	.zero		1


	//   ....[70]....
        /*0868*/ 	.word	0x0000da90
        /*086c*/ 	.word	0x00000010
        /*0870*/ 	.word	0x00029870
        /*0874*/ 	.short	0x010a
        /*0876*/ 	.byte	0x3f
	.zero		1


	//   ....[71]....
        /*0878*/ 	.word	0x0000dae0
        /*087c*/ 	.word	0x00000010
        /*0880*/ 	.word	0x00029860
        /*0884*/ 	.short	0x010a
        /*0886*/ 	.byte	0x3f
	.zero		1


	//   ....[72]....
        /*0888*/ 	.word	0x0000db30
        /*088c*/ 	.word	0x00000008
        /*0890*/ 	.word	0x00029820
        /*0894*/ 	.short	0x010a
        /*0896*/ 	.byte	0x3f
	.zero		1


	//   ....[73]....
        /*0898*/ 	.word	0x0000db80
        /*089c*/ 	.word	0x00000005
        /*08a0*/ 	.word	0x00000000
        /*08a4*/ 	.short	0x010a
        /*08a6*/ 	.byte	0x3f
	.zero		1


	//   ....[74]....
        /*08a8*/ 	.word	0x0000dbd0
        /*08ac*/ 	.word	0x00000007
        /*08b0*/ 	.word	0x00000000
        /*08b4*/ 	.short	0x010a
        /*08b6*/ 	.byte	0x3f
	.zero		1


	//   ....[75]....
        /*08b8*/ 	.word	0x0000dc20
        /*08bc*/ 	.word	0x00000011
        /*08c0*/ 	.word	0x00029860
        /*08c4*/ 	.short	0x010a
        /*08c6*/ 	.byte	0x3f
	.zero		1


	//   ....[76]....
        /*08c8*/ 	.word	0x0000dc70
        /*08cc*/ 	.word	0x00000003
        /*08d0*/ 	.word	0x00029860
        /*08d4*/ 	.short	0x010a
        /*08d6*/ 	.byte	0x3f
	.zero		1


	//   ....[77]....
        /*08d8*/ 	.word	0x0000dcc0
        /*08dc*/ 	.word	0x00000011
        /*08e0*/ 	.word	0x00029880
        /*08e4*/ 	.short	0x010a
        /*08e6*/ 	.byte	0x3f
	.zero		1


	//----- nvinfo : EIATTR_NUM_MBARRIERS
	.align		4
.L_98:
        /*08e8*/ 	.byte	0x03, 0x38
        /*08ea*/ 	.short	0x0016


	//----- nvinfo : EIATTR_EXIT_INSTR_OFFSETS
	.align		4
        /*08ec*/ 	.byte	0x04, 0x1c
        /*08ee*/ 	.short	(.L_100 - .L_99)


	//   ....[0]....
.L_99:
        /*08f0*/ 	.word	0x00000a30


	//   ....[1]....
        /*08f4*/ 	.word	0x00009950


	//   ....[2]....
        /*08f8*/ 	.word	0x0000cd40


	//   ....[3]....
        /*08fc*/ 	.word	0x0000cff0


	//----- nvinfo : EIATTR_MAX_THREADS
	.align		4
.L_100:
        /*0900*/ 	.byte	0x04, 0x05
        /*0902*/ 	.short	(.L_102 - .L_101)
.L_101:
        /*0904*/ 	.word	0x00000180
        /*0908*/ 	.word	0x00000001
        /*090c*/ 	.word	0x00000001


	//----- nvinfo : EIATTR_CRS_STACK_SIZE
	.align		4
.L_102:
        /*0910*/ 	.byte	0x04, 0x1e
        /*0912*/ 	.short	(.L_104 - .L_103)
.L_103:
        /*0914*/ 	.word	0x00000000


	//----- nvinfo : EIATTR_CBANK_PARAM_SIZE
	.align		4
.L_104:
        /*0918*/ 	.byte	0x03, 0x19
        /*091a*/ 	.short	0x0a70


	//----- nvinfo : EIATTR_PARAM_CBANK
	.align		4
        /*091c*/ 	.byte	0x04, 0x0a
        /*091e*/ 	.short	(.L_106 - .L_105)
	.align		4
.L_105:
        /*0920*/ 	.word	index@(.nv.constant0._ZN7cutlass13device_kernelIN5flash11enable_sm90INS1_16FlashAttnFwdSm90INS1_25CollectiveMainloopFwdSm90ILi2EN4cute5tupleIJNS5_1CILi1EEES8_S8_EEENS6_IJNS7_ILi128EEENS7_ILi160EEENS7_ILi192EEEEEELi128ENS_12float_e4m3_tEfNS_4arch4Sm90ELb0ELb0ELb0ELb0ELb0ELb0ELb0ELb1ELb1ELb1ELb0ELb0EEENS1_21CollectiveEpilogueFwdINS6_IJSA_SA_SB_EEES9_NS_10bfloat16_tESG_Li256ELb0ELb1ELb0ELb1EEENS1_29StaticPersistentTileSchedulerILb0EEEEEEEEEvNT_6ParamsE)
        /*0924*/ 	.short	0x0210
        /*0926*/ 	.short	0x0a70


	//----- nvinfo : EIATTR_SW_WAR
	.align		4
.L_106:
        /*0928*/ 	.byte	0x04, 0x36
        /*092a*/ 	.short	(.L_108 - .L_107)
.L_107:
        /*092c*/ 	.word	0x00000008
.L_108:


//--------------------- .nv.info._ZN7cutlass13device_kernelIN5flash11enable_sm90INS1_16FlashAttnFwdSm90INS1_25CollectiveMainloopFwdSm90ILi2EN4cute5tupleIJNS5_1CILi2EEENS7_ILi1EEES9_EEENS6_IJNS7_ILi128EEENS7_ILi160EEENS7_ILi192EEEEEELi128ENS_12float_e4m3_tEfNS_4arch4Sm90ELb0ELb0ELb0ELb0ELb0ELb0ELb0ELb1ELb1ELb1ELb0ELb0EEENS1_21CollectiveEpilogueFwdINS6_IJSB_SB_SC_EEESA_NS_10bfloat16_tESH_Li256ELb0ELb1ELb0ELb1EEENS1_29StaticPersistentTileSchedulerILb0EEEEEEEEEvNT_6ParamsE --------------------------
	.section	.nv.info._ZN7cutlass13device_kernelIN5flash11enable_sm90INS1_16FlashAttnFwdSm90INS1_25CollectiveMainloopFwdSm90ILi2EN4cute5tupleIJNS5_1CILi2EEENS7_ILi1EEES9_EEENS6_IJNS7_ILi128EEENS7_ILi160EEENS7_ILi192EEEEEELi128ENS_12float_e4m3_tEfNS_4arch4Sm90ELb0ELb0ELb0ELb0ELb0ELb0ELb0ELb1ELb1ELb1ELb0ELb0EEENS1_21CollectiveEpilogueFwdINS6_IJSB_SB_SC_EEESA_NS_10bfloat16_tESH_Li256ELb0ELb1ELb0ELb1EEENS1_29StaticPersistentTileSchedulerILb0EEEEEEEEEvNT_6ParamsE,"",@"SHT_CUDA_INFO"
	.sectionflags	@""
	.align	4


	//----- nvinfo : EIATTR_CUDA_API_VERSION
	.align		4
        /*0000*/ 	.byte	0x04, 0x37
        /*0002*/ 	.short	(.L_110 - .L_109)
.L_109:
        /*0004*/ 	.word	0x00000082


	//----- nvinfo : EIATTR_KPARAM_INFO
	.align		4
.L_110:
        /*0008*/ 	.byte	0x04, 0x17
        /*000a*/ 	.short	(.L_112 - .L_111)
.L_111:
        /*000c*/ 	.word	0x00000000
        /*0010*/ 	.short	0x0000
        /*0012*/ 	.short	0x0070
        /*0014*/ 	.byte	0x00, 0xf0, 0x01, 0x28


	//----- nvinfo : EIATTR_SPARSE_MMA_MASK
	.align		4
.L_112:
        /*0018*/ 	.byte	0x03, 0x50
        /*001a*/ 	.short	0x0000


	//----- nvinfo : EIATTR_MAXREG_COUNT
	.align		4
        /*001c*/ 	.byte	0x03, 0x1b
        /*001e*/ 	.short	0x00a8


	//----- nvinfo : EIATTR_NUM_BARRIERS
	.align		4
        /*0020*/ 	.byte	0x02, 0x4c
        /*0022*/ 	.byte	0x10
	.zero		1


	//----- nvinfo : EIATTR_EXTERNS
	.align		4
        /*0024*/ 	.byte	0x04, 0x0f
        /*0026*/ 	.short	(.L_114 - .L_113)


	//   ....[0]....
	.align		4
.L_113:
        /*0028*/ 	.word	index@(__assertfail)


	//----- nvinfo : EIATTR_ANNOTATIONS
	.align		4
.L_114:
        /*002c*/ 	.byte	0x04, 0x55
        /*002e*/ 	.short	(.L_116 - .L_115)


	//   ....[0]....
.L_115:
        /* <DEDUP_REMOVED lines=17> */


	//----- nvinfo : EIATTR_MERCURY_ISA_VERSION
	.align		4
.L_116:
        /*0130*/ 	.byte	0x03, 0x5f
        /*0132*/ 	.short	0x0101


	//----- nvinfo : EIATTR_INT_WARP_WIDE_INSTR_OFFSETS
	.align		4
        /*0134*/ 	.byte	0x04, 0x31
        /*0136*/ 	.short	(.L_118 - .L_117)


	//   ....[0]....
.L_117:
        /*0138*/ 	.word	0x00000130


	//   ....[1]....
        /*013c*/ 	.word	0x00000170


	//   ....[2]....
        /*0140*/ 	.word	0x000001e0


	//----- nvinfo : EIATTR_COOP_GROUP_MASK_REGIDS
	.align		4
.L_118:
        /*0144*/ 	.byte	0x04, 0x29
        /*0146*/ 	.short	(.L_120 - .L_119)


	//   ....[0]....
.L_119:
        /*0148*/ 	.word	0xffffffff


	//   ....[1]....
        /*014c*/ 	.word	0xffffffff


	//   ....[2]....
        /*0150*/ 	.word	0xffffffff


	//   ....[3]....
        /*0154*/ 	.word	0xffffffff


	//   ....[4]....
        /*0158*/ 	.word	0xffffffff


	//   ....[5]....
        /*015c*/ 	.word	0xffffffff


	//   ....[6]....
        /*0160*/ 	.word	0xffffffff


	//   ....[7]....
        /*0164*/ 	.word	0xffffffff


	//   ....[8]....
        /*0168*/ 	.word	0xffffffff


	//   ....[9]....
        /*016c*/ 	.word	0xffffffff


	//   ....[10]....
        /*0170*/ 	.word	0xffffffff


	//   ....[11]....
        /*0174*/ 	.word	0xffffffff


	//   ....[12]....
        /*0178*/ 	.word	0xffffffff


	//   ....[13]....
        /*017c*/ 	.word	0xffffffff


	//   ....[14]....
        /*0180*/ 	.word	0xffffffff


	//   ....[15]....
        /*0184*/ 	.word	0xffffffff


	//   ....[16]....
        /*0188*/ 	.word	0xffffffff


	//   ....[17]....
        /*018c*/ 	.word	0xffffffff


	//   ....[18]....
        /*0190*/ 	.word	0xffffffff


	//   ....[19]....
        /*0194*/ 	.word	0xffffffff


	//   ....[20]....
        /*0198*/ 	.word	0xffffffff


	//   ....[21]....
        /*019c*/ 	.word	0xffffffff


	//   ....[22]....
        /*01a0*/ 	.word	0xffffffff


	//   ....[23]....
        /*01a4*/ 	.word	0xffffffff


	//   ....[24]....
        /*01a8*/ 	.word	0xffffffff


	//   ....[25]....
        /*01ac*/ 	.word	0xffffffff


	//   ....[26]....
        /*01b0*/ 	.word	0xffffffff


	//   ....[27]....
        /*01b4*/ 	.word	0xffffffff


	//   ....[28]....
        /*01b8*/ 	.word	0xffffffff


	//   ....[29]....
        /*01bc*/ 	.word	0xffffffff


	//   ....[30]....
        /*01c0*/ 	.word	0xffffffff


	//   ....[31]....
        /*01c4*/ 	.word	0xffffffff


	//   ....[32]....
        /*01c8*/ 	.word	0xffffffff


	//   ....[33]....
        /*01cc*/ 	.word	0xffffffff


	//   ....[34]....
        /*01d0*/ 	.word	0xffffffff


	//   ....[35]....
        /*01d4*/ 	.word	0xffffffff


	//   ....[36]....
        /*01d8*/ 	.word	0xffffffff


	//   ....[37]....
        /*01dc*/ 	.word	0xffffffff


	//   ....[38]....
        /*01e0*/ 	.word	0xffffffff


	//   ....[39]....
        /*01e4*/ 	.word	0xffffffff


	//   ....[40]....
        /*01e8*/ 	.word	0xffffffff


	//   ....[41]....
        /*01ec*/ 	.word	0xffffffff


	//   ....[42]....
        /*01f0*/ 	.word	0xffffffff


	//   ....[43]....
        /*01f4*/ 	.word	0xffffffff


	//   ....[44]....
        /*01f8*/ 	.word	0xffffffff


	//   ....[45]....
        /*01fc*/ 	.word	0xffffffff


	//   ....[46]....
        /*0200*/ 	.word	0xffffffff


	//   ....[47]....
        /*0204*/ 	.word	0xffffffff


	//   ....[48]....
        /*0208*/ 	.word	0xffffffff


	//   ....[49]....
        /*020c*/ 	.word	0xffffffff


	//   ....[50]....
        /*0210*/ 	.word	0xffffffff


	//   ....[51]....
        /*0214*/ 	.word	0xffffffff


	//   ....[52]....
        /*0218*/ 	.word	0xffffffff


	//   ....[53]....
        /*021c*/ 	.word	0xffffffff


	//   ....[54]....
        /*0220*/ 	.word	0xffffffff


	//   ....[55]....
        /*0224*/ 	.word	0xffffffff


	//   ....[56]....
        /*0228*/ 	.word	0xffffffff


	//   ....[57]....
        /*022c*/ 	.word	0xffffffff


	//   ....[58]....
        /*0230*/ 	.word	0xffffffff


	//   ....[59]....
        /*0234*/ 	.word	0xffffffff


	//   ....[60]....
        /*0238*/ 	.word	0xffffffff


	//   ....[61]....
        /*023c*/ 	.word	0xffffffff


	//   ....[62]....
        /*0240*/ 	.word	0xffffffff


	//   ....[63]....
        /*0244*/ 	.word	0xffffffff


	//   ....[64]....
        /*0248*/ 	.word	0xffffffff


	//   ....[65]....
        /*024c*/ 	.word	0xffffffff


	//   ....[66]....
        /*0250*/ 	.word	0xffffffff


	//   ....[67]....
        /*0254*/ 	.word	0xffffffff


	//   ....[68]....
        /*0258*/ 	.word	0xffffffff


	//   ....[69]....
        /*025c*/ 	.word	0xffffffff


	//   ....[70]....
        /*0260*/ 	.word	0xffffffff


	//   ....[71]....
        /*0264*/ 	.word	0xffffffff


	//   ....[72]....
        /*0268*/ 	.word	0xffffffff


	//   ....[73]....
        /*026c*/ 	.word	0xffffffff


	//   ....[74]....
        /*0270*/ 	.word	0xffffffff


	//   ....[75]....
        /*0274*/ 	.word	0x0500000f


	//   ....[76]....
        /*0278*/ 	.word	0x0500000f


	//   ....[77]....
        /*027c*/ 	.word	0x0500000f


	//   ....[78]....
        /*0280*/ 	.word	0x0500000f


	//   ....[79]....
        /*0284*/ 	.word	0x0500000f


	//   ....[80]....
        /*0288*/ 	.word	0x0500000f


	//   ....[81]....
        /*028c*/ 	.word	0x0500000f


	//   ....[82]....
        /*0290*/ 	.word	0x0500000f


	//   ....[83]....
        /*0294*/ 	.word	0x0500000f


	//----- nvinfo : EIATTR_COOP_GROUP_INSTR_OFFSETS
	.align		4
.L_120:
        /*0298*/ 	.byte	0x04, 0x28
        /*029a*/ 	.short	(.L_122 - .L_121)


	//   ....[0]....
.L_121:
        /*029c*/ 	.word	0x00000070


	//   ....[1]....
        /*02a0*/ 	.word	0x00000140


	//   ....[2]....
        /*02a4*/ 	.word	0x00000190


	//   ....[3]....
        /*02a8*/ 	.word	0x000003d0


	//   ....[4]....
        /*02ac*/ 	.word	0x000005f0


	//   ....[5]....
        /*02b0*/ 	.word	0x00000820


	//   ....[6]....
        /*02b4*/ 	.word	0x00000aa0


	//   ....[7]....
        /*02b8*/ 	.word	0x00000de0


	//   ....[8]....
        /*02bc*/ 	.word	0x00001440


	//   ....[9]....
        /*02c0*/ 	.word	0x00003220


	//   ....[10]....
        /*02c4*/ 	.word	0x00003320


	//   ....[11]....
        /*02c8*/ 	.word	0x00003780


	//   ....[12]....
        /*02cc*/ 	.word	0x00003870


	//   ....[13]....
        /*02d0*/ 	.word	0x00005f00


	//   ....[14]....
        /*02d4*/ 	.word	0x00005f10


	//   ....[15]....
        /*02d8*/ 	.word	0x00005f40


	//   ....[16]....
        /*02dc*/ 	.word	0x00005f50


	//   ....[17]....
        /*02e0*/ 	.word	0x00007a60


	//   ....[18]....
        /*02e4*/ 	.word	0x00007a70


	//   ....[19]....
        /*02e8*/ 	.word	0x00007af0


	//   ....[20]....
        /*02ec*/ 	.word	0x00007b00


	//   ....[21]....
        /*02f0*/ 	.word	0x00008e20


	//   ....[22]....
        /*02f4*/ 	.word	0x00008e30


	//   ....[23]....
        /*02f8*/ 	.word	0x00008e40


	//   ....[24]....
        /*02fc*/ 	.word	0x00008e50


	//   ....[25]....
        /*0300*/ 	.word	0x00008e60


	//   ....[26]....
        /*0304*/ 	.word	0x00008e70


	//   ....[27]....
        /*0308*/ 	.word	0x00008e80


	//   ....[28]....
        /*030c*/ 	.word	0x00008e90


	//   ....[29]....
        /*0310*/ 	.word	0x00008ea0


	//   ....[30]....
        /*0314*/ 	.word	0x00008ed0


	//   ....[31]....
        /*0318*/ 	.word	0x00008f20


	//   ....[32]....
        /*031c*/ 	.word	0x00008f50


	//   ....[33]....
        /*0320*/ 	.word	0x00008f80


	//   ....[34]....
        /*0324*/ 	.word	0x00008f90


	//   ....[35]....
        /*0328*/ 	.word	0x00008fa0


	//   ....[36]....
        /*032c*/ 	.word	0x00008fb0


	//   ....[37]....
        /*0330*/ 	.word	0x00008fc0


	//   ....[38]....
        /*0334*/ 	.word	0x00008ff0


	//   ....[39]....
        /*0338*/ 	.word	0x00009020


	//   ....[40]....
        /*033c*/ 	.word	0x00009030


	//   ....[41]....
        /*0340*/ 	.word	0x00009040


	//   ....[42]....
        /*0344*/ 	.word	0x00009050


	//   ....[43]....
        /*0348*/ 	.word	0x00009060


	//   ....[44]....
        /*034c*/ 	.word	0x00009070


	//   ....[45]....
        /*0350*/ 	.word	0x00009080


	//   ....[46]....
        /*0354*/ 	.word	0x00009090


	//   ....[47]....
        /*0358*/ 	.word	0x000090a0


	//   ....[48]....
        /*035c*/ 	.word	0x000090b0


	//   ....[49]....
        /*0360*/ 	.word	0x000090c0


	//   ....[50]....
        /*0364*/ 	.word	0x000090d0


	//   ....[51]....
        /*0368*/ 	.word	0x000090f0


	//   ....[52]....
        /*036c*/ 	.word	0x00009100


	//   ....[53]....
        /*0370*/ 	.word	0x00009220


	//   ....[54]....
        /*0374*/ 	.word	0x00009250


	//   ....[55]....
        /*0378*/ 	.word	0x00009310


	//   ....[56]....
        /*037c*/ 	.word	0x00009360


	//   ....[57]....
        /*0380*/ 	.word	0x000097d0


	//   ....[58]....
        /*0384*/ 	.word	0x00009800


	//   ....[59]....
        /*0388*/ 	.word	0x000098d0


	//   ....[60]....
        /*038c*/ 	.word	0x000098f0


	//   ....[61]....
        /*0390*/ 	.word	0x000099a0


	//   ....[62]....
        /*0394*/ 	.word	0x000099c0


	//   ....[63]....
        /*0398*/ 	.word	0x00009a80


	//   ....[64]....
        /*039c*/ 	.word	0x00009ac0


	//   ....[65]....
        /*03a0*/ 	.word	0x0000a7c0


	//   ....[66]....
        /*03a4*/ 	.word	0x0000b480


	//   ....[67]....
        /*03a8*/ 	.word	0x0000b4b0


	//   ....[68]....
        /*03ac*/ 	.word	0x0000b590


	//   ....[69]....
        /*03b0*/ 	.word	0x0000b5a0


	//   ....[70]....
        /*03b4*/ 	.word	0x0000b630


	//   ....[71]....
        /*03b8*/ 	.word	0x0000b640


	//   ....[72]....
        /*03bc*/ 	.word	0x0000b650


	//   ....[73]....
        /*03c0*/ 	.word	0x0000b660


	//   ....[74]....
        /*03c4*/ 	.word	0x0000d1a0


	//   ....[75]....
        /*03c8*/ 	.word	0x0000d6a0


	//   ....[76]....
        /*03cc*/ 	.word	0x0000d850


	//   ....[77]....
        /*03d0*/ 	.word	0x0000d8b0


	//   ....[78]....
        /*03d4*/ 	.word	0x0000d940


	//   ....[79]....
        /*03d8*/ 	.word	0x0000da50


	//   ....[80]....
        /*03dc*/ 	.word	0x0000dab0


	//   ....[81]....
        /*03e0*/ 	.word	0x0000dbb0


	//   ....[82]....
        /*03e4*/ 	.word	0x0000dc10


	//   ....[83]....
        /*03e8*/ 	.word	0x0000dcf0


	//----- nvinfo : EIATTR_REG_RECONFIG
	.align		4
.L_122:
        /*03ec*/ 	.byte	0x01, 0x54
	.zero		2


	//----- nvinfo : EIATTR_SYSCALL_OFFSETS
	.align		4
        /*03f0*/ 	.byte	0x04, 0x46
        /*03f2*/ 	.short	(.L_124 - .L_123)


	//   ....[0]....
.L_123:
        /*03f4*/ 	.word	0x00001960


	//   ....[1]....
        /*03f8*/ 	.word	0x0000a270


	//   ....[2]....
        /*03fc*/ 	.word	0x0000a3d0


	//   ....[3]....
        /*0400*/ 	.word	0x0000a510


	//   ....[4]....
        /*0404*/ 	.word	0x0000a630


	//   ....[5]....
        /*0408*/ 	.word	0x0000b080


	//----- nvinfo : EIATTR_MBARRIER_INSTR_OFFSETS
	.align		4
.L_124:
        /*040c*/ 	.byte	0x04, 0x39
        /*040e*/ 	.short	(.L_126 - .L_125)


	//   ....[0]....
.L_125:
        /*0410*/ 	.word	0x00000270
        /*0414*/ 	.word	0x000000ff
        /*0418*/ 	.word	0x00029800
        /*041c*/ 	.short	0x0100
        /*041e*/ 	.byte	0x08
	.zero		1


	//   ....[1]....
        /*0420*/ 	.word	0x00000280
        /*0424*/ 	.word	0x000000ff
        /*0428*/ 	.word	0x00029820
        /*042c*/ 	.short	0x0100
        /*042e*/ 	.byte	0x08
	.zero		1


	//   ....[2]....
        /*0430*/ 	.word	0x00000370
        /*0434*/ 	.word	0x000000ff
        /*0438*/ 	.word	0x00029830
        /*043c*/ 	.short	0x0100
        /*043e*/ 	.byte	0x08
	.zero		1


	//   ....[3]....
        /*0440*/ 	.word	0x00000380
        /*0444*/ 	.word	0x000000ff
        /*0448*/ 	.word	0x00029840
        /*044c*/ 	.short	0x0100
        /*044e*/ 	.byte	0x08
	.zero		1


	//   ....[4]....
        /*0450*/ 	.word	0x00000390
        /*0454*/ 	.word	0x000000ff
        /*0458*/ 	.word	0x00029838
        /*045c*/ 	.short	0x0100
        /*045e*/ 	.byte	0x08
	.zero		1


	//   ....[5]....
        /*0460*/ 	.word	0x000003a0
        /*0464*/ 	.word	0x000000ff
        /*0468*/ 	.word	0x00029848
        /*046c*/ 	.short	0x0100
        /*046e*/ 	.byte	0x08
	.zero		1


	//   ....[6]....
        /*0470*/ 	.word	0x000005a0
        /*0474*/ 	.word	0x000000ff
        /*0478*/ 	.word	0x00029850
        /*047c*/ 	.short	0x0100
        /*047e*/ 	.byte	0x08
	.zero		1


	//   ....[7]....
        /*0480*/ 	.word	0x000005b0
        /*0484*/ 	.word	0x000000ff
        /*0488*/ 	.word	0x00029860
        /*048c*/ 	.short	0x0100
        /*048e*/ 	.byte	0x08
	.zero		1


	//   ....[8]....
        /*0490*/ 	.word	0x000005c0
        /*0494*/ 	.word	0x000000ff
        /*0498*/ 	.word	0x00029858
        /*049c*/ 	.short	0x0100
        /*049e*/ 	.byte	0x08
	.zero		1


	//   ....[9]....
        /*04a0*/ 	.word	0x000005d0
        /*04a4*/ 	.word	0x000000ff
        /*04a8*/ 	.word	0x00029868
        /*04ac*/ 	.short	0x0100
        /*04ae*/ 	.byte	0x08
	.zero		1


	//   ....[10]....
        /*04b0*/ 	.word	0x000007d0
        /*04b4*/ 	.word	0x000000ff
        /*04b8*/ 	.word	0x00029870
        /*04bc*/ 	.short	0x0100
        /*04be*/ 	.byte	0x08
	.zero		1


	//   ....[11]....
        /*04c0*/ 	.word	0x000007e0
        /*04c4*/ 	.word	0x000000ff
        /*04c8*/ 	.word	0x00029880
        /*04cc*/ 	.short	0x0100
        /*04ce*/ 	.byte	0x08
	.zero		1


	//   ....[12]....
        /*04d0*/ 	.word	0x000007f0
        /*04d4*/ 	.word	0x000000ff
        /*04d8*/ 	.word	0x00029878
        /*04dc*/ 	.short	0x0100
        /*04de*/ 	.byte	0x08
	.zero		1


	//   ....[13]....
        /*04e0*/ 	.word	0x00000800
        /*04e4*/ 	.word	0x000000ff
        /*04e8*/ 	.word	0x00029888
        /*04ec*/ 	.short	0x0100
        /*04ee*/ 	.byte	0x08
	.zero		1


	//   ....[14]....
        /*04f0*/ 	.word	0x00000a50
        /*04f4*/ 	.word	0x000000ff
        /*04f8*/ 	.word	0x00029890
        /*04fc*/ 	.short	0x0100
        /*04fe*/ 	.byte	0x08
	.zero		1


	//   ....[15]....
        /*0500*/ 	.word	0x00000a60
        /*0504*/ 	.word	0x000000ff
        /*0508*/ 	.word	0x000298a0
        /*050c*/ 	.short	0x0100
        /*050e*/ 	.byte	0x08
	.zero		1


	//   ....[16]....
        /*0510*/ 	.word	0x00000a70
        /*0514*/ 	.word	0x000000ff
        /*0518*/ 	.word	0x00029898
        /*051c*/ 	.short	0x0100
        /*051e*/ 	.byte	0x08
	.zero		1


	//   ....[17]....
        /*0520*/ 	.word	0x00000a80
        /*0524*/ 	.word	0x000000ff
        /*0528*/ 	.word	0x000298a8
        /*052c*/ 	.short	0x0100
        /*052e*/ 	.byte	0x08
	.zero		1


	//   ....[18]....
        /*0530*/ 	.word	0x00000d30
        /*0534*/ 	.word	0x000000ff
        /*0538*/ 	.word	0x000298b0
        /*053c*/ 	.short	0x0100
        /*053e*/ 	.byte	0x08
	.zero		1


	//   ....[19]....
        /*0540*/ 	.word	0x00000d40
        /*0544*/ 	.word	0x000000ff
        /*0548*/ 	.word	0x000298c0
        /*054c*/ 	.short	0x0100
        /*054e*/ 	.byte	0x08
	.zero		1


	//   ....[20]....
        /*0550*/ 	.word	0x00000d50
        /*0554*/ 	.word	0x000000ff
        /*0558*/ 	.word	0x000298b8
        /*055c*/ 	.short	0x0100
        /*055e*/ 	.byte	0x08
	.zero		1


	//   ....[21]....
        /*0560*/ 	.word	0x00000d60
        /*0564*/ 	.word	0x000000ff
        /*0568*/ 	.word	0x000298c8
        /*056c*/ 	.short	0x0100
        /*056e*/ 	.byte	0x08
	.zero		1


	//   ....[22]....
        /*0570*/ 	.word	0x000019c0
        /*0574*/ 	.word	0x000000ff
        /*0578*/ 	.word	0x00029800
        /*057c*/ 	.short	0x010a
        /*057e*/ 	.byte	0x27
	.zero		1


	//   ....[23]....
        /*0580*/ 	.word	0x00001a40
        /*0584*/ 	.word	0x00000004
        /*0588*/ 	.word	0x00029830
        /*058c*/ 	.short	0x010a
        /*058e*/ 	.byte	0x3f
	.zero		1


	//   ....[24]....
        /*0590*/ 	.word	0x00001a80
        /*0594*/ 	.word	0x00000004
        /*0598*/ 	.word	0x00029830
        /*059c*/ 	.short	0x010a
        /*059e*/ 	.byte	0x3f
	.zero		1


	//   ....[25]....
        /*05a0*/ 	.word	0x00003c40
        /*05a4*/ 	.word	0x00000041
        /*05a8*/ 	.word	0x00000000
        /*05ac*/ 	.short	0x0101
        /*05ae*/ 	.byte	0x3f
	.zero		1


	//   ....[26]....
        /*05b0*/ 	.word	0x00004ac0
        /*05b4*/ 	.word	0x000000ff
        /*05b8*/ 	.word	0x00029830
        /*05bc*/ 	.short	0x010a
        /*05be*/ 	.byte	0x06
	.zero		1


	//   ....[27]....
        /*05c0*/ 	.word	0x00004b00
        /*05c4*/ 	.word	0x000000ff
        /*05c8*/ 	.word	0x00029830
        /*05cc*/ 	.short	0x010a
        /*05ce*/ 	.byte	0x06
	.zero		1


	//   ....[28]....
        /*05d0*/ 	.word	0x00005740
        /*05d4*/ 	.word	0x000000ff
        /*05d8*/ 	.word	0x00029850
        /*05dc*/ 	.short	0x010a
        /*05de*/ 	.byte	0x06
	.zero		1


	//   ....[29]....
        /*05e0*/ 	.word	0x00005780
        /*05e4*/ 	.word	0x000000ff
        /*05e8*/ 	.word	0x00029850
        /*05ec*/ 	.short	0x010a
        /*05ee*/ 	.byte	0x06
	.zero		1


	//   ....[30]....
        /*05f0*/ 	.word	0x00006d70
        /*05f4*/ 	.word	0x00000005
        /*05f8*/ 	.word	0x00000000
        /*05fc*/ 	.short	0x0101
        /*05fe*/ 	.byte	0x3f
	.zero		1


	//   ....[31]....
        /*0600*/ 	.word	0x000070a0
        /*0604*/ 	.word	0x000000ff
        /*0608*/ 	.word	0x00000000
        /*060c*/ 	.short	0x0101
        /*060e*/ 	.byte	0x06
	.zero		1


	//   ....[32]....
        /*0610*/ 	.word	0x00007720
        /*0614*/ 	.word	0x000000ff
        /*0618*/ 	.word	0x00029850
        /*061c*/ 	.short	0x010a
        /*061e*/ 	.byte	0x04
	.zero		1


	//   ....[33]....
        /*0620*/ 	.word	0x00007760
        /*0624*/ 	.word	0x000000ff
        /*0628*/ 	.word	0x00029850
        /*062c*/ 	.short	0x010a
        /*062e*/ 	.byte	0x04
	.zero		1


	//   ....[34]....
        /*0630*/ 	.word	0x000084e0
        /*0634*/ 	.word	0x000000ff
        /*0638*/ 	.word	0x00000000
        /*063c*/ 	.short	0x0101
        /*063e*/ 	.byte	0x04
	.zero		1


	//   ....[35]....
        /*0640*/ 	.word	0x000097b0
        /*0644*/ 	.word	0x000000ff
        /*0648*/ 	.word	0x00000000
        /*064c*/ 	.short	0x0101
        /*064e*/ 	.byte	0x04
	.zero		1


	//   ....[36]....
        /*0650*/ 	.word	0x00009810
        /*0654*/ 	.word	0x000000ff
        /*0658*/ 	.word	0x00000000
        /*065c*/ 	.short	0x0101
        /*065e*/ 	.byte	0x27
	.zero		1


	//   ....[37]....
        /*0660*/ 	.word	0x0000a9d0
        /*0664*/ 	.word	0x00000002
        /*0668*/ 	.word	0x00029880
        /*066c*/ 	.short	0x010a
        /*066e*/ 	.byte	0x3f
	.zero		1


	//   ....[38]....
        /*0670*/ 	.word	0x0000ac10
        /*0674*/ 	.word	0x00000002
        /*0678*/ 	.word	0x00029840
        /*067c*/ 	.short	0x010a
        /*067e*/ 	.byte	0x3f
	.zero		1


	//   ....[39]....
        /*0680*/ 	.word	0x0000b7a0
        /*0684*/ 	.word	0x000000ff
        /*0688*/ 	.word	0x00029800
        /*068c*/ 	.short	0x0107
        /*068e*/ 	.byte	0x29
	.zero		1


	//   ....[40]....
        /*0690*/ 	.word	0x0000b7f0
        /*0694*/ 	.word	0x000000ff
        /*0698*/ 	.word	0x00029800
        /*069c*/ 	.short	0x0101
        /*069e*/ 	.byte	0x29
	.zero		1


	//   ....[41]....
        /*06a0*/ 	.word	0x0000b820
        /*06a4*/ 	.word	0x000000ff
        /*06a8*/ 	.word	0x00029820
        /*06ac*/ 	.short	0x010a
        /*06ae*/ 	.byte	0x29
	.zero		1


	//   ....[42]....
        /*06b0*/ 	.word	0x0000bae0
        /*06b4*/ 	.word	0x00000006
        /*06b8*/ 	.word	0x00029880
        /*06bc*/ 	.short	0x010a
        /*06be*/ 	.byte	0x3f
	.zero		1


	//   ....[43]....
        /*06c0*/ 	.word	0x0000bdd0
        /*06c4*/ 	.word	0x00000006
        /*06c8*/ 	.word	0x00029840
        /*06cc*/ 	.short	0x010a
        /*06ce*/ 	.byte	0x3f
	.zero		1


	//   ....[44]....
        /*06d0*/ 	.word	0x0000c300
        /*06d4*/ 	.word	0x00000012
        /*06d8*/ 	.word	0x00029870
        /*06dc*/ 	.short	0x010a
        /*06de*/ 	.byte	0x3f
	.zero		1


	//   ....[45]....
        /*06e0*/ 	.word	0x0000c370
        /*06e4*/ 	.word	0x00000012
        /*06e8*/ 	.word	0x00029860
        /*06ec*/ 	.short	0x010a
        /*06ee*/ 	.byte	0x3f
	.zero		1


	//   ....[46]....
        /*06f0*/ 	.word	0x0000c860
        /*06f4*/ 	.word	0x00000012
        /*06f8*/ 	.word	0x00029850
        /*06fc*/ 	.short	0x0101
        /*06fe*/ 	.byte	0x3f
	.zero		1


	//   ....[47]....
        /*0700*/ 	.word	0x0000c8f0
        /*0704*/ 	.word	0x00000012
        /*0708*/ 	.word	0x00000000
        /*070c*/ 	.short	0x0101
        /*070e*/ 	.byte	0x3f
	.zero		1


	//   ....[48]....
        /*0710*/ 	.word	0x0000ca10
        /*0714*/ 	.word	0x00000010
        /*0718*/ 	.word	0x00029870
        /*071c*/ 	.short	0x010a
        /*071e*/ 	.byte	0x3f
	.zero		1


	//   ....[49]....
        /*0720*/ 	.word	0x0000ca80
        /*0724*/ 	.word	0x00000010
        /*0728*/ 	.word	0x00029860
        /*072c*/ 	.short	0x010a
        /*072e*/ 	.byte	0x3f
	.zero		1


	//   ....[50]....
        /*0730*/ 	.word	0x0000cf80
        /*0734*/ 	.word	0x00000010
        /*0738*/ 	.word	0x00029850
        /*073c*/ 	.short	0x0101
        /*073e*/ 	.byte	0x3f
	.zero		1


	//   ....[51]....
        /*0740*/ 	.word	0x0000d010
        /*0744*/ 	.word	0x00000010
        /*0748*/ 	.word	0x00000000
        /*074c*/ 	.short	0x0101
        /*074e*/ 	.byte	0x3f
	.zero		1


	//   ....[52]....
        /*0750*/ 	.word	0x0000d150
        /*0754*/ 	.word	0x00000008
        /*0758*/ 	.word	0x00029820
        /*075c*/ 	.short	0x010a
        /*075e*/ 	.byte	0x3f
	.zero		1


	//   ....[53]....
        /*0760*/ 	.word	0x0000d2d0
        /*0764*/ 	.word	0x00000005
        /*0768*/ 	.word	0x00000000
        /*076c*/ 	.short	0x010a
        /*076e*/ 	.byte	0x3f
	.zero		1


	//   ....[54]....
        /*0770*/ 	.word	0x0000d320
        /*0774*/ 	.word	0x00000007
        /*0778*/ 	.word	0x00000000
        /*077c*/ 	.short	0x010a
        /*077e*/ 	.byte	0x3f
	.zero		1


	//   ....[55]....
        /*0780*/ 	.word	0x0000d370
        /*0784*/ 	.word	0x00000011
        /*0788*/ 	.word	0x00029860
        /*078c*/ 	.short	0x010a
        /*078e*/ 	.byte	0x3f
	.zero		1


	//   ....[56]....
        /*0790*/ 	.word	0x0000d3c0
        /*0794*/ 	.word	0x00000003
        /*0798*/ 	.word	0x00029860
        /*079c*/ 	.short	0x010a
        /*079e*/ 	.byte	0x3f
	.zero		1


	//   ....[57]....
        /*07a0*/ 	.word	0x0000d400
        /*07a4*/ 	.word	0x00000011
        /*07a8*/ 	.word	0x00029880
        /*07ac*/ 	.short	0x010a
        /*07ae*/ 	.byte	0x3f
	.zero		1


	//   ....[58]....
        /*07b0*/ 	.word	0x0000d420
        /*07b4*/ 	.word	0x00000003
        /*07b8*/ 	.word	0x00029880
        /*07bc*/ 	.short	0x010a
        /*07be*/ 	.byte	0x3f
	.zero		1


	//   ....[59]....
        /*07c0*/ 	.word	0x0000d490
        /*07c4*/ 	.word	0x00000003
        /*07c8*/ 	.word	0x00029800
        /*07cc*/ 	.short	0x010a
        /*07ce*/ 	.byte	0x3f
	.zero		1


	//   ....[60]....
        /*07d0*/ 	.word	0x0000d4e0
        /*07d4*/ 	.word	0x00000004
        /*07d8*/ 	.word	0x00029830
        /*07dc*/ 	.short	0x010a
        /*07de*/ 	.byte	0x3f
	.zero		1


	//   ....[61]....
        /*07e0*/ 	.word	0x0000d540
        /*07e4*/ 	.word	0x00000003
        /*07e8*/ 	.word	0x00029830
        /*07ec*/ 	.short	0x010a
        /*07ee*/ 	.byte	0x3f
	.zero		1


	//   ....[62]....
        /*07f0*/ 	.word	0x0000d5a0
        /*07f4*/ 	.word	0x00000003
        /*07f8*/ 	.word	0x00029850
        /*07fc*/ 	.short	0x010a
        /*07fe*/ 	.byte	0x3f
	.zero		1


	//   ....[63]....
        /*0800*/ 	.word	0x0000d600
        /*0804*/ 	.word	0x00000007
        /*0808*/ 	.word	0x00029850
        /*080c*/ 	.short	0x010a
        /*080e*/ 	.byte	0x3f
	.zero		1


	//   ....[64]....
        /*0810*/ 	.word	0x0000d750
        /*0814*/ 	.word	0x00000002
        /*0818*/ 	.word	0x00029880
        /*081c*/ 	.short	0x010a
        /*081e*/ 	.byte	0x3f
	.zero		1


	//   ....[65]....
        /*0820*/ 	.word	0x0000d7a0
        /*0824*/ 	.word	0x00000002
        /*0828*/ 	.word	0x00029840
        /*082c*/ 	.short	0x010a
        /*082e*/ 	.byte	0x3f
	.zero		1


	//   ....[66]....
        /*0830*/ 	.word	0x0000dd40
        /*0834*/ 	.word	0x00000002
        /*0838*/ 	.word	0x00029820
        /*083c*/ 	.short	0x010a
        /*083e*/ 	.byte	0x3f
	.zero		1


	//   ....[67]....
        /*0840*/ 	.word	0x0000dd90
        /*0844*/ 	.word	0x00000006
        /*0848*/ 	.word	0x00029880
        /*084c*/ 	.short	0x010a
        /*084e*/ 	.byte	0x3f
	.zero		1


	//   ....[68]....
        /*0850*/ 	.word	0x0000dde0
        /*0854*/ 	.word	0x00000006
        /*0858*/ 	.word	0x00029840
        /*085c*/ 	.short	0x010a
        /*085e*/ 	.byte	0x3f
	.zero		1


	//   ....[69]....
        /*0860*/ 	.word	0x0000de30
        /*0864*/ 	.word	0x00000012
        /*0868*/ 	.word	0x00029870
        /*086c*/ 	.short	0x010a
        /*086e*/ 	.byte	0x3f
	.zero		1


	//   ....[70]....
        /*0870*/ 	.word	0x0000de80
        /*0874*/ 	.word	0x00000012
        /*0878*/ 	.word	0x00029860
        /*087c*/ 	.short	0x010a
        /*087e*/ 	.byte	0x3f
	.zero		1


	//   ....[71]....
        /*0880*/ 	.word	0x0000ded0
        /*0884*/ 	.word	0x00000010
        /*0888*/ 	.word	0x00029870
        /*088c*/ 	.short	0x010a
        /*088e*/ 	.byte	0x3f
	.zero		1


	//   ....[72]....
        /*0890*/ 	.word	0x0000df20
        /*0894*/ 	.word	0x00000010
        /*0898*/ 	.word	0x00029860
        /*089c*/ 	.short	0x010a
        /*089e*/ 	.byte	0x3f
	.zero		1


	//   ....[73]....
        /*08a0*/ 	.word	0x0000df70
        /*08a4*/ 	.word	0x00000008
        /*08a8*/ 	.word	0x00029820
        /*08ac*/ 	.short	0x010a
        /*08ae*/ 	.byte	0x3f
	.zero		1


	//   ....[74]....
        /*08b0*/ 	.word	0x0000dfc0
        /*08b4*/ 	.word	0x00000005
        /*08b8*/ 	.word	0x00000000
        /*08bc*/ 	.short	0x010a
        /*08be*/ 	.byte	0x3f
	.zero		1


	//   ....[75]....
        /*08c0*/ 	.word	0x0000e010
        /*08c4*/ 	.word	0x00000007
        /*08c8*/ 	.word	0x00000000
        /*08cc*/ 	.short	0x010a
        /*08ce*/ 	.byte	0x3f
	.zero		1


	//   ....[76]....
        /*08d0*/ 	.word	0x0000e060
        /*08d4*/ 	.word	0x00000011
        /*08d8*/ 	.word	0x00029860
        /*08dc*/ 	.short	0x010a
        /*08de*/ 	.byte	0x3f
	.zero		1


	//   ....[77]....
        /*08e0*/ 	.word	0x0000e0b0
        /*08e4*/ 	.word	0x00000003
        /*08e8*/ 	.word	0x00029860
        /*08ec*/ 	.short	0x010a
        /*08ee*/ 	.byte	0x3f
	.zero		1


	//   ....[78]....
        /*08f0*/ 	.word	0x0000e100
        /*08f4*/ 	.word	0x00000011
        /*08f8*/ 	.word	0x00029880
        /*08fc*/ 	.short	0x010a
        /*08fe*/ 	.byte	0x3f
	.zero		1


	//----- nvinfo : EIATTR_NUM_MBARRIERS
	.align		4
.L_126:
        /*0900*/ 	.byte	0x03, 0x38
        /*0902*/ 	.short	0x0016


	//----- nvinfo : EIATTR_EXIT_INSTR_OFFSETS
	.align		4
        /*0904*/ 	.byte	0x04, 0x1c
        /*0906*/ 	.short	(.L_128 - .L_127)


	//   ....[0]....
.L_127:
        /*0908*/ 	.word	0x00000f50


	//   ....[1]....
        /*090c*/ 	.word	0x00009ba0


	//   ....[2]....
        /*0910*/ 	.word	0x0000d1c0


	//   ....[3]....
        /*0914*/ 	.word	0x0000d470


	//----- nvinfo : EIATTR_MAX_THREADS
	.align		4
.L_128:
        /*0918*/ 	.byte	0x04, 0x05
        /*091a*/ 	.short	(.L_130 - .L_129)
.L_129:
        /*091c*/ 	.word	0x00000180
        /*0920*/ 	.word	0x00000001
        /*0924*/ 	.word	0x00000001


	//----- nvinfo : EIATTR_CRS_STACK_SIZE
	.align		4
.L_130:
        /*0928*/ 	.byte	0x04, 0x1e
        /*092a*/ 	.short	(.L_132 - .L_131)
.L_131:
        /*092c*/ 	.word	0x00000000


	//----- nvinfo : EIATTR_CBANK_PARAM_SIZE
	.align		4
.L_132:
        /*0930*/ 	.byte	0x03, 0x19
        /*0932*/ 	.short	0x0a70


	//----- nvinfo : EIATTR_PARAM_CBANK
	.align		4
        /*0934*/ 	.byte	0x04, 0x0a
        /*0936*/ 	.short	(.L_134 - .L_133)
	.align		4
.L_133:
        /*0938*/ 	.word	index@(.nv.constant0._ZN7cutlass13device_kernelIN5flash11enable_sm90INS1_16FlashAttnFwdSm90INS1_25CollectiveMainloopFwdSm90ILi2EN4cute5tupleIJNS5_1CILi2EEENS7_ILi1EEES9_EEENS6_IJNS7_ILi128EEENS7_ILi160EEENS7_ILi192EEEEEELi128ENS_12float_e4m3_tEfNS_4arch4Sm90ELb0ELb0ELb0ELb0ELb0ELb0ELb0ELb1ELb1ELb1ELb0ELb0EEENS1_21CollectiveEpilogueFwdINS6_IJSB_SB_SC_EEESA_NS_10bfloat16_tESH_Li256ELb0ELb1ELb0ELb1EEENS1_29StaticPersistentTileSchedulerILb0EEEEEEEEEvNT_6ParamsE)
        /*093c*/ 	.short	0x0210
        /*093e*/ 	.short	0x0a70


	//----- nvinfo : EIATTR_SW_WAR
	.align		4
.L_134:
        /*0940*/ 	.byte	0x04, 0x36
        /*0942*/ 	.short	(.L_136 - .L_135)
.L_135:
        /*0944*/ 	.word	0x00000008
.L_136:


//--------------------- .nv.info._ZN7cutlass13device_kernelIN5flash11enable_sm90INS1_16FlashAttnFwdSm90INS1_25CollectiveMainloopFwdSm90ILi2EN4cute5tupleIJNS5_1CILi1EEES8_S8_EEENS6_IJNS7_ILi128EEENS7_ILi160EEENS7_ILi192EEEEEELi128ENS_12float_e4m3_tEfNS_4arch4Sm90ELb0ELb0ELb0ELb1ELb0ELb0ELb0ELb1ELb1ELb1ELb0ELb0EEENS1_21CollectiveEpilogueFwdINS6_IJSA_SA_SB_EEES9_NS_10bfloat16_tESG_Li256ELb1ELb1ELb0ELb1EEENS1_36VarlenDynamicPersistentTileSchedulerILi128ELi160ELi256ELi128ELb0ELb1ELb1ELb0ELb1ELb1EEEEEEEEEvNT_6ParamsE --------------------------
	.section	.nv.info._ZN7cutlass13device_kernelIN5flash11enable_sm90INS1_16FlashAttnFwdSm90INS1_25CollectiveMainloopFwdSm90ILi2EN4cute5tupleIJNS5_1CILi1EEES8_S8_EEENS6_IJNS7_ILi128EEENS7_ILi160EEENS7_ILi192EEEEEELi128ENS_12float_e4m3_tEfNS_4arch4Sm90ELb0ELb0ELb0ELb1ELb0ELb0ELb0ELb1ELb1ELb1ELb0ELb0EEENS1_21CollectiveEpilogueFwdINS6_IJSA_SA_SB_EEES9_NS_10bfloat16_tESG_Li256ELb1ELb1ELb0ELb1EEENS1_36VarlenDynamicPersistentTileSchedulerILi128ELi160ELi256ELi128ELb0ELb1ELb1ELb0ELb1ELb1EEEEEEEEEvNT_6ParamsE,"",@"SHT_CUDA_INFO"
	.sectionflags	@""
	.align	4


	//----- nvinfo : EIATTR_CUDA_API_VERSION
	.align		4
        /*0000*/ 	.byte	0x04, 0x37
        /*0002*/ 	.short	(.L_138 - .L_137)
.L_137:
        /*0004*/ 	.word	0x00000082


	//----- nvinfo : EIATTR_KPARAM_INFO
	.align		4
.L_138:
        /*0008*/ 	.byte	0x04, 0x17
        /*000a*/ 	.short	(.L_140 - .L_139)
.L_139:
        /*000c*/ 	.word	0x00000000
        /*0010*/ 	.short	0x0000
        /*0012*/ 	.short	0x0070
        /*0014*/ 	.byte	0x00, 0xf0, 0x01, 0x2a


	//----- nvinfo : EIATTR_SPARSE_MMA_MASK
	.align		4
.L_140:
        /*0018*/ 	.byte	0x03, 0x50
        /*001a*/ 	.short	0x0000


	//----- nvinfo : EIATTR_MAXREG_COUNT
	.align		4
        /*001c*/ 	.byte	0x03, 0x1b
        /*001e*/ 	.short	0x00a8


	//----- nvinfo : EIATTR_NUM_BARRIERS
	.align		4
        /*0020*/ 	.byte	0x02, 0x4c
        /*0022*/ 	.byte	0x10
	.zero		1


	//----- nvinfo : EIATTR_EXTERNS
	.align		4
        /*0024*/ 	.byte	0x04, 0x0f
        /*0026*/ 	.short	(.L_142 - .L_141)


	//   ....[0]....
	.align		4
.L_141:
        /*0028*/ 	.word	index@(__assertfail)


	//----- nvinfo : EIATTR_ANNOTATIONS
	.align		4
.L_142:
        /*002c*/ 	.byte	0x04, 0x55
        /*002e*/ 	.short	(.L_144 - .L_143)


	//   ....[0]....
.L_143:
        /* <DEDUP_REMOVED lines=32> */


	//----- nvinfo : EIATTR_MERCURY_ISA_VERSION
	.align		4
.L_144:
        /*0220*/ 	.byte	0x03, 0x5f
        /*0222*/ 	.short	0x0101


	//----- nvinfo : EIATTR_UNUSED_LOAD_BYTE_OFFSET
	.align		4
        /*0224*/ 	.byte	0x04, 0x44
        /*0226*/ 	.short	(.L_146 - .L_145)


	//   ....[0]....
.L_145:
        /*0228*/ 	.word	0x00000a40
        /*022c*/ 	.word	0x0000fff0


	//   ....[1]....
        /*0230*/ 	.word	0x00008620
        /*0234*/ 	.word	0x0000fff0


	//----- nvinfo : EIATTR_INT_WARP_WIDE_INSTR_OFFSETS
	.align		4
.L_146:
        /*0238*/ 	.byte	0x04, 0x31
        /*023a*/ 	.short	(.L_148 - .L_147)


	//   ....[0]....
.L_147:
        /*023c*/ 	.word	0x00000130


	//   ....[1]....
        /*0240*/ 	.word	0x00000170


	//   ....[2]....
        /*0244*/ 	.word	0x000001e0


	//   ....[3]....
        /*0248*/ 	.word	0x0000c180


	//   ....[4]....
        /*024c*/ 	.word	0x0000c210


	//   ....[5]....
        /*0250*/ 	.word	0x0000ead0


	//   ....[6]....
        /*0254*/ 	.word	0x0000eb60


	//----- nvinfo : EIATTR_COOP_GROUP_MASK_REGIDS
	.align		4
.L_148:
        /*0258*/ 	.byte	0x04, 0x29
        /*025a*/ 	.short	(.L_150 - .L_149)


	//   ....[0]....
.L_149:
        /*025c*/ 	.word	0xffffffff


	//   ....[1]....
        /*0260*/ 	.word	0xffffffff


	//   ....[2]....
        /*0264*/ 	.word	0xffffffff


	//   ....[3]....
        /*0268*/ 	.word	0xffffffff


	//   ....[4]....
        /*026c*/ 	.word	0xffffffff


	//   ....[5]....
        /*0270*/ 	.word	0xffffffff


	//   ....[6]....
        /*0274*/ 	.word	0xffffffff


	//   ....[7]....
        /*0278*/ 	.word	0xffffffff


	//   ....[8]....
        /*027c*/ 	.word	0xffffffff


	//   ....[9]....
        /*0280*/ 	.word	0xffffffff


	//   ....[10]....
        /*0284*/ 	.word	0xffffffff


	//   ....[11]....
        /*0288*/ 	.word	0xffffffff


	//   ....[12]....
        /*028c*/ 	.word	0xffffffff


	//   ....[13]....
        /*0290*/ 	.word	0xffffffff


	//   ....[14]....
        /*0294*/ 	.word	0xffffffff


	//   ....[15]....
        /*0298*/ 	.word	0xffffffff


	//   ....[16]....
        /*029c*/ 	.word	0xffffffff


	//   ....[17]....
        /*02a0*/ 	.word	0xffffffff


	//   ....[18]....
        /*02a4*/ 	.word	0xffffffff


	//   ....[19]....
        /*02a8*/ 	.word	0xffffffff


	//   ....[20]....
        /*02ac*/ 	.word	0xffffffff


	//   ....[21]....
        /*02b0*/ 	.word	0xffffffff


	//   ....[22]....
        /*02b4*/ 	.word	0xffffffff


	//   ....[23]....
        /*02b8*/ 	.word	0xffffffff


	//   ....[24]....
        /*02bc*/ 	.word	0xffffffff


	//   ....[25]....
        /*02c0*/ 	.word	0xffffffff


	//   ....[26]....
        /*02c4*/ 	.word	0xffffffff


	//   ....[27]....
        /*02c8*/ 	.word	0xffffffff


	//   ....[28]....
        /*02cc*/ 	.word	0xffffffff


	//   ....[29]....
        /*02d0*/ 	.word	0xffffffff


	//   ....[30]....
        /*02d4*/ 	.word	0xffffffff


	//   ....[31]....
        /*02d8*/ 	.word	0xffffffff


	//   ....[32]....
        /*02dc*/ 	.word	0xffffffff


	//   ....[33]....
        /*02e0*/ 	.word	0xffffffff


	//   ....[34]....
        /*02e4*/ 	.word	0xffffffff


	//   ....[35]....
        /*02e8*/ 	.word	0xffffffff


	//   ....[36]....
        /*02ec*/ 	.word	0xffffffff


	//   ....[37]....
        /*02f0*/ 	.word	0xffffffff


	//   ....[38]....
        /*02f4*/ 	.word	0xffffffff


	//   ....[39]....
        /*02f8*/ 	.word	0xffffffff


	//   ....[40]....
        /*02fc*/ 	.word	0xffffffff


	//   ....[41]....
        /*0300*/ 	.word	0xffffffff


	//   ....[42]....
        /*0304*/ 	.word	0xffffffff


	//   ....[43]....
        /*0308*/ 	.word	0xffffffff


	//   ....[44]....
        /*030c*/ 	.word	0xffffffff


	//   ....[45]....
        /*0310*/ 	.word	0xffffffff


	//   ....[46]....
        /*0314*/ 	.word	0xffffffff


	//   ....[47]....
        /*0318*/ 	.word	0xffffffff


	//   ....[48]....
        /*031c*/ 	.word	0xffffffff


	//   ....[49]....
        /*0320*/ 	.word	0xffffffff


	//   ....[50]....
        /*0324*/ 	.word	0xffffffff


	//   ....[51]....
        /*0328*/ 	.word	0xffffffff


	//   ....[52]....
        /*032c*/ 	.word	0xffffffff


	//   ....[53]....
        /*0330*/ 	.word	0xffffffff


	//   ....[54]....
        /*0334*/ 	.word	0xffffffff


	//   ....[55]....
        /*0338*/ 	.word	0xffffffff


	//   ....[56]....
        /*033c*/ 	.word	0xffffffff


	//   ....[57]....
        /*0340*/ 	.word	0xffffffff


	//   ....[58]....
        /*0344*/ 	.word	0xffffffff


	//   ....[59]....
        /*0348*/ 	.word	0xffffffff


	//   ....[60]....
        /*034c*/ 	.word	0xffffffff


	//   ....[61]....
        /*0350*/ 	.word	0xffffffff


	//   ....[62]....
        /*0354*/ 	.word	0xffffffff


	//   ....[63]....
        /*0358*/ 	.word	0xffffffff


	//   ....[64]....
        /*035c*/ 	.word	0xffffffff


	//   ....[65]....
        /*0360*/ 	.word	0xffffffff


	//   ....[66]....
        /*0364*/ 	.word	0xffffffff


	//   ....[67]....
        /*0368*/ 	.word	0xffffffff


	//   ....[68]....
        /*036c*/ 	.word	0xffffffff


	//   ....[69]....
        /*0370*/ 	.word	0xffffffff


	//   ....[70]....
        /*0374*/ 	.word	0xffffffff


	//   ....[71]....
        /*0378*/ 	.word	0xffffffff


	//   ....[72]....
        /*037c*/ 	.word	0xffffffff


	//   ....[73]....
        /*0380*/ 	.word	0xffffffff


	//   ....[74]....
        /*0384*/ 	.word	0xffffffff


	//   ....[75]....
        /*0388*/ 	.word	0xffffffff


	//   ....[76]....
        /*038c*/ 	.word	0xffffffff


	//   ....[77]....
        /*0390*/ 	.word	0xffffffff


	//   ....[78]....
        /*0394*/ 	.word	0xffffffff


	//   ....[79]....
        /*0398*/ 	.word	0xffffffff


	//   ....[80]....
        /*039c*/ 	.word	0xffffffff


	//   ....[81]....
        /*03a0*/ 	.word	0xffffffff


	//   ....[82]....
        /*03a4*/ 	.word	0xffffffff


	//   ....[83]....
        /*03a8*/ 	.word	0xffffffff


	//   ....[84]....
        /*03ac*/ 	.word	0xffffffff


	//   ....[85]....
        /*03b0*/ 	.word	0xffffffff


	//   ....[86]....
        /*03b4*/ 	.word	0xffffffff


	//   ....[87]....
        /*03b8*/ 	.word	0xffffffff


	//   ....[88]....
        /*03bc*/ 	.word	0xffffffff


	//   ....[89]....
        /*03c0*/ 	.word	0xffffffff


	//   ....[90]....
        /*03c4*/ 	.word	0xffffffff


	//   ....[91]....
        /*03c8*/ 	.word	0xffffffff


	//   ....[92]....
        /*03cc*/ 	.word	0xffffffff


	//   ....[93]....
        /*03d0*/ 	.word	0xffffffff


	//   ....[94]....
        /*03d4*/ 	.word	0xffffffff


	//   ....[95]....
        /*03d8*/ 	.word	0xffffffff


	//   ....[96]....
        /*03dc*/ 	.word	0xffffffff


	//   ....[97]....
        /*03e0*/ 	.word	0xffffffff


	//   ....[98]....
        /*03e4*/ 	.word	0xffffffff


	//   ....[99]....
        /*03e8*/ 	.word	0xffffffff


	//   ....[100]....
        /*03ec*/ 	.word	0xffffffff


	//   ....[101]....
        /*03f0*/ 	.word	0xffffffff


	//   ....[102]....
        /*03f4*/ 	.word	0xffffffff


	//   ....[103]....
        /*03f8*/ 	.word	0xffffffff


	//   ....[104]....
        /*03fc*/ 	.word	0xffffffff


	//   ....[105]....
        /*0400*/ 	.word	0xffffffff


	//   ....[106]....
        /*0404*/ 	.word	0xffffffff


	//   ....[107]....
        /*0408*/ 	.word	0xffffffff


	//   ....[108]....
        /*040c*/ 	.word	0xffffffff


	//   ....[109]....
        /*0410*/ 	.word	0xffffffff


	//   ....[110]....
        /*0414*/ 	.word	0xffffffff


	//   ....[111]....
        /*0418*/ 	.word	0xffffffff


	//   ....[112]....
        /*041c*/ 	.word	0xffffffff


	//   ....[113]....
        /*0420*/ 	.word	0xffffffff


	//   ....[114]....
        /*0424*/ 	.word	0xffffffff


	//   ....[115]....
        /*0428*/ 	.word	0x0500000f


	//   ....[116]....
        /*042c*/ 	.word	0x0500000f


	//   ....[117]....
        /*0430*/ 	.word	0x0500000f


	//   ....[118]....
        /*0434*/ 	.word	0x0500000f


	//   ....[119]....
        /*0438*/ 	.word	0x0500000f


	//   ....[120]....
        /*043c*/ 	.word	0x0500000f


	//   ....[121]....
        /*0440*/ 	.word	0x0500000f


	//   ....[122]....
        /*0444*/ 	.word	0x0500000f


	//   ....[123]....
        /*0448*/ 	.word	0x0500000f


	//   ....[124]....
        /*044c*/ 	.word	0x0500000f


	//----- nvinfo : EIATTR_COOP_GROUP_INSTR_OFFSETS
	.align		4
.L_150:
        /*0450*/ 	.byte	0x04, 0x28
        /*0452*/ 	.short	(.L_152 - .L_151)


	//   ....[0]....
.L_151:
        /*0454*/ 	.word	0x00000070


	//   ....[1]....
        /*0458*/ 	.word	0x00000140


	//   ....[2]....
        /*045c*/ 	.word	0x00000190


	//   ....[3]....
        /*0460*/ 	.word	0x000003c0


	//   ....[4]....
        /*0464*/ 	.word	0x00000520


	//   ....[5]....
        /*0468*/ 	.word	0x00000640


	//   ....[6]....
        /*046c*/ 	.word	0x000007a0


	//   ....[7]....
        /*0470*/ 	.word	0x000016e0


	//   ....[8]....
        /*0474*/ 	.word	0x00003170


	//   ....[9]....
        /*0478*/ 	.word	0x00003250


	//   ....[10]....
        /*047c*/ 	.word	0x000037f0


	//   ....[11]....
        /*0480*/ 	.word	0x000038a0


	//   ....[12]....
        /*0484*/ 	.word	0x00006060


	//   ....[13]....
        /*0488*/ 	.word	0x00006080


	//   ....[14]....
        /*048c*/ 	.word	0x000060b0


	//   ....[15]....
        /*0490*/ 	.word	0x000060e0


	//   ....[16]....
        /*0494*/ 	.word	0x00007e80


	//   ....[17]....
        /*0498*/ 	.word	0x00007e90


	//   ....[18]....
        /*049c*/ 	.word	0x00007f10


	//   ....[19]....
        /*04a0*/ 	.word	0x00007f20


	//   ....[20]....
        /*04a4*/ 	.word	0x00008eb0


	//   ....[21]....
        /*04a8*/ 	.word	0x00008ec0


	//   ....[22]....
        /*04ac*/ 	.word	0x00008ed0


	//   ....[23]....
        /*04b0*/ 	.word	0x00008ee0


	//   ....[24]....
        /*04b4*/ 	.word	0x00008ef0


	//   ....[25]....
        /*04b8*/ 	.word	0x00008f00


	//   ....[26]....
        /*04bc*/ 	.word	0x00008f10


	//   ....[27]....
        /*04c0*/ 	.word	0x00008f20


	//   ....[28]....
        /*04c4*/ 	.word	0x00008f50


	//   ....[29]....
        /*04c8*/ 	.word	0x00008f60


	//   ....[30]....
        /*04cc*/ 	.word	0x00008f90


	//   ....[31]....
        /*04d0*/ 	.word	0x00008fa0


	//   ....[32]....
        /*04d4*/ 	.word	0x00008fb0


	//   ....[33]....
        /*04d8*/ 	.word	0x00008fc0


	//   ....[34]....
        /*04dc*/ 	.word	0x00008ff0


	//   ....[35]....
        /*04e0*/ 	.word	0x00009020


	//   ....[36]....
        /*04e4*/ 	.word	0x00009030


	//   ....[37]....
        /*04e8*/ 	.word	0x00009040


	//   ....[38]....
        /*04ec*/ 	.word	0x00009060


	//   ....[39]....
        /*04f0*/ 	.word	0x00009070


	//   ....[40]....
        /*04f4*/ 	.word	0x000090a0


	//   ....[41]....
        /*04f8*/ 	.word	0x000090d0


	//   ....[42]....
        /*04fc*/ 	.word	0x000090e0


	//   ....[43]....
        /*0500*/ 	.word	0x000090f0


	//   ....[44]....
        /*0504*/ 	.word	0x00009100


	//   ....[45]....
        /*0508*/ 	.word	0x00009110


	//   ....[46]....
        /*050c*/ 	.word	0x00009120


	//   ....[47]....
        /*0510*/ 	.word	0x00009130


	//   ....[48]....
        /*0514*/ 	.word	0x00009140


	//   ....[49]....
        /*0518*/ 	.word	0x00009190


	//   ....[50]....
        /*051c*/ 	.word	0x000091c0


	//   ....[51]....
        /*0520*/ 	.word	0x000091f0


	//   ....[52]....
        /*0524*/ 	.word	0x00009810


	//   ....[53]....
        /*0528*/ 	.word	0x00009840


	//   ....[54]....
        /*052c*/ 	.word	0x00009870


	//   ....[55]....
        /*0530*/ 	.word	0x000098a0


	//   ....[56]....
        /*0534*/ 	.word	0x00009e70


	//   ....[57]....
        /*0538*/ 	.word	0x00009ea0


	//   ....[58]....
        /*053c*/ 	.word	0x00009f60


	//   ....[59]....
        /*0540*/ 	.word	0x00009f80


	//   ....[60]....
        /*0544*/ 	.word	0x0000a040


	//   ....[61]....
        /*0548*/ 	.word	0x0000a060


	//   ....[62]....
        /*054c*/ 	.word	0x0000a130


	//   ....[63]....
        /*0550*/ 	.word	0x0000a150


	//   ....[64]....
        /*0554*/ 	.word	0x0000aa20


	//   ....[65]....
        /*0558*/ 	.word	0x0000aa50


	//   ....[66]....
        /*055c*/ 	.word	0x0000ab20


	//   ....[67]....
        /*0560*/ 	.word	0x0000ab40


	//   ....[68]....
        /*0564*/ 	.word	0x0000ac00


	//   ....[69]....
        /*0568*/ 	.word	0x0000ac20


	//   ....[70]....
        /*056c*/ 	.word	0x0000acf0


	//   ....[71]....
        /*0570*/ 	.word	0x0000ad10


	//   ....[72]....
        /*0574*/ 	.word	0x0000ae50


	//   ....[73]....
        /*0578*/ 	.word	0x0000b060


	//   ....[74]....
        /*057c*/ 	.word	0x0000b090


	//   ....[75]....
        /*0580*/ 	.word	0x0000b0c0


	//   ....[76]....
        /*0584*/ 	.word	0x0000b100


	//   ....[77]....
        /*0588*/ 	.word	0x0000b130


	//   ....[78]....
        /*058c*/ 	.word	0x0000b160


	//   ....[79]....
        /*0590*/ 	.word	0x0000b2f0


	//   ....[80]....
        /*0594*/ 	.word	0x0000b320


	//   ....[81]....
        /*0598*/ 	.word	0x0000b350


	//   ....[82]....
        /*059c*/ 	.word	0x0000b380


	//   ....[83]....
        /*05a0*/ 	.word	0x0000b3b0


	//   ....[84]....
        /*05a4*/ 	.word	0x0000b3f0


	//   ....[85]....
        /*05a8*/ 	.word	0x0000b480


	//   ....[86]....
        /*05ac*/ 	.word	0x0000b4c0


	//   ....[87]....
        /*05b0*/ 	.word	0x0000b550


	//   ....[88]....
        /*05b4*/ 	.word	0x0000c930


	//   ....[89]....
        /*05b8*/ 	.word	0x0000d600


	//   ....[90]....
        /*05bc*/ 	.word	0x0000d630


	//   ....[91]....
        /*05c0*/ 	.word	0x0000d6f0


	//   ....[92]....
        /*05c4*/ 	.word	0x0000d700


	//   ....[93]....
        /*05c8*/ 	.word	0x0000d790


	//   ....[94]....
        /*05cc*/ 	.word	0x0000d7a0


	//   ....[95]....
        /*05d0*/ 	.word	0x0000d7b0


	//   ....[96]....
        /*05d4*/ 	.word	0x0000d7f0


	//   ....[97]....
        /*05d8*/ 	.word	0x0000f4b0


	//   ....[98]....
        /*05dc*/ 	.word	0x0000f4e0


	//   ....[99]....
        /*05e0*/ 	.word	0x0000f510


	//   ....[100]....
        /*05e4*/ 	.word	0x0000f540


	//   ....[101]....
        /*05e8*/ 	.word	0x0000f570


	//   ....[102]....
        /*05ec*/ 	.word	0x0000f580


	//   ....[103]....
        /*05f0*/ 	.word	0x0000f5c0


	//   ....[104]....
        /*05f4*/ 	.word	0x0000f5d0


	//   ....[105]....
        /*05f8*/ 	.word	0x0000f710


	//   ....[106]....
        /*05fc*/ 	.word	0x0000f740


	//   ....[107]....
        /*0600*/ 	.word	0x0000f770


	//   ....[108]....
        /*0604*/ 	.word	0x0000f7a0


	//   ....[109]....
        /*0608*/ 	.word	0x0000f7d0


	//   ....[110]....
        /*060c*/ 	.word	0x0000f810


	//   ....[111]....
        /*0610*/ 	.word	0x0000f890


	//   ....[112]....
        /*0614*/ 	.word	0x0000f8d0


	//   ....[113]....
        /*0618*/ 	.word	0x0000f920


	//   ....[114]....
        /*061c*/ 	.word	0x0000fdd0


	//   ....[115]....
        /*0620*/ 	.word	0x000102d0


	//   ....[116]....
        /*0624*/ 	.word	0x000104b0


	//   ....[117]....
        /*0628*/ 	.word	0x00010510


	//   ....[118]....
        /*062c*/ 	.word	0x00010570


	//   ....[119]....
        /*0630*/ 	.word	0x00010670


	//   ....[120]....
        /*0634*/ 	.word	0x000106d0


	//   ....[121]....
        /*0638*/ 	.word	0x000107d0


	//   ....[122]....
        /*063c*/ 	.word	0x00010830


	//   ....[123]....
        /*0640*/ 	.word	0x00010910


	//   ....[124]....
        /*0644*/ 	.word	0x00010c60


	//----- nvinfo : EIATTR_REG_RECONFIG
	.align		4
.L_152:
        /*0648*/ 	.byte	0x01, 0x54
	.zero		2


	//----- nvinfo : EIATTR_SYSCALL_OFFSETS
	.align		4
        /*064c*/ 	.byte	0x04, 0x46
        /*064e*/ 	.short	(.L_154 - .L_153)


	//   ....[0]....
.L_153:
        /*0650*/ 	.word	0x000018c0


	//   ....[1]....
        /*0654*/ 	.word	0x0000c380


	//   ....[2]....
        /*0658*/ 	.word	0x0000c510


	//   ....[3]....
        /*065c*/ 	.word	0x0000c660


	//   ....[4]....
        /*0660*/ 	.word	0x0000c7a0


	//   ....[5]....
        /*0664*/ 	.word	0x0000d210


	//----- nvinfo : EIATTR_MBARRIER_INSTR_OFFSETS
	.align		4
.L_154:
        /*0668*/ 	.byte	0x04, 0x39
        /*066a*/ 	.short	(.L_156 - .L_155)


	//   ....[0]....
.L_155:
        /*066c*/ 	.word	0x00000270
        /*0670*/ 	.word	0x000000ff
        /*0674*/ 	.word	0x00029800
        /*0678*/ 	.short	0x0100
        /*067a*/ 	.byte	0x08
	.zero		1


	//   ....[1]....
        /*067c*/ 	.word	0x00000280
        /*0680*/ 	.word	0x000000ff
        /*0684*/ 	.word	0x00029820
        /*0688*/ 	.short	0x0100
        /*068a*/ 	.byte	0x08
	.zero		1


	//   ....[2]....
        /*068c*/ 	.word	0x00000370
        /*0690*/ 	.word	0x000000ff
        /*0694*/ 	.word	0x00029830
        /*0698*/ 	.short	0x0100
        /*069a*/ 	.byte	0x08
	.zero		1


	//   ....[3]....
        /*069c*/ 	.word	0x00000380
        /*06a0*/ 	.word	0x000000ff
        /*06a4*/ 	.word	0x00029840
        /*06a8*/ 	.short	0x0100
        /*06aa*/ 	.byte	0x08
	.zero		1


	//   ....[4]....
        /*06ac*/ 	.word	0x00000390
        /*06b0*/ 	.word	0x000000ff
        /*06b4*/ 	.word	0x00029838
        /*06b8*/ 	.short	0x0100
        /*06ba*/ 	.byte	0x08
	.zero		1


	//   ....[5]....
        /*06bc*/ 	.word	0x000003a0
        /*06c0*/ 	.word	0x000000ff
        /*06c4*/ 	.word	0x00029848
        /*06c8*/ 	.short	0x0100
        /*06ca*/ 	.byte	0x08
	.zero		1


	//   ....[6]....
        /*06cc*/ 	.word	0x000004d0
        /*06d0*/ 	.word	0x000000ff
        /*06d4*/ 	.word	0x00029850
        /*06d8*/ 	.short	0x0100
        /*06da*/ 	.byte	0x08
	.zero		1


	//   ....[7]....
        /*06dc*/ 	.word	0x000004e0
        /*06e0*/ 	.word	0x000000ff
        /*06e4*/ 	.word	0x00029860
        /*06e8*/ 	.short	0x0100
        /*06ea*/ 	.byte	0x08
	.zero		1


	//   ....[8]....
        /*06ec*/ 	.word	0x000004f0
        /*06f0*/ 	.word	0x000000ff
        /*06f4*/ 	.word	0x00029858
        /*06f8*/ 	.short	0x0100
        /*06fa*/ 	.byte	0x08
	.zero		1


	//   ....[9]....
        /*06fc*/ 	.word	0x00000500
        /*0700*/ 	.word	0x000000ff
        /*0704*/ 	.word	0x00029868
        /*0708*/ 	.short	0x0100
        /*070a*/ 	.byte	0x08
	.zero		1


	//   ....[10]....
        /*070c*/ 	.word	0x000005f0
        /*0710*/ 	.word	0x000000ff
        /*0714*/ 	.word	0x00029870
        /*0718*/ 	.short	0x0100
        /*071a*/ 	.byte	0x06
	.zero		1


	//   ....[11]....
        /*071c*/ 	.word	0x00000600
        /*0720*/ 	.word	0x000000ff
        /*0724*/ 	.word	0x00029880
        /*0728*/ 	.short	0x0100
        /*072a*/ 	.byte	0x06
	.zero		1


	//   ....[12]....
        /*072c*/ 	.word	0x00000610
        /*0730*/ 	.word	0x000000ff
        /*0734*/ 	.word	0x00029878
        /*0738*/ 	.short	0x0100
        /*073a*/ 	.byte	0x06
	.zero		1


	//   ....[13]....
        /*073c*/ 	.word	0x00000620
        /*0740*/ 	.word	0x000000ff
        /*0744*/ 	.word	0x00029888
        /*0748*/ 	.short	0x0100
        /*074a*/ 	.byte	0x06
	.zero		1


	//   ....[14]....
        /*074c*/ 	.word	0x00000750
        /*0750*/ 	.word	0x000000ff
        /*0754*/ 	.word	0x00029890
        /*0758*/ 	.short	0x0100
        /*075a*/ 	.byte	0x08
	.zero		1


	//   ....[15]....
        /*075c*/ 	.word	0x00000760
        /*0760*/ 	.word	0x000000ff
        /*0764*/ 	.word	0x000298a0
        /*0768*/ 	.short	0x0100
        /*076a*/ 	.byte	0x08
	.zero		1


	//   ....[16]....
        /*076c*/ 	.word	0x00000770
        /*0770*/ 	.word	0x000000ff
        /*0774*/ 	.word	0x00029898
        /*0778*/ 	.short	0x0100
        /*077a*/ 	.byte	0x08
	.zero		1


	//   ....[17]....
        /*077c*/ 	.word	0x00000780
        /*0780*/ 	.word	0x000000ff
        /*0784*/ 	.word	0x000298a8
        /*0788*/ 	.short	0x0100
        /*078a*/ 	.byte	0x08
	.zero		1


	//   ....[18]....
        /*078c*/ 	.word	0x000008b0
        /*0790*/ 	.word	0x000000ff
        /*0794*/ 	.word	0x000298b0
        /*0798*/ 	.short	0x0100
        /*079a*/ 	.byte	0x08
	.zero		1


	//   ....[19]....
        /*079c*/ 	.word	0x000008c0
        /*07a0*/ 	.word	0x000000ff
        /*07a4*/ 	.word	0x000298c0
        /*07a8*/ 	.short	0x0100
        /*07aa*/ 	.byte	0x08
	.zero		1


	//   ....[20]....
        /*07ac*/ 	.word	0x000008d0
        /*07b0*/ 	.word	0x000000ff
        /*07b4*/ 	.word	0x000298b8
        /*07b8*/ 	.short	0x0100
        /*07ba*/ 	.byte	0x08
	.zero		1


	//   ....[21]....
        /*07bc*/ 	.word	0x000008e0
        /*07c0*/ 	.word	0x000000ff
        /*07c4*/ 	.word	0x000298c8
        /*07c8*/ 	.short	0x0100
        /*07ca*/ 	.byte	0x08
	.zero		1


	//   ....[22]....
        /*07cc*/ 	.word	0x00001980
        /*07d0*/ 	.word	0x00000000
        /*07d4*/ 	.word	0x00029800
        /*07d8*/ 	.short	0x010a
        /*07da*/ 	.byte	0x3f
	.zero		1


	//   ....[23]....
        /*07dc*/ 	.word	0x00001a00
        /*07e0*/ 	.word	0x00000006
        /*07e4*/ 	.word	0x00029830
        /*07e8*/ 	.short	0x010a
        /*07ea*/ 	.byte	0x3f
	.zero		1


	//   ....[24]....
        /*07ec*/ 	.word	0x00001a70
        /*07f0*/ 	.word	0x00000006
        /*07f4*/ 	.word	0x00029830
        /*07f8*/ 	.short	0x010a
        /*07fa*/ 	.byte	0x3f
	.zero		1


	//   ....[25]....
        /*07fc*/ 	.word	0x00003830
        /*0800*/ 	.word	0x00000006
        /*0804*/ 	.word	0x00000000
        /*0808*/ 	.short	0x0101
        /*080a*/ 	.byte	0x3f
	.zero		1


	//   ....[26]....
        /*080c*/ 	.word	0x00004e10
        /*0810*/ 	.word	0x000000ff
        /*0814*/ 	.word	0x00029830
        /*0818*/ 	.short	0x010a
        /*081a*/ 	.byte	0x06
	.zero		1


	//   ....[27]....
        /*081c*/ 	.word	0x00004e50
        /*0820*/ 	.word	0x000000ff
        /*0824*/ 	.word	0x00029830
        /*0828*/ 	.short	0x010a
        /*082a*/ 	.byte	0x06
	.zero		1


	//   ....[28]....
        /*082c*/ 	.word	0x00005aa0
        /*0830*/ 	.word	0x000000ff
        /*0834*/ 	.word	0x00029850
        /*0838*/ 	.short	0x010a
        /*083a*/ 	.byte	0x06
	.zero		1


	//   ....[29]....
        /*083c*/ 	.word	0x00005ae0
        /*0840*/ 	.word	0x000000ff
        /*0844*/ 	.word	0x00029850
        /*0848*/ 	.short	0x010a
        /*084a*/ 	.byte	0x06
	.zero		1


	//   ....[30]....
        /*084c*/ 	.word	0x00007280
        /*0850*/ 	.word	0x00000006
        /*0854*/ 	.word	0x00000000
        /*0858*/ 	.short	0x0101
        /*085a*/ 	.byte	0x3f
	.zero		1


	//   ....[31]....
        /*085c*/ 	.word	0x00007470
        /*0860*/ 	.word	0x0000000a
        /*0864*/ 	.word	0x00000000
        /*0868*/ 	.short	0x0101
        /*086a*/ 	.byte	0x3f
	.zero		1


	//   ....[32]....
        /*086c*/ 	.word	0x00007ac0
        /*0870*/ 	.word	0x0000000f
        /*0874*/ 	.word	0x00029850
        /*0878*/ 	.short	0x010a
        /*087a*/ 	.byte	0x3f
	.zero		1


	//   ....[33]....
        /*087c*/ 	.word	0x00007b50
        /*0880*/ 	.word	0x0000000f
        /*0884*/ 	.word	0x00029850
        /*0888*/ 	.short	0x010a
        /*088a*/ 	.byte	0x3f
	.zero		1


	//   ....[34]....
        /*088c*/ 	.word	0x000081c0
        /*0890*/ 	.word	0x00000004
        /*0894*/ 	.word	0x00000000
        /*0898*/ 	.short	0x0101
        /*089a*/ 	.byte	0x3f
	.zero		1


	//   ....[35]....
        /*089c*/ 	.word	0x00009e60
        /*08a0*/ 	.word	0x00000003
        /*08a4*/ 	.word	0x00000000
        /*08a8*/ 	.short	0x0101
        /*08aa*/ 	.byte	0x3f
	.zero		1


	//   ....[36]....
        /*08ac*/ 	.word	0x0000cbb0
        /*08b0*/ 	.word	0x00000002
        /*08b4*/ 	.word	0x00029880
        /*08b8*/ 	.short	0x010a
        /*08ba*/ 	.byte	0x3f
	.zero		1


	//   ....[37]....
        /*08bc*/ 	.word	0x0000cd40
        /*08c0*/ 	.word	0x00000002
        /*08c4*/ 	.word	0x00029840
        /*08c8*/ 	.short	0x010a
        /*08ca*/ 	.byte	0x3f
	.zero		1


	//   ....[38]....
        /*08cc*/ 	.word	0x0000d900
        /*08d0*/ 	.word	0x00000011
        /*08d4*/ 	.word	0x00029800
        /*08d8*/ 	.short	0x0107
        /*08da*/ 	.byte	0x3f
	.zero		1


	//   ....[39]....
        /*08dc*/ 	.word	0x0000da00
        /*08e0*/ 	.word	0x00000011
        /*08e4*/ 	.word	0x00029800
        /*08e8*/ 	.short	0x0101
        /*08ea*/ 	.byte	0x3f
	.zero		1


	//   ....[40]....
        /*08ec*/ 	.word	0x0000da20
        /*08f0*/ 	.word	0x00000011
        /*08f4*/ 	.word	0x00029820
        /*08f8*/ 	.short	0x010a
        /*08fa*/ 	.byte	0x3f
	.zero		1


	//   ....[41]....
        /*08fc*/ 	.word	0x0000dd50
        /*0900*/ 	.word	0x00000005
        /*0904*/ 	.word	0x00029880
        /*0908*/ 	.short	0x010a
        /*090a*/ 	.byte	0x3f
	.zero		1


	//   ....[42]....
        /*090c*/ 	.word	0x0000df80
        /*0910*/ 	.word	0x00000005
        /*0914*/ 	.word	0x00029840
        /*0918*/ 	.short	0x010a
        /*091a*/ 	.byte	0x3f
	.zero		1


	//   ....[43]....
        /*091c*/ 	.word	0x0000e440
        /*0920*/ 	.word	0x00000013
        /*0924*/ 	.word	0x00029870
        /*0928*/ 	.short	0x010a
        /*092a*/ 	.byte	0x3f
	.zero		1


	//   ....[44]....
        /*092c*/ 	.word	0x0000e4b0
        /*0930*/ 	.word	0x00000013
        /*0934*/ 	.word	0x00029860
        /*0938*/ 	.short	0x010a
        /*093a*/ 	.byte	0x3f
	.zero		1


	//   ....[45]....
        /*093c*/ 	.word	0x0000e9b0
        /*0940*/ 	.word	0x00000013
        /*0944*/ 	.word	0x00029850
        /*0948*/ 	.short	0x0101
        /*094a*/ 	.byte	0x3f
	.zero		1


	//   ....[46]....
        /*094c*/ 	.word	0x0000ea20
        /*0950*/ 	.word	0x00000013
        /*0954*/ 	.word	0x00000000
        /*0958*/ 	.short	0x0101
        /*095a*/ 	.byte	0x3f
	.zero		1


	//   ....[47]....
        /*095c*/ 	.word	0x0000ec50
        /*0960*/ 	.word	0x00000010
        /*0964*/ 	.word	0x00029870
        /*0968*/ 	.short	0x010a
        /*096a*/ 	.byte	0x3f
	.zero		1


	//   ....[48]....
        /*096c*/ 	.word	0x0000ecc0
        /*0970*/ 	.word	0x00000010
        /*0974*/ 	.word	0x00029860
        /*0978*/ 	.short	0x010a
        /*097a*/ 	.byte	0x3f
	.zero		1


	//   ....[49]....
        /*097c*/ 	.word	0x0000f1d0
        /*0980*/ 	.word	0x00000010
        /*0984*/ 	.word	0x00029850
        /*0988*/ 	.short	0x0101
        /*098a*/ 	.byte	0x3f
	.zero		1


	//   ....[50]....
        /*098c*/ 	.word	0x0000f220
        /*0990*/ 	.word	0x00000010
        /*0994*/ 	.word	0x00000000
        /*0998*/ 	.short	0x0101
        /*099a*/ 	.byte	0x3f
	.zero		1


	//   ....[51]....
        /*099c*/ 	.word	0x0000fd50
        /*09a0*/ 	.word	0x00000003
        /*09a4*/ 	.word	0x00029820
        /*09a8*/ 	.short	0x010a
        /*09aa*/ 	.byte	0x3f
	.zero		1


	//   ....[52]....
        /*09ac*/ 	.word	0x0000ff20
        /*09b0*/ 	.word	0x00000007
        /*09b4*/ 	.word	0x00000000
        /*09b8*/ 	.short	0x010a
        /*09ba*/ 	.byte	0x3f
	.zero		1


	//   ....[53]....
        /*09bc*/ 	.word	0x0000ff70
        /*09c0*/ 	.word	0x00000005
        /*09c4*/ 	.word	0x00000000
        /*09c8*/ 	.short	0x010a
        /*09ca*/ 	.byte	0x3f
	.zero		1


	//   ....[54]....
        /*09cc*/ 	.word	0x0000ffc0
        /*09d0*/ 	.word	0x00000005
        /*09d4*/ 	.word	0x00029860
        /*09d8*/ 	.short	0x010a
        /*09da*/ 	.byte	0x3f
	.zero		1


	//   ....[55]....
        /*09dc*/ 	.word	0x00010010
        /*09e0*/ 	.word	0x00000003
        /*09e4*/ 	.word	0x00029860
        /*09e8*/ 	.short	0x010a
        /*09ea*/ 	.byte	0x3f
	.zero		1


	//   ....[56]....
        /*09ec*/ 	.word	0x00010050
        /*09f0*/ 	.word	0x00000005
        /*09f4*/ 	.word	0x00029880
        /*09f8*/ 	.short	0x010a
        /*09fa*/ 	.byte	0x3f
	.zero		1


	//   ....[57]....
        /*09fc*/ 	.word	0x00010070
        /*0a00*/ 	.word	0x00000003
        /*0a04*/ 	.word	0x00029880
        /*0a08*/ 	.short	0x010a
        /*0a0a*/ 	.byte	0x3f
	.zero		1


	//   ....[58]....
        /*0a0c*/ 	.word	0x000100d0
        /*0a10*/ 	.word	0x00000000
        /*0a14*/ 	.word	0x00029800
        /*0a18*/ 	.short	0x010a
        /*0a1a*/ 	.byte	0x3f
	.zero		1


	//   ....[59]....
        /*0a1c*/ 	.word	0x00010120
        /*0a20*/ 	.word	0x00000006
        /*0a24*/ 	.word	0x00029830
        /*0a28*/ 	.short	0x010a
        /*0a2a*/ 	.byte	0x3f
	.zero		1


	//   ....[60]....
        /*0a2c*/ 	.word	0x00010180
        /*0a30*/ 	.word	0x00000003
        /*0a34*/ 	.word	0x00029830
        /*0a38*/ 	.short	0x010a
        /*0a3a*/ 	.byte	0x3f
	.zero		1


	//   ....[61]....
        /*0a3c*/ 	.word	0x000101e0
        /*0a40*/ 	.word	0x00000003
        /*0a44*/ 	.word	0x00029850
        /*0a48*/ 	.short	0x010a
        /*0a4a*/ 	.byte	0x3f
	.zero		1


	//   ....[62]....
        /*0a4c*/ 	.word	0x00010230
        /*0a50*/ 	.word	0x0000000f
        /*0a54*/ 	.word	0x00029850
        /*0a58*/ 	.short	0x010a
        /*0a5a*/ 	.byte	0x3f
	.zero		1


	//   ....[63]....
        /*0a5c*/ 	.word	0x00010380
        /*0a60*/ 	.word	0x00000002
        /*0a64*/ 	.word	0x00029880
        /*0a68*/ 	.short	0x010a
        /*0a6a*/ 	.byte	0x3f
	.zero		1


	//   ....[64]....
        /*0a6c*/ 	.word	0x000103d0
        /*0a70*/ 	.word	0x00000002
        /*0a74*/ 	.word	0x00029840
        /*0a78*/ 	.short	0x010a
        /*0a7a*/ 	.byte	0x3f
	.zero		1


	//   ....[65]....
        /*0a7c*/ 	.word	0x00010950
        /*0a80*/ 	.word	0x00000011
        /*0a84*/ 	.word	0x00029820
        /*0a88*/ 	.short	0x010a
        /*0a8a*/ 	.byte	0x3f
	.zero		1


	//   ....[66]....
        /*0a8c*/ 	.word	0x000109a0
        /*0a90*/ 	.word	0x00000005
        /*0a94*/ 	.word	0x00029880
        /*0a98*/ 	.short	0x010a
        /*0a9a*/ 	.byte	0x3f
	.zero		1


	//   ....[67]....
        /*0a9c*/ 	.word	0x000109f0
        /*0aa0*/ 	.word	0x00000005
        /*0aa4*/ 	.word	0x00029840
        /*0aa8*/ 	.short	0x010a
        /*0aaa*/ 	.byte	0x3f
	.zero		1


	//   ....[68]....
        /*0aac*/ 	.word	0x00010a40
        /*0ab0*/ 	.word	0x00000013
        /*0ab4*/ 	.word	0x00029870
        /*0ab8*/ 	.short	0x010a
        /*0aba*/ 	.byte	0x3f
	.zero		1


	//   ....[69]....
        /*0abc*/ 	.word	0x00010a90
        /*0ac0*/ 	.word	0x00000013
        /*0ac4*/ 	.word	0x00029860
        /*0ac8*/ 	.short	0x010a
        /*0aca*/ 	.byte	0x3f
	.zero		1


	//   ....[70]....
        /*0acc*/ 	.word	0x00010ae0
        /*0ad0*/ 	.word	0x00000010
        /*0ad4*/ 	.word	0x00029870
        /*0ad8*/ 	.short	0x010a
        /*0ada*/ 	.byte	0x3f
	.zero		1


	//   ....[71]....
        /*0adc*/ 	.word	0x00010b30
        /*0ae0*/ 	.word	0x00000010
        /*0ae4*/ 	.word	0x00029860
        /*0ae8*/ 	.short	0x010a
        /*0aea*/ 	.byte	0x3f
	.zero		1


	//   ....[72]....
        /*0aec*/ 	.word	0x00010b80
        /*0af0*/ 	.word	0x00000003
        /*0af4*/ 	.word	0x00029820
        /*0af8*/ 	.short	0x010a
        /*0afa*/ 	.byte	0x3f
	.zero		1


	//   ....[73]....
        /*0afc*/ 	.word	0x00010d20
        /*0b00*/ 	.word	0x00000007
        /*0b04*/ 	.word	0x00000000
        /*0b08*/ 	.short	0x010a
        /*0b0a*/ 	.byte	0x3f
	.zero		1


	//   ....[74]....
        /*0b0c*/ 	.word	0x00010d70
        /*0b10*/ 	.word	0x00000005
        /*0b14*/ 	.word	0x00000000
        /*0b18*/ 	.short	0x010a
        /*0b1a*/ 	.byte	0x3f
	.zero		1


	//   ....[75]....
        /*0b1c*/ 	.word	0x00010dc0
        /*0b20*/ 	.word	0x00000005
        /*0b24*/ 	.word	0x00029860
        /*0b28*/ 	.short	0x010a
        /*0b2a*/ 	.byte	0x3f
	.zero		1


	//   ....[76]....
        /*0b2c*/ 	.word	0x00010e10
        /*0b30*/ 	.word	0x00000003
        /*0b34*/ 	.word	0x00029860
        /*0b38*/ 	.short	0x010a
        /*0b3a*/ 	.byte	0x3f
	.zero		1


	//   ....[77]....
        /*0b3c*/ 	.word	0x00010e60
        /*0b40*/ 	.word	0x00000005
        /*0b44*/ 	.word	0x00029880
        /*0b48*/ 	.short	0x010a
        /*0b4a*/ 	.byte	0x3f
	.zero		1


	//----- nvinfo : EIATTR_NUM_MBARRIERS
	.align		4
.L_156:
        /*0b4c*/ 	.byte	0x03, 0x38
        /*0b4e*/ 	.short	0x0016


	//----- nvinfo : EIATTR_EXIT_INSTR_OFFSETS
	.align		4
        /*0b50*/ 	.byte	0x04, 0x1c
        /*0b52*/ 	.short	(.L_158 - .L_157)


	//   ....[0]....
.L_157:
        /*0b54*/ 	.word	0x00000a80


	//   ....[1]....
        /*0b58*/ 	.word	0x0000ae00


	//   ....[2]....
        /*0b5c*/ 	.word	0x000100c0


	//----- nvinfo : EIATTR_MAX_THREADS
	.align		4
.L_158:
        /*0b60*/ 	.byte	0x04, 0x05
        /*0b62*/ 	.short	(.L_160 - .L_159)
.L_159:
        /*0b64*/ 	.word	0x00000180
        /*0b68*/ 	.word	0x00000001
        /*0b6c*/ 	.word	0x00000001


	//----- nvinfo : EIATTR_CRS_STACK_SIZE
	.align		4
.L_160:
        /*0b70*/ 	.byte	0x04, 0x1e
        /*0b72*/ 	.short	(.L_162 - .L_161)
.L_161:
        /*0b74*/ 	.word	0x00000000


	//----- nvinfo : EIATTR_CBANK_PARAM_SIZE
	.align		4
.L_162:
        /*0b78*/ 	.byte	0x03, 0x19
        /*0b7a*/ 	.short	0x0af0


	//----- nvinfo : EIATTR_PARAM_CBANK
	.align		4
        /*0b7c*/ 	.byte	0x04, 0x0a
        /*0b7e*/ 	.short	(.L_164 - .L_163)
	.align		4
.L_163:
        /*0b80*/ 	.word	index@(.nv.constant0._ZN7cutlass13device_kernelIN5flash11enable_sm90INS1_16FlashAttnFwdSm90INS1_25CollectiveMainloopFwdSm90ILi2EN4cute5tupleIJNS5_1CILi1EEES8_S8_EEENS6_IJNS7_ILi128EEENS7_ILi160EEENS7_ILi192EEEEEELi128ENS_12float_e4m3_tEfNS_4arch4Sm90ELb0ELb0ELb0ELb1ELb0ELb0ELb0ELb1ELb1ELb1ELb0ELb0EEENS1_21CollectiveEpilogueFwdINS6_IJSA_SA_SB_EEES9_NS_10bfloat16_tESG_Li256ELb1ELb1ELb0ELb1EEENS1_36VarlenDynamicPersistentTileSchedulerILi128ELi160ELi256ELi128ELb0ELb1ELb1ELb0ELb1ELb1EEEEEEEEEvNT_6ParamsE)
        /*0b84*/ 	.short	0x0210
        /*0b86*/ 	.short	0x0af0


	//----- nvinfo : EIATTR_SW_WAR
	.align		4
.L_164:
        /*0b88*/ 	.byte	0x04, 0x36
        /*0b8a*/ 	.short	(.L_166 - .L_165)
.L_165:
        /*0b8c*/ 	.word	0x00000008
.L_166:


//--------------------- .nv.info._ZN7cutlass13device_kernelIN5flash11enable_sm90INS1_16FlashAttnFwdSm90INS1_25CollectiveMainloopFwdSm90ILi2EN4cute5tupleIJNS5_1CILi1EEES8_S8_EEENS6_IJNS7_ILi128EEENS7_ILi160EEENS7_ILi192EEEEEELi128ENS_12float_e4m3_tEfNS_4arch4Sm90ELb0ELb0ELb0ELb1ELb0ELb1ELb0ELb1ELb1ELb1ELb0ELb0EEENS1_21CollectiveEpilogueFwdINS6_IJSA_SA_SB_EEES9_NS_10bfloat16_tESG_Li256ELb1ELb1ELb0ELb1EEENS1_36VarlenDynamicPersistentTileSchedulerILi128ELi160ELi256ELi128ELb0ELb1ELb1ELb0ELb1ELb1EEEEEEEEEvNT_6ParamsE --------------------------
	.section	.nv.info._ZN7cutlass13device_kernelIN5flash11enable_sm90INS1_16FlashAttnFwdSm90INS1_25CollectiveMainloopFwdSm90ILi2EN4cute5tupleIJNS5_1CILi1EEES8_S8_EEENS6_IJNS7_ILi128EEENS7_ILi160EEENS7_ILi192EEEEEELi128ENS_12float_e4m3_tEfNS_4arch4Sm90ELb0ELb0ELb0ELb1ELb0ELb1ELb0ELb1ELb1ELb1ELb0ELb0EEENS1_21CollectiveEpilogueFwdINS6_IJSA_SA_SB_EEES9_NS_10bfloat16_tESG_Li256ELb1ELb1ELb0ELb1EEENS1_36VarlenDynamicPersistentTileSchedulerILi128ELi160ELi256ELi128ELb0ELb1ELb1ELb0ELb1ELb1EEEEEEEEEvNT_6ParamsE,"",@"SHT_CUDA_INFO"
	.sectionflags	@""
	.align	4


	//----- nvinfo : EIATTR_CUDA_API_VERSION
	.align		4
        /*0000*/ 	.byte	0x04, 0x37
        /*0002*/ 	.short	(.L_168 - .L_167)
.L_167:
        /*0004*/ 	.word	0x00000082


	//----- nvinfo : EIATTR_KPARAM_INFO
	.align		4
.L_168:
        /*0008*/ 	.byte	0x04, 0x17
        /*000a*/ 	.short	(.L_170 - .L_169)
.L_169:
        /*000c*/ 	.word	0x00000000
        /*0010*/ 	.short	0x0000
        /*0012*/ 	.short	0x0070
        /*0014*/ 	.byte	0x00, 0xf0, 0x01, 0x2a


	//----- nvinfo : EIATTR_SPARSE_MMA_MASK
	.align		4
.L_170:
        /*0018*/ 	.byte	0x03, 0x50
        /*001a*/ 	.short	0x0000


	//----- nvinfo : EIATTR_MAXREG_COUNT
	.align		4
        /*001c*/ 	.byte	0x03, 0x1b
        /*001e*/ 	.short	0x00a8


	//----- nvinfo : EIATTR_NUM_BARRIERS
	.align		4
        /*0020*/ 	.byte	0x02, 0x4c
        /*0022*/ 	.byte	0x10
	.zero		1


	//----- nvinfo : EIATTR_EXTERNS
	.align		4
        /*0024*/ 	.byte	0x04, 0x0f
        /*0026*/ 	.short	(.L_172 - .L_171)


	//   ....[0]....
	.align		4
.L_171:
        /*0028*/ 	.word	index@(__assertfail)


	//----- nvinfo : EIATTR_ANNOTATIONS
	.align		4
.L_172:
        /*002c*/ 	.byte	0x04, 0x55
        /*002e*/ 	.short	(.L_174 - .L_173)


	//   ....[0]....
.L_173:
        /* <DEDUP_REMOVED lines=82> */


	//----- nvinfo : EIATTR_MERCURY_ISA_VERSION
	.align		4
.L_174:
        /*0540*/ 	.byte	0x03, 0x5f
        /*0542*/ 	.short	0x0101


	//----- nvinfo : EIATTR_UNUSED_LOAD_BYTE_OFFSET
	.align		4
        /*0544*/ 	.byte	0x04, 0x44
        /*0546*/ 	.short	(.L_176 - .L_175)


	//   ....[0]....
.L_175:
        /*0548*/ 	.word	0x00000ae0
        /*054c*/ 	.word	0x0000fff0


	//   ....[1]....
        /*0550*/ 	.word	0x0001e2f0
        /*0554*/ 	.word	0x0000fff0


	//----- nvinfo : EIATTR_INT_WARP_WIDE_INSTR_OFFSETS
	.align		4
.L_176:
        /*0558*/ 	.byte	0x04, 0x31
        /*055a*/ 	.short	(.L_178 - .L_177)


	//   ....[0]....
.L_177:
        /*055c*/ 	.word	0x00000190


	//   ....[1]....
        /*0560*/ 	.word	0x000001d0


	//   ....[2]....
        /*0564*/ 	.word	0x00000240


	//   ....[3]....
        /*0568*/ 	.word	0x00023040


	//   ....[4]....
        /*056c*/ 	.word	0x000230a0


	//   ....[5]....
        /*0570*/ 	.word	0x00025c00


	//   ....[6]....
        /*0574*/ 	.word	0x00025c60


	//----- nvinfo : EIATTR_COOP_GROUP_MASK_REGIDS
	.align		4
.L_178:
        /*0578*/ 	.byte	0x04, 0x29
        /*057a*/ 	.short	(.L_180 - .L_179)


	//   ....[0]....
.L_179:
        /*057c*/ 	.word	0xffffffff


	//   ....[1]....
        /*0580*/ 	.word	0xffffffff


	//   ....[2]....
        /*0584*/ 	.word	0xffffffff


	//   ....[3]....
        /*0588*/ 	.word	0xffffffff


	//   ....[4]....
        /*058c*/ 	.word	0xffffffff


	//   ....[5]....
        /*0590*/ 	.word	0xffffffff


	//   ....[6]....
        /*0594*/ 	.word	0xffffffff


	//   ....[7]....
        /*0598*/ 	.word	0xffffffff


	//   ....[8]....
        /*059c*/ 	.word	0xffffffff


	//   ....[9]....
        /*05a0*/ 	.word	0xffffffff


	//   ....[10]....
        /*05a4*/ 	.word	0xffffffff


	//   ....[11]....
        /*05a8*/ 	.word	0xffffffff


	//   ....[12]....
        /*05ac*/ 	.word	0xffffffff


	//   ....[13]....
        /*05b0*/ 	.word	0xffffffff


	//   ....[14]....
        /*05b4*/ 	.word	0xffffffff


	//   ....[15]....
        /*05b8*/ 	.word	0xffffffff


	//   ....[16]....
        /*05bc*/ 	.word	0xffffffff


	//   ....[17]....
        /*05c0*/ 	.word	0xffffffff


	//   ....[18]....
        /*05c4*/ 	.word	0xffffffff


	//   ....[19]....
        /*05c8*/ 	.word	0xffffffff


	//   ....[20]....
        /*05cc*/ 	.word	0xffffffff


	//   ....[21]....
        /*05d0*/ 	.word	0xffffffff


	//   ....[22]....
        /*05d4*/ 	.word	0xffffffff


	//   ....[23]....
        /*05d8*/ 	.word	0xffffffff


	//   ....[24]....
        /*05dc*/ 	.word	0xffffffff


	//   ....[25]....
        /*05e0*/ 	.word	0xffffffff


	//   ....[26]....
        /*05e4*/ 	.word	0xffffffff


	//   ....[27]....
        /*05e8*/ 	.word	0xffffffff


	//   ....[28]....
        /*05ec*/ 	.word	0xffffffff


	//   ....[29]....
        /*05f0*/ 	.word	0xffffffff


	//   ....[30]....
        /*05f4*/ 	.word	0xffffffff


	//   ....[31]....
        /*05f8*/ 	.word	0xffffffff


	//   ....[32]....
        /*05fc*/ 	.word	0xffffffff


	//   ....[33]....
        /*0600*/ 	.word	0xffffffff


	//   ....[34]....
        /*0604*/ 	.word	0xffffffff


	//   ....[35]....
        /*0608*/ 	.word	0xffffffff


	//   ....[36]....
        /*060c*/ 	.word	0xffffffff


	//   ....[37]....
        /*0610*/ 	.word	0xffffffff


	//   ....[38]....
        /*0614*/ 	.word	0xffffffff


	//   ....[39]....
        /*0618*/ 	.word	0xffffffff


	//   ....[40]....
        /*061c*/ 	.word	0xffffffff


	//   ....[41]....
        /*0620*/ 	.word	0xffffffff


	//   ....[42]....
        /*0624*/ 	.word	0xffffffff


	//   ....[43]....
        /*0628*/ 	.word	0xffffffff


	//   ....[44]....
        /*062c*/ 	.word	0xffffffff


	//   ....[45]....
        /*0630*/ 	.word	0xffffffff


	//   ....[46]....
        /*0634*/ 	.word	0xffffffff


	//   ....[47]....
        /*0638*/ 	.word	0xffffffff


	//   ....[48]....
        /*063c*/ 	.word	0xffffffff


	//   ....[49]....
        /*0640*/ 	.word	0xffffffff


	//   ....[50]....
        /*0644*/ 	.word	0xffffffff


	//   ....[51]....
        /*0648*/ 	.word	0xffffffff


	//   ....[52]....
        /*064c*/ 	.word	0xffffffff


	//   ....[53]....
        /*0650*/ 	.word	0xffffffff


	//   ....[54]....
        /*0654*/ 	.word	0xffffffff


	//   ....[55]....
        /*0658*/ 	.word	0xffffffff


	//   ....[56]....
        /*065c*/ 	.word	0xffffffff


	//   ....[57]....
        /*0660*/ 	.word	0xffffffff


	//   ....[58]....
        /*0664*/ 	.word	0xffffffff


	//   ....[59]....
        /*0668*/ 	.word	0xffffffff


	//   ....[60]....
        /*066c*/ 	.word	0xffffffff


	//   ....[61]....
        /*0670*/ 	.word	0xffffffff


	//   ....[62]....
        /*0674*/ 	.word	0xffffffff


	//   ....[63]....
        /*0678*/ 	.word	0xffffffff


	//   ....[64]....
        /*067c*/ 	.word	0xffffffff


	//   ....[65]....
        /*0680*/ 	.word	0xffffffff


	//   ....[66]....
        /*0684*/ 	.word	0xffffffff


	//   ....[67]....
        /*0688*/ 	.word	0xffffffff


	//   ....[68]....
        /*068c*/ 	.word	0xffffffff


	//   ....[69]....
        /*0690*/ 	.word	0xffffffff


	//   ....[70]....
        /*0694*/ 	.word	0xffffffff


	//   ....[71]....
        /*0698*/ 	.word	0xffffffff


	//   ....[72]....
        /*069c*/ 	.word	0xffffffff


	//   ....[73]....
        /*06a0*/ 	.word	0xffffffff


	//   ....[74]....
        /*06a4*/ 	.word	0xffffffff


	//   ....[75]....
        /*06a8*/ 	.word	0xffffffff


	//   ....[76]....
        /*06ac*/ 	.word	0xffffffff


	//   ....[77]....
        /*06b0*/ 	.word	0xffffffff


	//   ....[78]....
        /*06b4*/ 	.word	0xffffffff


	//   ....[79]....
        /*06b8*/ 	.word	0xffffffff


	//   ....[80]....
        /*06bc*/ 	.word	0xffffffff


	//   ....[81]....
        /*06c0*/ 	.word	0xffffffff


	//   ....[82]....
        /*06c4*/ 	.word	0xffffffff


	//   ....[83]....
        /*06c8*/ 	.word	0xffffffff


	//   ....[84]....
        /*06cc*/ 	.word	0xffffffff


	//   ....[85]....
        /*06d0*/ 	.word	0xffffffff


	//   ....[86]....
        /*06d4*/ 	.word	0xffffffff


	//   ....[87]....
        /*06d8*/ 	.word	0xffffffff


	//   ....[88]....
        /*06dc*/ 	.word	0xffffffff


	//   ....[89]....
        /*06e0*/ 	.word	0xffffffff


	//   ....[90]....
        /*06e4*/ 	.word	0xffffffff


	//   ....[91]....
        /*06e8*/ 	.word	0xffffffff


	//   ....[92]....
        /*06ec*/ 	.word	0xffffffff


	//   ....[93]....
        /*06f0*/ 	.word	0xffffffff


	//   ....[94]....
        /*06f4*/ 	.word	0xffffffff


	//   ....[95]....
        /*06f8*/ 	.word	0xffffffff


	//   ....[96]....
        /*06fc*/ 	.word	0xffffffff


	//   ....[97]....
        /*0700*/ 	.word	0xffffffff


	//   ....[98]....
        /*0704*/ 	.word	0xffffffff


	//   ....[99]....
        /*0708*/ 	.word	0xffffffff


	//   ....[100]....
        /*070c*/ 	.word	0xffffffff


	//   ....[101]....
        /*0710*/ 	.word	0xffffffff


	//   ....[102]....
        /*0714*/ 	.word	0xffffffff


	//   ....[103]....
        /*0718*/ 	.word	0xffffffff


	//   ....[104]....
        /*071c*/ 	.word	0xffffffff


	//   ....[105]....
        /*0720*/ 	.word	0xffffffff


	//   ....[106]....
        /*0724*/ 	.word	0xffffffff


	//   ....[107]....
        /*0728*/ 	.word	0xffffffff


	//   ....[108]....
        /*072c*/ 	.word	0xffffffff


	//   ....[109]....
        /*0730*/ 	.word	0xffffffff


	//   ....[110]....
        /*0734*/ 	.word	0xffffffff


	//   ....[111]....
        /*0738*/ 	.word	0xffffffff


	//   ....[112]....
        /*073c*/ 	.word	0xffffffff


	//   ....[113]....
        /*0740*/ 	.word	0xffffffff


	//   ....[114]....
        /*0744*/ 	.word	0xffffffff


	//   ....[115]....
        /*0748*/ 	.word	0xffffffff


	//   ....[116]....
        /*074c*/ 	.word	0xffffffff


	//   ....[117]....
        /*0750*/ 	.word	0xffffffff


	//   ....[118]....
        /*0754*/ 	.word	0xffffffff


	//   ....[119]....
        /*0758*/ 	.word	0xffffffff


	//   ....[120]....
        /*075c*/ 	.word	0xffffffff


	//   ....[121]....
        /*0760*/ 	.word	0xffffffff


	//   ....[122]....
        /*0764*/ 	.word	0xffffffff


	//   ....[123]....
        /*0768*/ 	.word	0xffffffff


	//   ....[124]....
        /*076c*/ 	.word	0x0500000f


	//   ....[125]....
        /*0770*/ 	.word	0x0500000f


	//   ....[126]....
        /*0774*/ 	.word	0x0500000f


	//   ....[127]....
        /*0778*/ 	.word	0x0500000f


	//   ....[128]....
        /*077c*/ 	.word	0x0500000f


	//   ....[129]....
        /*0780*/ 	.word	0x0500000f


	//   ....[130]....
        /*0784*/ 	.word	0x0500000f


	//   ....[131]....
        /*0788*/ 	.word	0x0500000f


	//   ....[132]....
        /*078c*/ 	.word	0x0500000f


	//   ....[133]....
        /*0790*/ 	.word	0x0500000f


	//   ....[134]....
        /*0794*/ 	.word	0x0500000f


	//   ....[135]....
        /*0798*/ 	.word	0x0500000f


	//   ....[136]....
        /*079c*/ 	.word	0x0500000f


	//   ....[137]....
        /*07a0*/ 	.word	0x0500000f


	//   ....[138]....
        /*07a4*/ 	.word	0x0500000f


	//   ....[139]....
        /*07a8*/ 	.word	0x0500000f


	//   ....[140]....
        /*07ac*/ 	.word	0x0500000f


	//   ....[141]....
        /*07b0*/ 	.word	0x0500000f


	//   ....[142]....
        /*07b4*/ 	.word	0x0500000f


	//   ....[143]....
        /*07b8*/ 	.word	0x0500000f


	//   ....[144]....
        /*07bc*/ 	.word	0x0500000f


	//   ....[145]....
        /*07c0*/ 	.word	0x0500000f


	//   ....[146]....
        /*07c4*/ 	.word	0x0500000f


	//   ....[147]....
        /*07c8*/ 	.word	0x0500000f


	//   ....[148]....
        /*07cc*/ 	.word	0x0500000f


	//   ....[149]....
        /*07d0*/ 	.word	0x0500000f


	//   ....[150]....
        /*07d4*/ 	.word	0x0500000f


	//   ....[151]....
        /*07d8*/ 	.word	0x0500000f


	//   ....[152]....
        /*07dc*/ 	.word	0x0500000f


	//   ....[153]....
        /*07e0*/ 	.word	0x0500000f


	//   ....[154]....
        /*07e4*/ 	.word	0x0500000f


	//   ....[155]....
        /*07e8*/ 	.word	0x0500000f


	//   ....[156]....
        /*07ec*/ 	.word	0x0500000f


	//   ....[157]....
        /*07f0*/ 	.word	0x0500000f


	//   ....[158]....
        /*07f4*/ 	.word	0x0500000f


	//   ....[159]....
        /*07f8*/ 	.word	0x0500000f


	//   ....[160]....
        /*07fc*/ 	.word	0x0500000f


	//   ....[161]....
        /*0800*/ 	.word	0x0500000f


	//   ....[162]....
        /*0804*/ 	.word	0x0500000f


	//   ....[163]....
        /*0808*/ 	.word	0x0500000f


	//   ....[164]....
        /*080c*/ 	.word	0x0500000f


	//   ....[165]....
        /*0810*/ 	.word	0x0500000f


	//   ....[166]....
        /*0814*/ 	.word	0x0500000f


	//   ....[167]....
        /*0818*/ 	.word	0x0500000f


	//   ....[168]....
        /*081c*/ 	.word	0x0500000f


	//   ....[169]....
        /*0820*/ 	.word	0x0500000f


	//   ....[170]....
        /*0824*/ 	.word	0x0500000f


	//   ....[171]....
        /*0828*/ 	.word	0x0500000f


	//   ....[172]....
        /*082c*/ 	.word	0x0500000f


	//   ....[173]....
        /*0830*/ 	.word	0x0500000f


	//   ....[174]....
        /*0834*/ 	.word	0x0500000f


	//   ....[175]....
        /*0838*/ 	.word	0x0500000f


	//   ....[176]....
        /*083c*/ 	.word	0x0500000f


	//   ....[177]....
        /*0840*/ 	.word	0x0500000f


	//   ....[178]....
        /*0844*/ 	.word	0x0500000f


	//   ....[179]....
        /*0848*/ 	.word	0x0500000f


	//   ....[180]....
        /*084c*/ 	.word	0x0500000f


	//   ....[181]....
        /*0850*/ 	.word	0x0500000f


	//   ....[182]....
        /*0854*/ 	.word	0x0500000f


	//   ....[183]....
        /*0858*/ 	.word	0x0500000f


	//   ....[184]....
        /*085c*/ 	.word	0x0500000f


	//   ....[185]....
        /*0860*/ 	.word	0x0500000f


	//   ....[186]....
        /*0864*/ 	.word	0x0500000f


	//   ....[187]....
        /*0868*/ 	.word	0x0500000f


	//   ....[188]....
        /*086c*/ 	.word	0x0500000f


	//   ....[189]....
        /*0870*/ 	.word	0x0500000f


	//   ....[190]....
        /*0874*/ 	.word	0x0500000f


	//   ....[191]....
        /*0878*/ 	.word	0x0500000f


	//   ....[192]....
        /*087c*/ 	.word	0x0500000f


	//   ....[193]....
        /*0880*/ 	.word	0x0500000f


	//   ....[194]....
        /*0884*/ 	.word	0x0500000f


	//   ....[195]....
        /*0888*/ 	.word	0x0500000f


	//   ....[196]....
        /*088c*/ 	.word	0x0500000f


	//   ....[197]....
        /*0890*/ 	.word	0x0500000f


	//   ....[198]....
        /*0894*/ 	.word	0x0500000f


	//   ....[199]....
        /*0898*/ 	.word	0x0500000f


	//   ....[200]....
        /*089c*/ 	.word	0x0500000f


	//----- nvinfo : EIATTR_COOP_GROUP_INSTR_OFFSETS
	.align		4
.L_180:
        /*08a0*/ 	.byte	0x04, 0x28
        /*08a2*/ 	.short	(.L_182 - .L_181)


	//   ....[0]....
.L_181:
        /*08a4*/ 	.word	0x00000070


	//   ....[1]....
        /*08a8*/ 	.word	0x000001a0


	//   ....[2]....
        /*08ac*/ 	.word	0x000001f0


	//   ....[3]....
        /*08b0*/ 	.word	0x00000420


	//   ....[4]....
        /*08b4*/ 	.word	0x00000580


	//   ....[5]....
        /*08b8*/ 	.word	0x000006a0


	//   ....[6]....
        /*08bc*/ 	.word	0x00000800


	//   ....[7]....
        /*08c0*/ 	.word	0x0000ffb0


	//   ....[8]....
        /*08c4*/ 	.word	0x000104f0


	//   ....[9]....
        /*08c8*/ 	.word	0x00010500


	//   ....[10]....
        /*08cc*/ 	.word	0x00010510


	//   ....[11]....
        /*08d0*/ 	.word	0x00010520


	//   ....[12]....
        /*08d4*/ 	.word	0x00013950


	//   ....[13]....
        /*08d8*/ 	.word	0x00013960


	//   ....[14]....
        /*08dc*/ 	.word	0x00013970


	//   ....[15]....
        /*08e0*/ 	.word	0x00013980


	//   ....[16]....
        /*08e4*/ 	.word	0x00018960


	//   ....[17]....
        /*08e8*/ 	.word	0x00018a00


	//   ....[18]....
        /*08ec*/ 	.word	0x00018fe0


	//   ....[19]....
        /*08f0*/ 	.word	0x00019060


	//   ....[20]....
        /*08f4*/ 	.word	0x0001beb0


	//   ....[21]....
        /*08f8*/ 	.word	0x0001bee0


	//   ....[22]....
        /*08fc*/ 	.word	0x0001bf50


	//   ....[23]....
        /*0900*/ 	.word	0x0001bf60


	//   ....[24]....
        /*0904*/ 	.word	0x0001db40


	//   ....[25]....
        /*0908*/ 	.word	0x0001dba0


	//   ....[26]....
        /*090c*/ 	.word	0x0001dbc0


	//   ....[27]....
        /*0910*/ 	.word	0x0001dbe0


	//   ....[28]....
        /*0914*/ 	.word	0x0001e940


	//   ....[29]....
        /*0918*/ 	.word	0x0001e970


	//   ....[30]....
        /*091c*/ 	.word	0x0001e9a0


	//   ....[31]....
        /*0920*/ 	.word	0x0001e9d0


	//   ....[32]....
        /*0924*/ 	.word	0x0001ea00


	//   ....[33]....
        /*0928*/ 	.word	0x0001ea30


	//   ....[34]....
        /*092c*/ 	.word	0x0001ea60


	//   ....[35]....
        /*0930*/ 	.word	0x0001ea90


	//   ....[36]....
        /*0934*/ 	.word	0x0001eac0


	//   ....[37]....
        /*0938*/ 	.word	0x0001eaf0


	//   ....[38]....
        /*093c*/ 	.word	0x0001eb20


	//   ....[39]....
        /*0940*/ 	.word	0x0001eb50


	//   ....[40]....
        /*0944*/ 	.word	0x0001eb80


	//   ....[41]....
        /*0948*/ 	.word	0x0001ebb0


	//   ....[42]....
        /*094c*/ 	.word	0x0001ebe0


	//   ....[43]....
        /*0950*/ 	.word	0x0001ec10


	//   ....[44]....
        /*0954*/ 	.word	0x0001ec40


	//   ....[45]....
        /*0958*/ 	.word	0x0001ec70


	//   ....[46]....
        /*095c*/ 	.word	0x0001eca0


	//   ....[47]....
        /*0960*/ 	.word	0x0001ecd0


	//   ....[48]....
        /*0964*/ 	.word	0x0001ed00


	//   ....[49]....
        /*0968*/ 	.word	0x0001ed30


	//   ....[50]....
        /*096c*/ 	.word	0x0001ed60


	//   ....[51]....
        /*0970*/ 	.word	0x0001ed80


	//   ....[52]....
        /*0974*/ 	.word	0x0001ed90


	//   ....[53]....
        /*0978*/ 	.word	0x0001eda0


	//   ....[54]....
        /*097c*/ 	.word	0x0001edc0


	//   ....[55]....
        /*0980*/ 	.word	0x0001edd0


	//   ....[56]....
        /*0984*/ 	.word	0x0001ede0


	//   ....[57]....
        /*0988*/ 	.word	0x0001edf0


	//   ....[58]....
        /*098c*/ 	.word	0x0001ee20


	//   ....[59]....
        /*0990*/ 	.word	0x0001ee50


	//   ....[60]....
        /*0994*/ 	.word	0x0001f420


	//   ....[61]....
        /*0998*/ 	.word	0x0001f460


	//   ....[62]....
        /*099c*/ 	.word	0x0001f490


	//   ....[63]....
        /*09a0*/ 	.word	0x0001f4d0


	//   ....[64]....
        /*09a4*/ 	.word	0x0001fa80


	//   ....[65]....
        /*09a8*/ 	.word	0x0001fab0


	//   ....[66]....
        /*09ac*/ 	.word	0x0001fb70


	//   ....[67]....
        /*09b0*/ 	.word	0x0001fb90


	//   ....[68]....
        /*09b4*/ 	.word	0x0001fc50


	//   ....[69]....
        /*09b8*/ 	.word	0x0001fc70


	//   ....[70]....
        /*09bc*/ 	.word	0x0001fd40


	//   ....[71]....
        /*09c0*/ 	.word	0x0001fd60


	//   ....[72]....
        /*09c4*/ 	.word	0x00020540


	//   ....[73]....
        /*09c8*/ 	.word	0x00020550


	//   ....[74]....
        /*09cc*/ 	.word	0x00020690


	//   ....[75]....
        /*09d0*/ 	.word	0x000206a0


	//   ....[76]....
        /*09d4*/ 	.word	0x000207d0


	//   ....[77]....
        /*09d8*/ 	.word	0x000207e0


	//   ....[78]....
        /*09dc*/ 	.word	0x00020910


	//   ....[79]....
        /*09e0*/ 	.word	0x00020920


	//   ....[80]....
        /*09e4*/ 	.word	0x00020aa0


	//   ....[81]....
        /*09e8*/ 	.word	0x00020c90


	//   ....[82]....
        /*09ec*/ 	.word	0x00020cc0


	//   ....[83]....
        /*09f0*/ 	.word	0x00020cf0


	//   ....[84]....
        /*09f4*/ 	.word	0x00020d20


	//   ....[85]....
        /*09f8*/ 	.word	0x00020d50


	//   ....[86]....
        /*09fc*/ 	.word	0x00020d80


	//   ....[87]....
        /*0a00*/ 	.word	0x00020ef0


	//   ....[88]....
        /*0a04*/ 	.word	0x00020f20


	//   ....[89]....
        /*0a08*/ 	.word	0x00020f50


	//   ....[90]....
        /*0a0c*/ 	.word	0x00020f80


	//   ....[91]....
        /*0a10*/ 	.word	0x00020fb0


	//   ....[92]....
        /*0a14*/ 	.word	0x00020fe0


	//   ....[93]....
        /*0a18*/ 	.word	0x00021080


	//   ....[94]....
        /*0a1c*/ 	.word	0x000210b0


	//   ....[95]....
        /*0a20*/ 	.word	0x00021140


	//   ....[96]....
        /*0a24*/ 	.word	0x00021e50


	//   ....[97]....
        /*0a28*/ 	.word	0x00023810


	//   ....[98]....
        /*0a2c*/ 	.word	0x00024650


	//   ....[99]....
        /*0a30*/ 	.word	0x00024670


	//   ....[100]....
        /*0a34*/ 	.word	0x000246b0


	//   ....[101]....
        /*0a38*/ 	.word	0x00024730


	//   ....[102]....
        /*0a3c*/ 	.word	0x000247c0


	//   ....[103]....
        /*0a40*/ 	.word	0x000247d0


	//   ....[104]....
        /*0a44*/ 	.word	0x00024820


	//   ....[105]....
        /*0a48*/ 	.word	0x00024860


	//   ....[106]....
        /*0a4c*/ 	.word	0x00026590


	//   ....[107]....
        /*0a50*/ 	.word	0x000265c0


	//   ....[108]....
        /*0a54*/ 	.word	0x00026600


	//   ....[109]....
        /*0a58*/ 	.word	0x00026630


	//   ....[110]....
        /*0a5c*/ 	.word	0x00026660


	//   ....[111]....
        /*0a60*/ 	.word	0x00026690


	//   ....[112]....
        /*0a64*/ 	.word	0x000266c0


	//   ....[113]....
        /*0a68*/ 	.word	0x000266f0


	//   ....[114]....
        /*0a6c*/ 	.word	0x00026870


	//   ....[115]....
        /*0a70*/ 	.word	0x000268a0


	//   ....[116]....
        /*0a74*/ 	.word	0x000268d0


	//   ....[117]....
        /*0a78*/ 	.word	0x00026900


	//   ....[118]....
        /*0a7c*/ 	.word	0x00026930


	//   ....[119]....
        /*0a80*/ 	.word	0x00026960


	//   ....[120]....
        /*0a84*/ 	.word	0x00026a20


	//   ....[121]....
        /*0a88*/ 	.word	0x00026a40


	//   ....[122]....
        /*0a8c*/ 	.word	0x00026ab0


	//   ....[123]....
        /*0a90*/ 	.word	0x00026f40


	//   ....[124]....
        /*0a94*/ 	.word	0x000273f0


	//   ....[125]....
        /*0a98*/ 	.word	0x000274a0


	//   ....[126]....
        /*0a9c*/ 	.word	0x00027530


	//   ....[127]....
        /*0aa0*/ 	.word	0x00027580


	//   ....[128]....
        /*0aa4*/ 	.word	0x000275d0


	//   ....[129]....
        /*0aa8*/ 	.word	0x000276b0


	//   ....[130]....
        /*0aac*/ 	.word	0x00027740


	//   ....[131]....
        /*0ab0*/ 	.word	0x00027790


	//   ....[132]....
        /*0ab4*/ 	.word	0x000277e0


	//   ....[133]....
        /*0ab8*/ 	.word	0x00027a30


	//   ....[134]....
        /*0abc*/ 	.word	0x00027b50


	//   ....[135]....
        /*0ac0*/ 	.word	0x00027c70


	//   ....[136]....
        /*0ac4*/ 	.word	0x00027d10


	//   ....[137]....
        /*0ac8*/ 	.word	0x00027d70


	//   ....[138]....
        /*0acc*/ 	.word	0x00027df0


	//   ....[139]....
        /*0ad0*/ 	.word	0x00027e50


	//   ....[140]....
        /*0ad4*/ 	.word	0x00027eb0


	//   ....[141]....
        /*0ad8*/ 	.word	0x00027f10


	//   ....[142]....
        /*0adc*/ 	.word	0x00027f90


	//   ....[143]....
        /*0ae0*/ 	.word	0x00027ff0


	//   ....[144]....
        /*0ae4*/ 	.word	0x00028070


	//   ....[145]....
        /*0ae8*/ 	.word	0x000280d0


	//   ....[146]....
        /*0aec*/ 	.word	0x00028150


	//   ....[147]....
        /*0af0*/ 	.word	0x000281b0


	//   ....[148]....
        /*0af4*/ 	.word	0x00028230


	//   ....[149]....
        /*0af8*/ 	.word	0x00028290


	//   ....[150]....
        /*0afc*/ 	.word	0x00028320


	//   ....[151]....
        /*0b00*/ 	.word	0x00028380


	//   ....[152]....
        /*0b04*/ 	.word	0x00028400


	//   ....[153]....
        /*0b08*/ 	.word	0x00028460


	//   ....[154]....
        /*0b0c*/ 	.word	0x000284c0


	//   ....[155]....
        /*0b10*/ 	.word	0x00028520


	//   ....[156]....
        /*0b14*/ 	.word	0x00028580


	//   ....[157]....
        /*0b18*/ 	.word	0x000285e0


	//   ....[158]....
        /*0b1c*/ 	.word	0x00028660


	//   ....[159]....
        /*0b20*/ 	.word	0x000286c0


	//   ....[160]....
        /*0b24*/ 	.word	0x00028740


	//   ....[161]....
        /*0b28*/ 	.word	0x000287a0


	//   ....[162]....
        /*0b2c*/ 	.word	0x00028820


	//   ....[163]....
        /*0b30*/ 	.word	0x00028880


	//   ....[164]....
        /*0b34*/ 	.word	0x00028900


	//   ....[165]....
        /*0b38*/ 	.word	0x000289f0


	//   ....[166]....
        /*0b3c*/ 	.word	0x00028a40


	//   ....[167]....
        /*0b40*/ 	.word	0x00028ad0


	//   ....[168]....
        /*0b44*/ 	.word	0x00028b60


	//   ....[169]....
        /*0b48*/ 	.word	0x00028bf0


	//   ....[170]....
        /*0b4c*/ 	.word	0x00028c80


	//   ....[171]....
        /*0b50*/ 	.word	0x00028d10


	//   ....[172]....
        /*0b54*/ 	.word	0x00028da0


	//   ....[173]....
        /*0b58*/ 	.word	0x00028e60


	//   ....[174]....
        /*0b5c*/ 	.word	0x00029150


	//   ....[175]....
        /*0b60*/ 	.word	0x00029350


	//   ....[176]....
        /*0b64*/ 	.word	0x000293a0


	//   ....[177]....
        /*0b68*/ 	.word	0x00029400


	//   ....[178]....
        /*0b6c*/ 	.word	0x00029510


	//   ....[179]....
        /*0b70*/ 	.word	0x00029570


	//   ....[180]....
        /*0b74*/ 	.word	0x00029680


	//   ....[181]....
        /*0b78*/ 	.word	0x000296e0


	//   ....[182]....
        /*0b7c*/ 	.word	0x000297c0


	//   ....[183]....
        /*0b80*/ 	.word	0x00029ae0


	//   ....[184]....
        /*0b84*/ 	.word	0x00029b80


	//   ....[185]....
        /*0b88*/ 	.word	0x00029ca0


	//   ....[186]....
        /*0b8c*/ 	.word	0x00029d20


	//   ....[187]....
        /*0b90*/ 	.word	0x00029da0


	//   ....[188]....
        /*0b94*/ 	.word	0x00029e20


	//   ....[189]....
        /*0b98*/ 	.word	0x00029ea0


	//   ....[190]....
        /*0b9c*/ 	.word	0x00029f30


	//   ....[191]....
        /*0ba0*/ 	.word	0x00029fd0


	//   ....[192]....
        /*0ba4*/ 	.word	0x0002a080


	//   ....[193]....
        /*0ba8*/ 	.word	0x0002a100


	//   ....[194]....
        /*0bac*/ 	.word	0x0002a180


	//   ....[195]....
        /*0bb0*/ 	.word	0x0002a200


	//   ....[196]....
        /*0bb4*/ 	.word	0x0002a290


	//   ....[197]....
        /*0bb8*/ 	.word	0x0002a310


	//   ....[198]....
        /*0bbc*/ 	.word	0x0002a3b0


	//   ....[199]....
        /*0bc0*/ 	.word	0x0002a440


	//   ....[200]....
        /*0bc4*/ 	.word	0x0002a570


	//----- nvinfo : EIATTR_REG_RECONFIG
	.align		4
.L_182:
        /*0bc8*/ 	.byte	0x01, 0x54
	.zero		2


	//----- nvinfo : EIATTR_SYSCALL_OFFSETS
	.align		4
        /*0bcc*/ 	.byte	0x04, 0x46
        /*0bce*/ 	.short	(.L_184 - .L_183)


	//   ....[0]....
.L_183:
        /*0bd0*/ 	.word	0x00001bf0


	//   ....[1]....
        /*0bd4*/ 	.word	0x00001d40


	//   ....[2]....
        /*0bd8*/ 	.word	0x00010140


	//   ....[3]....
        /*0bdc*/ 	.word	0x00010470


	//   ....[4]....
        /*0be0*/ 	.word	0x00023240


	//   ....[5]....
        /*0be4*/ 	.word	0x000233e0


	//   ....[6]....
        /*0be8*/ 	.word	0x00023540


	//   ....[7]....
        /*0bec*/ 	.word	0x00023690


	//   ....[8]....
        /*0bf0*/ 	.word	0x00024200


	//----- nvinfo : EIATTR_MBARRIER_INSTR_OFFSETS
	.align		4
.L_184:
        /*0bf4*/ 	.byte	0x04, 0x39
        /*0bf6*/ 	.short	(.L_186 - .L_185)


	//   ....[0]....
.L_185:
        /*0bf8*/ 	.word	0x000002d0
        /*0bfc*/ 	.word	0x000000ff
        /*0c00*/ 	.word	0x00029800
        /*0c04*/ 	.short	0x0100
        /*0c06*/ 	.byte	0x08
	.zero		1


	//   ....[1]....
        /*0c08*/ 	.word	0x000002e0
        /*0c0c*/ 	.word	0x000000ff
        /*0c10*/ 	.word	0x00029820
        /*0c14*/ 	.short	0x0100
        /*0c16*/ 	.byte	0x08
	.zero		1


	//   ....[2]....
        /*0c18*/ 	.word	0x000003d0
        /*0c1c*/ 	.word	0x000000ff
        /*0c20*/ 	.word	0x00029830
        /*0c24*/ 	.short	0x0100
        /*0c26*/ 	.byte	0x08
	.zero		1


	//   ....[3]....
        /*0c28*/ 	.word	0x000003e0
        /*0c2c*/ 	.word	0x000000ff
        /*0c30*/ 	.word	0x00029840
        /*0c34*/ 	.short	0x0100
        /*0c36*/ 	.byte	0x08
	.zero		1


	//   ....[4]....
        /*0c38*/ 	.word	0x000003f0
        /*0c3c*/ 	.word	0x000000ff
        /*0c40*/ 	.word	0x00029838
        /*0c44*/ 	.short	0x0100
        /*0c46*/ 	.byte	0x08
	.zero		1


	//   ....[5]....
        /*0c48*/ 	.word	0x00000400
        /*0c4c*/ 	.word	0x000000ff
        /*0c50*/ 	.word	0x00029848
        /*0c54*/ 	.short	0x0100
        /*0c56*/ 	.byte	0x08
	.zero		1


	//   ....[6]....
        /*0c58*/ 	.word	0x00000530
        /*0c5c*/ 	.word	0x000000ff
        /*0c60*/ 	.word	0x00029850
        /*0c64*/ 	.short	0x0100
        /*0c66*/ 	.byte	0x08
	.zero		1


	//   ....[7]....
        /*0c68*/ 	.word	0x00000540
        /*0c6c*/ 	.word	0x000000ff
        /*0c70*/ 	.word	0x00029860
        /*0c74*/ 	.short	0x0100
        /*0c76*/ 	.byte	0x08
	.zero		1


	//   ....[8]....
        /*0c78*/ 	.word	0x00000550
        /*0c7c*/ 	.word	0x000000ff
        /*0c80*/ 	.word	0x00029858
        /*0c84*/ 	.short	0x0100
        /*0c86*/ 	.byte	0x08
	.zero		1


	//   ....[9]....
        /*0c88*/ 	.word	0x00000560
        /*0c8c*/ 	.word	0x000000ff
        /*0c90*/ 	.word	0x00029868
        /*0c94*/ 	.short	0x0100
        /*0c96*/ 	.byte	0x08
	.zero		1


	//   ....[10]....
        /*0c98*/ 	.word	0x00000650
        /*0c9c*/ 	.word	0x000000ff
        /*0ca0*/ 	.word	0x00029870
        /*0ca4*/ 	.short	0x0100
        /*0ca6*/ 	.byte	0x06
	.zero		1


	//   ....[11]....
        /*0ca8*/ 	.word	0x00000660
        /*0cac*/ 	.word	0x000000ff
        /*0cb0*/ 	.word	0x00029880
        /*0cb4*/ 	.short	0x0100
        /*0cb6*/ 	.byte	0x06
	.zero		1


	//   ....[12]....
        /*0cb8*/ 	.word	0x00000670
        /*0cbc*/ 	.word	0x000000ff
        /*0cc0*/ 	.word	0x00029878
        /*0cc4*/ 	.short	0x0100
        /*0cc6*/ 	.byte	0x06
	.zero		1


	//   ....[13]....
        /*0cc8*/ 	.word	0x00000680
        /*0ccc*/ 	.word	0x000000ff
        /*0cd0*/ 	.word	0x00029888
        /*0cd4*/ 	.short	0x0100
        /*0cd6*/ 	.byte	0x06
	.zero		1


	//   ....[14]....
        /*0cd8*/ 	.word	0x000007b0
        /*0cdc*/ 	.word	0x000000ff
        /*0ce0*/ 	.word	0x00029890
        /*0ce4*/ 	.short	0x0100
        /*0ce6*/ 	.byte	0x08
	.zero		1


	//   ....[15]....
        /*0ce8*/ 	.word	0x000007c0
        /*0cec*/ 	.word	0x000000ff
        /*0cf0*/ 	.word	0x000298a0
        /*0cf4*/ 	.short	0x0100
        /*0cf6*/ 	.byte	0x08
	.zero		1


	//   ....[16]....
        /*0cf8*/ 	.word	0x000007d0
        /*0cfc*/ 	.word	0x000000ff
        /*0d00*/ 	.word	0x00029898
        /*0d04*/ 	.short	0x0100
        /*0d06*/ 	.byte	0x08
	.zero		1


	//   ....[17]....
        /*0d08*/ 	.word	0x000007e0
        /*0d0c*/ 	.word	0x000000ff
        /*0d10*/ 	.word	0x000298a8
        /*0d14*/ 	.short	0x0100
        /*0d16*/ 	.byte	0x08
	.zero		1


	//   ....[18]....
        /*0d18*/ 	.word	0x00000910
        /*0d1c*/ 	.word	0x000000ff
        /*0d20*/ 	.word	0x000298b0
        /*0d24*/ 	.short	0x0100
        /*0d26*/ 	.byte	0x08
	.zero		1


	//   ....[19]....
        /*0d28*/ 	.word	0x00000920
        /*0d2c*/ 	.word	0x000000ff
        /*0d30*/ 	.word	0x000298c0
        /*0d34*/ 	.short	0x0100
        /*0d36*/ 	.byte	0x08
	.zero		1


	//   ....[20]....
        /*0d38*/ 	.word	0x00000930
        /*0d3c*/ 	.word	0x000000ff
        /*0d40*/ 	.word	0x000298b8
        /*0d44*/ 	.short	0x0100
        /*0d46*/ 	.byte	0x08
	.zero		1


	//   ....[21]....
        /*0d48*/ 	.word	0x00000940
        /*0d4c*/ 	.word	0x000000ff
        /*0d50*/ 	.word	0x000298c8
        /*0d54*/ 	.short	0x0100
        /*0d56*/ 	.byte	0x08
	.zero		1


	//   ....[22]....
        /*0d58*/ 	.word	0x000034d0
        /*0d5c*/ 	.word	0x00000061
        /*0d60*/ 	.word	0x00029890
        /*0d64*/ 	.short	0x010a
        /*0d66*/ 	.byte	0x3f
	.zero		1


	//   ....[23]....
        /*0d68*/ 	.word	0x00009220
        /*0d6c*/ 	.word	0x00000061
        /*0d70*/ 	.word	0x00029890
        /*0d74*/ 	.short	0x010a
        /*0d76*/ 	.byte	0x3f
	.zero		1


	//   ....[24]....
        /*0d78*/ 	.word	0x0000f130
        /*0d7c*/ 	.word	0x00000061
        /*0d80*/ 	.word	0x00029890
        /*0d84*/ 	.short	0x010a
        /*0d86*/ 	.byte	0x3f
	.zero		1


	//   ....[25]....
        /*0d88*/ 	.word	0x0000f500
        /*0d8c*/ 	.word	0x00000028
        /*0d90*/ 	.word	0x00000000
        /*0d94*/ 	.short	0x0101
        /*0d96*/ 	.byte	0x3f
	.zero		1


	//   ....[26]....
        /*0d98*/ 	.word	0x0000f540
        /*0d9c*/ 	.word	0x00000061
        /*0da0*/ 	.word	0x000298b0
        /*0da4*/ 	.short	0x010a
        /*0da6*/ 	.byte	0x3f
	.zero		1


	//   ....[27]....
        /*0da8*/ 	.word	0x0000f9e0
        /*0dac*/ 	.word	0x00000061
        /*0db0*/ 	.word	0x00000000
        /*0db4*/ 	.short	0x0101
        /*0db6*/ 	.byte	0x3f
	.zero		1


	//   ....[28]....
        /*0db8*/ 	.word	0x000101d0
        /*0dbc*/ 	.word	0x00000010
        /*0dc0*/ 	.word	0x00029800
        /*0dc4*/ 	.short	0x010a
        /*0dc6*/ 	.byte	0x3f
	.zero		1


	//   ....[29]....
        /*0dc8*/ 	.word	0x00010220
        /*0dcc*/ 	.word	0x00000010
        /*0dd0*/ 	.word	0x00029800
        /*0dd4*/ 	.short	0x010a
        /*0dd6*/ 	.byte	0x3f
	.zero		1


	//   ....[30]....
        /*0dd8*/ 	.word	0x00010a60
        /*0ddc*/ 	.word	0x00000010
        /*0de0*/ 	.word	0x00029800
        /*0de4*/ 	.short	0x010a
        /*0de6*/ 	.byte	0x3f
	.zero		1


	//   ....[31]....
        /*0de8*/ 	.word	0x00013dd0
        /*0dec*/ 	.word	0x00000010
        /*0df0*/ 	.word	0x00029800
        /*0df4*/ 	.short	0x010a
        /*0df6*/ 	.byte	0x3f
	.zero		1


	//   ....[32]....
        /*0df8*/ 	.word	0x00016e70
        /*0dfc*/ 	.word	0x00000003
        /*0e00*/ 	.word	0x00029830
        /*0e04*/ 	.short	0x010a
        /*0e06*/ 	.byte	0x3f
	.zero		1


	//   ....[33]....
        /*0e08*/ 	.word	0x00016ef0
        /*0e0c*/ 	.word	0x00000003
        /*0e10*/ 	.word	0x00029830
        /*0e14*/ 	.short	0x010a
        /*0e16*/ 	.byte	0x3f
	.zero		1


	//   ....[34]....
        /*0e18*/ 	.word	0x00019660
        /*0e1c*/ 	.word	0x00000029
        /*0e20*/ 	.word	0x00000000
        /*0e24*/ 	.short	0x0101
        /*0e26*/ 	.byte	0x3f
	.zero		1


	//   ....[35]....
        /*0e28*/ 	.word	0x0001a620
        /*0e2c*/ 	.word	0x0000000b
        /*0e30*/ 	.word	0x00029830
        /*0e34*/ 	.short	0x010a
        /*0e36*/ 	.byte	0x3f
	.zero		1


	//   ....[36]....
        /*0e38*/ 	.word	0x0001a670
        /*0e3c*/ 	.word	0x0000000b
        /*0e40*/ 	.word	0x00029830
        /*0e44*/ 	.short	0x010a
        /*0e46*/ 	.byte	0x3f
	.zero		1


	//   ....[37]....
        /*0e48*/ 	.word	0x0001b770
        /*0e4c*/ 	.word	0x0000000b
        /*0e50*/ 	.word	0x00029850
        /*0e54*/ 	.short	0x010a
        /*0e56*/ 	.byte	0x3f
	.zero		1


	//   ....[38]....
        /*0e58*/ 	.word	0x0001b7b0
        /*0e5c*/ 	.word	0x0000000b
        /*0e60*/ 	.word	0x00029850
        /*0e64*/ 	.short	0x010a
        /*0e66*/ 	.byte	0x3f
	.zero		1


	//   ....[39]....
        /*0e68*/ 	.word	0x0001ce30
        /*0e6c*/ 	.word	0x00000004
        /*0e70*/ 	.word	0x00000000
        /*0e74*/ 	.short	0x0101
        /*0e76*/ 	.byte	0x3f
	.zero		1


	//   ....[40]....
        /*0e78*/ 	.word	0x0001d150
        /*0e7c*/ 	.word	0x00000008
        /*0e80*/ 	.word	0x00000000
        /*0e84*/ 	.short	0x0101
        /*0e86*/ 	.byte	0x3f
	.zero		1


	//   ....[41]....
        /*0e88*/ 	.word	0x0001d7d0
        /*0e8c*/ 	.word	0x0000000f
        /*0e90*/ 	.word	0x00029850
        /*0e94*/ 	.short	0x010a
        /*0e96*/ 	.byte	0x3f
	.zero		1


	//   ....[42]....
        /*0e98*/ 	.word	0x0001d850
        /*0e9c*/ 	.word	0x0000000f
        /*0ea0*/ 	.word	0x00029850
        /*0ea4*/ 	.short	0x010a
        /*0ea6*/ 	.byte	0x3f
	.zero		1


	//   ....[43]....
        /*0ea8*/ 	.word	0x0001de80
        /*0eac*/ 	.word	0x00000000
        /*0eb0*/ 	.word	0x00000000
        /*0eb4*/ 	.short	0x0101
        /*0eb6*/ 	.byte	0x3f
	.zero		1


	//   ....[44]....
        /*0eb8*/ 	.word	0x0001fa70
        /*0ebc*/ 	.word	0x00000000
        /*0ec0*/ 	.word	0x00000000
        /*0ec4*/ 	.short	0x0101
        /*0ec6*/ 	.byte	0x3f
	.zero		1


	//   ....[45]....
        /*0ec8*/ 	.word	0x00021f40
        /*0ecc*/ 	.word	0x00000006
        /*0ed0*/ 	.word	0x00029820
        /*0ed4*/ 	.short	0x010a
        /*0ed6*/ 	.byte	0x3f
	.zero		1


	//   ....[46]....
        /*0ed8*/ 	.word	0x00022030
        /*0edc*/ 	.word	0x00000007
        /*0ee0*/ 	.word	0x000298a0
        /*0ee4*/ 	.short	0x010a
        /*0ee6*/ 	.byte	0x3f
	.zero		1


	//   ....[47]....
        /*0ee8*/ 	.word	0x00022460
        /*0eec*/ 	.word	0x00000007
        /*0ef0*/ 	.word	0x000298c0
        /*0ef4*/ 	.short	0x010a
        /*0ef6*/ 	.byte	0x3f
	.zero		1


	//   ....[48]....
        /*0ef8*/ 	.word	0x00022850
        /*0efc*/ 	.word	0x00000008
        /*0f00*/ 	.word	0x000298a0
        /*0f04*/ 	.short	0x010a
        /*0f06*/ 	.byte	0x3f
	.zero		1


	//   ....[49]....
        /*0f08*/ 	.word	0x00022c70
        /*0f0c*/ 	.word	0x00000008
        /*0f10*/ 	.word	0x000298c0
        /*0f14*/ 	.short	0x010a
        /*0f16*/ 	.byte	0x3f
	.zero		1


	//   ....[50]....
        /*0f18*/ 	.word	0x00023ad0
        /*0f1c*/ 	.word	0x00000002
        /*0f20*/ 	.word	0x00029880
        /*0f24*/ 	.short	0x010a
        /*0f26*/ 	.byte	0x3f
	.zero		1


	//   ....[51]....
        /*0f28*/ 	.word	0x00023ca0
        /*0f2c*/ 	.word	0x00000002
        /*0f30*/ 	.word	0x00029840
        /*0f34*/ 	.short	0x010a
        /*0f36*/ 	.byte	0x3f
	.zero		1


	//   ....[52]....
        /*0f38*/ 	.word	0x00024960
        /*0f3c*/ 	.word	0x00000008
        /*0f40*/ 	.word	0x00029800
        /*0f44*/ 	.short	0x0107
        /*0f46*/ 	.byte	0x3f
	.zero		1


	//   ....[53]....
        /*0f48*/ 	.word	0x00024a60
        /*0f4c*/ 	.word	0x00000002
        /*0f50*/ 	.word	0x00029800
        /*0f54*/ 	.short	0x0101
        /*0f56*/ 	.byte	0x3f
	.zero		1


	//   ....[54]....
        /*0f58*/ 	.word	0x00024a80
        /*0f5c*/ 	.word	0x00000002
        /*0f60*/ 	.word	0x00029820
        /*0f64*/ 	.short	0x010a
        /*0f66*/ 	.byte	0x3f
	.zero		1


	//   ....[55]....
        /*0f68*/ 	.word	0x00024de0
        /*0f6c*/ 	.word	0x00000005
        /*0f70*/ 	.word	0x00029880
        /*0f74*/ 	.short	0x010a
        /*0f76*/ 	.byte	0x3f
	.zero		1


	//   ....[56]....
        /*0f78*/ 	.word	0x00025040
        /*0f7c*/ 	.word	0x00000005
        /*0f80*/ 	.word	0x00029840
        /*0f84*/ 	.short	0x010a
        /*0f86*/ 	.byte	0x3f
	.zero		1


	//   ....[57]....
        /*0f88*/ 	.word	0x00025560
        /*0f8c*/ 	.word	0x00000011
        /*0f90*/ 	.word	0x00029870
        /*0f94*/ 	.short	0x010a
        /*0f96*/ 	.byte	0x3f
	.zero		1


	//   ....[58]....
        /*0f98*/ 	.word	0x000255d0
        /*0f9c*/ 	.word	0x00000011
        /*0fa0*/ 	.word	0x00029860
        /*0fa4*/ 	.short	0x010a
        /*0fa6*/ 	.byte	0x3f
	.zero		1


	//   ....[59]....
        /*0fa8*/ 	.word	0x00025ae0
        /*0fac*/ 	.word	0x00000011
        /*0fb0*/ 	.word	0x00029850
        /*0fb4*/ 	.short	0x0101
        /*0fb6*/ 	.byte	0x3f
	.zero		1


	//   ....[60]....
        /*0fb8*/ 	.word	0x00025b60
        /*0fbc*/ 	.word	0x00000011
        /*0fc0*/ 	.word	0x00000000
        /*0fc4*/ 	.short	0x0101
        /*0fc6*/ 	.byte	0x3f
	.zero		1


	//   ....[61]....
        /*0fc8*/ 	.word	0x00025d90
        /*0fcc*/ 	.word	0x00000011
        /*0fd0*/ 	.word	0x00029870
        /*0fd4*/ 	.short	0x010a
        /*0fd6*/ 	.byte	0x3f
	.zero		1


	//   ....[62]....
        /*0fd8*/ 	.word	0x00025e00
        /*0fdc*/ 	.word	0x00000011
        /*0fe0*/ 	.word	0x00029860
        /*0fe4*/ 	.short	0x010a
        /*0fe6*/ 	.byte	0x3f
	.zero		1


	//   ....[63]....
        /*0fe8*/ 	.word	0x00026330
        /*0fec*/ 	.word	0x00000011
        /*0ff0*/ 	.word	0x00029850
        /*0ff4*/ 	.short	0x0101
        /*0ff6*/ 	.byte	0x3f
	.zero		1


	//   ....[64]....
        /*0ff8*/ 	.word	0x00026380
        /*0ffc*/ 	.word	0x00000011
        /*1000*/ 	.word	0x00000000
        /*1004*/ 	.short	0x0101
        /*1006*/ 	.byte	0x3f
	.zero		1


	//   ....[65]....
        /*1008*/ 	.word	0x00026ec0
        /*100c*/ 	.word	0x00000000
        /*1010*/ 	.word	0x00029820
        /*1014*/ 	.short	0x010a
        /*1016*/ 	.byte	0x3f
	.zero		1


	//   ....[66]....
        /*1018*/ 	.word	0x00027070
        /*101c*/ 	.word	0x00000006
        /*1020*/ 	.word	0x00000000
        /*1024*/ 	.short	0x010a
        /*1026*/ 	.byte	0x3f
	.zero		1


	//   ....[67]....
        /*1028*/ 	.word	0x000270e0
        /*102c*/ 	.word	0x00000007
        /*1030*/ 	.word	0x00000000
        /*1034*/ 	.short	0x010a
        /*1036*/ 	.byte	0x3f
	.zero		1


	//   ....[68]....
        /*1038*/ 	.word	0x00027140
        /*103c*/ 	.word	0x00000004
        /*1040*/ 	.word	0x00029860
        /*1044*/ 	.short	0x010a
        /*1046*/ 	.byte	0x3f
	.zero		1


	//   ....[69]....
        /*1048*/ 	.word	0x00027190
        /*104c*/ 	.word	0x00000003
        /*1050*/ 	.word	0x00029860
        /*1054*/ 	.short	0x010a
        /*1056*/ 	.byte	0x3f
	.zero		1


	//   ....[70]....
        /*1058*/ 	.word	0x000271d0
        /*105c*/ 	.word	0x00000004
        /*1060*/ 	.word	0x00029880
        /*1064*/ 	.short	0x010a
        /*1066*/ 	.byte	0x3f
	.zero		1


	//   ....[71]....
        /*1068*/ 	.word	0x000271f0
        /*106c*/ 	.word	0x00000003
        /*1070*/ 	.word	0x00029880
        /*1074*/ 	.short	0x010a
        /*1076*/ 	.byte	0x3f
	.zero		1


	//   ....[72]....
        /*1078*/ 	.word	0x00027250
        /*107c*/ 	.word	0x00000061
        /*1080*/ 	.word	0x00029890
        /*1084*/ 	.short	0x010a
        /*1086*/ 	.byte	0x3f
	.zero		1


	//   ....[73]....
        /*1088*/ 	.word	0x000272a0
        /*108c*/ 	.word	0x00000061
        /*1090*/ 	.word	0x00029890
        /*1094*/ 	.short	0x010a
        /*1096*/ 	.byte	0x3f
	.zero		1


	//   ....[74]....
        /*1098*/ 	.word	0x000272f0
        /*109c*/ 	.word	0x00000061
        /*10a0*/ 	.word	0x00029890
        /*10a4*/ 	.short	0x010a
        /*10a6*/ 	.byte	0x3f
	.zero		1


	//   ....[75]....
        /*10a8*/ 	.word	0x00027340
        /*10ac*/ 	.word	0x00000061
        /*10b0*/ 	.word	0x000298b0
        /*10b4*/ 	.short	0x010a
        /*10b6*/ 	.byte	0x3f
	.zero		1


	//   ....[76]....
        /*10b8*/ 	.word	0x00027600
        /*10bc*/ 	.word	0x00000010
        /*10c0*/ 	.word	0x00029800
        /*10c4*/ 	.short	0x010a
        /*10c6*/ 	.byte	0x3f
	.zero		1


	//   ....[77]....
        /*10c8*/ 	.word	0x00027820
        /*10cc*/ 	.word	0x00000010
        /*10d0*/ 	.word	0x00029800
        /*10d4*/ 	.short	0x010a
        /*10d6*/ 	.byte	0x3f
	.zero		1


	//   ....[78]....
        /*10d8*/ 	.word	0x00027870
        /*10dc*/ 	.word	0x00000003
        /*10e0*/ 	.word	0x00029830
        /*10e4*/ 	.short	0x010a
        /*10e6*/ 	.byte	0x3f
	.zero		1


	//   ....[79]....
        /*10e8*/ 	.word	0x000278c0
        /*10ec*/ 	.word	0x0000000b
        /*10f0*/ 	.word	0x00029830
        /*10f4*/ 	.short	0x010a
        /*10f6*/ 	.byte	0x3f
	.zero		1


	//   ....[80]....
        /*10f8*/ 	.word	0x00027910
        /*10fc*/ 	.word	0x0000000b
        /*1100*/ 	.word	0x00029850
        /*1104*/ 	.short	0x010a
        /*1106*/ 	.byte	0x3f
	.zero		1


	//   ....[81]....
        /*1108*/ 	.word	0x00027960
        /*110c*/ 	.word	0x0000000f
        /*1110*/ 	.word	0x00029850
        /*1114*/ 	.short	0x010a
        /*1116*/ 	.byte	0x3f
	.zero		1


	//   ....[82]....
        /*1118*/ 	.word	0x00028f30
        /*111c*/ 	.word	0x00000005
        /*1120*/ 	.word	0x00029820
        /*1124*/ 	.short	0x010a
        /*1126*/ 	.byte	0x3f
	.zero		1


	//   ....[83]....
        /*1128*/ 	.word	0x00028f80
        /*112c*/ 	.word	0x00000007
        /*1130*/ 	.word	0x000298a0
        /*1134*/ 	.short	0x010a
        /*1136*/ 	.byte	0x3f
	.zero		1


	//   ....[84]....
        /*1138*/ 	.word	0x00028fd0
        /*113c*/ 	.word	0x00000007
        /*1140*/ 	.word	0x000298c0
        /*1144*/ 	.short	0x010a
        /*1146*/ 	.byte	0x3f
	.zero		1


	//   ....[85]....
        /*1148*/ 	.word	0x00029020
        /*114c*/ 	.word	0x00000008
        /*1150*/ 	.word	0x000298a0
        /*1154*/ 	.short	0x010a
        /*1156*/ 	.byte	0x3f
	.zero		1


	//   ....[86]....
        /*1158*/ 	.word	0x00029070
        /*115c*/ 	.word	0x00000008
        /*1160*/ 	.word	0x000298c0
        /*1164*/ 	.short	0x010a
        /*1166*/ 	.byte	0x3f
	.zero		1


	//   ....[87]....
        /*1168*/ 	.word	0x00029210
        /*116c*/ 	.word	0x00000002
        /*1170*/ 	.word	0x00029880
        /*1174*/ 	.short	0x010a
        /*1176*/ 	.byte	0x3f
	.zero		1


	//   ....[88]....
        /*1178*/ 	.word	0x00029260
        /*117c*/ 	.word	0x00000002
        /*1180*/ 	.word	0x00029840
        /*1184*/ 	.short	0x010a
        /*1186*/ 	.byte	0x3f
	.zero		1


	//   ....[89]....
        /*1188*/ 	.word	0x00029850
        /*118c*/ 	.word	0x00000002
        /*1190*/ 	.word	0x00029820
        /*1194*/ 	.short	0x010a
        /*1196*/ 	.byte	0x3f
	.zero		1


	//   ....[90]....
        /*1198*/ 	.word	0x000298a0
        /*119c*/ 	.word	0x00000005
        /*11a0*/ 	.word	0x00029880
        /*11a4*/ 	.short	0x010a
        /*11a6*/ 	.byte	0x3f
	.zero		1


	//   ....[91]....
        /*11a8*/ 	.word	0x000298f0
        /*11ac*/ 	.word	0x00000005
        /*11b0*/ 	.word	0x00029840
        /*11b4*/ 	.short	0x010a
        /*11b6*/ 	.byte	0x3f
	.zero		1


	//   ....[92]....
        /*11b8*/ 	.word	0x00029940
        /*11bc*/ 	.word	0x00000011
        /*11c0*/ 	.word	0x00029870
        /*11c4*/ 	.short	0x010a
        /*11c6*/ 	.byte	0x3f
	.zero		1


	//   ....[93]....
        /*11c8*/ 	.word	0x00029990
        /*11cc*/ 	.word	0x00000011
        /*11d0*/ 	.word	0x00029860
        /*11d4*/ 	.short	0x010a
        /*11d6*/ 	.byte	0x3f
	.zero		1


	//   ....[94]....
        /*11d8*/ 	.word	0x000299e0
        /*11dc*/ 	.word	0x00000011
        /*11e0*/ 	.word	0x00029870
        /*11e4*/ 	.short	0x010a
        /*11e6*/ 	.byte	0x3f
	.zero		1


	//   ....[95]....
        /*11e8*/ 	.word	0x00029a30
        /*11ec*/ 	.word	0x00000011
        /*11f0*/ 	.word	0x00029860
        /*11f4*/ 	.short	0x010a
        /*11f6*/ 	.byte	0x3f
	.zero		1


	//   ....[96]....
        /*11f8*/ 	.word	0x0002a490
        /*11fc*/ 	.word	0x00000000
        /*1200*/ 	.word	0x00029820
        /*1204*/ 	.short	0x010a
        /*1206*/ 	.byte	0x3f
	.zero		1


	//   ....[97]....
        /*1208*/ 	.word	0x0002a630
        /*120c*/ 	.word	0x00000006
        /*1210*/ 	.word	0x00000000
        /*1214*/ 	.short	0x010a
        /*1216*/ 	.byte	0x3f
	.zero		1


	//   ....[98]....
        /*1218*/ 	.word	0x0002a680
        /*121c*/ 	.word	0x00000007
        /*1220*/ 	.word	0x00000000
        /*1224*/ 	.short	0x010a
        /*1226*/ 	.byte	0x3f
	.zero		1


	//   ....[99]....
        /*1228*/ 	.word	0x0002a6d0
        /*122c*/ 	.word	0x00000004
        /*1230*/ 	.word	0x00029860
        /*1234*/ 	.short	0x010a
        /*1236*/ 	.byte	0x3f
	.zero		1


	//   ....[100]....
        /*1238*/ 	.word	0x0002a720
        /*123c*/ 	.word	0x00000003
        /*1240*/ 	.word	0x00029860
        /*1244*/ 	.short	0x010a
        /*1246*/ 	.byte	0x3f
	.zero		1


	//   ....[101]....
        /*1248*/ 	.word	0x0002a770
        /*124c*/ 	.word	0x00000004
        /*1250*/ 	.word	0x00029880
        /*1254*/ 	.short	0x010a
        /*1256*/ 	.byte	0x3f
	.zero		1


	//----- nvinfo : EIATTR_NUM_MBARRIERS
	.align		4
.L_186:
        /*1258*/ 	.byte	0x03, 0x38
        /*125a*/ 	.short	0x0016


	//----- nvinfo : EIATTR_EXIT_INSTR_OFFSETS
	.align		4
        /*125c*/ 	.byte	0x04, 0x1c
        /*125e*/ 	.short	(.L_188 - .L_187)


	//   ....[0]....
.L_187:
        /*1260*/ 	.word	0x00027240


	//----- nvinfo : EIATTR_MAX_THREADS
	.align		4
.L_188:
        /*1264*/ 	.byte	0x04, 0x05
        /*1266*/ 	.short	(.L_190 - .L_189)
.L_189:
        /*1268*/ 	.word	0x00000180
        /*126c*/ 	.word	0x00000001
        /*1270*/ 	.word	0x00000001


	//----- nvinfo : EIATTR_CRS_STACK_SIZE
	.align		4
.L_190:
        /*1274*/ 	.byte	0x04, 0x1e
        /*1276*/ 	.short	(.L_192 - .L_191)
.L_191:
        /*1278*/ 	.word	0x00000000


	//----- nvinfo : EIATTR_CBANK_PARAM_SIZE
	.align		4
.L_192:
        /*127c*/ 	.byte	0x03, 0x19
        /*127e*/ 	.short	0x0af0


	//----- nvinfo : EIATTR_PARAM_CBANK
	.align		4
        /*1280*/ 	.byte	0x04, 0x0a
        /*1282*/ 	.short	(.L_194 - .L_193)
	.align		4
.L_193:
        /*1284*/ 	.word	index@(.nv.constant0._ZN7cutlass13device_kernelIN5flash11enable_sm90INS1_16FlashAttnFwdSm90INS1_25CollectiveMainloopFwdSm90ILi2EN4cute5tupleIJNS5_1CILi1EEES8_S8_EEENS6_IJNS7_ILi128EEENS7_ILi160EEENS7_ILi192EEEEEELi128ENS_12float_e4m3_tEfNS_4arch4Sm90ELb0ELb0ELb0ELb1ELb0ELb1ELb0ELb1ELb1ELb1ELb0ELb0EEENS1_21CollectiveEpilogueFwdINS6_IJSA_SA_SB_EEES9_NS_10bfloat16_tESG_Li256ELb1ELb1ELb0ELb1EEENS1_36VarlenDynamicPersistentTileSchedulerILi128ELi160ELi256ELi128ELb0ELb1ELb1ELb0ELb1ELb1EEEEEEEEEvNT_6ParamsE)
        /*1288*/ 	.short	0x0210
        /*128a*/ 	.short	0x0af0


	//----- nvinfo : EIATTR_SW_WAR
	.align		4
.L_194:
        /*128c*/ 	.byte	0x04, 0x36
        /*128e*/ 	.short	(.L_196 - .L_195)
.L_195:
        /*1290*/ 	.word	0x00000008
.L_196:


//--------------------- .nv.info._ZN7cutlass13device_kernelIN5flash11enable_sm90INS1_16FlashAttnFwdSm90INS1_25CollectiveMainloopFwdSm90ILi2EN4cute5tupleIJNS5_1CILi1EEES8_S8_EEENS6_IJNS7_ILi128EEENS7_ILi160EEENS7_ILi192EEEEEELi128ENS_12float_e4m3_tEfNS_4arch4Sm90ELb0ELb1ELb0ELb0ELb0ELb0ELb0ELb1ELb1ELb1ELb0ELb0EEENS1_21CollectiveEpilogueFwdINS6_IJSA_SA_SB_EEES9_NS_10bfloat16_tESG_Li256ELb0ELb1ELb0ELb1EEENS1_30DynamicPersistentTileSchedulerILi256ELi128ELb0ELb1ELb1EEEEEEEEEvNT_6ParamsE --------------------------
	.section	.nv.info._ZN7cutlass13device_kernelIN5flash11enable_sm90INS1_16FlashAttnFwdSm90INS1_25CollectiveMainloopFwdSm90ILi2EN4cute5tupleIJNS5_1CILi1EEES8_S8_EEENS6_IJNS7_ILi128EEENS7_ILi160EEENS7_ILi192EEEEEELi128ENS_12float_e4m3_tEfNS_4arch4Sm90ELb0ELb1ELb0ELb0ELb0ELb0ELb0ELb1ELb1ELb1ELb0ELb0EEENS1_21CollectiveEpilogueFwdINS6_IJSA_SA_SB_EEES9_NS_10bfloat16_tESG_Li256ELb0ELb1ELb0ELb1EEENS1_30DynamicPersistentTileSchedulerILi256ELi128ELb0ELb1ELb1EEEEEEEEEvNT_6ParamsE,"",@"SHT_CUDA_INFO"
	.sectionflags	@""
	.align	4


	//----- nvinfo : EIATTR_CUDA_API_VERSION
	.align		4
        /*0000*/ 	.byte	0x04, 0x37
        /*0002*/ 	.short	(.L_198 - .L_197)
.L_197:
        /*0004*/ 	.word	0x00000082


	//----- nvinfo : EIATTR_KPARAM_INFO
	.align		4
.L_198:
        /*0008*/ 	.byte	0x04, 0x17
        /*000a*/ 	.short	(.L_200 - .L_199)
.L_199:
        /*000c*/ 	.word	0x00000000
        /*0010*/ 	.short	0x0000
        /*0012*/ 	.short	0x0070
        /*0014*/ 	.byte	0x00, 0xf0, 0x01, 0x2a


	//----- nvinfo : EIATTR_SPARSE_MMA_MASK
	.align		4
.L_200:
        /*0018*/ 	.byte	0x03, 0x50
        /*001a*/ 	.short	0x0000


	//----- nvinfo : EIATTR_MAXREG_COUNT
	.align		4
        /*001c*/ 	.byte	0x03, 0x1b
        /*001e*/ 	.short	0x00a8


	//----- nvinfo : EIATTR_NUM_BARRIERS
	.align		4
        /*0020*/ 	.byte	0x02, 0x4c
        /*0022*/ 	.byte	0x10
	.zero		1


	//----- nvinfo : EIATTR_EXTERNS
	.align		4
        /*0024*/ 	.byte	0x04, 0x0f
        /*0026*/ 	.short	(.L_202 - .L_201)


	//   ....[0]....
	.align		4
.L_201:
        /*0028*/ 	.word	index@(__assertfail)


	//----- nvinfo : EIATTR_ANNOTATIONS
	.align		4
.L_202:
        /*002c*/ 	.byte	0x04, 0x55
        /*002e*/ 	.short	(.L_204 - .L_203)


	//   ....[0]....
.L_203:
        /* <DEDUP_REMOVED lines=24> */


	//----- nvinfo : EIATTR_MERCURY_ISA_VERSION
	.align		4
.L_204:
        /*01a0*/ 	.byte	0x03, 0x5f
        /*01a2*/ 	.short	0x0101


	//----- nvinfo : EIATTR_INT_WARP_WIDE_INSTR_OFFSETS
	.align		4
        /*01a4*/ 	.byte	0x04, 0x31
        /*01a6*/ 	.short	(.L_206 - .L_205)


	//   ....[0]....
.L_205:
        /*01a8*/ 	.word	0x00000130


	//   ....[1]....
        /*01ac*/ 	.word	0x00000170


	//   ....[2]....
        /*01b0*/ 	.word	0x000001e0


	//   ....[3]....
        /*01b4*/ 	.word	0x00015aa0


	//   ....[4]....
        /*01b8*/ 	.word	0x00015b30


	//   ....[5]....
        /*01bc*/ 	.word	0x00018360


	//   ....[6]....
        /*01c0*/ 	.word	0x000183f0


	//----- nvinfo : EIATTR_COOP_GROUP_MASK_REGIDS
	.align		4
.L_206:
        /*01c4*/ 	.byte	0x04, 0x29
        /*01c6*/ 	.short	(.L_208 - .L_207)


	//   ....[0]....
.L_207:
        /*01c8*/ 	.word	0xffffffff


	//   ....[1]....
        /*01cc*/ 	.word	0xffffffff


	//   ....[2]....
        /*01d0*/ 	.word	0xffffffff


	//   ....[3]....
        /*01d4*/ 	.word	0xffffffff


	//   ....[4]....
        /*01d8*/ 	.word	0xffffffff


	//   ....[5]....
        /*01dc*/ 	.word	0xffffffff


	//   ....[6]....
        /*01e0*/ 	.word	0xffffffff


	//   ....[7]....
        /*01e4*/ 	.word	0xffffffff


	//   ....[8]....
        /*01e8*/ 	.word	0xffffffff


	//   ....[9]....
        /*01ec*/ 	.word	0xffffffff


	//   ....[10]....
        /*01f0*/ 	.word	0xffffffff


	//   ....[11]....
        /*01f4*/ 	.word	0xffffffff


	//   ....[12]....
        /*01f8*/ 	.word	0xffffffff


	//   ....[13]....
        /*01fc*/ 	.word	0xffffffff


	//   ....[14]....
        /*0200*/ 	.word	0xffffffff


	//   ....[15]....
        /*0204*/ 	.word	0xffffffff


	//   ....[16]....
        /*0208*/ 	.word	0xffffffff


	//   ....[17]....
        /*020c*/ 	.word	0xffffffff


	//   ....[18]....
        /*0210*/ 	.word	0xffffffff


	//   ....[19]....
        /*0214*/ 	.word	0xffffffff


	//   ....[20]....
        /*0218*/ 	.word	0xffffffff


	//   ....[21]....
        /*021c*/ 	.word	0xffffffff


	//   ....[22]....
        /*0220*/ 	.word	0xffffffff


	//   ....[23]....
        /*0224*/ 	.word	0xffffffff


	//   ....[24]....
        /*0228*/ 	.word	0xffffffff


	//   ....[25]....
        /*022c*/ 	.word	0xffffffff


	//   ....[26]....
        /*0230*/ 	.word	0xffffffff


	//   ....[27]....
        /*0234*/ 	.word	0xffffffff


	//   ....[28]....
        /*0238*/ 	.word	0xffffffff


	//   ....[29]....
        /*023c*/ 	.word	0xffffffff


	//   ....[30]....
        /*0240*/ 	.word	0xffffffff


	//   ....[31]....
        /*0244*/ 	.word	0xffffffff


	//   ....[32]....
        /*0248*/ 	.word	0xffffffff


	//   ....[33]....
        /*024c*/ 	.word	0xffffffff


	//   ....[34]....
        /*0250*/ 	.word	0xffffffff


	//   ....[35]....
        /*0254*/ 	.word	0xffffffff


	//   ....[36]....
        /*0258*/ 	.word	0xffffffff


	//   ....[37]....
        /*025c*/ 	.word	0xffffffff


	//   ....[38]....
        /*0260*/ 	.word	0xffffffff


	//   ....[39]....
        /*0264*/ 	.word	0xffffffff


	//   ....[40]....
        /*0268*/ 	.word	0xffffffff


	//   ....[41]....
        /*026c*/ 	.word	0xffffffff


	//   ....[42]....
        /*0270*/ 	.word	0xffffffff


	//   ....[43]....
        /*0274*/ 	.word	0xffffffff


	//   ....[44]....
        /*0278*/ 	.word	0xffffffff


	//   ....[45]....
        /*027c*/ 	.word	0xffffffff


	//   ....[46]....
        /*0280*/ 	.word	0xffffffff


	//   ....[47]....
        /*0284*/ 	.word	0xffffffff


	//   ....[48]....
        /*0288*/ 	.word	0xffffffff


	//   ....[49]....
        /*028c*/ 	.word	0xffffffff


	//   ....[50]....
        /*0290*/ 	.word	0xffffffff


	//   ....[51]....
        /*0294*/ 	.word	0xffffffff


	//   ....[52]....
        /*0298*/ 	.word	0xffffffff


	//   ....[53]....
        /*029c*/ 	.word	0xffffffff


	//   ....[54]....
        /*02a0*/ 	.word	0xffffffff


	//   ....[55]....
        /*02a4*/ 	.word	0xffffffff


	//   ....[56]....
        /*02a8*/ 	.word	0xffffffff


	//   ....[57]....
        /*02ac*/ 	.word	0xffffffff


	//   ....[58]....
        /*02b0*/ 	.word	0xffffffff


	//   ....[59]....
        /*02b4*/ 	.word	0xffffffff


	//   ....[60]....
        /*02b8*/ 	.word	0xffffffff


	//   ....[61]....
        /*02bc*/ 	.word	0xffffffff


	//   ....[62]....
        /*02c0*/ 	.word	0xffffffff


	//   ....[63]....
        /*02c4*/ 	.word	0xffffffff


	//   ....[64]....
        /*02c8*/ 	.word	0xffffffff


	//   ....[65]....
        /*02cc*/ 	.word	0xffffffff


	//   ....[66]....
        /*02d0*/ 	.word	0xffffffff


	//   ....[67]....
        /*02d4*/ 	.word	0xffffffff


	//   ....[68]....
        /*02d8*/ 	.word	0xffffffff


	//   ....[69]....
        /*02dc*/ 	.word	0xffffffff


	//   ....[70]....
        /*02e0*/ 	.word	0xffffffff


	//   ....[71]....
        /*02e4*/ 	.word	0xffffffff


	//   ....[72]....
        /*02e8*/ 	.word	0xffffffff


	//   ....[73]....
        /*02ec*/ 	.word	0xffffffff


	//   ....[74]....
        /*02f0*/ 	.word	0xffffffff


	//   ....[75]....
        /*02f4*/ 	.word	0xffffffff


	//   ....[76]....
        /*02f8*/ 	.word	0xffffffff


	//   ....[77]....
        /*02fc*/ 	.word	0xffffffff


	//   ....[78]....
        /*0300*/ 	.word	0xffffffff


	//   ....[79]....
        /*0304*/ 	.word	0xffffffff


	//   ....[80]....
        /*0308*/ 	.word	0xffffffff


	//   ....[81]....
        /*030c*/ 	.word	0xffffffff


	//   ....[82]....
        /*0310*/ 	.word	0xffffffff


	//   ....[83]....
        /*0314*/ 	.word	0xffffffff


	//   ....[84]....
        /*0318*/ 	.word	0xffffffff


	//   ....[85]....
        /*031c*/ 	.word	0xffffffff


	//   ....[86]....
        /*0320*/ 	.word	0xffffffff


	//   ....[87]....
        /*0324*/ 	.word	0xffffffff


	//   ....[88]....
        /*0328*/ 	.word	0xffffffff


	//   ....[89]....
        /*032c*/ 	.word	0xffffffff


	//   ....[90]....
        /*0330*/ 	.word	0xffffffff


	//   ....[91]....
        /*0334*/ 	.word	0xffffffff


	//   ....[92]....
        /*0338*/ 	.word	0xffffffff


	//   ....[93]....
        /*033c*/ 	.word	0xffffffff


	//   ....[94]....
        /*0340*/ 	.word	0xffffffff


	//   ....[95]....
        /*0344*/ 	.word	0xffffffff


	//   ....[96]....
        /*0348*/ 	.word	0xffffffff


	//   ....[97]....
        /*034c*/ 	.word	0xffffffff


	//   ....[98]....
        /*0350*/ 	.word	0x0500000f


	//   ....[99]....
        /*0354*/ 	.word	0x0500000f


	//   ....[100]....
        /*0358*/ 	.word	0x0500000f


	//   ....[101]....
        /*035c*/ 	.word	0x0500000f


	//   ....[102]....
        /*0360*/ 	.word	0x0500000f


	//   ....[103]....
        /*0364*/ 	.word	0x0500000f


	//   ....[104]....
        /*0368*/ 	.word	0x0500000f


	//   ....[105]....
        /*036c*/ 	.word	0x0500000f


	//   ....[106]....
        /*0370*/ 	.word	0x0500000f


	//   ....[107]....
        /*0374*/ 	.word	0x0500000f


	//----- nvinfo : EIATTR_COOP_GROUP_INSTR_OFFSETS
	.align		4
.L_208:
        /*0378*/ 	.byte	0x04, 0x28
        /*037a*/ 	.short	(.L_210 - .L_209)


	//   ....[0]....
.L_209:
        /*037c*/ 	.word	0x00000070


	//   ....[1]....
        /*0380*/ 	.word	0x00000140


	//   ....[2]....
        /*0384*/ 	.word	0x00000190


	//   ....[3]....
        /*0388*/ 	.word	0x000003c0


	//   ....[4]....
        /*038c*/ 	.word	0x00000520


	//   ....[5]....
        /*0390*/ 	.word	0x00000640


	//   ....[6]....
        /*0394*/ 	.word	0x000007a0


	//   ....[7]....
        /*0398*/ 	.word	0x00001ac0


	//   ....[8]....
        /*039c*/ 	.word	0x00002ad0


	//   ....[9]....
        /*03a0*/ 	.word	0x000039b0


	//   ....[10]....
        /*03a4*/ 	.word	0x00004710


	//   ....[11]....
        /*03a8*/ 	.word	0x000047d0


	//   ....[12]....
        /*03ac*/ 	.word	0x00004ef0


	//   ....[13]....
        /*03b0*/ 	.word	0x00004f50


	//   ....[14]....
        /*03b4*/ 	.word	0x00007190


	//   ....[15]....
        /*03b8*/ 	.word	0x000073b0


	//   ....[16]....
        /*03bc*/ 	.word	0x000087b0


	//   ....[17]....
        /*03c0*/ 	.word	0x000088c0


	//   ....[18]....
        /*03c4*/ 	.word	0x00009400


	//   ....[19]....
        /*03c8*/ 	.word	0x00009480


	//   ....[20]....
        /*03cc*/ 	.word	0x0000be60


	//   ....[21]....
        /*03d0*/ 	.word	0x0000bec0


	//   ....[22]....
        /*03d4*/ 	.word	0x0000bef0


	//   ....[23]....
        /*03d8*/ 	.word	0x0000bf10


	//   ....[24]....
        /*03dc*/ 	.word	0x0000e8f0


	//   ....[25]....
        /*03e0*/ 	.word	0x0000f6f0


	//   ....[26]....
        /*03e4*/ 	.word	0x0000ff10


	//   ....[27]....
        /*03e8*/ 	.word	0x00010020


	//   ....[28]....
        /*03ec*/ 	.word	0x00010b70


	//   ....[29]....
        /*03f0*/ 	.word	0x00010be0


	//   ....[30]....
        /*03f4*/ 	.word	0x00012310


	//   ....[31]....
        /*03f8*/ 	.word	0x00012320


	//   ....[32]....
        /*03fc*/ 	.word	0x000123a0


	//   ....[33]....
        /*0400*/ 	.word	0x000123b0


	//   ....[34]....
        /*0404*/ 	.word	0x00013740


	//   ....[35]....
        /*0408*/ 	.word	0x00013750


	//   ....[36]....
        /*040c*/ 	.word	0x00013760


	//   ....[37]....
        /*0410*/ 	.word	0x00013770


	//   ....[38]....
        /*0414*/ 	.word	0x00013780


	//   ....[39]....
        /*0418*/ 	.word	0x00013790


	//   ....[40]....
        /*041c*/ 	.word	0x000137a0


	//   ....[41]....
        /*0420*/ 	.word	0x000137b0


	//   ....[42]....
        /*0424*/ 	.word	0x000137e0


	//   ....[43]....
        /*0428*/ 	.word	0x00013800


	//   ....[44]....
        /*042c*/ 	.word	0x00013840


	//   ....[45]....
        /*0430*/ 	.word	0x00013870


	//   ....[46]....
        /*0434*/ 	.word	0x000138a0


	//   ....[47]....
        /*0438*/ 	.word	0x000138c0


	//   ....[48]....
        /*043c*/ 	.word	0x000138f0


	//   ....[49]....
        /*0440*/ 	.word	0x00013900


	//   ....[50]....
        /*0444*/ 	.word	0x00013930


	//   ....[51]....
        /*0448*/ 	.word	0x00013940


	//   ....[52]....
        /*044c*/ 	.word	0x00013950


	//   ....[53]....
        /*0450*/ 	.word	0x00013960


	//   ....[54]....
        /*0454*/ 	.word	0x00013970


	//   ....[55]....
        /*0458*/ 	.word	0x00013980


	//   ....[56]....
        /*045c*/ 	.word	0x00013990


	//   ....[57]....
        /*0460*/ 	.word	0x000139a0


	//   ....[58]....
        /*0464*/ 	.word	0x000139b0


	//   ....[59]....
        /*0468*/ 	.word	0x000139c0


	//   ....[60]....
        /*046c*/ 	.word	0x000139d0


	//   ....[61]....
        /*0470*/ 	.word	0x000139e0


	//   ....[62]....
        /*0474*/ 	.word	0x00013a10


	//   ....[63]....
        /*0478*/ 	.word	0x00013a20


	//   ....[64]....
        /*047c*/ 	.word	0x00013a30


	//   ....[65]....
        /*0480*/ 	.word	0x00013a40


	//   ....[66]....
        /*0484*/ 	.word	0x00013b60


	//   ....[67]....
        /*0488*/ 	.word	0x00013b90


	//   ....[68]....
        /*048c*/ 	.word	0x00013bc0


	//   ....[69]....
        /*0490*/ 	.word	0x00013c20


	//   ....[70]....
        /*0494*/ 	.word	0x00014080


	//   ....[71]....
        /*0498*/ 	.word	0x000140b0


	//   ....[72]....
        /*049c*/ 	.word	0x00014170


	//   ....[73]....
        /*04a0*/ 	.word	0x00014190


	//   ....[74]....
        /*04a4*/ 	.word	0x00014250


	//   ....[75]....
        /*04a8*/ 	.word	0x00014270


	//   ....[76]....
        /*04ac*/ 	.word	0x00014340


	//   ....[77]....
        /*04b0*/ 	.word	0x00014360


	//   ....[78]....
        /*04b4*/ 	.word	0x00014a00


	//   ....[79]....
        /*04b8*/ 	.word	0x00014a20


	//   ....[80]....
        /*04bc*/ 	.word	0x00014ae0


	//   ....[81]....
        /*04c0*/ 	.word	0x00014b00


	//   ....[82]....
        /*04c4*/ 	.word	0x00014bc0


	//   ....[83]....
        /*04c8*/ 	.word	0x00014be0


	//   ....[84]....
        /*04cc*/ 	.word	0x00014cb0


	//   ....[85]....
        /*04d0*/ 	.word	0x00014cd0


	//   ....[86]....
        /*04d4*/ 	.word	0x00014e40


	//   ....[87]....
        /*04d8*/ 	.word	0x00016280


	//   ....[88]....
        /*04dc*/ 	.word	0x00016e80


	//   ....[89]....
        /*04e0*/ 	.word	0x00016eb0


	//   ....[90]....
        /*04e4*/ 	.word	0x00016f70


	//   ....[91]....
        /*04e8*/ 	.word	0x00016f80


	//   ....[92]....
        /*04ec*/ 	.word	0x00017010


	//   ....[93]....
        /*04f0*/ 	.word	0x00017020


	//   ....[94]....
        /*04f4*/ 	.word	0x00017030


	//   ....[95]....
        /*04f8*/ 	.word	0x00017040


	//   ....[96]....
        /*04fc*/ 	.word	0x00018c60


	//   ....[97]....
        /*0500*/ 	.word	0x00018e00


	//   ....[98]....
        /*0504*/ 	.word	0x000194a0


	//   ....[99]....
        /*0508*/ 	.word	0x00019650


	//   ....[100]....
        /*050c*/ 	.word	0x000196a0


	//   ....[101]....
        /*0510*/ 	.word	0x00019730


	//   ....[102]....
        /*0514*/ 	.word	0x00019830


	//   ....[103]....
        /*0518*/ 	.word	0x00019890


	//   ....[104]....
        /*051c*/ 	.word	0x00019990


	//   ....[105]....
        /*0520*/ 	.word	0x000199f0


	//   ....[106]....
        /*0524*/ 	.word	0x00019ad0


	//   ....[107]....
        /*0528*/ 	.word	0x00019e20


	//----- nvinfo : EIATTR_REG_RECONFIG
	.align		4
.L_210:
        /*052c*/ 	.byte	0x01, 0x54
	.zero		2


	//----- nvinfo : EIATTR_SYSCALL_OFFSETS
	.align		4
        /*0530*/ 	.byte	0x04, 0x46
        /*0532*/ 	.short	(.L_212 - .L_211)


	//   ....[0]....
.L_211:
        /*0534*/ 	.word	0x00001ca0


	//   ....[1]....
        /*0538*/ 	.word	0x00015ca0


	//   ....[2]....
        /*053c*/ 	.word	0x00015e30


	//   ....[3]....
        /*0540*/ 	.word	0x00015f80


	//   ....[4]....
        /*0544*/ 	.word	0x000160d0


	//   ....[5]....
        /*0548*/ 	.word	0x00016a80


	//----- nvinfo : EIATTR_MBARRIER_INSTR_OFFSETS
	.align		4
.L_212:
        /*054c*/ 	.byte	0x04, 0x39
        /*054e*/ 	.short	(.L_214 - .L_213)


	//   ....[0]....
.L_213:
        /*0550*/ 	.word	0x00000270
        /*0554*/ 	.word	0x000000ff
        /*0558*/ 	.word	0x00029800
        /*055c*/ 	.short	0x0100
        /*055e*/ 	.byte	0x08
	.zero		1


	//   ....[1]....
        /*0560*/ 	.word	0x00000280
        /*0564*/ 	.word	0x000000ff
        /*0568*/ 	.word	0x00029820
        /*056c*/ 	.short	0x0100
        /*056e*/ 	.byte	0x08
	.zero		1


	//   ....[2]....
        /*0570*/ 	.word	0x00000370
        /*0574*/ 	.word	0x000000ff
        /*0578*/ 	.word	0x00029830
        /*057c*/ 	.short	0x0100
        /*057e*/ 	.byte	0x08
	.zero		1


	//   ....[3]....
        /*0580*/ 	.word	0x00000380
        /*0584*/ 	.word	0x000000ff
        /*0588*/ 	.word	0x00029840
        /*058c*/ 	.short	0x0100
        /*058e*/ 	.byte	0x08
	.zero		1


	//   ....[4]....
        /*0590*/ 	.word	0x00000390
        /*0594*/ 	.word	0x000000ff
        /*0598*/ 	.word	0x00029838
        /*059c*/ 	.short	0x0100
        /*059e*/ 	.byte	0x08
	.zero		1


	//   ....[5]....
        /*05a0*/ 	.word	0x000003a0
        /*05a4*/ 	.word	0x000000ff
        /*05a8*/ 	.word	0x00029848
        /*05ac*/ 	.short	0x0100
        /*05ae*/ 	.byte	0x08
	.zero		1


	//   ....[6]....
        /*05b0*/ 	.word	0x000004d0
        /*05b4*/ 	.word	0x000000ff
        /*05b8*/ 	.word	0x00029850
        /*05bc*/ 	.short	0x0100
        /*05be*/ 	.byte	0x08
	.zero		1


	//   ....[7]....
        /*05c0*/ 	.word	0x000004e0
        /*05c4*/ 	.word	0x000000ff
        /*05c8*/ 	.word	0x00029860
        /*05cc*/ 	.short	0x0100
        /*05ce*/ 	.byte	0x08
	.zero		1


	//   ....[8]....
        /*05d0*/ 	.word	0x000004f0
        /*05d4*/ 	.word	0x000000ff
        /*05d8*/ 	.word	0x00029858
        /*05dc*/ 	.short	0x0100
        /*05de*/ 	.byte	0x08
	.zero		1


	//   ....[9]....
        /*05e0*/ 	.word	0x00000500
        /*05e4*/ 	.word	0x000000ff
        /*05e8*/ 	.word	0x00029868
        /*05ec*/ 	.short	0x0100
        /*05ee*/ 	.byte	0x08
	.zero		1


	//   ....[10]....
        /*05f0*/ 	.word	0x000005f0
        /*05f4*/ 	.word	0x000000ff
        /*05f8*/ 	.word	0x00029870
        /*05fc*/ 	.short	0x0100
        /*05fe*/ 	.byte	0x06
	.zero		1


	//   ....[11]....
        /*0600*/ 	.word	0x00000600
        /*0604*/ 	.word	0x000000ff
        /*0608*/ 	.word	0x00029880
        /*060c*/ 	.short	0x0100
        /*060e*/ 	.byte	0x06
	.zero		1


	//   ....[12]....
        /*0610*/ 	.word	0x00000610
        /*0614*/ 	.word	0x000000ff
        /*0618*/ 	.word	0x00029878
        /*061c*/ 	.short	0x0100
        /*061e*/ 	.byte	0x06
	.zero		1


	//   ....[13]....
        /*0620*/ 	.word	0x00000620
        /*0624*/ 	.word	0x000000ff
        /*0628*/ 	.word	0x00029888
        /*062c*/ 	.short	0x0100
        /*062e*/ 	.byte	0x06
	.zero		1


	//   ....[14]....
        /*0630*/ 	.word	0x00000750
        /*0634*/ 	.word	0x000000ff
        /*0638*/ 	.word	0x00029890
        /*063c*/ 	.short	0x0100
        /*063e*/ 	.byte	0x08
	.zero		1


	//   ....[15]....
        /*0640*/ 	.word	0x00000760
        /*0644*/ 	.word	0x000000ff
        /*0648*/ 	.word	0x000298a0
        /*064c*/ 	.short	0x0100
        /*064e*/ 	.byte	0x08
	.zero		1


	//   ....[16]....
        /*0650*/ 	.word	0x00000770
        /*0654*/ 	.word	0x000000ff
        /*0658*/ 	.word	0x00029898
        /*065c*/ 	.short	0x0100
        /*065e*/ 	.byte	0x08
	.zero		1


	//   ....[17]....
        /*0660*/ 	.word	0x00000780
        /*0664*/ 	.word	0x000000ff
        /*0668*/ 	.word	0x000298a8
        /*066c*/ 	.short	0x0100
        /*066e*/ 	.byte	0x08
	.zero		1


	//   ....[18]....
        /*0670*/ 	.word	0x000008b0
        /*0674*/ 	.word	0x000000ff
        /*0678*/ 	.word	0x000298b0
        /*067c*/ 	.short	0x0100
        /*067e*/ 	.byte	0x08
	.zero		1


	//   ....[19]....
        /*0680*/ 	.word	0x000008c0
        /*0684*/ 	.word	0x000000ff
        /*0688*/ 	.word	0x000298c0
        /*068c*/ 	.short	0x0100
        /*068e*/ 	.byte	0x08
	.zero		1


	//   ....[20]....
        /*0690*/ 	.word	0x000008d0
        /*0694*/ 	.word	0x000000ff
        /*0698*/ 	.word	0x000298b8
        /*069c*/ 	.short	0x0100
        /*069e*/ 	.byte	0x08
	.zero		1


	//   ....[21]....
        /*06a0*/ 	.word	0x000008e0
        /*06a4*/ 	.word	0x000000ff
        /*06a8*/ 	.word	0x000298c8
        /*06ac*/ 	.short	0x0100
        /*06ae*/ 	.byte	0x08
	.zero		1


	//   ....[22]....
        /*06b0*/ 	.word	0x00001d20
        /*06b4*/ 	.word	0x000000ff
        /*06b8*/ 	.word	0x00029800
        /*06bc*/ 	.short	0x010a
        /*06be*/ 	.byte	0x29
	.zero		1


	//   ....[23]....
        /*06c0*/ 	.word	0x00001da0
        /*06c4*/ 	.word	0x00000003
        /*06c8*/ 	.word	0x00029830
        /*06cc*/ 	.short	0x010a
        /*06ce*/ 	.byte	0x3f
	.zero		1


	//   ....[24]....
        /*06d0*/ 	.word	0x00001e00
        /*06d4*/ 	.word	0x00000003
        /*06d8*/ 	.word	0x00029830
        /*06dc*/ 	.short	0x010a
        /*06de*/ 	.byte	0x3f
	.zero		1


	//   ....[25]....
        /*06e0*/ 	.word	0x00002c10
        /*06e4*/ 	.word	0x00000000
        /*06e8*/ 	.word	0x00000000
        /*06ec*/ 	.short	0x0101
        /*06ee*/ 	.byte	0x3f
	.zero		1


	//   ....[26]....
        /*06f0*/ 	.word	0x000061d0
        /*06f4*/ 	.word	0x000000ff
        /*06f8*/ 	.word	0x00029830
        /*06fc*/ 	.short	0x010a
        /*06fe*/ 	.byte	0x06
	.zero		1


	//   ....[27]....
        /*0700*/ 	.word	0x00006210
        /*0704*/ 	.word	0x000000ff
        /*0708*/ 	.word	0x00029830
        /*070c*/ 	.short	0x010a
        /*070e*/ 	.byte	0x06
	.zero		1


	//   ....[28]....
        /*0710*/ 	.word	0x00006e20
        /*0714*/ 	.word	0x000000ff
        /*0718*/ 	.word	0x00029850
        /*071c*/ 	.short	0x010a
        /*071e*/ 	.byte	0x06
	.zero		1


	//   ....[29]....
        /*0720*/ 	.word	0x00006e60
        /*0724*/ 	.word	0x000000ff
        /*0728*/ 	.word	0x00029850
        /*072c*/ 	.short	0x010a
        /*072e*/ 	.byte	0x06
	.zero		1


	//   ....[30]....
        /*0730*/ 	.word	0x000071c0
        /*0734*/ 	.word	0x00000007
        /*0738*/ 	.word	0x00000000
        /*073c*/ 	.short	0x0101
        /*073e*/ 	.byte	0x3f
	.zero		1


	//   ....[31]....
        /*0740*/ 	.word	0x0000a1e0
        /*0744*/ 	.word	0x000000ff
        /*0748*/ 	.word	0x00000000
        /*074c*/ 	.short	0x0101
        /*074e*/ 	.byte	0x06
	.zero		1


	//   ....[32]....
        /*0750*/ 	.word	0x0000abc0
        /*0754*/ 	.word	0x000000ff
        /*0758*/ 	.word	0x00029830
        /*075c*/ 	.short	0x010a
        /*075e*/ 	.byte	0x06
	.zero		1


	//   ....[33]....
        /*0760*/ 	.word	0x0000ac00
        /*0764*/ 	.word	0x000000ff
        /*0768*/ 	.word	0x00029830
        /*076c*/ 	.short	0x010a
        /*076e*/ 	.byte	0x06
	.zero		1


	//   ....[34]....
        /*0770*/ 	.word	0x0000b840
        /*0774*/ 	.word	0x000000ff
        /*0778*/ 	.word	0x00029850
        /*077c*/ 	.short	0x010a
        /*077e*/ 	.byte	0x06
	.zero		1


	//   ....[35]....
        /*0780*/ 	.word	0x0000b880
        /*0784*/ 	.word	0x000000ff
        /*0788*/ 	.word	0x00029850
        /*078c*/ 	.short	0x010a
        /*078e*/ 	.byte	0x06
	.zero		1


	//   ....[36]....
        /*0790*/ 	.word	0x0000ce60
        /*0794*/ 	.word	0x00000004
        /*0798*/ 	.word	0x00000000
        /*079c*/ 	.short	0x0101
        /*079e*/ 	.byte	0x3f
	.zero		1


	//   ....[37]....
        /*07a0*/ 	.word	0x0000d190
        /*07a4*/ 	.word	0x000000ff
        /*07a8*/ 	.word	0x00000000
        /*07ac*/ 	.short	0x0101
        /*07ae*/ 	.byte	0x06
	.zero		1


	//   ....[38]....
        /*07b0*/ 	.word	0x0000d910
        /*07b4*/ 	.word	0x000000ff
        /*07b8*/ 	.word	0x00029830
        /*07bc*/ 	.short	0x010a
        /*07be*/ 	.byte	0x06
	.zero		1


	//   ....[39]....
        /*07c0*/ 	.word	0x0000d950
        /*07c4*/ 	.word	0x000000ff
        /*07c8*/ 	.word	0x00029830
        /*07cc*/ 	.short	0x010a
        /*07ce*/ 	.byte	0x06
	.zero		1


	//   ....[40]....
        /*07d0*/ 	.word	0x0000e590
        /*07d4*/ 	.word	0x000000ff
        /*07d8*/ 	.word	0x00029850
        /*07dc*/ 	.short	0x010a
        /*07de*/ 	.byte	0x06
	.zero		1


	//   ....[41]....
        /*07e0*/ 	.word	0x0000e5d0
        /*07e4*/ 	.word	0x000000ff
        /*07e8*/ 	.word	0x00029850
        /*07ec*/ 	.short	0x010a
        /*07ee*/ 	.byte	0x06
	.zero		1


	//   ....[42]....
        /*07f0*/ 	.word	0x0000e970
        /*07f4*/ 	.word	0x00000000
        /*07f8*/ 	.word	0x00000000
        /*07fc*/ 	.short	0x0101
        /*07fe*/ 	.byte	0x3f
	.zero		1


	//   ....[43]....
        /*0800*/ 	.word	0x00011940
        /*0804*/ 	.word	0x000000ff
        /*0808*/ 	.word	0x00000000
        /*080c*/ 	.short	0x0101
        /*080e*/ 	.byte	0x06
	.zero		1


	//   ....[44]....
        /*0810*/ 	.word	0x00011fc0
        /*0814*/ 	.word	0x000000ff
        /*0818*/ 	.word	0x00029850
        /*081c*/ 	.short	0x010a
        /*081e*/ 	.byte	0x09
	.zero		1


	//   ....[45]....
        /*0820*/ 	.word	0x00012000
        /*0824*/ 	.word	0x000000ff
        /*0828*/ 	.word	0x00029850
        /*082c*/ 	.short	0x010a
        /*082e*/ 	.byte	0x09
	.zero		1


	//   ....[46]....
        /*0830*/ 	.word	0x000126c0
        /*0834*/ 	.word	0x000000ff
        /*0838*/ 	.word	0x00000000
        /*083c*/ 	.short	0x0101
        /*083e*/ 	.byte	0x04
	.zero		1


	//   ....[47]....
        /*0840*/ 	.word	0x00014070
        /*0844*/ 	.word	0x00000000
        /*0848*/ 	.word	0x00000000
        /*084c*/ 	.short	0x0101
        /*084e*/ 	.byte	0x3f
	.zero		1


	//   ....[48]....
        /*0850*/ 	.word	0x000164f0
        /*0854*/ 	.word	0x00000002
        /*0858*/ 	.word	0x00029880
        /*085c*/ 	.short	0x010a
        /*085e*/ 	.byte	0x3f
	.zero		1


	//   ....[49]....
        /*0860*/ 	.word	0x00016670
        /*0864*/ 	.word	0x00000002
        /*0868*/ 	.word	0x00029840
        /*086c*/ 	.short	0x010a
        /*086e*/ 	.byte	0x3f
	.zero		1


	//   ....[50]....
        /*0870*/ 	.word	0x00017180
        /*0874*/ 	.word	0x00000011
        /*0878*/ 	.word	0x00029800
        /*087c*/ 	.short	0x0107
        /*087e*/ 	.byte	0x3f
	.zero		1


	//   ....[51]....
        /*0880*/ 	.word	0x00017280
        /*0884*/ 	.word	0x00000011
        /*0888*/ 	.word	0x00029800
        /*088c*/ 	.short	0x0101
        /*088e*/ 	.byte	0x3f
	.zero		1


	//   ....[52]....
        /*0890*/ 	.word	0x000172a0
        /*0894*/ 	.word	0x00000011
        /*0898*/ 	.word	0x00029820
        /*089c*/ 	.short	0x010a
        /*089e*/ 	.byte	0x3f
	.zero		1


	//   ....[53]....
        /*08a0*/ 	.word	0x000175c0
        /*08a4*/ 	.word	0x00000004
        /*08a8*/ 	.word	0x00029880
        /*08ac*/ 	.short	0x010a
        /*08ae*/ 	.byte	0x3f
	.zero		1


	//   ....[54]....
        /*08b0*/ 	.word	0x000177e0
        /*08b4*/ 	.word	0x00000004
        /*08b8*/ 	.word	0x00029840
        /*08bc*/ 	.short	0x010a
        /*08be*/ 	.byte	0x3f
	.zero		1


	//   ....[55]....
        /*08c0*/ 	.word	0x00017ca0
        /*08c4*/ 	.word	0x00000013
        /*08c8*/ 	.word	0x00029870
        /*08cc*/ 	.short	0x010a
        /*08ce*/ 	.byte	0x3f
	.zero		1


	//   ....[56]....
        /*08d0*/ 	.word	0x00017d10
        /*08d4*/ 	.word	0x00000013
        /*08d8*/ 	.word	0x00029860
        /*08dc*/ 	.short	0x010a
        /*08de*/ 	.byte	0x3f
	.zero		1


	//   ....[57]....
        /*08e0*/ 	.word	0x00018240
        /*08e4*/ 	.word	0x00000013
        /*08e8*/ 	.word	0x00029850
        /*08ec*/ 	.short	0x0101
        /*08ee*/ 	.byte	0x3f
	.zero		1


	//   ....[58]....
        /*08f0*/ 	.word	0x000182c0
        /*08f4*/ 	.word	0x00000013
        /*08f8*/ 	.word	0x00000000
        /*08fc*/ 	.short	0x0101
        /*08fe*/ 	.byte	0x3f
	.zero		1


	//   ....[59]....
        /*0900*/ 	.word	0x000184e0
        /*0904*/ 	.word	0x00000010
        /*0908*/ 	.word	0x00029870
        /*090c*/ 	.short	0x010a
        /*090e*/ 	.byte	0x3f
	.zero		1


	//   ....[60]....
        /*0910*/ 	.word	0x00018550
        /*0914*/ 	.word	0x00000010
        /*0918*/ 	.word	0x00029860
        /*091c*/ 	.short	0x010a
        /*091e*/ 	.byte	0x3f
	.zero		1


	//   ....[61]....
        /*0920*/ 	.word	0x00018a90
        /*0924*/ 	.word	0x00000010
        /*0928*/ 	.word	0x00029850
        /*092c*/ 	.short	0x0101
        /*092e*/ 	.byte	0x3f
	.zero		1


	//   ....[62]....
        /*0930*/ 	.word	0x00018b10
        /*0934*/ 	.word	0x00000010
        /*0938*/ 	.word	0x00000000
        /*093c*/ 	.short	0x0101
        /*093e*/ 	.byte	0x3f
	.zero		1


	//   ....[63]....
        /*0940*/ 	.word	0x00018d80
        /*0944*/ 	.word	0x00000003
        /*0948*/ 	.word	0x00029820
        /*094c*/ 	.short	0x010a
        /*094e*/ 	.byte	0x3f
	.zero		1


	//   ....[64]....
        /*0950*/ 	.word	0x00018f50
        /*0954*/ 	.word	0x00000007
        /*0958*/ 	.word	0x00000000
        /*095c*/ 	.short	0x010a
        /*095e*/ 	.byte	0x3f
	.zero		1


	//   ....[65]....
        /*0960*/ 	.word	0x00018fa0
        /*0964*/ 	.word	0x00000005
        /*0968*/ 	.word	0x00000000
        /*096c*/ 	.short	0x010a
        /*096e*/ 	.byte	0x3f
	.zero		1


	//   ....[66]....
        /*0970*/ 	.word	0x00018ff0
        /*0974*/ 	.word	0x00000005
        /*0978*/ 	.word	0x00029860
        /*097c*/ 	.short	0x010a
        /*097e*/ 	.byte	0x3f
	.zero		1


	//   ....[67]....
        /*0980*/ 	.word	0x00019040
        /*0984*/ 	.word	0x00000003
        /*0988*/ 	.word	0x00029860
        /*098c*/ 	.short	0x010a
        /*098e*/ 	.byte	0x3f
	.zero		1


	//   ....[68]....
        /*0990*/ 	.word	0x00019080
        /*0994*/ 	.word	0x00000005
        /*0998*/ 	.word	0x00029880
        /*099c*/ 	.short	0x010a
        /*099e*/ 	.byte	0x3f
	.zero		1


	//   ....[69]....
        /*09a0*/ 	.word	0x000190a0
        /*09a4*/ 	.word	0x00000003
        /*09a8*/ 	.word	0x00029880
        /*09ac*/ 	.short	0x010a
        /*09ae*/ 	.byte	0x3f
	.zero		1


	//   ....[70]....
        /*09b0*/ 	.word	0x00019110
        /*09b4*/ 	.word	0x00000003
        /*09b8*/ 	.word	0x00029800
        /*09bc*/ 	.short	0x010a
        /*09be*/ 	.byte	0x3f
	.zero		1


	//   ....[71]....
        /*09c0*/ 	.word	0x00019160
        /*09c4*/ 	.word	0x00000003
        /*09c8*/ 	.word	0x00029830
        /*09cc*/ 	.short	0x010a
        /*09ce*/ 	.byte	0x3f
	.zero		1


	//   ....[72]....
        /*09d0*/ 	.word	0x000191c0
        /*09d4*/ 	.word	0x00000007
        /*09d8*/ 	.word	0x00029830
        /*09dc*/ 	.short	0x010a
        /*09de*/ 	.byte	0x3f
	.zero		1


	//   ....[73]....
        /*09e0*/ 	.word	0x00019220
        /*09e4*/ 	.word	0x00000007
        /*09e8*/ 	.word	0x00029850
        /*09ec*/ 	.short	0x010a
        /*09ee*/ 	.byte	0x3f
	.zero		1


	//   ....[74]....
        /*09f0*/ 	.word	0x00019280
        /*09f4*/ 	.word	0x0000000b
        /*09f8*/ 	.word	0x00029830
        /*09fc*/ 	.short	0x010a
        /*09fe*/ 	.byte	0x3f
	.zero		1


	//   ....[75]....
        /*0a00*/ 	.word	0x000192e0
        /*0a04*/ 	.word	0x0000000b
        /*0a08*/ 	.word	0x00029850
        /*0a0c*/ 	.short	0x010a
        /*0a0e*/ 	.byte	0x3f
	.zero		1


	//   ....[76]....
        /*0a10*/ 	.word	0x00019340
        /*0a14*/ 	.word	0x00000009
        /*0a18*/ 	.word	0x00029830
        /*0a1c*/ 	.short	0x010a
        /*0a1e*/ 	.byte	0x3f
	.zero		1


	//   ....[77]....
        /*0a20*/ 	.word	0x000193a0
        /*0a24*/ 	.word	0x00000009
        /*0a28*/ 	.word	0x00029850
        /*0a2c*/ 	.short	0x010a
        /*0a2e*/ 	.byte	0x3f
	.zero		1


	//   ....[78]....
        /*0a30*/ 	.word	0x00019400
        /*0a34*/ 	.word	0x00000006
        /*0a38*/ 	.word	0x00029850
        /*0a3c*/ 	.short	0x010a
        /*0a3e*/ 	.byte	0x3f
	.zero		1


	//   ....[79]....
        /*0a40*/ 	.word	0x00019550
        /*0a44*/ 	.word	0x00000002
        /*0a48*/ 	.word	0x00029880
        /*0a4c*/ 	.short	0x010a
        /*0a4e*/ 	.byte	0x3f
	.zero		1


	//   ....[80]....
        /*0a50*/ 	.word	0x000195a0
        /*0a54*/ 	.word	0x00000002
        /*0a58*/ 	.word	0x00029840
        /*0a5c*/ 	.short	0x010a
        /*0a5e*/ 	.byte	0x3f
	.zero		1


	//   ....[81]....
        /*0a60*/ 	.word	0x00019b10
        /*0a64*/ 	.word	0x00000011
        /*0a68*/ 	.word	0x00029820
        /*0a6c*/ 	.short	0x010a
        /*0a6e*/ 	.byte	0x3f
	.zero		1


	//   ....[82]....
        /*0a70*/ 	.word	0x00019b60
        /*0a74*/ 	.word	0x00000004
        /*0a78*/ 	.word	0x00029880
        /*0a7c*/ 	.short	0x010a
        /*0a7e*/ 	.byte	0x3f
	.zero		1


	//   ....[83]....
        /*0a80*/ 	.word	0x00019bb0
        /*0a84*/ 	.word	0x00000004
        /*0a88*/ 	.word	0x00029840
        /*0a8c*/ 	.short	0x010a
        /*0a8e*/ 	.byte	0x3f
	.zero		1


	//   ....[84]....
        /*0a90*/ 	.word	0x00019c00
        /*0a94*/ 	.word	0x00000013
        /*0a98*/ 	.word	0x00029870
        /*0a9c*/ 	.short	0x010a
        /*0a9e*/ 	.byte	0x3f
	.zero		1


	//   ....[85]....
        /*0aa0*/ 	.word	0x00019c50
        /*0aa4*/ 	.word	0x00000013
        /*0aa8*/ 	.word	0x00029860
        /*0aac*/ 	.short	0x010a
        /*0aae*/ 	.byte	0x3f
	.zero		1


	//   ....[86]....
        /*0ab0*/ 	.word	0x00019ca0
        /*0ab4*/ 	.word	0x00000010
        /*0ab8*/ 	.word	0x00029870
        /*0abc*/ 	.short	0x010a
        /*0abe*/ 	.byte	0x3f
	.zero		1


	//   ....[87]....
        /*0ac0*/ 	.word	0x00019cf0
        /*0ac4*/ 	.word	0x00000010
        /*0ac8*/ 	.word	0x00029860
        /*0acc*/ 	.short	0x010a
        /*0ace*/ 	.byte	0x3f
	.zero		1


	//   ....[88]....
        /*0ad0*/ 	.word	0x00019d40
        /*0ad4*/ 	.word	0x00000003
        /*0ad8*/ 	.word	0x00029820
        /*0adc*/ 	.short	0x010a
        /*0ade*/ 	.byte	0x3f
	.zero		1


	//   ....[89]....
        /*0ae0*/ 	.word	0x00019ee0
        /*0ae4*/ 	.word	0x00000007
        /*0ae8*/ 	.word	0x00000000
        /*0aec*/ 	.short	0x010a
        /*0aee*/ 	.byte	0x3f
	.zero		1


	//   ....[90]....
        /*0af0*/ 	.word	0x00019f30
        /*0af4*/ 	.word	0x00000005
        /*0af8*/ 	.word	0x00000000
        /*0afc*/ 	.short	0x010a
        /*0afe*/ 	.byte	0x3f
	.zero		1


	//   ....[91]....
        /*0b00*/ 	.word	0x00019f80
        /*0b04*/ 	.word	0x00000005
        /*0b08*/ 	.word	0x00029860
        /*0b0c*/ 	.short	0x010a
        /*0b0e*/ 	.byte	0x3f
	.zero		1


	//   ....[92]....
        /*0b10*/ 	.word	0x00019fd0
        /*0b14*/ 	.word	0x00000003
        /*0b18*/ 	.word	0x00029860
        /*0b1c*/ 	.short	0x010a
        /*0b1e*/ 	.byte	0x3f
	.zero		1


	//   ....[93]....
        /*0b20*/ 	.word	0x0001a020
        /*0b24*/ 	.word	0x00000005
        /*0b28*/ 	.word	0x00029880
        /*0b2c*/ 	.short	0x010a
        /*0b2e*/ 	.byte	0x3f
	.zero		1


	//----- nvinfo : EIATTR_NUM_MBARRIERS
	.align		4
.L_214:
        /*0b30*/ 	.byte	0x03, 0x38
        /*0b32*/ 	.short	0x0016


	//----- nvinfo : EIATTR_EXIT_INSTR_OFFSETS
	.align		4
        /*0b34*/ 	.byte	0x04, 0x1c
        /*0b36*/ 	.short	(.L_216 - .L_215)


	//   ....[0]....
.L_215:
        /*0b38*/ 	.word	0x00000a40


	//   ....[1]....
        /*0b3c*/ 	.word	0x00014dd0


	//   ....[2]....
        /*0b40*/ 	.word	0x000190f0


	//----- nvinfo : EIATTR_MAX_THREADS
	.align		4
.L_216:
        /*0b44*/ 	.byte	0x04, 0x05
        /*0b46*/ 	.short	(.L_218 - .L_217)
.L_217:
        /*0b48*/ 	.word	0x00000180
        /*0b4c*/ 	.word	0x00000001
        /*0b50*/ 	.word	0x00000001


	//----- nvinfo : EIATTR_CRS_STACK_SIZE
	.align		4
.L_218:
        /*0b54*/ 	.byte	0x04, 0x1e
        /*0b56*/ 	.short	(.L_220 - .L_219)
.L_219:
        /*0b58*/ 	.word	0x00000000


	//----- nvinfo : EIATTR_CBANK_PARAM_SIZE
	.align		4
.L_220:
        /*0b5c*/ 	.byte	0x03, 0x19
        /*0b5e*/ 	.short	0x0af0


	//----- nvinfo : EIATTR_PARAM_CBANK
	.align		4
        /*0b60*/ 	.byte	0x04, 0x0a
        /*0b62*/ 	.short	(.L_222 - .L_221)
	.align		4
.L_221:
        /*0b64*/ 	.word	index@(.nv.constant0._ZN7cutlass13device_kernelIN5flash11enable_sm90INS1_16FlashAttnFwdSm90INS1_25CollectiveMainloopFwdSm90ILi2EN4cute5tupleIJNS5_1CILi1EEES8_S8_EEENS6_IJNS7_ILi128EEENS7_ILi160EEENS7_ILi192EEEEEELi128ENS_12float_e4m3_tEfNS_4arch4Sm90ELb0ELb1ELb0ELb0ELb0ELb0ELb0ELb1ELb1ELb1ELb0ELb0EEENS1_21CollectiveEpilogueFwdINS6_IJSA_SA_SB_EEES9_NS_10bfloat16_tESG_Li256ELb0ELb1ELb0ELb1EEENS1_30DynamicPersistentTileSchedulerILi256ELi128ELb0ELb1ELb1EEEEEEEEEvNT_6ParamsE)
        /*0b68*/ 	.short	0x0210
        /*0b6a*/ 	.short	0x0af0


	//----- nvinfo : EIATTR_SW_WAR
	.align		4
.L_222:
        /*0b6c*/ 	.byte	0x04, 0x36
        /*0b6e*/ 	.short	(.L_224 - .L_223)
.L_223:
        /*0b70*/ 	.word	0x00000008
.L_224:


//--------------------- .nv.info._ZN7cutlass13device_kernelIN5flash11enable_sm90INS1_16FlashAttnFwdSm90INS1_25CollectiveMainloopFwdSm90ILi2EN4cute5tupleIJNS5_1CILi1EEES8_S8_EEENS6_IJNS7_ILi128EEENS7_ILi160EEENS7_ILi192EEEEEELi128ENS_12float_e4m3_tEfNS_4arch4Sm90ELb0ELb1ELb0ELb1ELb0ELb0ELb0ELb1ELb1ELb1ELb0ELb0EEENS1_21CollectiveEpilogueFwdINS6_IJSA_SA_SB_EEES9_NS_10bfloat16_tESG_Li256ELb1ELb1ELb0ELb1EEENS1_36VarlenDynamicPersistentTileSchedulerILi128ELi160ELi256ELi128ELb0ELb1ELb1ELb1ELb0ELb1EEEEEEEEEvNT_6ParamsE --------------------------
	.section	.nv.info._ZN7cutlass13device_kernelIN5flash11enable_sm90INS1_16FlashAttnFwdSm90INS1_25CollectiveMainloopFwdSm90ILi2EN4cute5tupleIJNS5_1CILi1EEES8_S8_EEENS6_IJNS7_ILi128EEENS7_ILi160EEENS7_ILi192EEEEEELi128ENS_12float_e4m3_tEfNS_4arch4Sm90ELb0ELb1ELb0ELb1ELb0ELb0ELb0ELb1ELb1ELb1ELb0ELb0EEENS1_21CollectiveEpilogueFwdINS6_IJSA_SA_SB_EEES9_NS_10bfloat16_tESG_Li256ELb1ELb1ELb0ELb1EEENS1_36VarlenDynamicPersistentTileSchedulerILi128ELi160ELi256ELi128ELb0ELb1ELb1ELb1ELb0ELb1EEEEEEEEEvNT_6ParamsE,"",@"SHT_CUDA_INFO"
	.sectionflags	@""
	.align	4


	//----- nvinfo : EIATTR_CUDA_API_VERSION
	.align		4
        /*0000*/ 	.byte	0x04, 0x37
        /*0002*/ 	.short	(.L_226 - .L_225)
.L_225:
        /*0004*/ 	.word	0x00000082


	//----- nvinfo : EIATTR_KPARAM_INFO
	.align		4
.L_226:
        /*0008*/ 	.byte	0x04, 0x17
        /*000a*/ 	.short	(.L_228 - .L_227)
.L_227:
        /*000c*/ 	.word	0x00000000
        /*0010*/ 	.short	0x0000
        /*0012*/ 	.short	0x0070
        /*0014*/ 	.byte	0x00, 0xf0, 0x01, 0x2a


	//----- nvinfo : EIATTR_SPARSE_MMA_MASK
	.align		4
.L_228:
        /*0018*/ 	.byte	0x03, 0x50
        /*001a*/ 	.short	0x0000


	//----- nvinfo : EIATTR_MAXREG_COUNT
	.align		4
        /*001c*/ 	.byte	0x03, 0x1b
        /*001e*/ 	.short	0x00a8


	//----- nvinfo : EIATTR_NUM_BARRIERS
	.align		4
        /*0020*/ 	.byte	0x02, 0x4c
        /*0022*/ 	.byte	0x10
	.zero		1


	//----- nvinfo : EIATTR_EXTERNS
	.align		4
        /*0024*/ 	.byte	0x04, 0x0f
        /*0026*/ 	.short	(.L_230 - .L_229)


	//   ....[0]....
	.align		4
.L_229:
        /*0028*/ 	.word	index@(__assertfail)


	//----- nvinfo : EIATTR_ANNOTATIONS
	.align		4
.L_230:
        /*002c*/ 	.byte	0x04, 0x55
        /*002e*/ 	.short	(.L_232 - .L_231)


	//   ....[0]....
.L_231:
        /* <DEDUP_REMOVED lines=32> */
        /*0224*/ 	.byte	0x90, 0xad, 0x01, 0x00


	//----- nvinfo : EIATTR_MERCURY_ISA_VERSION
	.align		4
.L_232:
        /*0228*/ 	.byte	0x03, 0x5f
        /*022a*/ 	.short	0x0101


	//----- nvinfo : EIATTR_UNUSED_LOAD_BYTE_OFFSET
	.align		4
        /*022c*/ 	.byte	0x04, 0x44
        /*022e*/ 	.short	(.L_234 - .L_233)


	//   ....[0]....
.L_233:
        /*0230*/ 	.word	0x00000a40
        /*0234*/ 	.word	0x0000fff0


	//   ....[1]....
        /*0238*/ 	.word	0x00012bb0
        /*023c*/ 	.word	0x0000fff0


	//----- nvinfo : EIATTR_INT_WARP_WIDE_INSTR_OFFSETS
	.align		4
.L_234:
        /*0240*/ 	.byte	0x04, 0x31
        /*0242*/ 	.short	(.L_236 - .L_235)


	//   ....[0]....
.L_235:
        /*0244*/ 	.word	0x00000130


	//   ....[1]....
        /*0248*/ 	.word	0x00000170


	//   ....[2]....
        /*024c*/ 	.word	0x000001e0


	//   ....[3]....
        /*0250*/ 	.word	0x00016d80


	//   ....[4]....
        /*0254*/ 	.word	0x00016e10


	//   ....[5]....
        /*0258*/ 	.word	0x00019730


	//   ....[6]....
        /*025c*/ 	.word	0x000197c0


	//----- nvinfo : EIATTR_COOP_GROUP_MASK_REGIDS
	.align		4
.L_236:
        /*0260*/ 	.byte	0x04, 0x29
        /*0262*/ 	.short	(.L_238 - .L_237)


	//   ....[0]....
.L_237:
        /*0264*/ 	.word	0xffffffff


	//   ....[1]....
        /*0268*/ 	.word	0xffffffff


	//   ....[2]....
        /*026c*/ 	.word	0xffffffff


	//   ....[3]....
        /*0270*/ 	.word	0xffffffff


	//   ....[4]....
        /*0274*/ 	.word	0xffffffff


	//   ....[5]....
        /*0278*/ 	.word	0xffffffff


	//   ....[6]....
        /*027c*/ 	.word	0xffffffff


	//   ....[7]....
        /*0280*/ 	.word	0xffffffff


	//   ....[8]....
        /*0284*/ 	.word	0xffffffff


	//   ....[9]....
        /*0288*/ 	.word	0xffffffff


	//   ....[10]....
        /*028c*/ 	.word	0xffffffff


	//   ....[11]....
        /*0290*/ 	.word	0xffffffff


	//   ....[12]....
        /*0294*/ 	.word	0xffffffff


	//   ....[13]....
        /*0298*/ 	.word	0xffffffff


	//   ....[14]....
        /*029c*/ 	.word	0xffffffff


	//   ....[15]....
        /*02a0*/ 	.word	0xffffffff


	//   ....[16]....
        /*02a4*/ 	.word	0xffffffff


	//   ....[17]....
        /*02a8*/ 	.word	0xffffffff


	//   ....[18]....
        /*02ac*/ 	.word	0xffffffff


	//   ....[19]....
        /*02b0*/ 	.word	0xffffffff


	//   ....[20]....
        /*02b4*/ 	.word	0xffffffff


	//   ....[21]....
        /*02b8*/ 	.word	0xffffffff


	//   ....[22]....
        /*02bc*/ 	.word	0xffffffff


	//   ....[23]....
        /*02c0*/ 	.word	0xffffffff


	//   ....[24]....
        /*02c4*/ 	.word	0xffffffff


	//   ....[25]....
        /*02c8*/ 	.word	0xffffffff


	//   ....[26]....
        /*02cc*/ 	.word	0xffffffff


	//   ....[27]....
        /*02d0*/ 	.word	0xffffffff


	//   ....[28]....
        /*02d4*/ 	.word	0xffffffff


	//   ....[29]....
        /*02d8*/ 	.word	0xffffffff


	//   ....[30]....
        /*02dc*/ 	.word	0xffffffff


	//   ....[31]....
        /*02e0*/ 	.word	0xffffffff


	//   ....[32]....
        /*02e4*/ 	.word	0xffffffff


	//   ....[33]....
        /*02e8*/ 	.word	0xffffffff


	//   ....[34]....
        /*02ec*/ 	.word	0xffffffff


	//   ....[35]....
        /*02f0*/ 	.word	0xffffffff


	//   ....[36]....
        /*02f4*/ 	.word	0xffffffff


	//   ....[37]....
        /*02f8*/ 	.word	0xffffffff


	//   ....[38]....
        /*02fc*/ 	.word	0xffffffff


	//   ....[39]....
        /*0300*/ 	.word	0xffffffff


	//   ....[40]....
        /*0304*/ 	.word	0xffffffff


	//   ....[41]....
        /*0308*/ 	.word	0xffffffff


	//   ....[42]....
        /*030c*/ 	.word	0xffffffff


	//   ....[43]....
        /*0310*/ 	.word	0xffffffff


	//   ....[44]....
        /*0314*/ 	.word	0xffffffff


	//   ....[45]....
        /*0318*/ 	.word	0xffffffff


	//   ....[46]....
        /*031c*/ 	.word	0xffffffff


	//   ....[47]....
        /*0320*/ 	.word	0xffffffff


	//   ....[48]....
        /*0324*/ 	.word	0xffffffff


	//   ....[49]....
        /*0328*/ 	.word	0xffffffff


	//   ....[50]....
        /*032c*/ 	.word	0xffffffff


	//   ....[51]....
        /*0330*/ 	.word	0xffffffff


	//   ....[52]....
        /*0334*/ 	.word	0xffffffff


	//   ....[53]....
        /*0338*/ 	.word	0xffffffff


	//   ....[54]....
        /*033c*/ 	.word	0xffffffff


	//   ....[55]....
        /*0340*/ 	.word	0xffffffff


	//   ....[56]....
        /*0344*/ 	.word	0xffffffff


	//   ....[57]....
        /*0348*/ 	.word	0xffffffff


	//   ....[58]....
        /*034c*/ 	.word	0xffffffff


	//   ....[59]....
        /*0350*/ 	.word	0xffffffff


	//   ....[60]....
        /*0354*/ 	.word	0xffffffff


	//   ....[61]....
        /*0358*/ 	.word	0xffffffff


	//   ....[62]....
        /*035c*/ 	.word	0xffffffff


	//   ....[63]....
        /*0360*/ 	.word	0xffffffff


	//   ....[64]....
        /*0364*/ 	.word	0xffffffff


	//   ....[65]....
        /*0368*/ 	.word	0xffffffff


	//   ....[66]....
        /*036c*/ 	.word	0xffffffff


	//   ....[67]....
        /*0370*/ 	.word	0xffffffff


	//   ....[68]....
        /*0374*/ 	.word	0xffffffff


	//   ....[69]....
        /*0378*/ 	.word	0xffffffff


	//   ....[70]....
        /*037c*/ 	.word	0xffffffff


	//   ....[71]....
        /*0380*/ 	.word	0xffffffff


	//   ....[72]....
        /*0384*/ 	.word	0xffffffff


	//   ....[73]....
        /*0388*/ 	.word	0xffffffff


	//   ....[74]....
        /*038c*/ 	.word	0xffffffff


	//   ....[75]....
        /*0390*/ 	.word	0xffffffff


	//   ....[76]....
        /*0394*/ 	.word	0xffffffff


	//   ....[77]....
        /*0398*/ 	.word	0xffffffff


	//   ....[78]....
        /*039c*/ 	.word	0xffffffff


	//   ....[79]....
        /*03a0*/ 	.word	0xffffffff


	//   ....[80]....
        /*03a4*/ 	.word	0xffffffff


	//   ....[81]....
        /*03a8*/ 	.word	0xffffffff


	//   ....[82]....
        /*03ac*/ 	.word	0xffffffff


	//   ....[83]....
        /*03b0*/ 	.word	0xffffffff


	//   ....[84]....
        /*03b4*/ 	.word	0xffffffff


	//   ....[85]....
        /*03b8*/ 	.word	0xffffffff


	//   ....[86]....
        /*03bc*/ 	.word	0xffffffff


	//   ....[87]....
        /*03c0*/ 	.word	0xffffffff


	//   ....[88]....
        /*03c4*/ 	.word	0xffffffff


	//   ....[89]....
        /*03c8*/ 	.word	0xffffffff


	//   ....[90]....
        /*03cc*/ 	.word	0xffffffff


	//   ....[91]....
        /*03d0*/ 	.word	0xffffffff


	//   ....[92]....
        /*03d4*/ 	.word	0xffffffff


	//   ....[93]....
        /*03d8*/ 	.word	0xffffffff


	//   ....[94]....
        /*03dc*/ 	.word	0xffffffff


	//   ....[95]....
        /*03e0*/ 	.word	0xffffffff


	//   ....[96]....
        /*03e4*/ 	.word	0xffffffff


	//   ....[97]....
        /*03e8*/ 	.word	0xffffffff


	//   ....[98]....
        /*03ec*/ 	.word	0xffffffff


	//   ....[99]....
        /*03f0*/ 	.word	0xffffffff


	//   ....[100]....
        /*03f4*/ 	.word	0xffffffff


	//   ....[101]....
        /*03f8*/ 	.word	0xffffffff


	//   ....[102]....
        /*03fc*/ 	.word	0xffffffff


	//   ....[103]....
        /*0400*/ 	.word	0xffffffff


	//   ....[104]....
        /*0404*/ 	.word	0xffffffff


	//   ....[105]....
        /*0408*/ 	.word	0xffffffff


	//   ....[106]....
        /*040c*/ 	.word	0xffffffff


	//   ....[107]....
        /*0410*/ 	.word	0xffffffff


	//   ....[108]....
        /*0414*/ 	.word	0xffffffff


	//   ....[109]....
        /*0418*/ 	.word	0xffffffff


	//   ....[110]....
        /*041c*/ 	.word	0xffffffff


	//   ....[111]....
        /*0420*/ 	.word	0xffffffff


	//   ....[112]....
        /*0424*/ 	.word	0xffffffff


	//   ....[113]....
        /*0428*/ 	.word	0xffffffff


	//   ....[114]....
        /*042c*/ 	.word	0xffffffff


	//   ....[115]....
        /*0430*/ 	.word	0xffffffff


	//   ....[116]....
        /*0434*/ 	.word	0xffffffff


	//   ....[117]....
        /*0438*/ 	.word	0xffffffff


	//   ....[118]....
        /*043c*/ 	.word	0xffffffff


	//   ....[119]....
        /*0440*/ 	.word	0xffffffff


	//   ....[120]....
        /*0444*/ 	.word	0xffffffff


	//   ....[121]....
        /*0448*/ 	.word	0xffffffff


	//   ....[122]....
        /*044c*/ 	.word	0xffffffff


	//   ....[123]....
        /*0450*/ 	.word	0xffffffff


	//   ....[124]....
        /*0454*/ 	.word	0xffffffff


	//   ....[125]....
        /*0458*/ 	.word	0xffffffff


	//   ....[126]....
        /*045c*/ 	.word	0xffffffff


	//   ....[127]....
        /*0460*/ 	.word	0xffffffff


	//   ....[128]....
        /*0464*/ 	.word	0xffffffff


	//   ....[129]....
        /*0468*/ 	.word	0x0500000f


	//   ....[130]....
        /*046c*/ 	.word	0x0500000f


	//   ....[131]....
        /*0470*/ 	.word	0x0500000f


	//   ....[132]....
        /*0474*/ 	.word	0x0500000f


	//   ....[133]....
        /*0478*/ 	.word	0x0500000f


	//   ....[134]....
        /*047c*/ 	.word	0x0500000f


	//   ....[135]....
        /*0480*/ 	.word	0x0500000f


	//   ....[136]....
        /*0484*/ 	.word	0x0500000f


	//   ....[137]....
        /*0488*/ 	.word	0x0500000f


	//   ....[138]....
        /*048c*/ 	.word	0x0500000f


	//----- nvinfo : EIATTR_COOP_GROUP_INSTR_OFFSETS
	.align		4
.L_238:
        /*0490*/ 	.byte	0x04, 0x28
        /*0492*/ 	.short	(.L_240 - .L_239)


	//   ....[0]....
.L_239:
        /*0494*/ 	.word	0x00000070


	//   ....[1]....
        /*0498*/ 	.word	0x00000140


	//   ....[2]....
        /*049c*/ 	.word	0x00000190


	//   ....[3]....
        /*04a0*/ 	.word	0x000003c0


	//   ....[4]....
        /*04a4*/ 	.word	0x00000520


	//   ....[5]....
        /*04a8*/ 	.word	0x00000640


	//   ....[6]....
        /*04ac*/ 	.word	0x000007a0


	//   ....[7]....
        /*04b0*/ 	.word	0x00001c00


	//   ....[8]....
        /*04b4*/ 	.word	0x00002c00


	//   ....[9]....
        /*04b8*/ 	.word	0x00003ae0


	//   ....[10]....
        /*04bc*/ 	.word	0x00004840


	//   ....[11]....
        /*04c0*/ 	.word	0x00004930


	//   ....[12]....
        /*04c4*/ 	.word	0x00004fe0


	//   ....[13]....
        /*04c8*/ 	.word	0x00005040


	//   ....[14]....
        /*04cc*/ 	.word	0x000072c0


	//   ....[15]....
        /*04d0*/ 	.word	0x000074d0


	//   ....[16]....
        /*04d4*/ 	.word	0x000088d0


	//   ....[17]....
        /*04d8*/ 	.word	0x000089e0


	//   ....[18]....
        /*04dc*/ 	.word	0x00009570


	//   ....[19]....
        /*04e0*/ 	.word	0x000095e0


	//   ....[20]....
        /*04e4*/ 	.word	0x0000bf90


	//   ....[21]....
        /*04e8*/ 	.word	0x0000bff0


	//   ....[22]....
        /*04ec*/ 	.word	0x0000c020


	//   ....[23]....
        /*04f0*/ 	.word	0x0000c040


	//   ....[24]....
        /*04f4*/ 	.word	0x0000ea00


	//   ....[25]....
        /*04f8*/ 	.word	0x0000ec20


	//   ....[26]....
        /*04fc*/ 	.word	0x00010020


	//   ....[27]....
        /*0500*/ 	.word	0x00010130


	//   ....[28]....
        /*0504*/ 	.word	0x00010c80


	//   ....[29]....
        /*0508*/ 	.word	0x00010cf0


	//   ....[30]....
        /*050c*/ 	.word	0x00012410


	//   ....[31]....
        /*0510*/ 	.word	0x00012420


	//   ....[32]....
        /*0514*/ 	.word	0x000124a0


	//   ....[33]....
        /*0518*/ 	.word	0x000124b0


	//   ....[34]....
        /*051c*/ 	.word	0x00013430


	//   ....[35]....
        /*0520*/ 	.word	0x00013440


	//   ....[36]....
        /*0524*/ 	.word	0x00013450


	//   ....[37]....
        /*0528*/ 	.word	0x00013460


	//   ....[38]....
        /*052c*/ 	.word	0x00013470


	//   ....[39]....
        /*0530*/ 	.word	0x00013480


	//   ....[40]....
        /*0534*/ 	.word	0x00013490


	//   ....[41]....
        /*0538*/ 	.word	0x000134a0


	//   ....[42]....
        /*053c*/ 	.word	0x000134d0


	//   ....[43]....
        /*0540*/ 	.word	0x000134e0


	//   ....[44]....
        /*0544*/ 	.word	0x000134f0


	//   ....[45]....
        /*0548*/ 	.word	0x00013520


	//   ....[46]....
        /*054c*/ 	.word	0x00013550


	//   ....[47]....
        /*0550*/ 	.word	0x00013560


	//   ....[48]....
        /*0554*/ 	.word	0x00013570


	//   ....[49]....
        /*0558*/ 	.word	0x000135a0


	//   ....[50]....
        /*055c*/ 	.word	0x000135d0


	//   ....[51]....
        /*0560*/ 	.word	0x000135e0


	//   ....[52]....
        /*0564*/ 	.word	0x00013610


	//   ....[53]....
        /*0568*/ 	.word	0x00013620


	//   ....[54]....
        /*056c*/ 	.word	0x00013650


	//   ....[55]....
        /*0570*/ 	.word	0x00013660


	//   ....[56]....
        /*0574*/ 	.word	0x00013690


	//   ....[57]....
        /*0578*/ 	.word	0x000136a0


	//   ....[58]....
        /*057c*/ 	.word	0x000136b0


	//   ....[59]....
        /*0580*/ 	.word	0x000136c0


	//   ....[60]....
        /*0584*/ 	.word	0x00013720


	//   ....[61]....
        /*0588*/ 	.word	0x00013730


	//   ....[62]....
        /*058c*/ 	.word	0x00013740


	//   ....[63]....
        /*0590*/ 	.word	0x00013770


	//   ....[64]....
        /*0594*/ 	.word	0x000137a0


	//   ....[65]....
        /*0598*/ 	.word	0x000137b0


	//   ....[66]....
        /*059c*/ 	.word	0x00013d60


	//   ....[67]....
        /*05a0*/ 	.word	0x00013da0


	//   ....[68]....
        /*05a4*/ 	.word	0x00013dd0


	//   ....[69]....
        /*05a8*/ 	.word	0x00013e00


	//   ....[70]....
        /*05ac*/ 	.word	0x000143e0


	//   ....[71]....
        /*05b0*/ 	.word	0x000143f0


	//   ....[72]....
        /*05b4*/ 	.word	0x000144b0


	//   ....[73]....
        /*05b8*/ 	.word	0x000144d0


	//   ....[74]....
        /*05bc*/ 	.word	0x00014590


	//   ....[75]....
        /*05c0*/ 	.word	0x000145b0


	//   ....[76]....
        /*05c4*/ 	.word	0x00014680


	//   ....[77]....
        /*05c8*/ 	.word	0x000146a0


	//   ....[78]....
        /*05cc*/ 	.word	0x00014f70


	//   ....[79]....
        /*05d0*/ 	.word	0x00014f90


	//   ....[80]....
        /*05d4*/ 	.word	0x00015050


	//   ....[81]....
        /*05d8*/ 	.word	0x00015070


	//   ....[82]....
        /*05dc*/ 	.word	0x00015130


	//   ....[83]....
        /*05e0*/ 	.word	0x00015150


	//   ....[84]....
        /*05e4*/ 	.word	0x00015220


	//   ....[85]....
        /*05e8*/ 	.word	0x00015240


	//   ....[86]....
        /*05ec*/ 	.word	0x000153a0


	//   ....[87]....
        /*05f0*/ 	.word	0x00015590


	//   ....[88]....
        /*05f4*/ 	.word	0x000155c0


	//   ....[89]....
        /*05f8*/ 	.word	0x000155f0


	//   ....[90]....
        /*05fc*/ 	.word	0x00015630


	//   ....[91]....
        /*0600*/ 	.word	0x00015660


	//   ....[92]....
        /*0604*/ 	.word	0x000156a0


	//   ....[93]....
        /*0608*/ 	.word	0x00015830


	//   ....[94]....
        /*060c*/ 	.word	0x00015860


	//   ....[95]....
        /*0610*/ 	.word	0x00015890


	//   ....[96]....
        /*0614*/ 	.word	0x000158c0


	//   ....[97]....
        /*0618*/ 	.word	0x000158f0


	//   ....[98]....
        /*061c*/ 	.word	0x00015930


	//   ....[99]....
        /*0620*/ 	.word	0x000159d0


	//   ....[100]....
        /*0624*/ 	.word	0x00015a60


	//   ....[101]....
        /*0628*/ 	.word	0x00015b10


	//   ....[102]....
        /*062c*/ 	.word	0x00017530


	//   ....[103]....
        /*0630*/ 	.word	0x00018220


	//   ....[104]....
        /*0634*/ 	.word	0x00018250


	//   ....[105]....
        /*0638*/ 	.word	0x00018310


	//   ....[106]....
        /*063c*/ 	.word	0x00018320


	//   ....[107]....
        /*0640*/ 	.word	0x000183b0


	//   ....[108]....
        /*0644*/ 	.word	0x000183c0


	//   ....[109]....
        /*0648*/ 	.word	0x000183d0


	//   ....[110]....
        /*064c*/ 	.word	0x000183e0


	//   ....[111]....
        /*0650*/ 	.word	0x0001a150


	//   ....[112]....
        /*0654*/ 	.word	0x0001a180


	//   ....[113]....
        /*0658*/ 	.word	0x0001a1b0


	//   ....[114]....
        /*065c*/ 	.word	0x0001a1e0


	//   ....[115]....
        /*0660*/ 	.word	0x0001a210


	//   ....[116]....
        /*0664*/ 	.word	0x0001a220


	//   ....[117]....
        /*0668*/ 	.word	0x0001a250


	//   ....[118]....
        /*066c*/ 	.word	0x0001a260


	//   ....[119]....
        /*0670*/ 	.word	0x0001a3a0


	//   ....[120]....
        /*0674*/ 	.word	0x0001a3e0


	//   ....[121]....
        /*0678*/ 	.word	0x0001a410


	//   ....[122]....
        /*067c*/ 	.word	0x0001a440


	//   ....[123]....
        /*0680*/ 	.word	0x0001a470


	//   ....[124]....
        /*0684*/ 	.word	0x0001a4a0


	//   ....[125]....
        /*0688*/ 	.word	0x0001a530


	//   ....[126]....
        /*068c*/ 	.word	0x0001a5c0


	//   ....[127]....
        /*0690*/ 	.word	0x0001a630


	//   ....[128]....
        /*0694*/ 	.word	0x0001acc0


	//   ....[129]....
        /*0698*/ 	.word	0x0001b360


	//   ....[130]....
        /*069c*/ 	.word	0x0001b540


	//   ....[131]....
        /*06a0*/ 	.word	0x0001b5a0


	//   ....[132]....
        /*06a4*/ 	.word	0x0001b600


	//   ....[133]....
        /*06a8*/ 	.word	0x0001b700


	//   ....[134]....
        /*06ac*/ 	.word	0x0001b760


	//   ....[135]....
        /*06b0*/ 	.word	0x0001b860


	//   ....[136]....
        /*06b4*/ 	.word	0x0001b8c0


	//   ....[137]....
        /*06b8*/ 	.word	0x0001b9a0


	//   ....[138]....
        /*06bc*/ 	.word	0x0001bcf0


	//----- nvinfo : EIATTR_REG_RECONFIG
	.align		4
.L_240:
        /*06c0*/ 	.byte	0x01, 0x54
	.zero		2


	//----- nvinfo : EIATTR_SYSCALL_OFFSETS
	.align		4
        /*06c4*/ 	.byte	0x04, 0x46
        /*06c6*/ 	.short	(.L_242 - .L_241)


	//   ....[0]....
.L_241:
        /*06c8*/ 	.word	0x00001de0


	//   ....[1]....
        /*06cc*/ 	.word	0x00016f80


	//   ....[2]....
        /*06d0*/ 	.word	0x00017110


	//   ....[3]....
        /*06d4*/ 	.word	0x00017260


	//   ....[4]....
        /*06d8*/ 	.word	0x000173a0


	//   ....[5]....
        /*06dc*/ 	.word	0x00017db0


	//----- nvinfo : EIATTR_MBARRIER_INSTR_OFFSETS
	.align		4
.L_242:
        /*06e0*/ 	.byte	0x04, 0x39
        /*06e2*/ 	.short	(.L_244 - .L_243)


	//   ....[0]....
.L_243:
        /*06e4*/ 	.word	0x00000270
        /*06e8*/ 	.word	0x000000ff
        /*06ec*/ 	.word	0x00029800
        /*06f0*/ 	.short	0x0100
        /*06f2*/ 	.byte	0x08
	.zero		1


	//   ....[1]....
        /*06f4*/ 	.word	0x00000280
        /*06f8*/ 	.word	0x000000ff
        /*06fc*/ 	.word	0x00029820
        /*0700*/ 	.short	0x0100
        /*0702*/ 	.byte	0x08
	.zero		1


	//   ....[2]....
        /*0704*/ 	.word	0x00000370
        /*0708*/ 	.word	0x000000ff
        /*070c*/ 	.word	0x00029830
        /*0710*/ 	.short	0x0100
        /*0712*/ 	.byte	0x08
	.zero		1


	//   ....[3]....
        /*0714*/ 	.word	0x00000380
        /*0718*/ 	.word	0x000000ff
        /*071c*/ 	.word	0x00029840
        /*0720*/ 	.short	0x0100
        /*0722*/ 	.byte	0x08
	.zero		1


	//   ....[4]....
        /*0724*/ 	.word	0x00000390
        /*0728*/ 	.word	0x000000ff
        /*072c*/ 	.word	0x00029838
        /*0730*/ 	.short	0x0100
        /*0732*/ 	.byte	0x08
	.zero		1


	//   ....[5]....
        /*0734*/ 	.word	0x000003a0
        /*0738*/ 	.word	0x000000ff
        /*073c*/ 	.word	0x00029848
        /*0740*/ 	.short	0x0100
        /*0742*/ 	.byte	0x08
	.zero		1


	//   ....[6]....
        /*0744*/ 	.word	0x000004d0
        /*0748*/ 	.word	0x000000ff
        /*074c*/ 	.word	0x00029850
        /*0750*/ 	.short	0x0100
        /*0752*/ 	.byte	0x08
	.zero		1


	//   ....[7]....
        /*0754*/ 	.word	0x000004e0
        /*0758*/ 	.word	0x000000ff
        /*075c*/ 	.word	0x00029860
        /*0760*/ 	.short	0x0100
        /*0762*/ 	.byte	0x08
	.zero		1


	//   ....[8]....
        /*0764*/ 	.word	0x000004f0
        /*0768*/ 	.word	0x000000ff
        /*076c*/ 	.word	0x00029858
        /*0770*/ 	.short	0x0100
        /*0772*/ 	.byte	0x08
	.zero		1


	//   ....[9]....
        /*0774*/ 	.word	0x00000500
        /*0778*/ 	.word	0x000000ff
        /*077c*/ 	.word	0x00029868
        /*0780*/ 	.short	0x0100
        /*0782*/ 	.byte	0x08
	.zero		1


	//   ....[10]....
        /*0784*/ 	.word	0x000005f0
        /*0788*/ 	.word	0x000000ff
        /*078c*/ 	.word	0x00029870
        /*0790*/ 	.short	0x0100
        /*0792*/ 	.byte	0x06
	.zero		1


	//   ....[11]....
        /*0794*/ 	.word	0x00000600
        /*0798*/ 	.word	0x000000ff
        /*079c*/ 	.word	0x00029880
        /*07a0*/ 	.short	0x0100
        /*07a2*/ 	.byte	0x06
	.zero		1


	//   ....[12]....
        /*07a4*/ 	.word	0x00000610
        /*07a8*/ 	.word	0x000000ff
        /*07ac*/ 	.word	0x00029878
        /*07b0*/ 	.short	0x0100
        /*07b2*/ 	.byte	0x06
	.zero		1


	//   ....[13]....
        /*07b4*/ 	.word	0x00000620
        /*07b8*/ 	.word	0x000000ff
        /*07bc*/ 	.word	0x00029888
        /*07c0*/ 	.short	0x0100
        /*07c2*/ 	.byte	0x06
	.zero		1


	//   ....[14]....
        /*07c4*/ 	.word	0x00000750
        /*07c8*/ 	.word	0x000000ff
        /*07cc*/ 	.word	0x00029890
        /*07d0*/ 	.short	0x0100
        /*07d2*/ 	.byte	0x08
	.zero		1


	//   ....[15]....
        /*07d4*/ 	.word	0x00000760
        /*07d8*/ 	.word	0x000000ff
        /*07dc*/ 	.word	0x000298a0
        /*07e0*/ 	.short	0x0100
        /*07e2*/ 	.byte	0x08
	.zero		1


	//   ....[16]....
        /*07e4*/ 	.word	0x00000770
        /*07e8*/ 	.word	0x000000ff
        /*07ec*/ 	.word	0x00029898
        /*07f0*/ 	.short	0x0100
        /*07f2*/ 	.byte	0x08
	.zero		1


	//   ....[17]....
        /*07f4*/ 	.word	0x00000780
        /*07f8*/ 	.word	0x000000ff
        /*07fc*/ 	.word	0x000298a8
        /*0800*/ 	.short	0x0100
        /*0802*/ 	.byte	0x08
	.zero		1


	//   ....[18]....
        /*0804*/ 	.word	0x000008b0
        /*0808*/ 	.word	0x000000ff
        /*080c*/ 	.word	0x000298b0
        /*0810*/ 	.short	0x0100
        /*0812*/ 	.byte	0x08
	.zero		1


	//   ....[19]....
        /*0814*/ 	.word	0x000008c0
        /*0818*/ 	.word	0x000000ff
        /*081c*/ 	.word	0x000298c0
        /*0820*/ 	.short	0x0100
        /*0822*/ 	.byte	0x08
	.zero		1


	//   ....[20]....
        /*0824*/ 	.word	0x000008d0
        /*0828*/ 	.word	0x000000ff
        /*082c*/ 	.word	0x000298b8
        /*0830*/ 	.short	0x0100
        /*0832*/ 	.byte	0x08
	.zero		1


	//   ....[21]....
        /*0834*/ 	.word	0x000008e0
        /*0838*/ 	.word	0x000000ff
        /*083c*/ 	.word	0x000298c8
        /*0840*/ 	.short	0x0100
        /*0842*/ 	.byte	0x08
	.zero		1


	//   ....[22]....
        /*0844*/ 	.word	0x00001e60
        /*0848*/ 	.word	0x000000ff
        /*084c*/ 	.word	0x00029800
        /*0850*/ 	.short	0x010a
        /*0852*/ 	.byte	0x29
	.zero		1


	//   ....[23]....
        /*0854*/ 	.word	0x00001ee0
        /*0858*/ 	.word	0x00000003
        /*085c*/ 	.word	0x00029830
        /*0860*/ 	.short	0x010a
        /*0862*/ 	.byte	0x3f
	.zero		1


	//   ....[24]....
        /*0864*/ 	.word	0x00001f40
        /*0868*/ 	.word	0x00000003
        /*086c*/ 	.word	0x00029830
        /*0870*/ 	.short	0x010a
        /*0872*/ 	.byte	0x3f
	.zero		1


	//   ....[25]....
        /*0874*/ 	.word	0x00002d00
        /*0878*/ 	.word	0x00000000
        /*087c*/ 	.word	0x00000000
        /*0880*/ 	.short	0x0101
        /*0882*/ 	.byte	0x3f
	.zero		1


	//   ....[26]....
        /*0884*/ 	.word	0x00006300
        /*0888*/ 	.word	0x000000ff
        /*088c*/ 	.word	0x00029830
        /*0890*/ 	.short	0x010a
        /*0892*/ 	.byte	0x06
	.zero		1


	//   ....[27]....
        /*0894*/ 	.word	0x00006340
        /*0898*/ 	.word	0x000000ff
        /*089c*/ 	.word	0x00029830
        /*08a0*/ 	.short	0x010a
        /*08a2*/ 	.byte	0x06
	.zero		1


	//   ....[28]....
        /*08a4*/ 	.word	0x00006f50
        /*08a8*/ 	.word	0x000000ff
        /*08ac*/ 	.word	0x00029850
        /*08b0*/ 	.short	0x010a
        /*08b2*/ 	.byte	0x06
	.zero		1


	//   ....[29]....
        /*08b4*/ 	.word	0x00006f90
        /*08b8*/ 	.word	0x000000ff
        /*08bc*/ 	.word	0x00029850
        /*08c0*/ 	.short	0x010a
        /*08c2*/ 	.byte	0x06
	.zero		1


	//   ....[30]....
        /*08c4*/ 	.word	0x000072f0
        /*08c8*/ 	.word	0x00000006
        /*08cc*/ 	.word	0x00000000
        /*08d0*/ 	.short	0x0101
        /*08d2*/ 	.byte	0x3f
	.zero		1


	//   ....[31]....
        /*08d4*/ 	.word	0x0000a300
        /*08d8*/ 	.word	0x000000ff
        /*08dc*/ 	.word	0x00000000
        /*08e0*/ 	.short	0x0101
        /*08e2*/ 	.byte	0x06
	.zero		1


	//   ....[32]....
        /*08e4*/ 	.word	0x0000ace0
        /*08e8*/ 	.word	0x000000ff
        /*08ec*/ 	.word	0x00029830
        /*08f0*/ 	.short	0x010a
        /*08f2*/ 	.byte	0x06
	.zero		1


	//   ....[33]....
        /*08f4*/ 	.word	0x0000ad20
        /*08f8*/ 	.word	0x000000ff
        /*08fc*/ 	.word	0x00029830
        /*0900*/ 	.short	0x010a
        /*0902*/ 	.byte	0x06
	.zero		1


	//   ....[34]....
        /*0904*/ 	.word	0x0000b960
        /*0908*/ 	.word	0x000000ff
        /*090c*/ 	.word	0x00029850
        /*0910*/ 	.short	0x010a
        /*0912*/ 	.byte	0x06
	.zero		1


	//   ....[35]....
        /*0914*/ 	.word	0x0000b9a0
        /*0918*/ 	.word	0x000000ff
        /*091c*/ 	.word	0x00029850
        /*0920*/ 	.short	0x010a
        /*0922*/ 	.byte	0x06
	.zero		1


	//   ....[36]....
        /*0924*/ 	.word	0x0000cf80
        /*0928*/ 	.word	0x00000004
        /*092c*/ 	.word	0x00000000
        /*0930*/ 	.short	0x0101
        /*0932*/ 	.byte	0x3f
	.zero		1


	//   ....[37]....
        /*0934*/ 	.word	0x0000d2b0
        /*0938*/ 	.word	0x000000ff
        /*093c*/ 	.word	0x00000000
        /*0940*/ 	.short	0x0101
        /*0942*/ 	.byte	0x06
	.zero		1


	//   ....[38]....
        /*0944*/ 	.word	0x0000da20
        /*0948*/ 	.word	0x000000ff
        /*094c*/ 	.word	0x00029830
        /*0950*/ 	.short	0x010a
        /*0952*/ 	.byte	0x06
	.zero		1


	//   ....[39]....
        /*0954*/ 	.word	0x0000da60
        /*0958*/ 	.word	0x000000ff
        /*095c*/ 	.word	0x00029830
        /*0960*/ 	.short	0x010a
        /*0962*/ 	.byte	0x06
	.zero		1


	//   ....[40]....
        /*0964*/ 	.word	0x0000e6a0
        /*0968*/ 	.word	0x000000ff
        /*096c*/ 	.word	0x00029850
        /*0970*/ 	.short	0x010a
        /*0972*/ 	.byte	0x06
	.zero		1


	//   ....[41]....
        /*0974*/ 	.word	0x0000e6e0
        /*0978*/ 	.word	0x000000ff
        /*097c*/ 	.word	0x00029850
        /*0980*/ 	.short	0x010a
        /*0982*/ 	.byte	0x06
	.zero		1


	//   ....[42]....
        /*0984*/ 	.word	0x0000ea30
        /*0988*/ 	.word	0x00000000
        /*098c*/ 	.word	0x00000000
        /*0990*/ 	.short	0x0101
        /*0992*/ 	.byte	0x3f
	.zero		1


	//   ....[43]....
        /*0994*/ 	.word	0x00011a50
        /*0998*/ 	.word	0x000000ff
        /*099c*/ 	.word	0x00000000
        /*09a0*/ 	.short	0x0101
        /*09a2*/ 	.byte	0x06
	.zero		1


	//   ....[44]....
        /*09a4*/ 	.word	0x000120d0
        /*09a8*/ 	.word	0x000000ff
        /*09ac*/ 	.word	0x00029850
        /*09b0*/ 	.short	0x010a
        /*09b2*/ 	.byte	0x09
	.zero		1


	//   ....[45]....
        /*09b4*/ 	.word	0x00012110
        /*09b8*/ 	.word	0x000000ff
        /*09bc*/ 	.word	0x00029850
        /*09c0*/ 	.short	0x010a
        /*09c2*/ 	.byte	0x09
	.zero		1


	//   ....[46]....
        /*09c4*/ 	.word	0x000127a0
        /*09c8*/ 	.word	0x000000ff
        /*09cc*/ 	.word	0x00000000
        /*09d0*/ 	.short	0x0101
        /*09d2*/ 	.byte	0x04
	.zero		1


	//   ....[47]....
        /*09d4*/ 	.word	0x000143d0
        /*09d8*/ 	.word	0x00000000
        /*09dc*/ 	.word	0x00000000
        /*09e0*/ 	.short	0x0101
        /*09e2*/ 	.byte	0x3f
	.zero		1


	//   ....[48]....
        /*09e4*/ 	.word	0x000177b0
        /*09e8*/ 	.word	0x00000002
        /*09ec*/ 	.word	0x00029880
        /*09f0*/ 	.short	0x010a
        /*09f2*/ 	.byte	0x3f
	.zero		1


	//   ....[49]....
        /*09f4*/ 	.word	0x00017940
        /*09f8*/ 	.word	0x00000002
        /*09fc*/ 	.word	0x00029840
        /*0a00*/ 	.short	0x010a
        /*0a02*/ 	.byte	0x3f
	.zero		1


	//   ....[50]....
        /*0a04*/ 	.word	0x00018520
        /*0a08*/ 	.word	0x00000011
        /*0a0c*/ 	.word	0x00029800
        /*0a10*/ 	.short	0x0107
        /*0a12*/ 	.byte	0x3f
	.zero		1


	//   ....[51]....
        /*0a14*/ 	.word	0x00018620
        /*0a18*/ 	.word	0x00000011
        /*0a1c*/ 	.word	0x00029800
        /*0a20*/ 	.short	0x0101
        /*0a22*/ 	.byte	0x3f
	.zero		1


	//   ....[52]....
        /*0a24*/ 	.word	0x00018640
        /*0a28*/ 	.word	0x00000011
        /*0a2c*/ 	.word	0x00029820
        /*0a30*/ 	.short	0x010a
        /*0a32*/ 	.byte	0x3f
	.zero		1


	//   ....[53]....
        /*0a34*/ 	.word	0x00018970
        /*0a38*/ 	.word	0x00000005
        /*0a3c*/ 	.word	0x00029880
        /*0a40*/ 	.short	0x010a
        /*0a42*/ 	.byte	0x3f
	.zero		1


	//   ....[54]....
        /*0a44*/ 	.word	0x00018ba0
        /*0a48*/ 	.word	0x00000005
        /*0a4c*/ 	.word	0x00029840
        /*0a50*/ 	.short	0x010a
        /*0a52*/ 	.byte	0x3f
	.zero		1


	//   ....[55]....
        /*0a54*/ 	.word	0x00019060
        /*0a58*/ 	.word	0x00000013
        /*0a5c*/ 	.word	0x00029870
        /*0a60*/ 	.short	0x010a
        /*0a62*/ 	.byte	0x3f
	.zero		1


	//   ....[56]....
        /*0a64*/ 	.word	0x000190d0
        /*0a68*/ 	.word	0x00000013
        /*0a6c*/ 	.word	0x00029860
        /*0a70*/ 	.short	0x010a
        /*0a72*/ 	.byte	0x3f
	.zero		1


	//   ....[57]....
        /*0a74*/ 	.word	0x00019600
        /*0a78*/ 	.word	0x00000013
        /*0a7c*/ 	.word	0x00029850
        /*0a80*/ 	.short	0x0101
        /*0a82*/ 	.byte	0x3f
	.zero		1


	//   ....[58]....
        /*0a84*/ 	.word	0x00019680
        /*0a88*/ 	.word	0x00000013
        /*0a8c*/ 	.word	0x00000000
        /*0a90*/ 	.short	0x0101
        /*0a92*/ 	.byte	0x3f
	.zero		1


	//   ....[59]....
        /*0a94*/ 	.word	0x000198b0
        /*0a98*/ 	.word	0x00000010
        /*0a9c*/ 	.word	0x00029870
        /*0aa0*/ 	.short	0x010a
        /*0aa2*/ 	.byte	0x3f
	.zero		1


	//   ....[60]....
        /*0aa4*/ 	.word	0x00019920
        /*0aa8*/ 	.word	0x00000010
        /*0aac*/ 	.word	0x00029860
        /*0ab0*/ 	.short	0x010a
        /*0ab2*/ 	.byte	0x3f
	.zero		1


	//   ....[61]....
        /*0ab4*/ 	.word	0x00019e60
        /*0ab8*/ 	.word	0x00000010
        /*0abc*/ 	.word	0x00029850
        /*0ac0*/ 	.short	0x0101
        /*0ac2*/ 	.byte	0x3f
	.zero		1


	//   ....[62]....
        /*0ac4*/ 	.word	0x00019eb0
        /*0ac8*/ 	.word	0x00000010
        /*0acc*/ 	.word	0x00000000
        /*0ad0*/ 	.short	0x0101
        /*0ad2*/ 	.byte	0x3f
	.zero		1


	//   ....[63]....
        /*0ad4*/ 	.word	0x0001ac40
        /*0ad8*/ 	.word	0x00000003
        /*0adc*/ 	.word	0x00029820
        /*0ae0*/ 	.short	0x010a
        /*0ae2*/ 	.byte	0x3f
	.zero		1


	//   ....[64]....
        /*0ae4*/ 	.word	0x0001ae10
        /*0ae8*/ 	.word	0x00000007
        /*0aec*/ 	.word	0x00000000
        /*0af0*/ 	.short	0x010a
        /*0af2*/ 	.byte	0x3f
	.zero		1


	//   ....[65]....
        /*0af4*/ 	.word	0x0001ae60
        /*0af8*/ 	.word	0x00000005
        /*0afc*/ 	.word	0x00000000
        /*0b00*/ 	.short	0x010a
        /*0b02*/ 	.byte	0x3f
	.zero		1


	//   ....[66]....
        /*0b04*/ 	.word	0x0001aeb0
        /*0b08*/ 	.word	0x00000005
        /*0b0c*/ 	.word	0x00029860
        /*0b10*/ 	.short	0x010a
        /*0b12*/ 	.byte	0x3f
	.zero		1


	//   ....[67]....
        /*0b14*/ 	.word	0x0001af00
        /*0b18*/ 	.word	0x00000003
        /*0b1c*/ 	.word	0x00029860
        /*0b20*/ 	.short	0x010a
        /*0b22*/ 	.byte	0x3f
	.zero		1


	//   ....[68]....
        /*0b24*/ 	.word	0x0001af40
        /*0b28*/ 	.word	0x00000005
        /*0b2c*/ 	.word	0x00029880
        /*0b30*/ 	.short	0x010a
        /*0b32*/ 	.byte	0x3f
	.zero		1


	//   ....[69]....
        /*0b34*/ 	.word	0x0001af60
        /*0b38*/ 	.word	0x00000003
        /*0b3c*/ 	.word	0x00029880
        /*0b40*/ 	.short	0x010a
        /*0b42*/ 	.byte	0x3f
	.zero		1


	//   ....[70]....
        /*0b44*/ 	.word	0x0001afd0
        /*0b48*/ 	.word	0x00000003
        /*0b4c*/ 	.word	0x00029800
        /*0b50*/ 	.short	0x010a
        /*0b52*/ 	.byte	0x3f
	.zero		1


	//   ....[71]....
        /*0b54*/ 	.word	0x0001b020
        /*0b58*/ 	.word	0x00000003
        /*0b5c*/ 	.word	0x00029830
        /*0b60*/ 	.short	0x010a
        /*0b62*/ 	.byte	0x3f
	.zero		1


	//   ....[72]....
        /*0b64*/ 	.word	0x0001b080
        /*0b68*/ 	.word	0x00000007
        /*0b6c*/ 	.word	0x00029830
        /*0b70*/ 	.short	0x010a
        /*0b72*/ 	.byte	0x3f
	.zero		1


	//   ....[73]....
        /*0b74*/ 	.word	0x0001b0e0
        /*0b78*/ 	.word	0x00000007
        /*0b7c*/ 	.word	0x00029850
        /*0b80*/ 	.short	0x010a
        /*0b82*/ 	.byte	0x3f
	.zero		1


	//   ....[74]....
        /*0b84*/ 	.word	0x0001b140
        /*0b88*/ 	.word	0x0000000b
        /*0b8c*/ 	.word	0x00029830
        /*0b90*/ 	.short	0x010a
        /*0b92*/ 	.byte	0x3f
	.zero		1


	//   ....[75]....
        /*0b94*/ 	.word	0x0001b1a0
        /*0b98*/ 	.word	0x0000000b
        /*0b9c*/ 	.word	0x00029850
        /*0ba0*/ 	.short	0x010a
        /*0ba2*/ 	.byte	0x3f
	.zero		1


	//   ....[76]....
        /*0ba4*/ 	.word	0x0001b200
        /*0ba8*/ 	.word	0x00000009
        /*0bac*/ 	.word	0x00029830
        /*0bb0*/ 	.short	0x010a
        /*0bb2*/ 	.byte	0x3f
	.zero		1


	//   ....[77]....
        /*0bb4*/ 	.word	0x0001b260
        /*0bb8*/ 	.word	0x00000009
        /*0bbc*/ 	.word	0x00029850
        /*0bc0*/ 	.short	0x010a
        /*0bc2*/ 	.byte	0x3f
	.zero		1


	//   ....[78]....
        /*0bc4*/ 	.word	0x0001b2c0
        /*0bc8*/ 	.word	0x00000006
        /*0bcc*/ 	.word	0x00029850
        /*0bd0*/ 	.short	0x010a
        /*0bd2*/ 	.byte	0x3f
	.zero		1


	//   ....[79]....
        /*0bd4*/ 	.word	0x0001b410
        /*0bd8*/ 	.word	0x00000002
        /*0bdc*/ 	.word	0x00029880
        /*0be0*/ 	.short	0x010a
        /*0be2*/ 	.byte	0x3f
	.zero		1


	//   ....[80]....
        /*0be4*/ 	.word	0x0001b460
        /*0be8*/ 	.word	0x00000002
        /*0bec*/ 	.word	0x00029840
        /*0bf0*/ 	.short	0x010a
        /*0bf2*/ 	.byte	0x3f
	.zero		1


	//   ....[81]....
        /*0bf4*/ 	.word	0x0001b9e0
        /*0bf8*/ 	.word	0x00000011
        /*0bfc*/ 	.word	0x00029820
        /*0c00*/ 	.short	0x010a
        /*0c02*/ 	.byte	0x3f
	.zero		1


	//   ....[82]....
        /*0c04*/ 	.word	0x0001ba30
        /*0c08*/ 	.word	0x00000005
        /*0c0c*/ 	.word	0x00029880
        /*0c10*/ 	.short	0x010a
        /*0c12*/ 	.byte	0x3f
	.zero		1


	//   ....[83]....
        /*0c14*/ 	.word	0x0001ba80
        /*0c18*/ 	.word	0x00000005
        /*0c1c*/ 	.word	0x00029840
        /*0c20*/ 	.short	0x010a
        /*0c22*/ 	.byte	0x3f
	.zero		1


	//   ....[84]....
        /*0c24*/ 	.word	0x0001bad0
        /*0c28*/ 	.word	0x00000013
        /*0c2c*/ 	.word	0x00029870
        /*0c30*/ 	.short	0x010a
        /*0c32*/ 	.byte	0x3f
	.zero		1


	//   ....[85]....
        /*0c34*/ 	.word	0x0001bb20
        /*0c38*/ 	.word	0x00000013
        /*0c3c*/ 	.word	0x00029860
        /*0c40*/ 	.short	0x010a
        /*0c42*/ 	.byte	0x3f
	.zero		1


	//   ....[86]....
        /*0c44*/ 	.word	0x0001bb70
        /*0c48*/ 	.word	0x00000010
        /*0c4c*/ 	.word	0x00029870
        /*0c50*/ 	.short	0x010a
        /*0c52*/ 	.byte	0x3f
	.zero		1


	//   ....[87]....
        /*0c54*/ 	.word	0x0001bbc0
        /*0c58*/ 	.word	0x00000010
        /*0c5c*/ 	.word	0x00029860
        /*0c60*/ 	.short	0x010a
        /*0c62*/ 	.byte	0x3f
	.zero		1


	//   ....[88]....
        /*0c64*/ 	.word	0x0001bc10
        /*0c68*/ 	.word	0x00000003
        /*0c6c*/ 	.word	0x00029820
        /*0c70*/ 	.short	0x010a
        /*0c72*/ 	.byte	0x3f
	.zero		1


	//   ....[89]....
        /*0c74*/ 	.word	0x0001bdb0
        /*0c78*/ 	.word	0x00000007
        /*0c7c*/ 	.word	0x00000000
        /*0c80*/ 	.short	0x010a
        /*0c82*/ 	.byte	0x3f
	.zero		1


	//   ....[90]....
        /*0c84*/ 	.word	0x0001be00
        /*0c88*/ 	.word	0x00000005
        /*0c8c*/ 	.word	0x00000000
        /*0c90*/ 	.short	0x010a
        /*0c92*/ 	.byte	0x3f
	.zero		1


	//   ....[91]....
        /*0c94*/ 	.word	0x0001be50
        /*0c98*/ 	.word	0x00000005
        /*0c9c*/ 	.word	0x00029860
        /*0ca0*/ 	.short	0x010a
        /*0ca2*/ 	.byte	0x3f
	.zero		1


	//   ....[92]....
        /*0ca4*/ 	.word	0x0001bea0
        /*0ca8*/ 	.word	0x00000003
        /*0cac*/ 	.word	0x00029860
        /*0cb0*/ 	.short	0x010a
        /*0cb2*/ 	.byte	0x3f
	.zero		1


	//   ....[93]....
        /*0cb4*/ 	.word	0x0001bef0
        /*0cb8*/ 	.word	0x00000005
        /*0cbc*/ 	.word	0x00029880
        /*0cc0*/ 	.short	0x010a
        /*0cc2*/ 	.byte	0x3f
	.zero		1


	//----- nvinfo : EIATTR_NUM_MBARRIERS
	.align		4
.L_244:
        /*0cc4*/ 	.byte	0x03, 0x38
        /*0cc6*/ 	.short	0x0016


	//----- nvinfo : EIATTR_EXIT_INSTR_OFFSETS
	.align		4
        /*0cc8*/ 	.byte	0x04, 0x1c
        /*0cca*/ 	.short	(.L_246 - .L_245)


	//   ....[0]....
.L_245:
        /*0ccc*/ 	.word	0x00000a80


	//   ....[1]....
        /*0cd0*/ 	.word	0x00015340


	//   ....[2]....
        /*0cd4*/ 	.word	0x0001afb0


	//----- nvinfo : EIATTR_MAX_THREADS
	.align		4
.L_246:
        /*0cd8*/ 	.byte	0x04, 0x05
        /*0cda*/ 	.short	(.L_248 - .L_247)
.L_247:
        /*0cdc*/ 	.word	0x00000180
        /*0ce0*/ 	.word	0x00000001
        /*0ce4*/ 	.word	0x00000001


	//----- nvinfo : EIATTR_CRS_STACK_SIZE
	.align		4
.L_248:
        /*0ce8*/ 	.byte	0x04, 0x1e
        /*0cea*/ 	.short	(.L_250 - .L_249)
.L_249:
        /*0cec*/ 	.word	0x00000000


	//----- nvinfo : EIATTR_CBANK_PARAM_SIZE
	.align		4
.L_250:
        /*0cf0*/ 	.byte	0x03, 0x19
        /*0cf2*/ 	.short	0x0af0


	//----- nvinfo : EIATTR_PARAM_CBANK
	.align		4
        /*0cf4*/ 	.byte	0x04, 0x0a
        /*0cf6*/ 	.short	(.L_252 - .L_251)
	.align		4
.L_251:
        /*0cf8*/ 	.word	index@(.nv.constant0._ZN7cutlass13device_kernelIN5flash11enable_sm90INS1_16FlashAttnFwdSm90INS1_25CollectiveMainloopFwdSm90ILi2EN4cute5tupleIJNS5_1CILi1EEES8_S8_EEENS6_IJNS7_ILi128EEENS7_ILi160EEENS7_ILi192EEEEEELi128ENS_12float_e4m3_tEfNS_4arch4Sm90ELb0ELb1ELb0ELb1ELb0ELb0ELb0ELb1ELb1ELb1ELb0ELb0EEENS1_21CollectiveEpilogueFwdINS6_IJSA_SA_SB_EEES9_NS_10bfloat16_tESG_Li256ELb1ELb1ELb0ELb1EEENS1_36VarlenDynamicPersistentTileSchedulerILi128ELi160ELi256ELi128ELb0ELb1ELb1ELb1ELb0ELb1EEEEEEEEEvNT_6ParamsE)
        /*0cfc*/ 	.short	0x0210
        /*0cfe*/ 	.short	0x0af0


	//----- nvinfo : EIATTR_SW_WAR
	.align		4
.L_252:
        /*0d00*/ 	.byte	0x04, 0x36
        /*0d02*/ 	.short	(.L_254 - .L_253)
.L_253:
        /*0d04*/ 	.word	0x00000008
.L_254:


//--------------------- .nv.info._ZN7cutlass13device_kernelIN5flash11enable_sm90INS1_16FlashAttnFwdSm90INS1_25CollectiveMainloopFwdSm90ILi2EN4cute5tupleIJNS5_1CILi1EEES8_S8_EEENS6_IJNS7_ILi128EEENS7_ILi160EEENS7_ILi192EEEEEELi128ENS_12float_e4m3_tEfNS_4arch4Sm90ELb0ELb1ELb0ELb1ELb0ELb1ELb0ELb1ELb1ELb1ELb0ELb0EEENS1_21CollectiveEpilogueFwdINS6_IJSA_SA_SB_EEES9_NS_10bfloat16_tESG_Li256ELb1ELb1ELb0ELb1EEENS1_36VarlenDynamicPersistentTileSchedulerILi128ELi160ELi256ELi128ELb0ELb1ELb1ELb1ELb0ELb1EEEEEEEEEvNT_6ParamsE --------------------------
	.section	.nv.info._ZN7cutlass13device_kernelIN5flash11enable_sm90INS1_16FlashAttnFwdSm90INS1_25CollectiveMainloopFwdSm90ILi2EN4cute5tupleIJNS5_1CILi1EEES8_S8_EEENS6_IJNS7_ILi128EEENS7_ILi160EEENS7_ILi192EEEEEELi128ENS_12float_e4m3_tEfNS_4arch4Sm90ELb0ELb1ELb0ELb1ELb0ELb1ELb0ELb1ELb1ELb1ELb0ELb0EEENS1_21CollectiveEpilogueFwdINS6_IJSA_SA_SB_EEES9_NS_10bfloat16_tESG_Li256ELb1ELb1ELb0ELb1EEENS1_36VarlenDynamicPersistentTileSchedulerILi128ELi160ELi256ELi128ELb0ELb1ELb1ELb1ELb0ELb1EEEEEEEEEvNT_6ParamsE,"",@"SHT_CUDA_INFO"
	.sectionflags	@""
	.align	4


	//----- nvinfo : EIATTR_CUDA_API_VERSION
	.align		4
        /*0000*/ 	.byte	0x04, 0x37
        /*0002*/ 	.short	(.L_256 - .L_255)
.L_255:
        /*0004*/ 	.word	0x00000082


	//----- nvinfo : EIATTR_KPARAM_INFO
	.align		4
.L_256:
        /*0008*/ 	.byte	0x04, 0x17
        /*000a*/ 	.short	(.L_258 - .L_257)
.L_257:
        /*000c*/ 	.word	0x00000000
        /*0010*/ 	.short	0x0000
        /*0012*/ 	.short	0x0070
        /*0014*/ 	.byte	0x00, 0xf0, 0x01, 0x2a


	//----- nvinfo : EIATTR_SPARSE_MMA_MASK
	.align		4
.L_258:
        /*0018*/ 	.byte	0x03, 0x50
        /*001a*/ 	.short	0x0000


	//----- nvinfo : EIATTR_MAXREG_COUNT
	.align		4
        /*001c*/ 	.byte	0x03, 0x1b
        /*001e*/ 	.short	0x00a8


	//----- nvinfo : EIATTR_NUM_BARRIERS
	.align		4
        /*0020*/ 	.byte	0x02, 0x4c
        /*0022*/ 	.byte	0x10
	.zero		1


	//----- nvinfo : EIATTR_EXTERNS
	.align		4
        /*0024*/ 	.byte	0x04, 0x0f
        /*0026*/ 	.short	(.L_260 - .L_259)


	//   ....[0]....
	.align		4
.L_259:
        /*0028*/ 	.word	index@(__assertfail)


	//----- nvinfo : EIATTR_ANNOTATIONS
	.align		4
.L_260:
        /*002c*/ 	.byte	0x04, 0x55
        /*002e*/ 	.short	(.L_262 - .L_261)


	//   ....[0]....
.L_261:
        /* <DEDUP_REMOVED lines=71> */


	//----- nvinfo : EIATTR_MERCURY_ISA_VERSION
	.align		4
.L_262:
        /*0490*/ 	.byte	0x03, 0x5f
        /*0492*/ 	.short	0x0101


	//----- nvinfo : EIATTR_UNUSED_LOAD_BYTE_OFFSET
	.align		4
        /*0494*/ 	.byte	0x04, 0x44
        /*0496*/ 	.short	(.L_264 - .L_263)


	//   ....[0]....
.L_263:
        /*0498*/ 	.word	0x00000af0
        /*049c*/ 	.word	0x0000fff0


	//   ....[1]....
        /*04a0*/ 	.word	0x00029fb0
        /*04a4*/ 	.word	0x0000fff0


	//----- nvinfo : EIATTR_INT_WARP_WIDE_INSTR_OFFSETS
	.align		4
.L_264:
        /*04a8*/ 	.byte	0x04, 0x31
        /*04aa*/ 	.short	(.L_266 - .L_265)


	//   ....[0]....
.L_265:
        /*04ac*/ 	.word	0x00000190


	//   ....[1]....
        /*04b0*/ 	.word	0x000001d0


	//   ....[2]....
        /*04b4*/ 	.word	0x00000240


	//   ....[3]....
        /*04b8*/ 	.word	0x0002f6b0


	//   ....[4]....
        /*04bc*/ 	.word	0x0002f710


	//   ....[5]....
        /*04c0*/ 	.word	0x000321a0


	//   ....[6]....
        /*04c4*/ 	.word	0x00032200


	//----- nvinfo : EIATTR_COOP_GROUP_MASK_REGIDS
	.align		4
.L_266:
        /*04c8*/ 	.byte	0x04, 0x29
        /*04ca*/ 	.short	(.L_268 - .L_267)


	//   ....[0]....
.L_267:
        /*04cc*/ 	.word	0xffffffff


	//   ....[1]....
        /*04d0*/ 	.word	0xffffffff


	//   ....[2]....
        /*04d4*/ 	.word	0xffffffff


	//   ....[3]....
        /*04d8*/ 	.word	0xffffffff


	//   ....[4]....
        /*04dc*/ 	.word	0xffffffff


	//   ....[5]....
        /*04e0*/ 	.word	0xffffffff


	//   ....[6]....
        /*04e4*/ 	.word	0xffffffff


	//   ....[7]....
        /*04e8*/ 	.word	0xffffffff


	//   ....[8]....
        /*04ec*/ 	.word	0xffffffff


	//   ....[9]....
        /*04f0*/ 	.word	0xffffffff


	//   ....[10]....
        /*04f4*/ 	.word	0xffffffff


	//   ....[11]....
        /*04f8*/ 	.word	0xffffffff


	//   ....[12]....
        /*04fc*/ 	.word	0xffffffff


	//   ....[13]....
        /*0500*/ 	.word	0xffffffff


	//   ....[14]....
        /*0504*/ 	.word	0xffffffff


	//   ....[15]....
        /*0508*/ 	.word	0xffffffff


	//   ....[16]....
        /*050c*/ 	.word	0xffffffff


	//   ....[17]....
        /*0510*/ 	.word	0xffffffff


	//   ....[18]....
        /*0514*/ 	.word	0xffffffff


	//   ....[19]....
        /*0518*/ 	.word	0xffffffff


	//   ....[20]....
        /*051c*/ 	.word	0xffffffff


	//   ....[21]....
        /*0520*/ 	.word	0xffffffff


	//   ....[22]....
        /*0524*/ 	.word	0xffffffff


	//   ....[23]....
        /*0528*/ 	.word	0xffffffff


	//   ....[24]....
        /*052c*/ 	.word	0xffffffff


	//   ....[25]....
        /*0530*/ 	.word	0xffffffff


	//   ....[26]....
        /*0534*/ 	.word	0xffffffff


	//   ....[27]....
        /*0538*/ 	.word	0xffffffff


	//   ....[28]....
        /*053c*/ 	.word	0xffffffff


	//   ....[29]....
        /*0540*/ 	.word	0xffffffff


	//   ....[30]....
        /*0544*/ 	.word	0xffffffff


	//   ....[31]....
        /*0548*/ 	.word	0xffffffff


	//   ....[32]....
        /*054c*/ 	.word	0xffffffff


	//   ....[33]....
        /*0550*/ 	.word	0xffffffff


	//   ....[34]....
        /*0554*/ 	.word	0xffffffff


	//   ....[35]....
        /*0558*/ 	.word	0xffffffff


	//   ....[36]....
        /*055c*/ 	.word	0xffffffff


	//   ....[37]....
        /*0560*/ 	.word	0xffffffff


	//   ....[38]....
        /*0564*/ 	.word	0xffffffff


	//   ....[39]....
        /*0568*/ 	.word	0xffffffff


	//   ....[40]....
        /*056c*/ 	.word	0xffffffff


	//   ....[41]....
        /*0570*/ 	.word	0xffffffff


	//   ....[42]....
        /*0574*/ 	.word	0xffffffff


	//   ....[43]....
        /*0578*/ 	.word	0xffffffff


	//   ....[44]....
        /*057c*/ 	.word	0xffffffff


	//   ....[45]....
        /*0580*/ 	.word	0xffffffff


	//   ....[46]....
        /*0584*/ 	.word	0xffffffff


	//   ....[47]....
        /*0588*/ 	.word	0xffffffff


	//   ....[48]....
        /*058c*/ 	.word	0xffffffff


	//   ....[49]....
        /*0590*/ 	.word	0xffffffff


	//   ....[50]....
        /*0594*/ 	.word	0xffffffff


	//   ....[51]....
        /*0598*/ 	.word	0xffffffff


	//   ....[52]....
        /*059c*/ 	.word	0xffffffff


	//   ....[53]....
        /*05a0*/ 	.word	0xffffffff


	//   ....[54]....
        /*05a4*/ 	.word	0xffffffff


	//   ....[55]....
        /*05a8*/ 	.word	0xffffffff


	//   ....[56]....
        /*05ac*/ 	.word	0xffffffff


	//   ....[57]....
        /*05b0*/ 	.word	0xffffffff


	//   ....[58]....
        /*05b4*/ 	.word	0xffffffff


	//   ....[59]....
        /*05b8*/ 	.word	0xffffffff


	//   ....[60]....
        /*05bc*/ 	.word	0xffffffff


	//   ....[61]....
        /*05c0*/ 	.word	0xffffffff


	//   ....[62]....
        /*05c4*/ 	.word	0xffffffff


	//   ....[63]....
        /*05c8*/ 	.word	0xffffffff


	//   ....[64]....
        /*05cc*/ 	.word	0xffffffff


	//   ....[65]....
        /*05d0*/ 	.word	0xffffffff


	//   ....[66]....
        /*05d4*/ 	.word	0xffffffff


	//   ....[67]....
        /*05d8*/ 	.word	0xffffffff


	//   ....[68]....
        /*05dc*/ 	.word	0xffffffff


	//   ....[69]....
        /*05e0*/ 	.word	0xffffffff


	//   ....[70]....
        /*05e4*/ 	.word	0xffffffff


	//   ....[71]....
        /*05e8*/ 	.word	0xffffffff


	//   ....[72]....
        /*05ec*/ 	.word	0xffffffff


	//   ....[73]....
        /*05f0*/ 	.word	0xffffffff


	//   ....[74]....
        /*05f4*/ 	.word	0xffffffff


	//   ....[75]....
        /*05f8*/ 	.word	0xffffffff


	//   ....[76]....
        /*05fc*/ 	.word	0xffffffff


	//   ....[77]....
        /*0600*/ 	.word	0xffffffff


	//   ....[78]....
        /*0604*/ 	.word	0xffffffff


	//   ....[79]....
        /*0608*/ 	.word	0xffffffff


	//   ....[80]....
        /*060c*/ 	.word	0xffffffff


	//   ....[81]....
        /*0610*/ 	.word	0xffffffff


	//   ....[82]....
        /*0614*/ 	.word	0xffffffff


	//   ....[83]....
        /*0618*/ 	.word	0xffffffff


	//   ....[84]....
        /*061c*/ 	.word	0xffffffff


	//   ....[85]....
        /*0620*/ 	.word	0xffffffff


	//   ....[86]....
        /*0624*/ 	.word	0xffffffff


	//   ....[87]....
        /*0628*/ 	.word	0xffffffff


	//   ....[88]....
        /*062c*/ 	.word	0xffffffff


	//   ....[89]....
        /*0630*/ 	.word	0xffffffff


	//   ....[90]....
        /*0634*/ 	.word	0xffffffff


	//   ....[91]....
        /*0638*/ 	.word	0xffffffff


	//   ....[92]....
        /*063c*/ 	.word	0xffffffff


	//   ....[93]....
        /*0640*/ 	.word	0xffffffff


	//   ....[94]....
        /*0644*/ 	.word	0xffffffff


	//   ....[95]....
        /*0648*/ 	.word	0xffffffff


	//   ....[96]....
        /*064c*/ 	.word	0xffffffff


	//   ....[97]....
        /*0650*/ 	.word	0xffffffff


	//   ....[98]....
        /*0654*/ 	.word	0xffffffff


	//   ....[99]....
        /*0658*/ 	.word	0xffffffff


	//   ....[100]....
        /*065c*/ 	.word	0xffffffff


	//   ....[101]....
        /*0660*/ 	.word	0xffffffff


	//   ....[102]....
        /*0664*/ 	.word	0xffffffff


	//   ....[103]....
        /*0668*/ 	.word	0xffffffff


	//   ....[104]....
        /*066c*/ 	.word	0xffffffff


	//   ....[105]....
        /*0670*/ 	.word	0xffffffff


	//   ....[106]....
        /*0674*/ 	.word	0xffffffff


	//   ....[107]....
        /*0678*/ 	.word	0xffffffff


	//   ....[108]....
        /*067c*/ 	.word	0xffffffff


	//   ....[109]....
        /*0680*/ 	.word	0xffffffff


	//   ....[110]....
        /*0684*/ 	.word	0xffffffff


	//   ....[111]....
        /*0688*/ 	.word	0xffffffff


	//   ....[112]....
        /*068c*/ 	.word	0xffffffff


	//   ....[113]....
        /*0690*/ 	.word	0xffffffff


	//   ....[114]....
        /*0694*/ 	.word	0xffffffff


	//   ....[115]....
        /*0698*/ 	.word	0xffffffff


	//   ....[116]....
        /*069c*/ 	.word	0xffffffff


	//   ....[117]....
        /*06a0*/ 	.word	0xffffffff


	//   ....[118]....
        /*06a4*/ 	.word	0xffffffff


	//   ....[119]....
        /*06a8*/ 	.word	0xffffffff


	//   ....[120]....
        /*06ac*/ 	.word	0xffffffff


	//   ....[121]....
        /*06b0*/ 	.word	0xffffffff


	//   ....[122]....
        /*06b4*/ 	.word	0xffffffff


	//   ....[123]....
        /*06b8*/ 	.word	0xffffffff


	//   ....[124]....
        /*06bc*/ 	.word	0xffffffff


	//   ....[125]....
        /*06c0*/ 	.word	0xffffffff


	//   ....[126]....
        /*06c4*/ 	.word	0xffffffff


	//   ....[127]....
        /*06c8*/ 	.word	0xffffffff


	//   ....[128]....
        /*06cc*/ 	.word	0xffffffff


	//   ....[129]....
        /*06d0*/ 	.word	0xffffffff


	//   ....[130]....
        /*06d4*/ 	.word	0xffffffff


	//   ....[131]....
        /*06d8*/ 	.word	0xffffffff


	//   ....[132]....
        /*06dc*/ 	.word	0xffffffff


	//   ....[133]....
        /*06e0*/ 	.word	0xffffffff


	//   ....[134]....
        /*06e4*/ 	.word	0xffffffff


	//   ....[135]....
        /*06e8*/ 	.word	0xffffffff


	//   ....[136]....
        /*06ec*/ 	.word	0xffffffff


	//   ....[137]....
        /*06f0*/ 	.word	0xffffffff


	//   ....[138]....
        /*06f4*/ 	.word	0x0500000f


	//   ....[139]....
        /*06f8*/ 	.word	0x0500000f


	//   ....[140]....
        /*06fc*/ 	.word	0x0500000f


	//   ....[141]....
        /*0700*/ 	.word	0x0500000f


	//   ....[142]....
        /*0704*/ 	.word	0x0500000f


	//   ....[143]....
        /*0708*/ 	.word	0x0500000f


	//   ....[144]....
        /*070c*/ 	.word	0x0500000f


	//   ....[145]....
        /*0710*/ 	.word	0x0500000f


	//   ....[146]....
        /*0714*/ 	.word	0x0500000f


	//   ....[147]....
        /*0718*/ 	.word	0x0500000f


	//   ....[148]....
        /*071c*/ 	.word	0x0500000f


	//   ....[149]....
        /*0720*/ 	.word	0x0500000f


	//   ....[150]....
        /*0724*/ 	.word	0x0500000f


	//   ....[151]....
        /*0728*/ 	.word	0x0500000f


	//   ....[152]....
        /*072c*/ 	.word	0x0500000f


	//   ....[153]....
        /*0730*/ 	.word	0x0500000f


	//   ....[154]....
        /*0734*/ 	.word	0x0500000f


	//   ....[155]....
        /*0738*/ 	.word	0x0500000f


	//   ....[156]....
        /*073c*/ 	.word	0x0500000f


	//   ....[157]....
        /*0740*/ 	.word	0x0500000f


	//   ....[158]....
        /*0744*/ 	.word	0x0500000f


	//   ....[159]....
        /*0748*/ 	.word	0x0500000f


	//   ....[160]....
        /*074c*/ 	.word	0x0500000f


	//   ....[161]....
        /*0750*/ 	.word	0x0500000f


	//   ....[162]....
        /*0754*/ 	.word	0x0500000f


	//   ....[163]....
        /*0758*/ 	.word	0x0500000f


	//   ....[164]....
        /*075c*/ 	.word	0x0500000f


	//   ....[165]....
        /*0760*/ 	.word	0x0500000f


	//   ....[166]....
        /*0764*/ 	.word	0x0500000f


	//   ....[167]....
        /*0768*/ 	.word	0x0500000f


	//   ....[168]....
        /*076c*/ 	.word	0x0500000f


	//   ....[169]....
        /*0770*/ 	.word	0x0500000f


	//   ....[170]....
        /*0774*/ 	.word	0x0500000f


	//   ....[171]....
        /*0778*/ 	.word	0x0500000f


	//   ....[172]....
        /*077c*/ 	.word	0x0500000f


	//   ....[173]....
        /*0780*/ 	.word	0x0500000f


	//   ....[174]....
        /*0784*/ 	.word	0x0500000f


	//   ....[175]....
        /*0788*/ 	.word	0x0500000f


	//   ....[176]....
        /*078c*/ 	.word	0x0500000f


	//   ....[177]....
        /*0790*/ 	.word	0x0500000f


	//   ....[178]....
        /*0794*/ 	.word	0x0500000f


	//   ....[179]....
        /*0798*/ 	.word	0x0500000f


	//   ....[180]....
        /*079c*/ 	.word	0x0500000f


	//   ....[181]....
        /*07a0*/ 	.word	0x0500000f


	//   ....[182]....
        /*07a4*/ 	.word	0x0500000f


	//   ....[183]....
        /*07a8*/ 	.word	0x0500000f


	//   ....[184]....
        /*07ac*/ 	.word	0x0500000f


	//   ....[185]....
        /*07b0*/ 	.word	0x0500000f


	//   ....[186]....
        /*07b4*/ 	.word	0x0500000f


	//   ....[187]....
        /*07b8*/ 	.word	0x0500000f


	//   ....[188]....
        /*07bc*/ 	.word	0x0500000f


	//   ....[189]....
        /*07c0*/ 	.word	0x0500000f


	//   ....[190]....
        /*07c4*/ 	.word	0x0500000f


	//   ....[191]....
        /*07c8*/ 	.word	0x0500000f


	//   ....[192]....
        /*07cc*/ 	.word	0x0500000f


	//   ....[193]....
        /*07d0*/ 	.word	0x0500000f


	//   ....[194]....
        /*07d4*/ 	.word	0x0500000f


	//   ....[195]....
        /*07d8*/ 	.word	0x0500000f


	//   ....[196]....
        /*07dc*/ 	.word	0x0500000f


	//   ....[197]....
        /*07e0*/ 	.word	0x0500000f


	//   ....[198]....
        /*07e4*/ 	.word	0x0500000f


	//   ....[199]....
        /*07e8*/ 	.word	0x0500000f


	//   ....[200]....
        /*07ec*/ 	.word	0x0500000f


	//   ....[201]....
        /*07f0*/ 	.word	0x0500000f


	//   ....[202]....
        /*07f4*/ 	.word	0x0500000f


	//   ....[203]....
        /*07f8*/ 	.word	0x0500000f


	//   ....[204]....
        /*07fc*/ 	.word	0x0500000f


	//   ....[205]....
        /*0800*/ 	.word	0x0500000f


	//   ....[206]....
        /*0804*/ 	.word	0x0500000f


	//   ....[207]....
        /*0808*/ 	.word	0x0500000f


	//   ....[208]....
        /*080c*/ 	.word	0x0500000f


	//   ....[209]....
        /*0810*/ 	.word	0x0500000f


	//   ....[210]....
        /*0814*/ 	.word	0x0500000f


	//   ....[211]....
        /*0818*/ 	.word	0x0500000f


	//   ....[212]....
        /*081c*/ 	.word	0x0500000f


	//   ....[213]....
        /*0820*/ 	.word	0x0500000f


	//   ....[214]....
        /*0824*/ 	.word	0x0500000f


	//----- nvinfo : EIATTR_COOP_GROUP_INSTR_OFFSETS
	.align		4
.L_268:
        /*0828*/ 	.byte	0x04, 0x28
        /*082a*/ 	.short	(.L_270 - .L_269)


	//   ....[0]....
.L_269:
        /*082c*/ 	.word	0x00000070


	//   ....[1]....
        /*0830*/ 	.word	0x000001a0


	//   ....[2]....
        /*0834*/ 	.word	0x000001f0


	//   ....[3]....
        /*0838*/ 	.word	0x00000420


	//   ....[4]....
        /*083c*/ 	.word	0x00000580


	//   ....[5]....
        /*0840*/ 	.word	0x000006a0


	//   ....[6]....
        /*0844*/ 	.word	0x00000800


	//   ....[7]....
        /*0848*/ 	.word	0x000107e0


	//   ....[8]....
        /*084c*/ 	.word	0x00010ea0


	//   ....[9]....
        /*0850*/ 	.word	0x00010eb0


	//   ....[10]....
        /*0854*/ 	.word	0x00010ec0


	//   ....[11]....
        /*0858*/ 	.word	0x00010ed0


	//   ....[12]....
        /*085c*/ 	.word	0x00014480


	//   ....[13]....
        /*0860*/ 	.word	0x00014490


	//   ....[14]....
        /*0864*/ 	.word	0x000144a0


	//   ....[15]....
        /*0868*/ 	.word	0x000144b0


	//   ....[16]....
        /*086c*/ 	.word	0x00018b30


	//   ....[17]....
        /*0870*/ 	.word	0x00018e10


	//   ....[18]....
        /*0874*/ 	.word	0x0001a2e0


	//   ....[19]....
        /*0878*/ 	.word	0x0001a3f0


	//   ....[20]....
        /*087c*/ 	.word	0x0001aec0


	//   ....[21]....
        /*0880*/ 	.word	0x0001af40


	//   ....[22]....
        /*0884*/ 	.word	0x0001d6e0


	//   ....[23]....
        /*0888*/ 	.word	0x0001e760


	//   ....[24]....
        /*088c*/ 	.word	0x0001f570


	//   ....[25]....
        /*0890*/ 	.word	0x0001f590


	//   ....[26]....
        /*0894*/ 	.word	0x0001fc10


	//   ....[27]....
        /*0898*/ 	.word	0x0001fc60


	//   ....[28]....
        /*089c*/ 	.word	0x00022c10


	//   ....[29]....
        /*08a0*/ 	.word	0x00022c40


	//   ....[30]....
        /*08a4*/ 	.word	0x00022ca0


	//   ....[31]....
        /*08a8*/ 	.word	0x00022cb0


	//   ....[32]....
        /*08ac*/ 	.word	0x000259d0


	//   ....[33]....
        /*08b0*/ 	.word	0x00026ba0


	//   ....[34]....
        /*08b4*/ 	.word	0x000273b0


	//   ....[35]....
        /*08b8*/ 	.word	0x000274c0


	//   ....[36]....
        /*08bc*/ 	.word	0x00028010


	//   ....[37]....
        /*08c0*/ 	.word	0x00028080


	//   ....[38]....
        /*08c4*/ 	.word	0x000297f0


	//   ....[39]....
        /*08c8*/ 	.word	0x00029800


	//   ....[40]....
        /*08cc*/ 	.word	0x00029880


	//   ....[41]....
        /*08d0*/ 	.word	0x00029890


	//   ....[42]....
        /*08d4*/ 	.word	0x0002a600


	//   ....[43]....
        /*08d8*/ 	.word	0x0002a630


	//   ....[44]....
        /*08dc*/ 	.word	0x0002a660


	//   ....[45]....
        /*08e0*/ 	.word	0x0002a690


	//   ....[46]....
        /*08e4*/ 	.word	0x0002a6c0


	//   ....[47]....
        /*08e8*/ 	.word	0x0002a6f0


	//   ....[48]....
        /*08ec*/ 	.word	0x0002a720


	//   ....[49]....
        /*08f0*/ 	.word	0x0002a750


	//   ....[50]....
        /*08f4*/ 	.word	0x0002a780


	//   ....[51]....
        /*08f8*/ 	.word	0x0002a7b0


	//   ....[52]....
        /*08fc*/ 	.word	0x0002a7e0


	//   ....[53]....
        /*0900*/ 	.word	0x0002a810


	//   ....[54]....
        /*0904*/ 	.word	0x0002a840


	//   ....[55]....
        /*0908*/ 	.word	0x0002a870


	//   ....[56]....
        /*090c*/ 	.word	0x0002a8a0


	//   ....[57]....
        /*0910*/ 	.word	0x0002a8d0


	//   ....[58]....
        /*0914*/ 	.word	0x0002a900


	//   ....[59]....
        /*0918*/ 	.word	0x0002a930


	//   ....[60]....
        /*091c*/ 	.word	0x0002a960


	//   ....[61]....
        /*0920*/ 	.word	0x0002a990


	//   ....[62]....
        /*0924*/ 	.word	0x0002a9c0


	//   ....[63]....
        /*0928*/ 	.word	0x0002a9f0


	//   ....[64]....
        /*092c*/ 	.word	0x0002aa20


	//   ....[65]....
        /*0930*/ 	.word	0x0002aa40


	//   ....[66]....
        /*0934*/ 	.word	0x0002aa50


	//   ....[67]....
        /*0938*/ 	.word	0x0002aa60


	//   ....[68]....
        /*093c*/ 	.word	0x0002aa70


	//   ....[69]....
        /*0940*/ 	.word	0x0002aa80


	//   ....[70]....
        /*0944*/ 	.word	0x0002aa90


	//   ....[71]....
        /*0948*/ 	.word	0x0002aaa0


	//   ....[72]....
        /*094c*/ 	.word	0x0002aad0


	//   ....[73]....
        /*0950*/ 	.word	0x0002ab00


	//   ....[74]....
        /*0954*/ 	.word	0x0002b0c0


	//   ....[75]....
        /*0958*/ 	.word	0x0002b100


	//   ....[76]....
        /*095c*/ 	.word	0x0002b130


	//   ....[77]....
        /*0960*/ 	.word	0x0002b170


	//   ....[78]....
        /*0964*/ 	.word	0x0002b760


	//   ....[79]....
        /*0968*/ 	.word	0x0002b770


	//   ....[80]....
        /*096c*/ 	.word	0x0002b830


	//   ....[81]....
        /*0970*/ 	.word	0x0002b850


	//   ....[82]....
        /*0974*/ 	.word	0x0002b910


	//   ....[83]....
        /*0978*/ 	.word	0x0002b930


	//   ....[84]....
        /*097c*/ 	.word	0x0002ba00


	//   ....[85]....
        /*0980*/ 	.word	0x0002ba20


	//   ....[86]....
        /*0984*/ 	.word	0x0002c1f0


	//   ....[87]....
        /*0988*/ 	.word	0x0002c200


	//   ....[88]....
        /*098c*/ 	.word	0x0002c340


	//   ....[89]....
        /*0990*/ 	.word	0x0002c350


	//   ....[90]....
        /*0994*/ 	.word	0x0002c480


	//   ....[91]....
        /*0998*/ 	.word	0x0002c490


	//   ....[92]....
        /*099c*/ 	.word	0x0002c5c0


	//   ....[93]....
        /*09a0*/ 	.word	0x0002c5d0


	//   ....[94]....
        /*09a4*/ 	.word	0x0002c760


	//   ....[95]....
        /*09a8*/ 	.word	0x0002c940


	//   ....[96]....
        /*09ac*/ 	.word	0x0002c970


	//   ....[97]....
        /*09b0*/ 	.word	0x0002c9a0


	//   ....[98]....
        /*09b4*/ 	.word	0x0002c9d0


	//   ....[99]....
        /*09b8*/ 	.word	0x0002ca00


	//   ....[100]....
        /*09bc*/ 	.word	0x0002ca30


	//   ....[101]....
        /*09c0*/ 	.word	0x0002cba0


	//   ....[102]....
        /*09c4*/ 	.word	0x0002cbd0


	//   ....[103]....
        /*09c8*/ 	.word	0x0002cc00


	//   ....[104]....
        /*09cc*/ 	.word	0x0002cc30


	//   ....[105]....
        /*09d0*/ 	.word	0x0002cc60


	//   ....[106]....
        /*09d4*/ 	.word	0x0002cc90


	//   ....[107]....
        /*09d8*/ 	.word	0x0002cd30


	//   ....[108]....
        /*09dc*/ 	.word	0x0002cd90


	//   ....[109]....
        /*09e0*/ 	.word	0x0002ce20


	//   ....[110]....
        /*09e4*/ 	.word	0x0002e090


	//   ....[111]....
        /*09e8*/ 	.word	0x0002fe50


	//   ....[112]....
        /*09ec*/ 	.word	0x00030be0


	//   ....[113]....
        /*09f0*/ 	.word	0x00030c00


	//   ....[114]....
        /*09f4*/ 	.word	0x00030c60


	//   ....[115]....
        /*09f8*/ 	.word	0x00030ce0


	//   ....[116]....
        /*09fc*/ 	.word	0x00030d70


	//   ....[117]....
        /*0a00*/ 	.word	0x00030d80


	//   ....[118]....
        /*0a04*/ 	.word	0x00030dd0


	//   ....[119]....
        /*0a08*/ 	.word	0x00030e10


	//   ....[120]....
        /*0a0c*/ 	.word	0x00032b60


	//   ....[121]....
        /*0a10*/ 	.word	0x00032b90


	//   ....[122]....
        /*0a14*/ 	.word	0x00032bd0


	//   ....[123]....
        /*0a18*/ 	.word	0x00032c00


	//   ....[124]....
        /*0a1c*/ 	.word	0x00032c30


	//   ....[125]....
        /*0a20*/ 	.word	0x00032c60


	//   ....[126]....
        /*0a24*/ 	.word	0x00032c90


	//   ....[127]....
        /*0a28*/ 	.word	0x00032cc0


	//   ....[128]....
        /*0a2c*/ 	.word	0x00032e40


	//   ....[129]....
        /*0a30*/ 	.word	0x00032e70


	//   ....[130]....
        /*0a34*/ 	.word	0x00032ea0


	//   ....[131]....
        /*0a38*/ 	.word	0x00032ed0


	//   ....[132]....
        /*0a3c*/ 	.word	0x00032f00


	//   ....[133]....
        /*0a40*/ 	.word	0x00032f30


	//   ....[134]....
        /*0a44*/ 	.word	0x00032ff0


	//   ....[135]....
        /*0a48*/ 	.word	0x00033010


	//   ....[136]....
        /*0a4c*/ 	.word	0x00033080


	//   ....[137]....
        /*0a50*/ 	.word	0x00033760


	//   ....[138]....
        /*0a54*/ 	.word	0x00033c70


	//   ....[139]....
        /*0a58*/ 	.word	0x00033d10


	//   ....[140]....
        /*0a5c*/ 	.word	0x00033da0


	//   ....[141]....
        /*0a60*/ 	.word	0x00033df0


	//   ....[142]....
        /*0a64*/ 	.word	0x00033e40


	//   ....[143]....
        /*0a68*/ 	.word	0x00033f10


	//   ....[144]....
        /*0a6c*/ 	.word	0x00033fa0


	//   ....[145]....
        /*0a70*/ 	.word	0x00033ff0


	//   ....[146]....
        /*0a74*/ 	.word	0x00034040


	//   ....[147]....
        /*0a78*/ 	.word	0x000343d0


	//   ....[148]....
        /*0a7c*/ 	.word	0x00034500


	//   ....[149]....
        /*0a80*/ 	.word	0x00034630


	//   ....[150]....
        /*0a84*/ 	.word	0x000346b0


	//   ....[151]....
        /*0a88*/ 	.word	0x00034710


	//   ....[152]....
        /*0a8c*/ 	.word	0x00034790


	//   ....[153]....
        /*0a90*/ 	.word	0x000347f0


	//   ....[154]....
        /*0a94*/ 	.word	0x00034850


	//   ....[155]....
        /*0a98*/ 	.word	0x000348b0


	//   ....[156]....
        /*0a9c*/ 	.word	0x00034930


	//   ....[157]....
        /*0aa0*/ 	.word	0x00034990


	//   ....[158]....
        /*0aa4*/ 	.word	0x00034a10


	//   ....[159]....
        /*0aa8*/ 	.word	0x00034a70


	//   ....[160]....
        /*0aac*/ 	.word	0x00034af0


	//   ....[161]....
        /*0ab0*/ 	.word	0x00034b50


	//   ....[162]....
        /*0ab4*/ 	.word	0x00034bd0


	//   ....[163]....
        /*0ab8*/ 	.word	0x00034c30


	//   ....[164]....
        /*0abc*/ 	.word	0x00034cb0


	//   ....[165]....
        /*0ac0*/ 	.word	0x00034d10


	//   ....[166]....
        /*0ac4*/ 	.word	0x00034d90


	//   ....[167]....
        /*0ac8*/ 	.word	0x00034df0


	//   ....[168]....
        /*0acc*/ 	.word	0x00034e50


	//   ....[169]....
        /*0ad0*/ 	.word	0x00034eb0


	//   ....[170]....
        /*0ad4*/ 	.word	0x00034f10


	//   ....[171]....
        /*0ad8*/ 	.word	0x00034f70


	//   ....[172]....
        /*0adc*/ 	.word	0x00034ff0


	//   ....[173]....
        /*0ae0*/ 	.word	0x00035050


	//   ....[174]....
        /*0ae4*/ 	.word	0x000350d0


	//   ....[175]....
        /*0ae8*/ 	.word	0x00035130


	//   ....[176]....
        /*0aec*/ 	.word	0x000351b0


	//   ....[177]....
        /*0af0*/ 	.word	0x00035210


	//   ....[178]....
        /*0af4*/ 	.word	0x000352a0


	//   ....[179]....
        /*0af8*/ 	.word	0x00035390


	//   ....[180]....
        /*0afc*/ 	.word	0x000353e0


	//   ....[181]....
        /*0b00*/ 	.word	0x00035470


	//   ....[182]....
        /*0b04*/ 	.word	0x00035500


	//   ....[183]....
        /*0b08*/ 	.word	0x00035590


	//   ....[184]....
        /*0b0c*/ 	.word	0x00035620


	//   ....[185]....
        /*0b10*/ 	.word	0x000356b0


	//   ....[186]....
        /*0b14*/ 	.word	0x00035740


	//   ....[187]....
        /*0b18*/ 	.word	0x00035800


	//   ....[188]....
        /*0b1c*/ 	.word	0x00035af0


	//   ....[189]....
        /*0b20*/ 	.word	0x00035d00


	//   ....[190]....
        /*0b24*/ 	.word	0x00035d50


	//   ....[191]....
        /*0b28*/ 	.word	0x00035db0


	//   ....[192]....
        /*0b2c*/ 	.word	0x00035ec0


	//   ....[193]....
        /*0b30*/ 	.word	0x00035f20


	//   ....[194]....
        /*0b34*/ 	.word	0x00036030


	//   ....[195]....
        /*0b38*/ 	.word	0x00036090


	//   ....[196]....
        /*0b3c*/ 	.word	0x00036170


	//   ....[197]....
        /*0b40*/ 	.word	0x00036490


	//   ....[198]....
        /*0b44*/ 	.word	0x00036530


	//   ....[199]....
        /*0b48*/ 	.word	0x00036650


	//   ....[200]....
        /*0b4c*/ 	.word	0x000366d0


	//   ....[201]....
        /*0b50*/ 	.word	0x00036750


	//   ....[202]....
        /*0b54*/ 	.word	0x000367d0


	//   ....[203]....
        /*0b58*/ 	.word	0x00036850


	//   ....[204]....
        /*0b5c*/ 	.word	0x000368e0


	//   ....[205]....
        /*0b60*/ 	.word	0x00036980


	//   ....[206]....
        /*0b64*/ 	.word	0x00036a30


	//   ....[207]....
        /*0b68*/ 	.word	0x00036ab0


	//   ....[208]....
        /*0b6c*/ 	.word	0x00036b30


	//   ....[209]....
        /*0b70*/ 	.word	0x00036bb0


	//   ....[210]....
        /*0b74*/ 	.word	0x00036c40


	//   ....[211]....
        /*0b78*/ 	.word	0x00036cc0


	//   ....[212]....
        /*0b7c*/ 	.word	0x00036d60


	//   ....[213]....
        /*0b80*/ 	.word	0x00036df0


	//   ....[214]....
        /*0b84*/ 	.word	0x00036f20


	//----- nvinfo : EIATTR_REG_RECONFIG
	.align		4
.L_270:
        /*0b88*/ 	.byte	0x01, 0x54
	.zero		2


	//----- nvinfo : EIATTR_SYSCALL_OFFSETS
	.align		4
        /*0b8c*/ 	.byte	0x04, 0x46
        /*0b8e*/ 	.short	(.L_272 - .L_271)


	//   ....[0]....
.L_271:
        /*0b90*/ 	.word	0x00001f80


	//   ....[1]....
        /*0b94*/ 	.word	0x000020d0


	//   ....[2]....
        /*0b98*/ 	.word	0x00010970


	//   ....[3]....
        /*0b9c*/ 	.word	0x00010c80


	//   ....[4]....
        /*0ba0*/ 	.word	0x0002f8b0


	//   ....[5]....
        /*0ba4*/ 	.word	0x0002fa50


	//   ....[6]....
        /*0ba8*/ 	.word	0x0002fbb0


	//   ....[7]....
        /*0bac*/ 	.word	0x0002fcf0


	//   ....[8]....
        /*0bb0*/ 	.word	0x00030750


	//----- nvinfo : EIATTR_MBARRIER_INSTR_OFFSETS
	.align		4
.L_272:
        /*0bb4*/ 	.byte	0x04, 0x39
        /*0bb6*/ 	.short	(.L_274 - .L_273)


	//   ....[0]....
.L_273:
        /*0bb8*/ 	.word	0x000002d0
        /*0bbc*/ 	.word	0x000000ff
        /*0bc0*/ 	.word	0x00029800
        /*0bc4*/ 	.short	0x0100
        /*0bc6*/ 	.byte	0x08
	.zero		1


	//   ....[1]....
        /*0bc8*/ 	.word	0x000002e0
        /*0bcc*/ 	.word	0x000000ff
        /*0bd0*/ 	.word	0x00029820
        /*0bd4*/ 	.short	0x0100
        /*0bd6*/ 	.byte	0x08
	.zero		1


	//   ....[2]....
        /*0bd8*/ 	.word	0x000003d0
        /*0bdc*/ 	.word	0x000000ff
        /*0be0*/ 	.word	0x00029830
        /*0be4*/ 	.short	0x0100
        /*0be6*/ 	.byte	0x08
	.zero		1


	//   ....[3]....
        /*0be8*/ 	.word	0x000003e0
        /*0bec*/ 	.word	0x000000ff
        /*0bf0*/ 	.word	0x00029840
        /*0bf4*/ 	.short	0x0100
        /*0bf6*/ 	.byte	0x08
	.zero		1


	//   ....[4]....
        /*0bf8*/ 	.word	0x000003f0
        /*0bfc*/ 	.word	0x000000ff
        /*0c00*/ 	.word	0x00029838
        /*0c04*/ 	.short	0x0100
        /*0c06*/ 	.byte	0x08
	.zero		1


	//   ....[5]....
        /*0c08*/ 	.word	0x00000400
        /*0c0c*/ 	.word	0x000000ff
        /*0c10*/ 	.word	0x00029848
        /*0c14*/ 	.short	0x0100
        /*0c16*/ 	.byte	0x08
	.zero		1


	//   ....[6]....
        /*0c18*/ 	.word	0x00000530
        /*0c1c*/ 	.word	0x000000ff
        /*0c20*/ 	.word	0x00029850
        /*0c24*/ 	.short	0x0100
        /*0c26*/ 	.byte	0x08
	.zero		1


	//   ....[7]....
        /*0c28*/ 	.word	0x00000540
        /*0c2c*/ 	.word	0x000000ff
        /*0c30*/ 	.word	0x00029860
        /*0c34*/ 	.short	0x0100
        /*0c36*/ 	.byte	0x08
	.zero		1


	//   ....[8]....
        /*0c38*/ 	.word	0x00000550
        /*0c3c*/ 	.word	0x000000ff
        /*0c40*/ 	.word	0x00029858
        /*0c44*/ 	.short	0x0100
        /*0c46*/ 	.byte	0x08
	.zero		1


	//   ....[9]....
        /*0c48*/ 	.word	0x00000560
        /*0c4c*/ 	.word	0x000000ff
        /*0c50*/ 	.word	0x00029868
        /*0c54*/ 	.short	0x0100
        /*0c56*/ 	.byte	0x08
	.zero		1


	//   ....[10]....
        /*0c58*/ 	.word	0x00000650
        /*0c5c*/ 	.word	0x000000ff
        /*0c60*/ 	.word	0x00029870
        /*0c64*/ 	.short	0x0100
        /*0c66*/ 	.byte	0x06
	.zero		1


	//   ....[11]....
        /*0c68*/ 	.word	0x00000660
        /*0c6c*/ 	.word	0x000000ff
        /*0c70*/ 	.word	0x00029880
        /*0c74*/ 	.short	0x0100
        /*0c76*/ 	.byte	0x06
	.zero		1


	//   ....[12]....
        /*0c78*/ 	.word	0x00000670
        /*0c7c*/ 	.word	0x000000ff
        /*0c80*/ 	.word	0x00029878
        /*0c84*/ 	.short	0x0100
        /*0c86*/ 	.byte	0x06
	.zero		1


	//   ....[13]....
        /*0c88*/ 	.word	0x00000680
        /*0c8c*/ 	.word	0x000000ff
        /*0c90*/ 	.word	0x00029888
        /*0c94*/ 	.short	0x0100
        /*0c96*/ 	.byte	0x06
	.zero		1


	//   ....[14]....
        /*0c98*/ 	.word	0x000007b0
        /*0c9c*/ 	.word	0x000000ff
        /*0ca0*/ 	.word	0x00029890
        /*0ca4*/ 	.short	0x0100
        /*0ca6*/ 	.byte	0x08
	.zero		1


	//   ....[15]....
        /*0ca8*/ 	.word	0x000007c0
        /*0cac*/ 	.word	0x000000ff
        /*0cb0*/ 	.word	0x000298a0
        /*0cb4*/ 	.short	0x0100
        /*0cb6*/ 	.byte	0x08
	.zero		1


	//   ....[16]....
        /*0cb8*/ 	.word	0x000007d0
        /*0cbc*/ 	.word	0x000000ff
        /*0cc0*/ 	.word	0x00029898
        /*0cc4*/ 	.short	0x0100
        /*0cc6*/ 	.byte	0x08
	.zero		1


	//   ....[17]....
        /*0cc8*/ 	.word	0x000007e0
        /*0ccc*/ 	.word	0x000000ff
        /*0cd0*/ 	.word	0x000298a8
        /*0cd4*/ 	.short	0x0100
        /*0cd6*/ 	.byte	0x08
	.zero		1


	//   ....[18]....
        /*0cd8*/ 	.word	0x00000910
        /*0cdc*/ 	.word	0x000000ff
        /*0ce0*/ 	.word	0x000298b0
        /*0ce4*/ 	.short	0x0100
        /*0ce6*/ 	.byte	0x08
	.zero		1


	//   ....[19]....
        /*0ce8*/ 	.word	0x00000920
        /*0cec*/ 	.word	0x000000ff
        /*0cf0*/ 	.word	0x000298c0
        /*0cf4*/ 	.short	0x0100
        /*0cf6*/ 	.byte	0x08
	.zero		1


	//   ....[20]....
        /*0cf8*/ 	.word	0x00000930
        /*0cfc*/ 	.word	0x000000ff
        /*0d00*/ 	.word	0x000298b8
        /*0d04*/ 	.short	0x0100
        /*0d06*/ 	.byte	0x08
	.zero		1


	//   ....[21]....
        /*0d08*/ 	.word	0x00000940
        /*0d0c*/ 	.word	0x000000ff
        /*0d10*/ 	.word	0x000298c8
        /*0d14*/ 	.short	0x0100
        /*0d16*/ 	.byte	0x08
	.zero		1


	//   ....[22]....
        /*0d18*/ 	.word	0x00003880
        /*0d1c*/ 	.word	0x00000061
        /*0d20*/ 	.word	0x00029890
        /*0d24*/ 	.short	0x010a
        /*0d26*/ 	.byte	0x3f
	.zero		1


	//   ....[23]....
        /*0d28*/ 	.word	0x000095c0
        /*0d2c*/ 	.word	0x00000061
        /*0d30*/ 	.word	0x00029890
        /*0d34*/ 	.short	0x010a
        /*0d36*/ 	.byte	0x3f
	.zero		1


	//   ....[24]....
        /*0d38*/ 	.word	0x0000f4e0
        /*0d3c*/ 	.word	0x00000061
        /*0d40*/ 	.word	0x00029890
        /*0d44*/ 	.short	0x010a
        /*0d46*/ 	.byte	0x3f
	.zero		1


	//   ....[25]....
        /*0d48*/ 	.word	0x0000f8b0
        /*0d4c*/ 	.word	0x00000028
        /*0d50*/ 	.word	0x00000000
        /*0d54*/ 	.short	0x0101
        /*0d56*/ 	.byte	0x3f
	.zero		1


	//   ....[26]....
        /*0d58*/ 	.word	0x0000f8f0
        /*0d5c*/ 	.word	0x00000061
        /*0d60*/ 	.word	0x000298b0
        /*0d64*/ 	.short	0x010a
        /*0d66*/ 	.byte	0x3f
	.zero		1


	//   ....[27]....
        /*0d68*/ 	.word	0x0000fd90
        /*0d6c*/ 	.word	0x00000061
        /*0d70*/ 	.word	0x00000000
        /*0d74*/ 	.short	0x0101
        /*0d76*/ 	.byte	0x3f
	.zero		1


	//   ....[28]....
        /*0d78*/ 	.word	0x00010a00
        /*0d7c*/ 	.word	0x00000010
        /*0d80*/ 	.word	0x00029800
        /*0d84*/ 	.short	0x010a
        /*0d86*/ 	.byte	0x3f
	.zero		1


	//   ....[29]....
        /*0d88*/ 	.word	0x00010a50
        /*0d8c*/ 	.word	0x00000010
        /*0d90*/ 	.word	0x00029800
        /*0d94*/ 	.short	0x010a
        /*0d96*/ 	.byte	0x3f
	.zero		1


	//   ....[30]....
        /*0d98*/ 	.word	0x000113f0
        /*0d9c*/ 	.word	0x00000010
        /*0da0*/ 	.word	0x00029800
        /*0da4*/ 	.short	0x010a
        /*0da6*/ 	.byte	0x3f
	.zero		1


	//   ....[31]....
        /*0da8*/ 	.word	0x000148e0
        /*0dac*/ 	.word	0x00000010
        /*0db0*/ 	.word	0x00029800
        /*0db4*/ 	.short	0x010a
        /*0db6*/ 	.byte	0x3f
	.zero		1


	//   ....[32]....
        /*0db8*/ 	.word	0x000179a0
        /*0dbc*/ 	.word	0x00000007
        /*0dc0*/ 	.word	0x00029830
        /*0dc4*/ 	.short	0x010a
        /*0dc6*/ 	.byte	0x3f
	.zero		1


	//   ....[33]....
        /*0dc8*/ 	.word	0x00017a10
        /*0dcc*/ 	.word	0x00000007
        /*0dd0*/ 	.word	0x00029830
        /*0dd4*/ 	.short	0x010a
        /*0dd6*/ 	.byte	0x3f
	.zero		1


	//   ....[34]....
        /*0dd8*/ 	.word	0x00018c70
        /*0ddc*/ 	.word	0x00000000
        /*0de0*/ 	.word	0x00000000
        /*0de4*/ 	.short	0x0101
        /*0de6*/ 	.byte	0x3f
	.zero		1


	//   ....[35]....
        /*0de8*/ 	.word	0x0001c1f0
        /*0dec*/ 	.word	0x0000000c
        /*0df0*/ 	.word	0x00029830
        /*0df4*/ 	.short	0x010a
        /*0df6*/ 	.byte	0x3f
	.zero		1


	//   ....[36]....
        /*0df8*/ 	.word	0x0001c240
        /*0dfc*/ 	.word	0x0000000c
        /*0e00*/ 	.word	0x00029830
        /*0e04*/ 	.short	0x010a
        /*0e06*/ 	.byte	0x3f
	.zero		1


	//   ....[37]....
        /*0e08*/ 	.word	0x0001d320
        /*0e0c*/ 	.word	0x0000000c
        /*0e10*/ 	.word	0x00029850
        /*0e14*/ 	.short	0x010a
        /*0e16*/ 	.byte	0x3f
	.zero		1


	//   ....[38]....
        /*0e18*/ 	.word	0x0001d360
        /*0e1c*/ 	.word	0x0000000c
        /*0e20*/ 	.word	0x00029850
        /*0e24*/ 	.short	0x010a
        /*0e26*/ 	.byte	0x3f
	.zero		1


	//   ....[39]....
        /*0e28*/ 	.word	0x0001d720
        /*0e2c*/ 	.word	0x00000007
        /*0e30*/ 	.word	0x00000000
        /*0e34*/ 	.short	0x0101
        /*0e36*/ 	.byte	0x3f
	.zero		1


	//   ....[40]....
        /*0e38*/ 	.word	0x000209c0
        /*0e3c*/ 	.word	0x00000000
        /*0e40*/ 	.word	0x00000000
        /*0e44*/ 	.short	0x0101
        /*0e46*/ 	.byte	0x3f
	.zero		1


	//   ....[41]....
        /*0e48*/ 	.word	0x00021390
        /*0e4c*/ 	.word	0x00000003
        /*0e50*/ 	.word	0x00029830
        /*0e54*/ 	.short	0x010a
        /*0e56*/ 	.byte	0x3f
	.zero		1


	//   ....[42]....
        /*0e58*/ 	.word	0x000213e0
        /*0e5c*/ 	.word	0x00000003
        /*0e60*/ 	.word	0x00029830
        /*0e64*/ 	.short	0x010a
        /*0e66*/ 	.byte	0x3f
	.zero		1


	//   ....[43]....
        /*0e68*/ 	.word	0x000224f0
        /*0e6c*/ 	.word	0x00000003
        /*0e70*/ 	.word	0x00029850
        /*0e74*/ 	.short	0x010a
        /*0e76*/ 	.byte	0x3f
	.zero		1


	//   ....[44]....
        /*0e78*/ 	.word	0x00022530
        /*0e7c*/ 	.word	0x00000003
        /*0e80*/ 	.word	0x00029850
        /*0e84*/ 	.short	0x010a
        /*0e86*/ 	.byte	0x3f
	.zero		1


	//   ....[45]....
        /*0e88*/ 	.word	0x00023bd0
        /*0e8c*/ 	.word	0x00000005
        /*0e90*/ 	.word	0x00000000
        /*0e94*/ 	.short	0x0101
        /*0e96*/ 	.byte	0x3f
	.zero		1


	//   ....[46]....
        /*0e98*/ 	.word	0x00023eb0
        /*0e9c*/ 	.word	0x0000000b
        /*0ea0*/ 	.word	0x00000000
        /*0ea4*/ 	.short	0x0101
        /*0ea6*/ 	.byte	0x3f
	.zero		1


	//   ....[47]....
        /*0ea8*/ 	.word	0x00024600
        /*0eac*/ 	.word	0x00000003
        /*0eb0*/ 	.word	0x00029830
        /*0eb4*/ 	.short	0x010a
        /*0eb6*/ 	.byte	0x3f
	.zero		1


	//   ....[48]....
        /*0eb8*/ 	.word	0x00024650
        /*0ebc*/ 	.word	0x00000003
        /*0ec0*/ 	.word	0x00029830
        /*0ec4*/ 	.short	0x010a
        /*0ec6*/ 	.byte	0x3f
	.zero		1


	//   ....[49]....
        /*0ec8*/ 	.word	0x00025760
        /*0ecc*/ 	.word	0x00000003
        /*0ed0*/ 	.word	0x00029850
        /*0ed4*/ 	.short	0x010a
        /*0ed6*/ 	.byte	0x3f
	.zero		1


	//   ....[50]....
        /*0ed8*/ 	.word	0x000257a0
        /*0edc*/ 	.word	0x00000003
        /*0ee0*/ 	.word	0x00029850
        /*0ee4*/ 	.short	0x010a
        /*0ee6*/ 	.byte	0x3f
	.zero		1


	//   ....[51]....
        /*0ee8*/ 	.word	0x00025b70
        /*0eec*/ 	.word	0x00000000
        /*0ef0*/ 	.word	0x00000000
        /*0ef4*/ 	.short	0x0101
        /*0ef6*/ 	.byte	0x3f
	.zero		1


	//   ....[52]....
        /*0ef8*/ 	.word	0x00028e00
        /*0efc*/ 	.word	0x0000000a
        /*0f00*/ 	.word	0x00000000
        /*0f04*/ 	.short	0x0101
        /*0f06*/ 	.byte	0x3f
	.zero		1


	//   ....[53]....
        /*0f08*/ 	.word	0x00029470
        /*0f0c*/ 	.word	0x0000000f
        /*0f10*/ 	.word	0x00029850
        /*0f14*/ 	.short	0x010a
        /*0f16*/ 	.byte	0x3f
	.zero		1


	//   ....[54]....
        /*0f18*/ 	.word	0x000294f0
        /*0f1c*/ 	.word	0x0000000f
        /*0f20*/ 	.word	0x00029850
        /*0f24*/ 	.short	0x010a
        /*0f26*/ 	.byte	0x3f
	.zero		1


	//   ....[55]....
        /*0f28*/ 	.word	0x00029b40
        /*0f2c*/ 	.word	0x00000000
        /*0f30*/ 	.word	0x00000000
        /*0f34*/ 	.short	0x0101
        /*0f36*/ 	.byte	0x3f
	.zero		1


	//   ....[56]....
        /*0f38*/ 	.word	0x0002b750
        /*0f3c*/ 	.word	0x00000000
        /*0f40*/ 	.word	0x00000000
        /*0f44*/ 	.short	0x0101
        /*0f46*/ 	.byte	0x3f
	.zero		1


	//   ....[57]....
        /*0f48*/ 	.word	0x0002e180
        /*0f4c*/ 	.word	0x00000006
        /*0f50*/ 	.word	0x00029820
        /*0f54*/ 	.short	0x010a
        /*0f56*/ 	.byte	0x3f
	.zero		1


	//   ....[58]....
        /*0f58*/ 	.word	0x0002e270
        /*0f5c*/ 	.word	0x00000006
        /*0f60*/ 	.word	0x000298a0
        /*0f64*/ 	.short	0x010a
        /*0f66*/ 	.byte	0x3f
	.zero		1


	//   ....[59]....
        /*0f68*/ 	.word	0x0002e6a0
        /*0f6c*/ 	.word	0x00000006
        /*0f70*/ 	.word	0x000298c0
        /*0f74*/ 	.short	0x010a
        /*0f76*/ 	.byte	0x3f
	.zero		1


	//   ....[60]....
        /*0f78*/ 	.word	0x0002ea90
        /*0f7c*/ 	.word	0x00000008
        /*0f80*/ 	.word	0x000298a0
        /*0f84*/ 	.short	0x010a
        /*0f86*/ 	.byte	0x3f
	.zero		1


	//   ....[61]....
        /*0f88*/ 	.word	0x0002eeb0
        /*0f8c*/ 	.word	0x00000008
        /*0f90*/ 	.word	0x000298c0
        /*0f94*/ 	.short	0x010a
        /*0f96*/ 	.byte	0x3f
	.zero		1


	//   ....[62]....
        /*0f98*/ 	.word	0x000300f0
        /*0f9c*/ 	.word	0x00000002
        /*0fa0*/ 	.word	0x00029880
        /*0fa4*/ 	.short	0x010a
        /*0fa6*/ 	.byte	0x3f
	.zero		1


	//   ....[63]....
        /*0fa8*/ 	.word	0x000302b0
        /*0fac*/ 	.word	0x00000002
        /*0fb0*/ 	.word	0x00029840
        /*0fb4*/ 	.short	0x010a
        /*0fb6*/ 	.byte	0x3f
	.zero		1


	//   ....[64]....
        /*0fb8*/ 	.word	0x00030f10
        /*0fbc*/ 	.word	0x00000008
        /*0fc0*/ 	.word	0x00029800
        /*0fc4*/ 	.short	0x0107
        /*0fc6*/ 	.byte	0x3f
	.zero		1


	//   ....[65]....
        /*0fc8*/ 	.word	0x00031010
        /*0fcc*/ 	.word	0x00000002
        /*0fd0*/ 	.word	0x00029800
        /*0fd4*/ 	.short	0x0101
        /*0fd6*/ 	.byte	0x3f
	.zero		1


	//   ....[66]....
        /*0fd8*/ 	.word	0x00031030
        /*0fdc*/ 	.word	0x00000002
        /*0fe0*/ 	.word	0x00029820
        /*0fe4*/ 	.short	0x010a
        /*0fe6*/ 	.byte	0x3f
	.zero		1


	//   ....[67]....
        /*0fe8*/ 	.word	0x00031380
        /*0fec*/ 	.word	0x00000005
        /*0ff0*/ 	.word	0x00029880
        /*0ff4*/ 	.short	0x010a
        /*0ff6*/ 	.byte	0x3f
	.zero		1


	//   ....[68]....
        /*0ff8*/ 	.word	0x000315d0
        /*0ffc*/ 	.word	0x00000005
        /*1000*/ 	.word	0x00029840
        /*1004*/ 	.short	0x010a
        /*1006*/ 	.byte	0x3f
	.zero		1


	//   ....[69]....
        /*1008*/ 	.word	0x00031ac0
        /*100c*/ 	.word	0x00000014
        /*1010*/ 	.word	0x00029870
        /*1014*/ 	.short	0x010a
        /*1016*/ 	.byte	0x3f
	.zero		1


	//   ....[70]....
        /*1018*/ 	.word	0x00031b30
        /*101c*/ 	.word	0x00000014
        /*1020*/ 	.word	0x00029860
        /*1024*/ 	.short	0x010a
        /*1026*/ 	.byte	0x3f
	.zero		1


	//   ....[71]....
        /*1028*/ 	.word	0x00032070
        /*102c*/ 	.word	0x00000014
        /*1030*/ 	.word	0x00029850
        /*1034*/ 	.short	0x0101
        /*1036*/ 	.byte	0x3f
	.zero		1


	//   ....[72]....
        /*1038*/ 	.word	0x000320f0
        /*103c*/ 	.word	0x00000014
        /*1040*/ 	.word	0x00000000
        /*1044*/ 	.short	0x0101
        /*1046*/ 	.byte	0x3f
	.zero		1


	//   ....[73]....
        /*1048*/ 	.word	0x00032330
        /*104c*/ 	.word	0x00000011
        /*1050*/ 	.word	0x00029870
        /*1054*/ 	.short	0x010a
        /*1056*/ 	.byte	0x3f
	.zero		1


	//   ....[74]....
        /*1058*/ 	.word	0x000323a0
        /*105c*/ 	.word	0x00000011
        /*1060*/ 	.word	0x00029860
        /*1064*/ 	.short	0x010a
        /*1066*/ 	.byte	0x3f
	.zero		1


	//   ....[75]....
        /*1068*/ 	.word	0x00032900
        /*106c*/ 	.word	0x00000011
        /*1070*/ 	.word	0x00029850
        /*1074*/ 	.short	0x0101
        /*1076*/ 	.byte	0x3f
	.zero		1


	//   ....[76]....
        /*1078*/ 	.word	0x00032950
        /*107c*/ 	.word	0x00000011
        /*1080*/ 	.word	0x00000000
        /*1084*/ 	.short	0x0101
        /*1086*/ 	.byte	0x3f
	.zero		1


	//   ....[77]....
        /*1088*/ 	.word	0x000336e0
        /*108c*/ 	.word	0x00000000
        /*1090*/ 	.word	0x00029820
        /*1094*/ 	.short	0x010a
        /*1096*/ 	.byte	0x3f
	.zero		1


	//   ....[78]....
        /*1098*/ 	.word	0x00033890
        /*109c*/ 	.word	0x00000006
        /*10a0*/ 	.word	0x00000000
        /*10a4*/ 	.short	0x010a
        /*10a6*/ 	.byte	0x3f
	.zero		1


	//   ....[79]....
        /*10a8*/ 	.word	0x00033900
        /*10ac*/ 	.word	0x00000007
        /*10b0*/ 	.word	0x00000000
        /*10b4*/ 	.short	0x010a
        /*10b6*/ 	.byte	0x3f
	.zero		1


	//   ....[80]....
        /*10b8*/ 	.word	0x00033960
        /*10bc*/ 	.word	0x00000004
        /*10c0*/ 	.word	0x00029860
        /*10c4*/ 	.short	0x010a
        /*10c6*/ 	.byte	0x3f
	.zero		1


	//   ....[81]....
        /*10c8*/ 	.word	0x000339b0
        /*10cc*/ 	.word	0x00000003
        /*10d0*/ 	.word	0x00029860
        /*10d4*/ 	.short	0x010a
        /*10d6*/ 	.byte	0x3f
	.zero		1


	//   ....[82]....
        /*10d8*/ 	.word	0x000339f0
        /*10dc*/ 	.word	0x00000004
        /*10e0*/ 	.word	0x00029880
        /*10e4*/ 	.short	0x010a
        /*10e6*/ 	.byte	0x3f
	.zero		1


	//   ....[83]....
        /*10e8*/ 	.word	0x00033a10
        /*10ec*/ 	.word	0x00000003
        /*10f0*/ 	.word	0x00029880
        /*10f4*/ 	.short	0x010a
        /*10f6*/ 	.byte	0x3f
	.zero		1


	//   ....[84]....
        /*10f8*/ 	.word	0x00033a70
        /*10fc*/ 	.word	0x00000061
        /*1100*/ 	.word	0x00029890
        /*1104*/ 	.short	0x010a
        /*1106*/ 	.byte	0x3f
	.zero		1


	//   ....[85]....
        /*1108*/ 	.word	0x00033ac0
        /*110c*/ 	.word	0x00000061
        /*1110*/ 	.word	0x00029890
        /*1114*/ 	.short	0x010a
        /*1116*/ 	.byte	0x3f
	.zero		1


	//   ....[86]....
        /*1118*/ 	.word	0x00033b10
        /*111c*/ 	.word	0x00000061
        /*1120*/ 	.word	0x00029890
        /*1124*/ 	.short	0x010a
        /*1126*/ 	.byte	0x3f
	.zero		1


	//   ....[87]....
        /*1128*/ 	.word	0x00033b60
        /*112c*/ 	.word	0x00000061
        /*1130*/ 	.word	0x000298b0
        /*1134*/ 	.short	0x010a
        /*1136*/ 	.byte	0x3f
	.zero		1


	//   ....[88]....
        /*1138*/ 	.word	0x00033e70
        /*113c*/ 	.word	0x00000010
        /*1140*/ 	.word	0x00029800
        /*1144*/ 	.short	0x010a
        /*1146*/ 	.byte	0x3f
	.zero		1


	//   ....[89]....
        /*1148*/ 	.word	0x00034080
        /*114c*/ 	.word	0x00000010
        /*1150*/ 	.word	0x00029800
        /*1154*/ 	.short	0x010a
        /*1156*/ 	.byte	0x3f
	.zero		1


	//   ....[90]....
        /*1158*/ 	.word	0x000340d0
        /*115c*/ 	.word	0x00000007
        /*1160*/ 	.word	0x00029830
        /*1164*/ 	.short	0x010a
        /*1166*/ 	.byte	0x3f
	.zero		1


	//   ....[91]....
        /*1168*/ 	.word	0x00034120
        /*116c*/ 	.word	0x0000000c
        /*1170*/ 	.word	0x00029830
        /*1174*/ 	.short	0x010a
        /*1176*/ 	.byte	0x3f
	.zero		1


	//   ....[92]....
        /*1178*/ 	.word	0x00034170
        /*117c*/ 	.word	0x0000000c
        /*1180*/ 	.word	0x00029850
        /*1184*/ 	.short	0x010a
        /*1186*/ 	.byte	0x3f
	.zero		1


	//   ....[93]....
        /*1188*/ 	.word	0x000341c0
        /*118c*/ 	.word	0x00000003
        /*1190*/ 	.word	0x00029830
        /*1194*/ 	.short	0x010a
        /*1196*/ 	.byte	0x3f
	.zero		1


	//   ....[94]....
        /*1198*/ 	.word	0x00034210
        /*119c*/ 	.word	0x00000003
        /*11a0*/ 	.word	0x00029850
        /*11a4*/ 	.short	0x010a
        /*11a6*/ 	.byte	0x3f
	.zero		1


	//   ....[95]....
        /*11a8*/ 	.word	0x00034260
        /*11ac*/ 	.word	0x00000003
        /*11b0*/ 	.word	0x00029830
        /*11b4*/ 	.short	0x010a
        /*11b6*/ 	.byte	0x3f
	.zero		1


	//   ....[96]....
        /*11b8*/ 	.word	0x000342b0
        /*11bc*/ 	.word	0x00000003
        /*11c0*/ 	.word	0x00029850
        /*11c4*/ 	.short	0x010a
        /*11c6*/ 	.byte	0x3f
	.zero		1


	//   ....[97]....
        /*11c8*/ 	.word	0x00034300
        /*11cc*/ 	.word	0x0000000f
        /*11d0*/ 	.word	0x00029850
        /*11d4*/ 	.short	0x010a
        /*11d6*/ 	.byte	0x3f
	.zero		1


	//   ....[98]....
        /*11d8*/ 	.word	0x000358d0
        /*11dc*/ 	.word	0x00000005
        /*11e0*/ 	.word	0x00029820
        /*11e4*/ 	.short	0x010a
        /*11e6*/ 	.byte	0x3f
	.zero		1


	//   ....[99]....
        /*11e8*/ 	.word	0x00035920
        /*11ec*/ 	.word	0x00000006
        /*11f0*/ 	.word	0x000298a0
        /*11f4*/ 	.short	0x010a
        /*11f6*/ 	.byte	0x3f
	.zero		1


	//   ....[100]....
        /*11f8*/ 	.word	0x00035970
        /*11fc*/ 	.word	0x00000006
        /*1200*/ 	.word	0x000298c0
        /*1204*/ 	.short	0x010a
        /*1206*/ 	.byte	0x3f
	.zero		1


	//   ....[101]....
        /*1208*/ 	.word	0x000359c0
        /*120c*/ 	.word	0x00000008
        /*1210*/ 	.word	0x000298a0
        /*1214*/ 	.short	0x010a
        /*1216*/ 	.byte	0x3f
	.zero		1


	//   ....[102]....
        /*1218*/ 	.word	0x00035a10
        /*121c*/ 	.word	0x00000008
        /*1220*/ 	.word	0x000298c0
        /*1224*/ 	.short	0x010a
        /*1226*/ 	.byte	0x3f
	.zero		1


	//   ....[103]....
        /*1228*/ 	.word	0x00035bb0
        /*122c*/ 	.word	0x00000002
        /*1230*/ 	.word	0x00029880
        /*1234*/ 	.short	0x010a
        /*1236*/ 	.byte	0x3f
	.zero		1


	//   ....[104]....
        /*1238*/ 	.word	0x00035c00
        /*123c*/ 	.word	0x00000002
        /*1240*/ 	.word	0x00029840
        /*1244*/ 	.short	0x010a
        /*1246*/ 	.byte	0x3f
	.zero		1


	//   ....[105]....
        /*1248*/ 	.word	0x00036200
        /*124c*/ 	.word	0x00000002
        /*1250*/ 	.word	0x00029820
        /*1254*/ 	.short	0x010a
        /*1256*/ 	.byte	0x3f
	.zero		1


	//   ....[106]....
        /*1258*/ 	.word	0x00036250
        /*125c*/ 	.word	0x00000005
        /*1260*/ 	.word	0x00029880
        /*1264*/ 	.short	0x010a
        /*1266*/ 	.byte	0x3f
	.zero		1


	//   ....[107]....
        /*1268*/ 	.word	0x000362a0
        /*126c*/ 	.word	0x00000005
        /*1270*/ 	.word	0x00029840
        /*1274*/ 	.short	0x010a
        /*1276*/ 	.byte	0x3f
	.zero		1


	//   ....[108]....
        /*1278*/ 	.word	0x000362f0
        /*127c*/ 	.word	0x00000014
        /*1280*/ 	.word	0x00029870
        /*1284*/ 	.short	0x010a
        /*1286*/ 	.byte	0x3f
	.zero		1


	//   ....[109]....
        /*1288*/ 	.word	0x00036340
        /*128c*/ 	.word	0x00000014
        /*1290*/ 	.word	0x00029860
        /*1294*/ 	.short	0x010a
        /*1296*/ 	.byte	0x3f
	.zero		1


	//   ....[110]....
        /*1298*/ 	.word	0x00036390
        /*129c*/ 	.word	0x00000011
        /*12a0*/ 	.word	0x00029870
        /*12a4*/ 	.short	0x010a
        /*12a6*/ 	.byte	0x3f
	.zero		1


	//   ....[111]....
        /*12a8*/ 	.word	0x000363e0
        /*12ac*/ 	.word	0x00000011
        /*12b0*/ 	.word	0x00029860
        /*12b4*/ 	.short	0x010a
        /*12b6*/ 	.byte	0x3f
	.zero		1


	//   ....[112]....
        /*12b8*/ 	.word	0x00036e40
        /*12bc*/ 	.word	0x00000000
        /*12c0*/ 	.word	0x00029820
        /*12c4*/ 	.short	0x010a
        /*12c6*/ 	.byte	0x3f
	.zero		1


	//   ....[113]....
        /*12c8*/ 	.word	0x00036fe0
        /*12cc*/ 	.word	0x00000006
        /*12d0*/ 	.word	0x00000000
        /*12d4*/ 	.short	0x010a
        /*12d6*/ 	.byte	0x3f
	.zero		1


	//   ....[114]....
        /*12d8*/ 	.word	0x00037030
        /*12dc*/ 	.word	0x00000007
        /*12e0*/ 	.word	0x00000000
        /*12e4*/ 	.short	0x010a
        /*12e6*/ 	.byte	0x3f
	.zero		1


	//   ....[115]....
        /*12e8*/ 	.word	0x00037080
        /*12ec*/ 	.word	0x00000004
        /*12f0*/ 	.word	0x00029860
        /*12f4*/ 	.short	0x010a
        /*12f6*/ 	.byte	0x3f
	.zero		1


	//   ....[116]....
        /*12f8*/ 	.word	0x000370d0
        /*12fc*/ 	.word	0x00000003
        /*1300*/ 	.word	0x00029860
        /*1304*/ 	.short	0x010a
        /*1306*/ 	.byte	0x3f
	.zero		1


	//   ....[117]....
        /*1308*/ 	.word	0x00037120
        /*130c*/ 	.word	0x00000004
        /*1310*/ 	.word	0x00029880
        /*1314*/ 	.short	0x010a
        /*1316*/ 	.byte	0x3f
	.zero		1


	//----- nvinfo : EIATTR_NUM_MBARRIERS
	.align		4
.L_274:
        /*1318*/ 	.byte	0x03, 0x38
        /*131a*/ 	.short	0x0016


	//----- nvinfo : EIATTR_EXIT_INSTR_OFFSETS
	.align		4
        /*131c*/ 	.byte	0x04, 0x1c
        /*131e*/ 	.short	(.L_276 - .L_275)


	//   ....[0]....
.L_275:
        /*1320*/ 	.word	0x00033a60


	//----- nvinfo : EIATTR_MAX_THREADS
	.align		4
.L_276:
        /*1324*/ 	.byte	0x04, 0x05
        /*1326*/ 	.short	(.L_278 - .L_277)
.L_277:
        /*1328*/ 	.word	0x00000180
        /*132c*/ 	.word	0x00000001
        /*1330*/ 	.word	0x00000001


	//----- nvinfo : EIATTR_CRS_STACK_SIZE
	.align		4
.L_278:
        /*1334*/ 	.byte	0x04, 0x1e
        /*1336*/ 	.short	(.L_280 - .L_279)
.L_279:
        /*1338*/ 	.word	0x00000000


	//----- nvinfo : EIATTR_CBANK_PARAM_SIZE
	.align		4
.L_280:
        /*133c*/ 	.byte	0x03, 0x19
        /*133e*/ 	.short	0x0af0


	//----- nvinfo : EIATTR_PARAM_CBANK
	.align		4
        /*1340*/ 	.byte	0x04, 0x0a
        /*1342*/ 	.short	(.L_282 - .L_281)
	.align		4
.L_281:
        /*1344*/ 	.word	index@(.nv.constant0._ZN7cutlass13device_kernelIN5flash11enable_sm90INS1_16FlashAttnFwdSm90INS1_25CollectiveMainloopFwdSm90ILi2EN4cute5tupleIJNS5_1CILi1EEES8_S8_EEENS6_IJNS7_ILi128EEENS7_ILi160EEENS7_ILi192EEEEEELi128ENS_12float_e4m3_tEfNS_4arch4Sm90ELb0ELb1ELb0ELb1ELb0ELb1ELb0ELb1ELb1ELb1ELb0ELb0EEENS1_21CollectiveEpilogueFwdINS6_IJSA_SA_SB_EEES9_NS_10bfloat16_tESG_Li256ELb1ELb1ELb0ELb1EEENS1_36VarlenDynamicPersistentTileSchedulerILi128ELi160ELi256ELi128ELb0ELb1ELb1ELb1ELb0ELb1EEEEEEEEEvNT_6ParamsE)
        /*1348*/ 	.short	0x0210
        /*134a*/ 	.short	0x0af0


	//----- nvinfo : EIATTR_SW_WAR
	.align		4
.L_282:
        /*134c*/ 	.byte	0x04, 0x36
        /*134e*/ 	.short	(.L_284 - .L_283)
.L_283:
        /*1350*/ 	.word	0x00000008
.L_284:


//--------------------- .nv.info._ZN7cutlass13device_kernelIN5flash11enable_sm90INS1_16FlashAttnFwdSm90INS1_25CollectiveMainloopFwdSm90ILi2EN4cute5tupleIJNS5_1CILi1EEES8_S8_EEENS6_IJNS7_ILi128EEENS7_ILi160EEENS7_ILi192EEEEEELi128ENS_12float_e4m3_tEfNS_4arch4Sm90ELb1ELb0ELb0ELb0ELb0ELb0ELb0ELb1ELb1ELb1ELb0ELb0EEENS1_21CollectiveEpilogueFwdINS6_IJSA_SA_SB_EEES9_NS_10bfloat16_tESG_Li256ELb0ELb1ELb0ELb1EEENS1_30DynamicPersistentTileSchedulerILi256ELi128ELb0ELb1ELb1EEEEEEEEEvNT_6ParamsE --------------------------
	.section	.nv.info._ZN7cutlass13device_kernelIN5flash11enable_sm90INS1_16FlashAttnFwdSm90INS1_25CollectiveMainloopFwdSm90ILi2EN4cute5tupleIJNS5_1CILi1EEES8_S8_EEENS6_IJNS7_ILi128EEENS7_ILi160EEENS7_ILi192EEEEEELi128ENS_12float_e4m3_tEfNS_4arch4Sm90ELb1ELb0ELb0ELb0ELb0ELb0ELb0ELb1ELb1ELb1ELb0ELb0EEENS1_21CollectiveEpilogueFwdINS6_IJSA_SA_SB_EEES9_NS_10bfloat16_tESG_Li256ELb0ELb1ELb0ELb1EEENS1_30DynamicPersistentTileSchedulerILi256ELi128ELb0ELb1ELb1EEEEEEEEEvNT_6ParamsE,"",@"SHT_CUDA_INFO"
	.sectionflags	@""
	.align	4


	//----- nvinfo : EIATTR_CUDA_API_VERSION
	.align		4
        /*0000*/ 	.byte	0x04, 0x37
        /*0002*/ 	.short	(.L_286 - .L_285)
.L_285:
        /*0004*/ 	.word	0x00000082


	//----- nvinfo : EIATTR_KPARAM_INFO
	.align		4
.L_286:
        /*0008*/ 	.byte	0x04, 0x17
        /*000a*/ 	.short	(.L_288 - .L_287)
.L_287:
        /*000c*/ 	.word	0x00000000
        /*0010*/ 	.short	0x0000
        /*0012*/ 	.short	0x0070
        /*0014*/ 	.byte	0x00, 0xf0, 0x01, 0x2a


	//----- nvinfo : EIATTR_SPARSE_MMA_MASK
	.align		4
.L_288:
        /*0018*/ 	.byte	0x03, 0x50
        /*001a*/ 	.short	0x0000


	//----- nvinfo : EIATTR_MAXREG_COUNT
	.align		4
        /*001c*/ 	.byte	0x03, 0x1b
        /*001e*/ 	.short	0x00a8


	//----- nvinfo : EIATTR_NUM_BARRIERS
	.align		4
        /*0020*/ 	.byte	0x02, 0x4c
        /*0022*/ 	.byte	0x10
	.zero		1


	//----- nvinfo : EIATTR_EXTERNS
	.align		4
        /*0024*/ 	.byte	0x04, 0x0f
        /*0026*/ 	.short	(.L_290 - .L_289)


	//   ....[0]....
	.align		4
.L_289:
        /*0028*/ 	.word	index@(__assertfail)


	//----- nvinfo : EIATTR_ANNOTATIONS
	.align		4
.L_290:
        /*002c*/ 	.byte	0x04, 0x55
        /*002e*/ 	.short	(.L_292 - .L_291)


	//   ....[0]....
.L_291:
        /* <DEDUP_REMOVED lines=24> */


	//----- nvinfo : EIATTR_MERCURY_ISA_VERSION
	.align		4
.L_292:
        /*01a0*/ 	.byte	0x03, 0x5f
        /*01a2*/ 	.short	0x0101


	//----- nvinfo : EIATTR_INT_WARP_WIDE_INSTR_OFFSETS
	.align		4
        /*01a4*/ 	.byte	0x04, 0x31
        /*01a6*/ 	.short	(.L_294 - .L_293)


	//   ....[0]....
.L_293:
        /*01a8*/ 	.word	0x00000130


	//   ....[1]....
        /*01ac*/ 	.word	0x00000170


	//   ....[2]....
        /*01b0*/ 	.word	0x000001e0


	//   ....[3]....
        /*01b4*/ 	.word	0x0000e920


	//   ....[4]....
        /*01b8*/ 	.word	0x0000e9b0


	//   ....[5]....
        /*01bc*/ 	.word	0x00011210


	//   ....[6]....
        /*01c0*/ 	.word	0x000112a0


	//----- nvinfo : EIATTR_COOP_GROUP_MASK_REGIDS
	.align		4
.L_294:
        /*01c4*/ 	.byte	0x04, 0x29
        /*01c6*/ 	.short	(.L_296 - .L_295)


	//   ....[0]....
.L_295:
        /*01c8*/ 	.word	0xffffffff


	//   ....[1]....
        /*01cc*/ 	.word	0xffffffff


	//   ....[2]....
        /*01d0*/ 	.word	0xffffffff


	//   ....[3]....
        /*01d4*/ 	.word	0xffffffff


	//   ....[4]....
        /*01d8*/ 	.word	0xffffffff


	//   ....[5]....
        /*01dc*/ 	.word	0xffffffff


	//   ....[6]....
        /*01e0*/ 	.word	0xffffffff


	//   ....[7]....
        /*01e4*/ 	.word	0xffffffff


	//   ....[8]....
        /*01e8*/ 	.word	0xffffffff


	//   ....[9]....
        /*01ec*/ 	.word	0xffffffff


	//   ....[10]....
        /*01f0*/ 	.word	0xffffffff


	//   ....[11]....
        /*01f4*/ 	.word	0xffffffff


	//   ....[12]....
        /*01f8*/ 	.word	0xffffffff


	//   ....[13]....
        /*01fc*/ 	.word	0xffffffff


	//   ....[14]....
        /*0200*/ 	.word	0xffffffff


	//   ....[15]....
        /*0204*/ 	.word	0xffffffff


	//   ....[16]....
        /*0208*/ 	.word	0xffffffff


	//   ....[17]....
        /*020c*/ 	.word	0xffffffff


	//   ....[18]....
        /*0210*/ 	.word	0xffffffff


	//   ....[19]....
        /*0214*/ 	.word	0xffffffff


	//   ....[20]....
        /*0218*/ 	.word	0xffffffff


	//   ....[21]....
        /*021c*/ 	.word	0xffffffff


	//   ....[22]....
        /*0220*/ 	.word	0xffffffff


	//   ....[23]....
        /*0224*/ 	.word	0xffffffff


	//   ....[24]....
        /*0228*/ 	.word	0xffffffff


	//   ....[25]....
        /*022c*/ 	.word	0xffffffff


	//   ....[26]....
        /*0230*/ 	.word	0xffffffff


	//   ....[27]....
        /*0234*/ 	.word	0xffffffff


	//   ....[28]....
        /*0238*/ 	.word	0xffffffff


	//   ....[29]....
        /*023c*/ 	.word	0xffffffff


	//   ....[30]....
        /*0240*/ 	.word	0xffffffff


	//   ....[31]....
        /*0244*/ 	.word	0xffffffff


	//   ....[32]....
        /*0248*/ 	.word	0xffffffff


	//   ....[33]....
        /*024c*/ 	.word	0xffffffff


	//   ....[34]....
        /*0250*/ 	.word	0xffffffff


	//   ....[35]....
        /*0254*/ 	.word	0xffffffff


	//   ....[36]....
        /*0258*/ 	.word	0xffffffff


	//   ....[37]....
        /*025c*/ 	.word	0xffffffff


	//   ....[38]....
        /*0260*/ 	.word	0xffffffff


	//   ....[39]....
        /*0264*/ 	.word	0xffffffff


	//   ....[40]....
        /*0268*/ 	.word	0xffffffff


	//   ....[41]....
        /*026c*/ 	.word	0xffffffff


	//   ....[42]....
        /*0270*/ 	.word	0xffffffff


	//   ....[43]....
        /*0274*/ 	.word	0xffffffff


	//   ....[44]....
        /*0278*/ 	.word	0xffffffff


	//   ....[45]....
        /*027c*/ 	.word	0xffffffff


	//   ....[46]....
        /*0280*/ 	.word	0xffffffff


	//   ....[47]....
        /*0284*/ 	.word	0xffffffff


	//   ....[48]....
        /*0288*/ 	.word	0xffffffff


	//   ....[49]....
        /*028c*/ 	.word	0xffffffff


	//   ....[50]....
        /*0290*/ 	.word	0xffffffff


	//   ....[51]....
        /*0294*/ 	.word	0xffffffff


	//   ....[52]....
        /*0298*/ 	.word	0xffffffff


	//   ....[53]....
        /*029c*/ 	.word	0xffffffff


	//   ....[54]....
        /*02a0*/ 	.word	0xffffffff


	//   ....[55]....
        /*02a4*/ 	.word	0xffffffff


	//   ....[56]....
        /*02a8*/ 	.word	0xffffffff


	//   ....[57]....
        /*02ac*/ 	.word	0xffffffff


	//   ....[58]....
        /*02b0*/ 	.word	0xffffffff


	//   ....[59]....
        /*02b4*/ 	.word	0xffffffff


	//   ....[60]....
        /*02b8*/ 	.word	0xffffffff


	//   ....[61]....
        /*02bc*/ 	.word	0xffffffff


	//   ....[62]....
        /*02c0*/ 	.word	0xffffffff


	//   ....[63]....
        /*02c4*/ 	.word	0xffffffff


	//   ....[64]....
        /*02c8*/ 	.word	0xffffffff


	//   ....[65]....
        /*02cc*/ 	.word	0xffffffff


	//   ....[66]....
        /*02d0*/ 	.word	0xffffffff


	//   ....[67]....
        /*02d4*/ 	.word	0xffffffff


	//   ....[68]....
        /*02d8*/ 	.word	0xffffffff


	//   ....[69]....
        /*02dc*/ 	.word	0xffffffff


	//   ....[70]....
        /*02e0*/ 	.word	0xffffffff


	//   ....[71]....
        /*02e4*/ 	.word	0xffffffff


	//   ....[72]....
        /*02e8*/ 	.word	0xffffffff


	//   ....[73]....
        /*02ec*/ 	.word	0xffffffff


	//   ....[74]....
        /*02f0*/ 	.word	0xffffffff


	//   ....[75]....
        /*02f4*/ 	.word	0xffffffff


	//   ....[76]....
        /*02f8*/ 	.word	0xffffffff


	//   ....[77]....
        /*02fc*/ 	.word	0xffffffff


	//   ....[78]....
        /*0300*/ 	.word	0xffffffff


	//   ....[79]....
        /*0304*/ 	.word	0xffffffff


	//   ....[80]....
        /*0308*/ 	.word	0xffffffff


	//   ....[81]....
        /*030c*/ 	.word	0xffffffff


	//   ....[82]....
        /*0310*/ 	.word	0xffffffff


	//   ....[83]....
        /*0314*/ 	.word	0xffffffff


	//   ....[84]....
        /*0318*/ 	.word	0xffffffff


	//   ....[85]....
        /*031c*/ 	.word	0xffffffff


	//   ....[86]....
        /*0320*/ 	.word	0xffffffff


	//   ....[87]....
        /*0324*/ 	.word	0xffffffff


	//   ....[88]....
        /*0328*/ 	.word	0xffffffff


	//   ....[89]....
        /*032c*/ 	.word	0xffffffff


	//   ....[90]....
        /*0330*/ 	.word	0xffffffff


	//   ....[91]....
        /*0334*/ 	.word	0xffffffff


	//   ....[92]....
        /*0338*/ 	.word	0x0500000f


	//   ....[93]....
        /*033c*/ 	.word	0x0500000f


	//   ....[94]....
        /*0340*/ 	.word	0x0500000f


	//   ....[95]....
        /*0344*/ 	.word	0x0500000f


	//   ....[96]....
        /*0348*/ 	.word	0x0500000f


	//   ....[97]....
        /*034c*/ 	.word	0x0500000f


	//   ....[98]....
        /*0350*/ 	.word	0x0500000f


	//   ....[99]....
        /*0354*/ 	.word	0x0500000f


	//   ....[100]....
        /*0358*/ 	.word	0x0500000f


	//   ....[101]....
        /*035c*/ 	.word	0x0500000f


	//----- nvinfo : EIATTR_COOP_GROUP_INSTR_OFFSETS
	.align		4
.L_296:
        /*0360*/ 	.byte	0x04, 0x28
        /*0362*/ 	.short	(.L_298 - .L_297)


	//   ....[0]....
.L_297:
        /*0364*/ 	.word	0x00000070


	//   ....[1]....
        /*0368*/ 	.word	0x00000140


	//   ....[2]....
        /*036c*/ 	.word	0x00000190


	//   ....[3]....
        /*0370*/ 	.word	0x000003c0


	//   ....[4]....
        /*0374*/ 	.word	0x00000520


	//   ....[5]....
        /*0378*/ 	.word	0x00000640


	//   ....[6]....
        /*037c*/ 	.word	0x000007a0


	//   ....[7]....
        /*0380*/ 	.word	0x00001760


	//   ....[8]....
        /*0384*/ 	.word	0x000025b0


	//   ....[9]....
        /*0388*/ 	.word	0x00002ae0


	//   ....[10]....
        /*038c*/ 	.word	0x000030c0


	//   ....[11]....
        /*0390*/ 	.word	0x00003180


	//   ....[12]....
        /*0394*/ 	.word	0x00003c50


	//   ....[13]....
        /*0398*/ 	.word	0x00003cb0


	//   ....[14]....
        /*039c*/ 	.word	0x00005b10


	//   ....[15]....
        /*03a0*/ 	.word	0x00005b40


	//   ....[16]....
        /*03a4*/ 	.word	0x00006420


	//   ....[17]....
        /*03a8*/ 	.word	0x00006520


	//   ....[18]....
        /*03ac*/ 	.word	0x00007020


	//   ....[19]....
        /*03b0*/ 	.word	0x00007080


	//   ....[20]....
        /*03b4*/ 	.word	0x00009850


	//   ....[21]....
        /*03b8*/ 	.word	0x000098b0


	//   ....[22]....
        /*03bc*/ 	.word	0x000098e0


	//   ....[23]....
        /*03c0*/ 	.word	0x00009900


	//   ....[24]....
        /*03c4*/ 	.word	0x0000b520


	//   ....[25]....
        /*03c8*/ 	.word	0x0000b530


	//   ....[26]....
        /*03cc*/ 	.word	0x0000b5b0


	//   ....[27]....
        /*03d0*/ 	.word	0x0000b5c0


	//   ....[28]....
        /*03d4*/ 	.word	0x0000c910


	//   ....[29]....
        /*03d8*/ 	.word	0x0000c920


	//   ....[30]....
        /*03dc*/ 	.word	0x0000c930


	//   ....[31]....
        /*03e0*/ 	.word	0x0000c940


	//   ....[32]....
        /*03e4*/ 	.word	0x0000c950


	//   ....[33]....
        /*03e8*/ 	.word	0x0000c960


	//   ....[34]....
        /*03ec*/ 	.word	0x0000c970


	//   ....[35]....
        /*03f0*/ 	.word	0x0000c980


	//   ....[36]....
        /*03f4*/ 	.word	0x0000c990


	//   ....[37]....
        /*03f8*/ 	.word	0x0000c9a0


	//   ....[38]....
        /*03fc*/ 	.word	0x0000c9d0


	//   ....[39]....
        /*0400*/ 	.word	0x0000c9e0


	//   ....[40]....
        /*0404*/ 	.word	0x0000c9f0


	//   ....[41]....
        /*0408*/ 	.word	0x0000ca00


	//   ....[42]....
        /*040c*/ 	.word	0x0000ca20


	//   ....[43]....
        /*0410*/ 	.word	0x0000ca30


	//   ....[44]....
        /*0414*/ 	.word	0x0000ca60


	//   ....[45]....
        /*0418*/ 	.word	0x0000ca70


	//   ....[46]....
        /*041c*/ 	.word	0x0000ca90


	//   ....[47]....
        /*0420*/ 	.word	0x0000caa0


	//   ....[48]....
        /*0424*/ 	.word	0x0000cab0


	//   ....[49]....
        /*0428*/ 	.word	0x0000cac0


	//   ....[50]....
        /*042c*/ 	.word	0x0000cad0


	//   ....[51]....
        /*0430*/ 	.word	0x0000cae0


	//   ....[52]....
        /*0434*/ 	.word	0x0000cb00


	//   ....[53]....
        /*0438*/ 	.word	0x0000cb30


	//   ....[54]....
        /*043c*/ 	.word	0x0000cb70


	//   ....[55]....
        /*0440*/ 	.word	0x0000cbb0


	//   ....[56]....
        /*0444*/ 	.word	0x0000cbf0


	//   ....[57]....
        /*0448*/ 	.word	0x0000cc30


	//   ....[58]....
        /*044c*/ 	.word	0x0000cc40


	//   ....[59]....
        /*0450*/ 	.word	0x0000cc50


	//   ....[60]....
        /*0454*/ 	.word	0x0000cd40


	//   ....[61]....
        /*0458*/ 	.word	0x0000cd70


	//   ....[62]....
        /*045c*/ 	.word	0x0000cda0


	//   ....[63]....
        /*0460*/ 	.word	0x0000cdd0


	//   ....[64]....
        /*0464*/ 	.word	0x0000d2b0


	//   ....[65]....
        /*0468*/ 	.word	0x0000d2c0


	//   ....[66]....
        /*046c*/ 	.word	0x0000d380


	//   ....[67]....
        /*0470*/ 	.word	0x0000d3a0


	//   ....[68]....
        /*0474*/ 	.word	0x0000d460


	//   ....[69]....
        /*0478*/ 	.word	0x0000d480


	//   ....[70]....
        /*047c*/ 	.word	0x0000d550


	//   ....[71]....
        /*0480*/ 	.word	0x0000d570


	//   ....[72]....
        /*0484*/ 	.word	0x0000dc10


	//   ....[73]....
        /*0488*/ 	.word	0x0000dc30


	//   ....[74]....
        /*048c*/ 	.word	0x0000dcf0


	//   ....[75]....
        /*0490*/ 	.word	0x0000dd10


	//   ....[76]....
        /*0494*/ 	.word	0x0000ddd0


	//   ....[77]....
        /*0498*/ 	.word	0x0000ddf0


	//   ....[78]....
        /*049c*/ 	.word	0x0000dec0


	//   ....[79]....
        /*04a0*/ 	.word	0x0000dee0


	//   ....[80]....
        /*04a4*/ 	.word	0x0000e050


	//   ....[81]....
        /*04a8*/ 	.word	0x0000f100


	//   ....[82]....
        /*04ac*/ 	.word	0x0000fd20


	//   ....[83]....
        /*04b0*/ 	.word	0x0000fd50


	//   ....[84]....
        /*04b4*/ 	.word	0x0000fe20


	//   ....[85]....
        /*04b8*/ 	.word	0x0000fe30


	//   ....[86]....
        /*04bc*/ 	.word	0x0000fec0


	//   ....[87]....
        /*04c0*/ 	.word	0x0000fed0


	//   ....[88]....
        /*04c4*/ 	.word	0x0000fee0


	//   ....[89]....
        /*04c8*/ 	.word	0x0000fef0


	//   ....[90]....
        /*04cc*/ 	.word	0x00011b10


	//   ....[91]....
        /*04d0*/ 	.word	0x00011cb0


	//   ....[92]....
        /*04d4*/ 	.word	0x00012290


	//   ....[93]....
        /*04d8*/ 	.word	0x00012440


	//   ....[94]....
        /*04dc*/ 	.word	0x000124a0


	//   ....[95]....
        /*04e0*/ 	.word	0x00012530


	//   ....[96]....
        /*04e4*/ 	.word	0x00012630


	//   ....[97]....
        /*04e8*/ 	.word	0x00012690


	//   ....[98]....
        /*04ec*/ 	.word	0x00012790


	//   ....[99]....
        /*04f0*/ 	.word	0x000127f0


	//   ....[100]....
        /*04f4*/ 	.word	0x000128d0


	//   ....[101]....
        /*04f8*/ 	.word	0x00012c20


	//----- nvinfo : EIATTR_REG_RECONFIG
	.align		4
.L_298:
        /*04fc*/ 	.byte	0x01, 0x54
	.zero		2


	//----- nvinfo : EIATTR_SYSCALL_OFFSETS
	.align		4
        /*0500*/ 	.byte	0x04, 0x46
        /*0502*/ 	.short	(.L_300 - .L_299)


	//   ....[0]....
.L_299:
        /*0504*/ 	.word	0x00001940


	//   ....[1]....
        /*0508*/ 	.word	0x0000eb20


	//   ....[2]....
        /*050c*/ 	.word	0x0000ecb0


	//   ....[3]....
        /*0510*/ 	.word	0x0000ee00


	//   ....[4]....
        /*0514*/ 	.word	0x0000ef50


	//   ....[5]....
        /*0518*/ 	.word	0x0000f900


	//----- nvinfo : EIATTR_MBARRIER_INSTR_OFFSETS
	.align		4
.L_300:
        /*051c*/ 	.byte	0x04, 0x39
        /*051e*/ 	.short	(.L_302 - .L_301)


	//   ....[0]....
.L_301:
        /*0520*/ 	.word	0x00000270
        /*0524*/ 	.word	0x000000ff
        /*0528*/ 	.word	0x00029800
        /*052c*/ 	.short	0x0100
        /*052e*/ 	.byte	0x08
	.zero		1


	//   ....[1]....
        /*0530*/ 	.word	0x00000280
        /*0534*/ 	.word	0x000000ff
        /*0538*/ 	.word	0x00029820
        /*053c*/ 	.short	0x0100
        /*053e*/ 	.byte	0x08
	.zero		1


	//   ....[2]....
        /*0540*/ 	.word	0x00000370
        /*0544*/ 	.word	0x000000ff
        /*0548*/ 	.word	0x00029830
        /*054c*/ 	.short	0x0100
        /*054e*/ 	.byte	0x08
	.zero		1


	//   ....[3]....
        /*0550*/ 	.word	0x00000380
        /*0554*/ 	.word	0x000000ff
        /*0558*/ 	.word	0x00029840
        /*055c*/ 	.short	0x0100
        /*055e*/ 	.byte	0x08
	.zero		1


	//   ....[4]....
        /*0560*/ 	.word	0x00000390
        /*0564*/ 	.word	0x000000ff
        /*0568*/ 	.word	0x00029838
        /*056c*/ 	.short	0x0100
        /*056e*/ 	.byte	0x08
	.zero		1


	//   ....[5]....
        /*0570*/ 	.word	0x000003a0
        /*0574*/ 	.word	0x000000ff
        /*0578*/ 	.word	0x00029848
        /*057c*/ 	.short	0x0100
        /*057e*/ 	.byte	0x08
	.zero		1


	//   ....[6]....
        /*0580*/ 	.word	0x000004d0
        /*0584*/ 	.word	0x000000ff
        /*0588*/ 	.word	0x00029850
        /*058c*/ 	.short	0x0100
        /*058e*/ 	.byte	0x08
	.zero		1


	//   ....[7]....
        /*0590*/ 	.word	0x000004e0
        /*0594*/ 	.word	0x000000ff
        /*0598*/ 	.word	0x00029860
        /*059c*/ 	.short	0x0100
        /*059e*/ 	.byte	0x08
	.zero		1


	//   ....[8]....
        /*05a0*/ 	.word	0x000004f0
        /*05a4*/ 	.word	0x000000ff
        /*05a8*/ 	.word	0x00029858
        /*05ac*/ 	.short	0x0100
        /*05ae*/ 	.byte	0x08
	.zero		1


	//   ....[9]....
        /*05b0*/ 	.word	0x00000500
        /*05b4*/ 	.word	0x000000ff
        /*05b8*/ 	.word	0x00029868
        /*05bc*/ 	.short	0x0100
        /*05be*/ 	.byte	0x08
	.zero		1


	//   ....[10]....
        /*05c0*/ 	.word	0x000005f0
        /*05c4*/ 	.word	0x000000ff
        /*05c8*/ 	.word	0x00029870
        /*05cc*/ 	.short	0x0100
        /*05ce*/ 	.byte	0x06
	.zero		1


	//   ....[11]....
        /*05d0*/ 	.word	0x00000600
        /*05d4*/ 	.word	0x000000ff
        /*05d8*/ 	.word	0x00029880
        /*05dc*/ 	.short	0x0100
        /*05de*/ 	.byte	0x06
	.zero		1


	//   ....[12]....
        /*05e0*/ 	.word	0x00000610
        /*05e4*/ 	.word	0x000000ff
        /*05e8*/ 	.word	0x00029878
        /*05ec*/ 	.short	0x0100
        /*05ee*/ 	.byte	0x06
	.zero		1


	//   ....[13]....
        /*05f0*/ 	.word	0x00000620
        /*05f4*/ 	.word	0x000000ff
        /*05f8*/ 	.word	0x00029888
        /*05fc*/ 	.short	0x0100
        /*05fe*/ 	.byte	0x06
	.zero		1


	//   ....[14]....
        /*0600*/ 	.word	0x00000750
        /*0604*/ 	.word	0x000000ff
        /*0608*/ 	.word	0x00029890
        /*060c*/ 	.short	0x0100
        /*060e*/ 	.byte	0x08
	.zero		1


	//   ....[15]....
        /*0610*/ 	.word	0x00000760
        /*0614*/ 	.word	0x000000ff
        /*0618*/ 	.word	0x000298a0
        /*061c*/ 	.short	0x0100
        /*061e*/ 	.byte	0x08
	.zero		1


	//   ....[16]....
        /*0620*/ 	.word	0x00000770
        /*0624*/ 	.word	0x000000ff
        /*0628*/ 	.word	0x00029898
        /*062c*/ 	.short	0x0100
        /*062e*/ 	.byte	0x08
	.zero		1


	//   ....[17]....
        /*0630*/ 	.word	0x00000780
        /*0634*/ 	.word	0x000000ff
        /*0638*/ 	.word	0x000298a8
        /*063c*/ 	.short	0x0100
        /*063e*/ 	.byte	0x08
	.zero		1


	//   ....[18]....
        /*0640*/ 	.word	0x000008b0
        /*0644*/ 	.word	0x000000ff
        /*0648*/ 	.word	0x000298b0
        /*064c*/ 	.short	0x0100
        /*064e*/ 	.byte	0x08
	.zero		1


	//   ....[19]....
        /*0650*/ 	.word	0x000008c0
        /*0654*/ 	.word	0x000000ff
        /*0658*/ 	.word	0x000298c0
        /*065c*/ 	.short	0x0100
        /*065e*/ 	.byte	0x08
	.zero		1


	//   ....[20]....
        /*0660*/ 	.word	0x000008d0
        /*0664*/ 	.word	0x000000ff
        /*0668*/ 	.word	0x000298b8
        /*066c*/ 	.short	0x0100
        /*066e*/ 	.byte	0x08
	.zero		1


	//   ....[21]....
        /*0670*/ 	.word	0x000008e0
        /*0674*/ 	.word	0x000000ff
        /*0678*/ 	.word	0x000298c8
        /*067c*/ 	.short	0x0100
        /*067e*/ 	.byte	0x08
	.zero		1


	//   ....[22]....
        /*0680*/ 	.word	0x000019c0
        /*0684*/ 	.word	0x000000ff
        /*0688*/ 	.word	0x00029800
        /*068c*/ 	.short	0x010a
        /*068e*/ 	.byte	0x29
	.zero		1


	//   ....[23]....
        /*0690*/ 	.word	0x00001a40
        /*0694*/ 	.word	0x00000002
        /*0698*/ 	.word	0x00029830
        /*069c*/ 	.short	0x010a
        /*069e*/ 	.byte	0x3f
	.zero		1


	//   ....[24]....
        /*06a0*/ 	.word	0x00001aa0
        /*06a4*/ 	.word	0x00000002
        /*06a8*/ 	.word	0x00029830
        /*06ac*/ 	.short	0x010a
        /*06ae*/ 	.byte	0x3f
	.zero		1


	//   ....[25]....
        /*06b0*/ 	.word	0x00002f20
        /*06b4*/ 	.word	0x00000002
        /*06b8*/ 	.word	0x00000000
        /*06bc*/ 	.short	0x0101
        /*06be*/ 	.byte	0x3f
	.zero		1


	//   ....[26]....
        /*06c0*/ 	.word	0x00004d80
        /*06c4*/ 	.word	0x000000ff
        /*06c8*/ 	.word	0x00029830
        /*06cc*/ 	.short	0x010a
        /*06ce*/ 	.byte	0x06
	.zero		1


	//   ....[27]....
        /*06d0*/ 	.word	0x00004dc0
        /*06d4*/ 	.word	0x000000ff
        /*06d8*/ 	.word	0x00029830
        /*06dc*/ 	.short	0x010a
        /*06de*/ 	.byte	0x06
	.zero		1


	//   ....[28]....
        /*06e0*/ 	.word	0x00005a00
        /*06e4*/ 	.word	0x000000ff
        /*06e8*/ 	.word	0x00029850
        /*06ec*/ 	.short	0x010a
        /*06ee*/ 	.byte	0x06
	.zero		1


	//   ....[29]....
        /*06f0*/ 	.word	0x00005a40
        /*06f4*/ 	.word	0x000000ff
        /*06f8*/ 	.word	0x00029850
        /*06fc*/ 	.short	0x010a
        /*06fe*/ 	.byte	0x06
	.zero		1


	//   ....[30]....
        /*0700*/ 	.word	0x00007c30
        /*0704*/ 	.word	0x00000002
        /*0708*/ 	.word	0x00000000
        /*070c*/ 	.short	0x0101
        /*070e*/ 	.byte	0x3f
	.zero		1


	//   ....[31]....
        /*0710*/ 	.word	0x00007ea0
        /*0714*/ 	.word	0x000000ff
        /*0718*/ 	.word	0x00000000
        /*071c*/ 	.short	0x0101
        /*071e*/ 	.byte	0x06
	.zero		1


	//   ....[32]....
        /*0720*/ 	.word	0x000085d0
        /*0724*/ 	.word	0x000000ff
        /*0728*/ 	.word	0x00029830
        /*072c*/ 	.short	0x010a
        /*072e*/ 	.byte	0x06
	.zero		1


	//   ....[33]....
        /*0730*/ 	.word	0x00008610
        /*0734*/ 	.word	0x000000ff
        /*0738*/ 	.word	0x00029830
        /*073c*/ 	.short	0x010a
        /*073e*/ 	.byte	0x06
	.zero		1


	//   ....[34]....
        /*0740*/ 	.word	0x00009220
        /*0744*/ 	.word	0x000000ff
        /*0748*/ 	.word	0x00029850
        /*074c*/ 	.short	0x010a
        /*074e*/ 	.byte	0x06
	.zero		1


	//   ....[35]....
        /*0750*/ 	.word	0x00009260
        /*0754*/ 	.word	0x000000ff
        /*0758*/ 	.word	0x00029850
        /*075c*/ 	.short	0x010a
        /*075e*/ 	.byte	0x06
	.zero		1


	//   ....[36]....
        /*0760*/ 	.word	0x0000a820
        /*0764*/ 	.word	0x00000002
        /*0768*/ 	.word	0x00000000
        /*076c*/ 	.short	0x0101
        /*076e*/ 	.byte	0x3f
	.zero		1


	//   ....[37]....
        /*0770*/ 	.word	0x0000ab50
        /*0774*/ 	.word	0x000000ff
        /*0778*/ 	.word	0x00000000
        /*077c*/ 	.short	0x0101
        /*077e*/ 	.byte	0x06
	.zero		1


	//   ....[38]....
        /*0780*/ 	.word	0x0000b1d0
        /*0784*/ 	.word	0x000000ff
        /*0788*/ 	.word	0x00029850
        /*078c*/ 	.short	0x010a
        /*078e*/ 	.byte	0x09
	.zero		1


	//   ....[39]....
        /*0790*/ 	.word	0x0000b210
        /*0794*/ 	.word	0x000000ff
        /*0798*/ 	.word	0x00029850
        /*079c*/ 	.short	0x010a
        /*079e*/ 	.byte	0x09
	.zero		1


	//   ....[40]....
        /*07a0*/ 	.word	0x0000b8c0
        /*07a4*/ 	.word	0x000000ff
        /*07a8*/ 	.word	0x00000000
        /*07ac*/ 	.short	0x0101
        /*07ae*/ 	.byte	0x04
	.zero		1


	//   ....[41]....
        /*07b0*/ 	.word	0x0000d2a0
        /*07b4*/ 	.word	0x00000000
        /*07b8*/ 	.word	0x00000000
        /*07bc*/ 	.short	0x0101
        /*07be*/ 	.byte	0x3f
	.zero		1


	//   ....[42]....
        /*07c0*/ 	.word	0x0000f370
        /*07c4*/ 	.word	0x00000002
        /*07c8*/ 	.word	0x00029880
        /*07cc*/ 	.short	0x010a
        /*07ce*/ 	.byte	0x3f
	.zero		1


	//   ....[43]....
        /*07d0*/ 	.word	0x0000f4f0
        /*07d4*/ 	.word	0x00000002
        /*07d8*/ 	.word	0x00029840
        /*07dc*/ 	.short	0x010a
        /*07de*/ 	.byte	0x3f
	.zero		1


	//   ....[44]....
        /*07e0*/ 	.word	0x00010030
        /*07e4*/ 	.word	0x00000011
        /*07e8*/ 	.word	0x00029800
        /*07ec*/ 	.short	0x0107
        /*07ee*/ 	.byte	0x3f
	.zero		1


	//   ....[45]....
        /*07f0*/ 	.word	0x00010130
        /*07f4*/ 	.word	0x00000011
        /*07f8*/ 	.word	0x00029800
        /*07fc*/ 	.short	0x0101
        /*07fe*/ 	.byte	0x3f
	.zero		1


	//   ....[46]....
        /*0800*/ 	.word	0x00010150
        /*0804*/ 	.word	0x00000011
        /*0808*/ 	.word	0x00029820
        /*080c*/ 	.short	0x010a
        /*080e*/ 	.byte	0x3f
	.zero		1


	//   ....[47]....
        /*0810*/ 	.word	0x00010470
        /*0814*/ 	.word	0x00000004
        /*0818*/ 	.word	0x00029880
        /*081c*/ 	.short	0x010a
        /*081e*/ 	.byte	0x3f
	.zero		1


	//   ....[48]....
        /*0820*/ 	.word	0x00010690
        /*0824*/ 	.word	0x00000004
        /*0828*/ 	.word	0x00029840
        /*082c*/ 	.short	0x010a
        /*082e*/ 	.byte	0x3f
	.zero		1


	//   ....[49]....
        /*0830*/ 	.word	0x00010b50
        /*0834*/ 	.word	0x00000013
        /*0838*/ 	.word	0x00029870
        /*083c*/ 	.short	0x010a
        /*083e*/ 	.byte	0x3f
	.zero		1


	//   ....[50]....
        /*0840*/ 	.word	0x00010bc0
        /*0844*/ 	.word	0x00000013
        /*0848*/ 	.word	0x00029860
        /*084c*/ 	.short	0x010a
        /*084e*/ 	.byte	0x3f
	.zero		1


	//   ....[51]....
        /*0850*/ 	.word	0x000110f0
        /*0854*/ 	.word	0x00000013
        /*0858*/ 	.word	0x00029850
        /*085c*/ 	.short	0x0101
        /*085e*/ 	.byte	0x3f
	.zero		1


	//   ....[52]....
        /*0860*/ 	.word	0x00011160
        /*0864*/ 	.word	0x00000013
        /*0868*/ 	.word	0x00000000
        /*086c*/ 	.short	0x0101
        /*086e*/ 	.byte	0x3f
	.zero		1


	//   ....[53]....
        /*0870*/ 	.word	0x00011390
        /*0874*/ 	.word	0x00000010
        /*0878*/ 	.word	0x00029870
        /*087c*/ 	.short	0x010a
        /*087e*/ 	.byte	0x3f
	.zero		1


	//   ....[54]....
        /*0880*/ 	.word	0x00011400
        /*0884*/ 	.word	0x00000010
        /*0888*/ 	.word	0x00029860
        /*088c*/ 	.short	0x010a
        /*088e*/ 	.byte	0x3f
	.zero		1


	//   ....[55]....
        /*0890*/ 	.word	0x00011940
        /*0894*/ 	.word	0x00000010
        /*0898*/ 	.word	0x00029850
        /*089c*/ 	.short	0x0101
        /*089e*/ 	.byte	0x3f
	.zero		1


	//   ....[56]....
        /*08a0*/ 	.word	0x000119c0
        /*08a4*/ 	.word	0x00000010
        /*08a8*/ 	.word	0x00000000
        /*08ac*/ 	.short	0x0101
        /*08ae*/ 	.byte	0x3f
	.zero		1


	//   ....[57]....
        /*08b0*/ 	.word	0x00011c30
        /*08b4*/ 	.word	0x00000003
        /*08b8*/ 	.word	0x00029820
        /*08bc*/ 	.short	0x010a
        /*08be*/ 	.byte	0x3f
	.zero		1


	//   ....[58]....
        /*08c0*/ 	.word	0x00011e00
        /*08c4*/ 	.word	0x00000007
        /*08c8*/ 	.word	0x00000000
        /*08cc*/ 	.short	0x010a
        /*08ce*/ 	.byte	0x3f
	.zero		1


	//   ....[59]....
        /*08d0*/ 	.word	0x00011e50
        /*08d4*/ 	.word	0x00000005
        /*08d8*/ 	.word	0x00000000
        /*08dc*/ 	.short	0x010a
        /*08de*/ 	.byte	0x3f
	.zero		1


	//   ....[60]....
        /*08e0*/ 	.word	0x00011ea0
        /*08e4*/ 	.word	0x00000005
        /*08e8*/ 	.word	0x00029860
        /*08ec*/ 	.short	0x010a
        /*08ee*/ 	.byte	0x3f
	.zero		1


	//   ....[61]....
        /*08f0*/ 	.word	0x00011ef0
        /*08f4*/ 	.word	0x00000003
        /*08f8*/ 	.word	0x00029860
        /*08fc*/ 	.short	0x010a
        /*08fe*/ 	.byte	0x3f
	.zero		1


	//   ....[62]....
        /*0900*/ 	.word	0x00011f30
        /*0904*/ 	.word	0x00000005
        /*0908*/ 	.word	0x00029880
        /*090c*/ 	.short	0x010a
        /*090e*/ 	.byte	0x3f
	.zero		1


	//   ....[63]....
        /*0910*/ 	.word	0x00011f50
        /*0914*/ 	.word	0x00000003
        /*0918*/ 	.word	0x00029880
        /*091c*/ 	.short	0x010a
        /*091e*/ 	.byte	0x3f
	.zero		1


	//   ....[64]....
        /*0920*/ 	.word	0x00011fc0
        /*0924*/ 	.word	0x00000003
        /*0928*/ 	.word	0x00029800
        /*092c*/ 	.short	0x010a
        /*092e*/ 	.byte	0x3f
	.zero		1


	//   ....[65]....
        /*0930*/ 	.word	0x00012010
        /*0934*/ 	.word	0x00000002
        /*0938*/ 	.word	0x00029830
        /*093c*/ 	.short	0x010a
        /*093e*/ 	.byte	0x3f
	.zero		1


	//   ....[66]....
        /*0940*/ 	.word	0x00012070
        /*0944*/ 	.word	0x00000007
        /*0948*/ 	.word	0x00029830
        /*094c*/ 	.short	0x010a
        /*094e*/ 	.byte	0x3f
	.zero		1


	//   ....[67]....
        /*0950*/ 	.word	0x000120d0
        /*0954*/ 	.word	0x00000007
        /*0958*/ 	.word	0x00029850
        /*095c*/ 	.short	0x010a
        /*095e*/ 	.byte	0x3f
	.zero		1


	//   ....[68]....
        /*0960*/ 	.word	0x00012130
        /*0964*/ 	.word	0x00000009
        /*0968*/ 	.word	0x00029830
        /*096c*/ 	.short	0x010a
        /*096e*/ 	.byte	0x3f
	.zero		1


	//   ....[69]....
        /*0970*/ 	.word	0x00012190
        /*0974*/ 	.word	0x00000009
        /*0978*/ 	.word	0x00029850
        /*097c*/ 	.short	0x010a
        /*097e*/ 	.byte	0x3f
	.zero		1


	//   ....[70]....
        /*0980*/ 	.word	0x000121f0
        /*0984*/ 	.word	0x00000005
        /*0988*/ 	.word	0x00029850
        /*098c*/ 	.short	0x010a
        /*098e*/ 	.byte	0x3f
	.zero		1


	//   ....[71]....
        /*0990*/ 	.word	0x00012340
        /*0994*/ 	.word	0x00000002
        /*0998*/ 	.word	0x00029880
        /*099c*/ 	.short	0x010a
        /*099e*/ 	.byte	0x3f
	.zero		1


	//   ....[72]....
        /*09a0*/ 	.word	0x00012390
        /*09a4*/ 	.word	0x00000002
        /*09a8*/ 	.word	0x00029840
        /*09ac*/ 	.short	0x010a
        /*09ae*/ 	.byte	0x3f
	.zero		1


	//   ....[73]....
        /*09b0*/ 	.word	0x00012910
        /*09b4*/ 	.word	0x00000011
        /*09b8*/ 	.word	0x00029820
        /*09bc*/ 	.short	0x010a
        /*09be*/ 	.byte	0x3f
	.zero		1


	//   ....[74]....
        /*09c0*/ 	.word	0x00012960
        /*09c4*/ 	.word	0x00000004
        /*09c8*/ 	.word	0x00029880
        /*09cc*/ 	.short	0x010a
        /*09ce*/ 	.byte	0x3f
	.zero		1


	//   ....[75]....
        /*09d0*/ 	.word	0x000129b0
        /*09d4*/ 	.word	0x00000004
        /*09d8*/ 	.word	0x00029840
        /*09dc*/ 	.short	0x010a
        /*09de*/ 	.byte	0x3f
	.zero		1


	//   ....[76]....
        /*09e0*/ 	.word	0x00012a00
        /*09e4*/ 	.word	0x00000013
        /*09e8*/ 	.word	0x00029870
        /*09ec*/ 	.short	0x010a
        /*09ee*/ 	.byte	0x3f
	.zero		1


	//   ....[77]....
        /*09f0*/ 	.word	0x00012a50
        /*09f4*/ 	.word	0x00000013
        /*09f8*/ 	.word	0x00029860
        /*09fc*/ 	.short	0x010a
        /*09fe*/ 	.byte	0x3f
	.zero		1


	//   ....[78]....
        /*0a00*/ 	.word	0x00012aa0
        /*0a04*/ 	.word	0x00000010
        /*0a08*/ 	.word	0x00029870
        /*0a0c*/ 	.short	0x010a
        /*0a0e*/ 	.byte	0x3f
	.zero		1


	//   ....[79]....
        /*0a10*/ 	.word	0x00012af0
        /*0a14*/ 	.word	0x00000010
        /*0a18*/ 	.word	0x00029860
        /*0a1c*/ 	.short	0x010a
        /*0a1e*/ 	.byte	0x3f
	.zero		1


	//   ....[80]....
        /*0a20*/ 	.word	0x00012b40
        /*0a24*/ 	.word	0x00000003
        /*0a28*/ 	.word	0x00029820
        /*0a2c*/ 	.short	0x010a
        /*0a2e*/ 	.byte	0x3f
	.zero		1


	//   ....[81]....
        /*0a30*/ 	.word	0x00012ce0
        /*0a34*/ 	.word	0x00000007
        /*0a38*/ 	.word	0x00000000
        /*0a3c*/ 	.short	0x010a
        /*0a3e*/ 	.byte	0x3f
	.zero		1


	//   ....[82]....
        /*0a40*/ 	.word	0x00012d30
        /*0a44*/ 	.word	0x00000005
        /*0a48*/ 	.word	0x00000000
        /*0a4c*/ 	.short	0x010a
        /*0a4e*/ 	.byte	0x3f
	.zero		1


	//   ....[83]....
        /*0a50*/ 	.word	0x00012d80
        /*0a54*/ 	.word	0x00000005
        /*0a58*/ 	.word	0x00029860
        /*0a5c*/ 	.short	0x010a
        /*0a5e*/ 	.byte	0x3f
	.zero		1


	//   ....[84]....
        /*0a60*/ 	.word	0x00012dd0
        /*0a64*/ 	.word	0x00000003
        /*0a68*/ 	.word	0x00029860
        /*0a6c*/ 	.short	0x010a
        /*0a6e*/ 	.byte	0x3f
	.zero		1


	//   ....[85]....
        /*0a70*/ 	.word	0x00012e20
        /*0a74*/ 	.word	0x00000005
        /*0a78*/ 	.word	0x00029880
        /*0a7c*/ 	.short	0x010a
        /*0a7e*/ 	.byte	0x3f
	.zero		1


	//----- nvinfo : EIATTR_NUM_MBARRIERS
	.align		4
.L_302:
        /*0a80*/ 	.byte	0x03, 0x38
        /*0a82*/ 	.short	0x0016


	//----- nvinfo : EIATTR_EXIT_INSTR_OFFSETS
	.align		4
        /*0a84*/ 	.byte	0x04, 0x1c
        /*0a86*/ 	.short	(.L_304 - .L_303)


	//   ....[0]....
.L_303:
        /*0a88*/ 	.word	0x00000a40


	//   ....[1]....
        /*0a8c*/ 	.word	0x0000dfe0


	//   ....[2]....
        /*0a90*/ 	.word	0x00011fa0


	//----- nvinfo : EIATTR_MAX_THREADS
	.align		4
.L_304:
        /*0a94*/ 	.byte	0x04, 0x05
        /*0a96*/ 	.short	(.L_306 - .L_305)
.L_305:
        /*0a98*/ 	.word	0x00000180
        /*0a9c*/ 	.word	0x00000001
        /*0aa0*/ 	.word	0x00000001


	//----- nvinfo : EIATTR_CRS_STACK_SIZE
	.align		4
.L_306:
        /*0aa4*/ 	.byte	0x04, 0x1e
        /*0aa6*/ 	.short	(.L_308 - .L_307)
.L_307:
        /*0aa8*/ 	.word	0x00000000


	//----- nvinfo : EIATTR_CBANK_PARAM_SIZE
	.align		4
.L_308:
        /*0aac*/ 	.byte	0x03, 0x19
        /*0aae*/ 	.short	0x0af0


	//----- nvinfo : EIATTR_PARAM_CBANK
	.align		4
        /*0ab0*/ 	.byte	0x04, 0x0a
        /*0ab2*/ 	.short	(.L_310 - .L_309)
	.align		4
.L_309:
        /*0ab4*/ 	.word	index@(.nv.constant0._ZN7cutlass13device_kernelIN5flash11enable_sm90INS1_16FlashAttnFwdSm90INS1_25CollectiveMainloopFwdSm90ILi2EN4cute5tupleIJNS5_1CILi1EEES8_S8_EEENS6_IJNS7_ILi128EEENS7_ILi160EEENS7_ILi192EEEEEELi128ENS_12float_e4m3_tEfNS_4arch4Sm90ELb1ELb0ELb0ELb0ELb0ELb0ELb0ELb1ELb1ELb1ELb0ELb0EEENS1_21CollectiveEpilogueFwdINS6_IJSA_SA_SB_EEES9_NS_10bfloat16_tESG_Li256ELb0ELb1ELb0ELb1EEENS1_30DynamicPersistentTileSchedulerILi256ELi128ELb0ELb1ELb1EEEEEEEEEvNT_6ParamsE)
        /*0ab8*/ 	.short	0x0210
        /*0aba*/ 	.short	0x0af0


	//----- nvinfo : EIATTR_SW_WAR
	.align		4
.L_310:
        /*0abc*/ 	.byte	0x04, 0x36
        /*0abe*/ 	.short	(.L_312 - .L_311)
.L_311:
        /*0ac0*/ 	.word	0x00000008
.L_312:


//--------------------- .nv.info._ZN7cutlass13device_kernelIN5flash11enable_sm90INS1_16FlashAttnFwdSm90INS1_25CollectiveMainloopFwdSm90ILi2EN4cute5tupleIJNS5_1CILi1EEES8_S8_EEENS6_IJNS7_ILi128EEENS7_ILi160EEENS7_ILi192EEEEEELi128ENS_12float_e4m3_tEfNS_4arch4Sm90ELb1ELb0ELb0ELb1ELb0ELb0ELb0ELb1ELb1ELb1ELb0ELb0EEENS1_21CollectiveEpilogueFwdINS6_IJSA_SA_SB_EEES9_NS_10bfloat16_tESG_Li256ELb1ELb1ELb0ELb1EEENS1_36VarlenDynamicPersistentTileSchedulerILi128ELi160ELi256ELi128ELb0ELb1ELb1ELb1ELb1ELb1EEEEEEEEEvNT_6ParamsE --------------------------
	.section	.nv.info._ZN7cutlass13device_kernelIN5flash11enable_sm90INS1_16FlashAttnFwdSm90INS1_25CollectiveMainloopFwdSm90ILi2EN4cute5tupleIJNS5_1CILi1EEES8_S8_EEENS6_IJNS7_ILi128EEENS7_ILi160EEENS7_ILi192EEEEEELi128ENS_12float_e4m3_tEfNS_4arch4Sm90ELb1ELb0ELb0ELb1ELb0ELb0ELb0ELb1ELb1ELb1ELb0ELb0EEENS1_21CollectiveEpilogueFwdINS6_IJSA_SA_SB_EEES9_NS_10bfloat16_tESG_Li256ELb1ELb1ELb0ELb1EEENS1_36VarlenDynamicPersistentTileSchedulerILi128ELi160ELi256ELi128ELb0ELb1ELb1ELb1ELb1ELb1EEEEEEEEEvNT_6ParamsE,"",@"SHT_CUDA_INFO"
	.sectionflags	@""
	.align	4


	//----- nvinfo : EIATTR_CUDA_API_VERSION
	.align		4
        /*0000*/ 	.byte	0x04, 0x37
        /*0002*/ 	.short	(.L_314 - .L_313)
.L_313:
        /*0004*/ 	.word	0x00000082


	//----- nvinfo : EIATTR_KPARAM_INFO
	.align		4
.L_314:
        /*0008*/ 	.byte	0x04, 0x17
        /*000a*/ 	.short	(.L_316 - .L_315)
.L_315:
        /*000c*/ 	.word	0x00000000
        /*0010*/ 	.short	0x0000
        /*0012*/ 	.short	0x0070
        /*0014*/ 	.byte	0x00, 0xf0, 0x01, 0x2a


	//----- nvinfo : EIATTR_SPARSE_MMA_MASK
	.align		4
.L_316:
        /*0018*/ 	.byte	0x03, 0x50
        /*001a*/ 	.short	0x0000


	//----- nvinfo : EIATTR_MAXREG_COUNT
	.align		4
        /*001c*/ 	.byte	0x03, 0x1b
        /*001e*/ 	.short	0x00a8


	//----- nvinfo : EIATTR_NUM_BARRIERS
	.align		4
        /*0020*/ 	.byte	0x02, 0x4c
        /*0022*/ 	.byte	0x10
	.zero		1


	//----- nvinfo : EIATTR_EXTERNS
	.align		4
        /*0024*/ 	.byte	0x04, 0x0f
        /*0026*/ 	.short	(.L_318 - .L_317)


	//   ....[0]....
	.align		4
.L_317:
        /*0028*/ 	.word	index@(__assertfail)


	//----- nvinfo : EIATTR_ANNOTATIONS
	.align		4
.L_318:
        /*002c*/ 	.byte	0x04, 0x55
        /*002e*/ 	.short	(.L_320 - .L_319)


	//   ....[0]....
.L_319:
        /* <DEDUP_REMOVED lines=33> */


	//----- nvinfo : EIATTR_MERCURY_ISA_VERSION
	.align		4
.L_320:
        /*0228*/ 	.byte	0x03, 0x5f
        /*022a*/ 	.short	0x0101


	//----- nvinfo : EIATTR_UNUSED_LOAD_BYTE_OFFSET
	.align		4
        /*022c*/ 	.byte	0x04, 0x44
        /*022e*/ 	.short	(.L_322 - .L_321)


	//   ....[0]....
.L_321:
        /*0230*/ 	.word	0x00000a40
        /*0234*/ 	.word	0x0000fff0


	//   ....[1]....
        /*0238*/ 	.word	0x0000bde0
        /*023c*/ 	.word	0x0000fff0


	//----- nvinfo : EIATTR_INT_WARP_WIDE_INSTR_OFFSETS
	.align		4
.L_322:
        /*0240*/ 	.byte	0x04, 0x31
        /*0242*/ 	.short	(.L_324 - .L_323)


	//   ....[0]....
.L_323:
        /*0244*/ 	.word	0x00000130


	//   ....[1]....
        /*0248*/ 	.word	0x00000170


	//   ....[2]....
        /*024c*/ 	.word	0x000001e0


	//   ....[3]....
        /*0250*/ 	.word	0x0000fbf0


	//   ....[4]....
        /*0254*/ 	.word	0x0000fc80


	//   ....[5]....
        /*0258*/ 	.word	0x000124e0


	//   ....[6]....
        /*025c*/ 	.word	0x00012570


	//----- nvinfo : EIATTR_COOP_GROUP_MASK_REGIDS
	.align		4
.L_324:
        /*0260*/ 	.byte	0x04, 0x29
        /*0262*/ 	.short	(.L_326 - .L_325)


	//   ....[0]....
.L_325:
        /*0264*/ 	.word	0xffffffff


	//   ....[1]....
        /*0268*/ 	.word	0xffffffff


	//   ....[2]....
        /*026c*/ 	.word	0xffffffff


	//   ....[3]....
        /*0270*/ 	.word	0xffffffff


	//   ....[4]....
        /*0274*/ 	.word	0xffffffff


	//   ....[5]....
        /*0278*/ 	.word	0xffffffff


	//   ....[6]....
        /*027c*/ 	.word	0xffffffff


	//   ....[7]....
        /*0280*/ 	.word	0xffffffff


	//   ....[8]....
        /*0284*/ 	.word	0xffffffff


	//   ....[9]....
        /*0288*/ 	.word	0xffffffff


	//   ....[10]....
        /*028c*/ 	.word	0xffffffff


	//   ....[11]....
        /*0290*/ 	.word	0xffffffff


	//   ....[12]....
        /*0294*/ 	.word	0xffffffff


	//   ....[13]....
        /*0298*/ 	.word	0xffffffff


	//   ....[14]....
        /*029c*/ 	.word	0xffffffff


	//   ....[15]....
        /*02a0*/ 	.word	0xffffffff


	//   ....[16]....
        /*02a4*/ 	.word	0xffffffff


	//   ....[17]....
        /*02a8*/ 	.word	0xffffffff


	//   ....[18]....
        /*02ac*/ 	.word	0xffffffff


	//   ....[19]....
        /*02b0*/ 	.word	0xffffffff


	//   ....[20]....
        /*02b4*/ 	.word	0xffffffff


	//   ....[21]....
        /*02b8*/ 	.word	0xffffffff


	//   ....[22]....
        /*02bc*/ 	.word	0xffffffff


	//   ....[23]....
        /*02c0*/ 	.word	0xffffffff


	//   ....[24]....
        /*02c4*/ 	.word	0xffffffff


	//   ....[25]....
        /*02c8*/ 	.word	0xffffffff


	//   ....[26]....
        /*02cc*/ 	.word	0xffffffff


	//   ....[27]....
        /*02d0*/ 	.word	0xffffffff


	//   ....[28]....
        /*02d4*/ 	.word	0xffffffff


	//   ....[29]....
        /*02d8*/ 	.word	0xffffffff


	//   ....[30]....
        /*02dc*/ 	.word	0xffffffff


	//   ....[31]....
        /*02e0*/ 	.word	0xffffffff


	//   ....[32]....
        /*02e4*/ 	.word	0xffffffff


	//   ....[33]....
        /*02e8*/ 	.word	0xffffffff


	//   ....[34]....
        /*02ec*/ 	.word	0xffffffff


	//   ....[35]....
        /*02f0*/ 	.word	0xffffffff


	//   ....[36]....
        /*02f4*/ 	.word	0xffffffff


	//   ....[37]....
        /*02f8*/ 	.word	0xffffffff


	//   ....[38]....
        /*02fc*/ 	.word	0xffffffff


	//   ....[39]....
        /*0300*/ 	.word	0xffffffff


	//   ....[40]....
        /*0304*/ 	.word	0xffffffff


	//   ....[41]....
        /*0308*/ 	.word	0xffffffff


	//   ....[42]....
        /*030c*/ 	.word	0xffffffff


	//   ....[43]....
        /*0310*/ 	.word	0xffffffff


	//   ....[44]....
        /*0314*/ 	.word	0xffffffff


	//   ....[45]....
        /*0318*/ 	.word	0xffffffff


	//   ....[46]....
        /*031c*/ 	.word	0xffffffff


	//   ....[47]....
        /*0320*/ 	.word	0xffffffff


	//   ....[48]....
        /*0324*/ 	.word	0xffffffff


	//   ....[49]....
        /*0328*/ 	.word	0xffffffff


	//   ....[50]....
        /*032c*/ 	.word	0xffffffff


	//   ....[51]....
        /*0330*/ 	.word	0xffffffff


	//   ....[52]....
        /*0334*/ 	.word	0xffffffff


	//   ....[53]....
        /*0338*/ 	.word	0xffffffff


	//   ....[54]....
        /*033c*/ 	.word	0xffffffff


	//   ....[55]....
        /*0340*/ 	.word	0xffffffff


	//   ....[56]....
        /*0344*/ 	.word	0xffffffff


	//   ....[57]....
        /*0348*/ 	.word	0xffffffff


	//   ....[58]....
        /*034c*/ 	.word	0xffffffff


	//   ....[59]....
        /*0350*/ 	.word	0xffffffff


	//   ....[60]....
        /*0354*/ 	.word	0xffffffff


	//   ....[61]....
        /*0358*/ 	.word	0xffffffff


	//   ....[62]....
        /*035c*/ 	.word	0xffffffff


	//   ....[63]....
        /*0360*/ 	.word	0xffffffff


	//   ....[64]....
        /*0364*/ 	.word	0xffffffff


	//   ....[65]....
        /*0368*/ 	.word	0xffffffff


	//   ....[66]....
        /*036c*/ 	.word	0xffffffff


	//   ....[67]....
        /*0370*/ 	.word	0xffffffff


	//   ....[68]....
        /*0374*/ 	.word	0xffffffff


	//   ....[69]....
        /*0378*/ 	.word	0xffffffff


	//   ....[70]....
        /*037c*/ 	.word	0xffffffff


	//   ....[71]....
        /*0380*/ 	.word	0xffffffff


	//   ....[72]....
        /*0384*/ 	.word	0xffffffff


	//   ....[73]....
        /*0388*/ 	.word	0xffffffff


	//   ....[74]....
        /*038c*/ 	.word	0xffffffff


	//   ....[75]....
        /*0390*/ 	.word	0xffffffff


	//   ....[76]....
        /*0394*/ 	.word	0xffffffff


	//   ....[77]....
        /*0398*/ 	.word	0xffffffff


	//   ....[78]....
        /*039c*/ 	.word	0xffffffff


	//   ....[79]....
        /*03a0*/ 	.word	0xffffffff


	//   ....[80]....
        /*03a4*/ 	.word	0xffffffff


	//   ....[81]....
        /*03a8*/ 	.word	0xffffffff


	//   ....[82]....
        /*03ac*/ 	.word	0xffffffff


	//   ....[83]....
        /*03b0*/ 	.word	0xffffffff


	//   ....[84]....
        /*03b4*/ 	.word	0xffffffff


	//   ....[85]....
        /*03b8*/ 	.word	0xffffffff


	//   ....[86]....
        /*03bc*/ 	.word	0xffffffff


	//   ....[87]....
        /*03c0*/ 	.word	0xffffffff


	//   ....[88]....
        /*03c4*/ 	.word	0xffffffff


	//   ....[89]....
        /*03c8*/ 	.word	0xffffffff


	//   ....[90]....
        /*03cc*/ 	.word	0xffffffff


	//   ....[91]....
        /*03d0*/ 	.word	0xffffffff


	//   ....[92]....
        /*03d4*/ 	.word	0xffffffff


	//   ....[93]....
        /*03d8*/ 	.word	0xffffffff


	//   ....[94]....
        /*03dc*/ 	.word	0xffffffff


	//   ....[95]....
        /*03e0*/ 	.word	0xffffffff


	//   ....[96]....
        /*03e4*/ 	.word	0xffffffff


	//   ....[97]....
        /*03e8*/ 	.word	0xffffffff


	//   ....[98]....
        /*03ec*/ 	.word	0xffffffff


	//   ....[99]....
        /*03f0*/ 	.word	0xffffffff


	//   ....[100]....
        /*03f4*/ 	.word	0xffffffff


	//   ....[101]....
        /*03f8*/ 	.word	0xffffffff


	//   ....[102]....
        /*03fc*/ 	.word	0xffffffff


	//   ....[103]....
        /*0400*/ 	.word	0xffffffff


	//   ....[104]....
        /*0404*/ 	.word	0xffffffff


	//   ....[105]....
        /*0408*/ 	.word	0xffffffff


	//   ....[106]....
        /*040c*/ 	.word	0xffffffff


	//   ....[107]....
        /*0410*/ 	.word	0xffffffff


	//   ....[108]....
        /*0414*/ 	.word	0xffffffff


	//   ....[109]....
        /*0418*/ 	.word	0xffffffff


	//   ....[110]....
        /*041c*/ 	.word	0xffffffff


	//   ....[111]....
        /*0420*/ 	.word	0xffffffff


	//   ....[112]....
        /*0424*/ 	.word	0xffffffff


	//   ....[113]....
        /*0428*/ 	.word	0xffffffff


	//   ....[114]....
        /*042c*/ 	.word	0xffffffff


	//   ....[115]....
        /*0430*/ 	.word	0xffffffff


	//   ....[116]....
        /*0434*/ 	.word	0xffffffff


	//   ....[117]....
        /*0438*/ 	.word	0xffffffff


	//   ....[118]....
        /*043c*/ 	.word	0xffffffff


	//   ....[119]....
        /*0440*/ 	.word	0xffffffff


	//   ....[120]....
        /*0444*/ 	.word	0xffffffff


	//   ....[121]....
        /*0448*/ 	.word	0xffffffff


	//   ....[122]....
        /*044c*/ 	.word	0xffffffff


	//   ....[123]....
        /*0450*/ 	.word	0x0500000f


	//   ....[124]....
        /*0454*/ 	.word	0x0500000f


	//   ....[125]....
        /*0458*/ 	.word	0x0500000f


	//   ....[126]....
        /*045c*/ 	.word	0x0500000f


	//   ....[127]....
        /*0460*/ 	.word	0x0500000f


	//   ....[128]....
        /*0464*/ 	.word	0x0500000f


	//   ....[129]....
        /*0468*/ 	.word	0x0500000f


	//   ....[130]....
        /*046c*/ 	.word	0x0500000f


	//   ....[131]....
        /*0470*/ 	.word	0x0500000f


	//   ....[132]....
        /*0474*/ 	.word	0x0500000f


	//----- nvinfo : EIATTR_COOP_GROUP_INSTR_OFFSETS
	.align		4
.L_326:
        /*0478*/ 	.byte	0x04, 0x28
        /*047a*/ 	.short	(.L_328 - .L_327)


	//   ....[0]....
.L_327:
        /*047c*/ 	.word	0x00000070


	//   ....[1]....
        /*0480*/ 	.word	0x00000140


	//   ....[2]....
        /*0484*/ 	.word	0x00000190


	//   ....[3]....
        /*0488*/ 	.word	0x000003c0


	//   ....[4]....
        /*048c*/ 	.word	0x00000520


	//   ....[5]....
        /*0490*/ 	.word	0x00000640


	//   ....[6]....
        /*0494*/ 	.word	0x000007a0


	//   ....[7]....
        /*0498*/ 	.word	0x00001910


	//   ....[8]....
        /*049c*/ 	.word	0x000026e0


	//   ....[9]....
        /*04a0*/ 	.word	0x00002700


	//   ....[10]....
        /*04a4*/ 	.word	0x00003220


	//   ....[11]....
        /*04a8*/ 	.word	0x000032e0


	//   ....[12]....
        /*04ac*/ 	.word	0x00003db0


	//   ....[13]....
        /*04b0*/ 	.word	0x00003e10


	//   ....[14]....
        /*04b4*/ 	.word	0x00005c60


	//   ....[15]....
        /*04b8*/ 	.word	0x00005c90


	//   ....[16]....
        /*04bc*/ 	.word	0x00006580


	//   ....[17]....
        /*04c0*/ 	.word	0x00006680


	//   ....[18]....
        /*04c4*/ 	.word	0x00007170


	//   ....[19]....
        /*04c8*/ 	.word	0x000071d0


	//   ....[20]....
        /*04cc*/ 	.word	0x00009990


	//   ....[21]....
        /*04d0*/ 	.word	0x000099f0


	//   ....[22]....
        /*04d4*/ 	.word	0x00009a20


	//   ....[23]....
        /*04d8*/ 	.word	0x00009a40


	//   ....[24]....
        /*04dc*/ 	.word	0x0000b640


	//   ....[25]....
        /*04e0*/ 	.word	0x0000b650


	//   ....[26]....
        /*04e4*/ 	.word	0x0000b6d0


	//   ....[27]....
        /*04e8*/ 	.word	0x0000b6e0


	//   ....[28]....
        /*04ec*/ 	.word	0x0000c660


	//   ....[29]....
        /*04f0*/ 	.word	0x0000c670


	//   ....[30]....
        /*04f4*/ 	.word	0x0000c680


	//   ....[31]....
        /*04f8*/ 	.word	0x0000c690


	//   ....[32]....
        /*04fc*/ 	.word	0x0000c6a0


	//   ....[33]....
        /*0500*/ 	.word	0x0000c6b0


	//   ....[34]....
        /*0504*/ 	.word	0x0000c6c0


	//   ....[35]....
        /*0508*/ 	.word	0x0000c6d0


	//   ....[36]....
        /*050c*/ 	.word	0x0000c700


	//   ....[37]....
        /*0510*/ 	.word	0x0000c710


	//   ....[38]....
        /*0514*/ 	.word	0x0000c740


	//   ....[39]....
        /*0518*/ 	.word	0x0000c750


	//   ....[40]....
        /*051c*/ 	.word	0x0000c780


	//   ....[41]....
        /*0520*/ 	.word	0x0000c790


	//   ....[42]....
        /*0524*/ 	.word	0x0000c7c0


	//   ....[43]....
        /*0528*/ 	.word	0x0000c7d0


	//   ....[44]....
        /*052c*/ 	.word	0x0000c800


	//   ....[45]....
        /*0530*/ 	.word	0x0000c810


	//   ....[46]....
        /*0534*/ 	.word	0x0000c840


	//   ....[47]....
        /*0538*/ 	.word	0x0000c850


	//   ....[48]....
        /*053c*/ 	.word	0x0000c870


	//   ....[49]....
        /*0540*/ 	.word	0x0000c880


	//   ....[50]....
        /*0544*/ 	.word	0x0000c8b0


	//   ....[51]....
        /*0548*/ 	.word	0x0000c8d0


	//   ....[52]....
        /*054c*/ 	.word	0x0000c8e0


	//   ....[53]....
        /*0550*/ 	.word	0x0000c910


	//   ....[54]....
        /*0554*/ 	.word	0x0000c960


	//   ....[55]....
        /*0558*/ 	.word	0x0000c970


	//   ....[56]....
        /*055c*/ 	.word	0x0000c9a0


	//   ....[57]....
        /*0560*/ 	.word	0x0000c9d0


	//   ....[58]....
        /*0564*/ 	.word	0x0000c9f0


	//   ....[59]....
        /*0568*/ 	.word	0x0000ca00


	//   ....[60]....
        /*056c*/ 	.word	0x0000cf90


	//   ....[61]....
        /*0570*/ 	.word	0x0000cfd0


	//   ....[62]....
        /*0574*/ 	.word	0x0000d010


	//   ....[63]....
        /*0578*/ 	.word	0x0000d050


	//   ....[64]....
        /*057c*/ 	.word	0x0000d600


	//   ....[65]....
        /*0580*/ 	.word	0x0000d610


	//   ....[66]....
        /*0584*/ 	.word	0x0000d6d0


	//   ....[67]....
        /*0588*/ 	.word	0x0000d6f0


	//   ....[68]....
        /*058c*/ 	.word	0x0000d7b0


	//   ....[69]....
        /*0590*/ 	.word	0x0000d7d0


	//   ....[70]....
        /*0594*/ 	.word	0x0000d8a0


	//   ....[71]....
        /*0598*/ 	.word	0x0000d8c0


	//   ....[72]....
        /*059c*/ 	.word	0x0000e180


	//   ....[73]....
        /*05a0*/ 	.word	0x0000e1a0


	//   ....[74]....
        /*05a4*/ 	.word	0x0000e260


	//   ....[75]....
        /*05a8*/ 	.word	0x0000e280


	//   ....[76]....
        /*05ac*/ 	.word	0x0000e340


	//   ....[77]....
        /*05b0*/ 	.word	0x0000e360


	//   ....[78]....
        /*05b4*/ 	.word	0x0000e430


	//   ....[79]....
        /*05b8*/ 	.word	0x0000e450


	//   ....[80]....
        /*05bc*/ 	.word	0x0000e590


	//   ....[81]....
        /*05c0*/ 	.word	0x0000e770


	//   ....[82]....
        /*05c4*/ 	.word	0x0000e7a0


	//   ....[83]....
        /*05c8*/ 	.word	0x0000e7d0


	//   ....[84]....
        /*05cc*/ 	.word	0x0000e810


	//   ....[85]....
        /*05d0*/ 	.word	0x0000e840


	//   ....[86]....
        /*05d4*/ 	.word	0x0000e880


	//   ....[87]....
        /*05d8*/ 	.word	0x0000ea10


	//   ....[88]....
        /*05dc*/ 	.word	0x0000ea40


	//   ....[89]....
        /*05e0*/ 	.word	0x0000ea70


	//   ....[90]....
        /*05e4*/ 	.word	0x0000eaa0


	//   ....[91]....
        /*05e8*/ 	.word	0x0000ead0


	//   ....[92]....
        /*05ec*/ 	.word	0x0000eb10


	//   ....[93]....
        /*05f0*/ 	.word	0x0000ebb0


	//   ....[94]....
        /*05f4*/ 	.word	0x0000ec40


	//   ....[95]....
        /*05f8*/ 	.word	0x0000ecf0


	//   ....[96]....
        /*05fc*/ 	.word	0x00010370


	//   ....[97]....
        /*0600*/ 	.word	0x00011020


	//   ....[98]....
        /*0604*/ 	.word	0x00011040


	//   ....[99]....
        /*0608*/ 	.word	0x000110f0


	//   ....[100]....
        /*060c*/ 	.word	0x00011100


	//   ....[101]....
        /*0610*/ 	.word	0x00011190


	//   ....[102]....
        /*0614*/ 	.word	0x000111a0


	//   ....[103]....
        /*0618*/ 	.word	0x000111b0


	//   ....[104]....
        /*061c*/ 	.word	0x000111c0


	//   ....[105]....
        /*0620*/ 	.word	0x00012ef0


	//   ....[106]....
        /*0624*/ 	.word	0x00012f20


	//   ....[107]....
        /*0628*/ 	.word	0x00012f50


	//   ....[108]....
        /*062c*/ 	.word	0x00012f90


	//   ....[109]....
        /*0630*/ 	.word	0x00012fc0


	//   ....[110]....
        /*0634*/ 	.word	0x00012ff0


	//   ....[111]....
        /*0638*/ 	.word	0x00013000


	//   ....[112]....
        /*063c*/ 	.word	0x00013010


	//   ....[113]....
        /*0640*/ 	.word	0x00013150


	//   ....[114]....
        /*0644*/ 	.word	0x00013190


	//   ....[115]....
        /*0648*/ 	.word	0x000131c0


	//   ....[116]....
        /*064c*/ 	.word	0x000131f0


	//   ....[117]....
        /*0650*/ 	.word	0x00013220


	//   ....[118]....
        /*0654*/ 	.word	0x00013250


	//   ....[119]....
        /*0658*/ 	.word	0x000132e0


	//   ....[120]....
        /*065c*/ 	.word	0x00013370


	//   ....[121]....
        /*0660*/ 	.word	0x000133e0


	//   ....[122]....
        /*0664*/ 	.word	0x00013a70


	//   ....[123]....
        /*0668*/ 	.word	0x00014050


	//   ....[124]....
        /*066c*/ 	.word	0x00014230


	//   ....[125]....
        /*0670*/ 	.word	0x00014290


	//   ....[126]....
        /*0674*/ 	.word	0x00014300


	//   ....[127]....
        /*0678*/ 	.word	0x00014400


	//   ....[128]....
        /*067c*/ 	.word	0x000144a0


	//   ....[129]....
        /*0680*/ 	.word	0x000145a0


	//   ....[130]....
        /*0684*/ 	.word	0x00014600


	//   ....[131]....
        /*0688*/ 	.word	0x000146e0


	//   ....[132]....
        /*068c*/ 	.word	0x00014a30


	//----- nvinfo : EIATTR_REG_RECONFIG
	.align		4
.L_328:
        /*0690*/ 	.byte	0x01, 0x54
	.zero		2


	//----- nvinfo : EIATTR_SYSCALL_OFFSETS
	.align		4
        /*0694*/ 	.byte	0x04, 0x46
        /*0696*/ 	.short	(.L_330 - .L_329)


	//   ....[0]....
.L_329:
        /*0698*/ 	.word	0x00001af0


	//   ....[1]....
        /*069c*/ 	.word	0x0000fdf0


	//   ....[2]....
        /*06a0*/ 	.word	0x0000ff50


	//   ....[3]....
        /*06a4*/ 	.word	0x000100a0


	//   ....[4]....
        /*06a8*/ 	.word	0x000101e0


	//   ....[5]....
        /*06ac*/ 	.word	0x00010c00


	//----- nvinfo : EIATTR_MBARRIER_INSTR_OFFSETS
	.align		4
.L_330:
        /*06b0*/ 	.byte	0x04, 0x39
        /*06b2*/ 	.short	(.L_332 - .L_331)


	//   ....[0]....
.L_331:
        /*06b4*/ 	.word	0x00000270
        /*06b8*/ 	.word	0x000000ff
        /*06bc*/ 	.word	0x00029800
        /*06c0*/ 	.short	0x0100
        /*06c2*/ 	.byte	0x08
	.zero		1


	//   ....[1]....
        /*06c4*/ 	.word	0x00000280
        /*06c8*/ 	.word	0x000000ff
        /*06cc*/ 	.word	0x00029820
        /*06d0*/ 	.short	0x0100
        /*06d2*/ 	.byte	0x08
	.zero		1


	//   ....[2]....
        /*06d4*/ 	.word	0x00000370
        /*06d8*/ 	.word	0x000000ff
        /*06dc*/ 	.word	0x00029830
        /*06e0*/ 	.short	0x0100
        /*06e2*/ 	.byte	0x08
	.zero		1


	//   ....[3]....
        /*06e4*/ 	.word	0x00000380
        /*06e8*/ 	.word	0x000000ff
        /*06ec*/ 	.word	0x00029840
        /*06f0*/ 	.short	0x0100
        /*06f2*/ 	.byte	0x08
	.zero		1


	//   ....[4]....
        /*06f4*/ 	.word	0x00000390
        /*06f8*/ 	.word	0x000000ff
        /*06fc*/ 	.word	0x00029838
        /*0700*/ 	.short	0x0100
        /*0702*/ 	.byte	0x08
	.zero		1


	//   ....[5]....
        /*0704*/ 	.word	0x000003a0
        /*0708*/ 	.word	0x000000ff
        /*070c*/ 	.word	0x00029848
        /*0710*/ 	.short	0x0100
        /*0712*/ 	.byte	0x08
	.zero		1


	//   ....[6]....
        /*0714*/ 	.word	0x000004d0
        /*0718*/ 	.word	0x000000ff
        /*071c*/ 	.word	0x00029850
        /*0720*/ 	.short	0x0100
        /*0722*/ 	.byte	0x08
	.zero		1


	//   ....[7]....
        /*0724*/ 	.word	0x000004e0
        /*0728*/ 	.word	0x000000ff
        /*072c*/ 	.word	0x00029860
        /*0730*/ 	.short	0x0100
        /*0732*/ 	.byte	0x08
	.zero		1


	//   ....[8]....
        /*0734*/ 	.word	0x000004f0
        /*0738*/ 	.word	0x000000ff
        /*073c*/ 	.word	0x00029858
        /*0740*/ 	.short	0x0100
        /*0742*/ 	.byte	0x08
	.zero		1


	//   ....[9]....
        /*0744*/ 	.word	0x00000500
        /*0748*/ 	.word	0x000000ff
        /*074c*/ 	.word	0x00029868
        /*0750*/ 	.short	0x0100
        /*0752*/ 	.byte	0x08
	.zero		1


	//   ....[10]....
        /*0754*/ 	.word	0x000005f0
        /*0758*/ 	.word	0x000000ff
        /*075c*/ 	.word	0x00029870
        /*0760*/ 	.short	0x0100
        /*0762*/ 	.byte	0x06
	.zero		1


	//   ....[11]....
        /*0764*/ 	.word	0x00000600
        /*0768*/ 	.word	0x000000ff
        /*076c*/ 	.word	0x00029880
        /*0770*/ 	.short	0x0100
        /*0772*/ 	.byte	0x06
	.zero		1


	//   ....[12]....
        /*0774*/ 	.word	0x00000610
        /*0778*/ 	.word	0x000000ff
        /*077c*/ 	.word	0x00029878
        /*0780*/ 	.short	0x0100
        /*0782*/ 	.byte	0x06
	.zero		1


	//   ....[13]....
        /*0784*/ 	.word	0x00000620
        /*0788*/ 	.word	0x000000ff
        /*078c*/ 	.word	0x00029888
        /*0790*/ 	.short	0x0100
        /*0792*/ 	.byte	0x06
	.zero		1


	//   ....[14]....
        /*0794*/ 	.word	0x00000750
        /*0798*/ 	.word	0x000000ff
        /*079c*/ 	.word	0x00029890
        /*07a0*/ 	.short	0x0100
        /*07a2*/ 	.byte	0x08
	.zero		1


	//   ....[15]....
        /*07a4*/ 	.word	0x00000760
        /*07a8*/ 	.word	0x000000ff
        /*07ac*/ 	.word	0x000298a0
        /*07b0*/ 	.short	0x0100
        /*07b2*/ 	.byte	0x08
	.zero		1


	//   ....[16]....
        /*07b4*/ 	.word	0x00000770
        /*07b8*/ 	.word	0x000000ff
        /*07bc*/ 	.word	0x00029898
        /*07c0*/ 	.short	0x0100
        /*07c2*/ 	.byte	0x08
	.zero		1


	//   ....[17]....
        /*07c4*/ 	.word	0x00000780
        /*07c8*/ 	.word	0x000000ff
        /*07cc*/ 	.word	0x000298a8
        /*07d0*/ 	.short	0x0100
        /*07d2*/ 	.byte	0x08
	.zero		1


	//   ....[18]....
        /*07d4*/ 	.word	0x000008b0
        /*07d8*/ 	.word	0x000000ff
        /*07dc*/ 	.word	0x000298b0
        /*07e0*/ 	.short	0x0100
        /*07e2*/ 	.byte	0x08
	.zero		1


	//   ....[19]....
        /*07e4*/ 	.word	0x000008c0
        /*07e8*/ 	.word	0x000000ff
        /*07ec*/ 	.word	0x000298c0
        /*07f0*/ 	.short	0x0100
        /*07f2*/ 	.byte	0x08
	.zero		1


	//   ....[20]....
        /*07f4*/ 	.word	0x000008d0
        /*07f8*/ 	.word	0x000000ff
        /*07fc*/ 	.word	0x000298b8
        /*0800*/ 	.short	0x0100
        /*0802*/ 	.byte	0x08
	.zero		1


	//   ....[21]....
        /*0804*/ 	.word	0x000008e0
        /*0808*/ 	.word	0x000000ff
        /*080c*/ 	.word	0x000298c8
        /*0810*/ 	.short	0x0100
        /*0812*/ 	.byte	0x08
	.zero		1


	//   ....[22]....
        /*0814*/ 	.word	0x00001b70
        /*0818*/ 	.word	0x000000ff
        /*081c*/ 	.word	0x00029800
        /*0820*/ 	.short	0x010a
        /*0822*/ 	.byte	0x29
	.zero		1


	//   ....[23]....
        /*0824*/ 	.word	0x00001bf0
        /*0828*/ 	.word	0x00000002
        /*082c*/ 	.word	0x00029830
        /*0830*/ 	.short	0x010a
        /*0832*/ 	.byte	0x3f
	.zero		1


	//   ....[24]....
        /*0834*/ 	.word	0x00001c50
        /*0838*/ 	.word	0x00000002
        /*083c*/ 	.word	0x00029830
        /*0840*/ 	.short	0x010a
        /*0842*/ 	.byte	0x3f
	.zero		1


	//   ....[25]....
        /*0844*/ 	.word	0x00003080
        /*0848*/ 	.word	0x00000002
        /*084c*/ 	.word	0x00000000
        /*0850*/ 	.short	0x0101
        /*0852*/ 	.byte	0x3f
	.zero		1


	//   ....[26]....
        /*0854*/ 	.word	0x00004ed0
        /*0858*/ 	.word	0x000000ff
        /*085c*/ 	.word	0x00029830
        /*0860*/ 	.short	0x010a
        /*0862*/ 	.byte	0x06
	.zero		1


	//   ....[27]....
        /*0864*/ 	.word	0x00004f10
        /*0868*/ 	.word	0x000000ff
        /*086c*/ 	.word	0x00029830
        /*0870*/ 	.short	0x010a
        /*0872*/ 	.byte	0x06
	.zero		1


	//   ....[28]....
        /*0874*/ 	.word	0x00005b50
        /*0878*/ 	.word	0x000000ff
        /*087c*/ 	.word	0x00029850
        /*0880*/ 	.short	0x010a
        /*0882*/ 	.byte	0x06
	.zero		1


	//   ....[29]....
        /*0884*/ 	.word	0x00005b90
        /*0888*/ 	.word	0x000000ff
        /*088c*/ 	.word	0x00029850
        /*0890*/ 	.short	0x010a
        /*0892*/ 	.byte	0x06
	.zero		1


	//   ....[30]....
        /*0894*/ 	.word	0x00007d80
        /*0898*/ 	.word	0x00000002
        /*089c*/ 	.word	0x00000000
        /*08a0*/ 	.short	0x0101
        /*08a2*/ 	.byte	0x3f
	.zero		1


	//   ....[31]....
        /*08a4*/ 	.word	0x00007ff0
        /*08a8*/ 	.word	0x000000ff
        /*08ac*/ 	.word	0x00000000
        /*08b0*/ 	.short	0x0101
        /*08b2*/ 	.byte	0x06
	.zero		1


	//   ....[32]....
        /*08b4*/ 	.word	0x00008710
        /*08b8*/ 	.word	0x000000ff
        /*08bc*/ 	.word	0x00029830
        /*08c0*/ 	.short	0x010a
        /*08c2*/ 	.byte	0x06
	.zero		1


	//   ....[33]....
        /*08c4*/ 	.word	0x00008750
        /*08c8*/ 	.word	0x000000ff
        /*08cc*/ 	.word	0x00029830
        /*08d0*/ 	.short	0x010a
        /*08d2*/ 	.byte	0x06
	.zero		1


	//   ....[34]....
        /*08d4*/ 	.word	0x00009360
        /*08d8*/ 	.word	0x000000ff
        /*08dc*/ 	.word	0x00029850
        /*08e0*/ 	.short	0x010a
        /*08e2*/ 	.byte	0x06
	.zero		1


	//   ....[35]....
        /*08e4*/ 	.word	0x000093a0
        /*08e8*/ 	.word	0x000000ff
        /*08ec*/ 	.word	0x00029850
        /*08f0*/ 	.short	0x010a
        /*08f2*/ 	.byte	0x06
	.zero		1


	//   ....[36]....
        /*08f4*/ 	.word	0x0000a960
        /*08f8*/ 	.word	0x00000002
        /*08fc*/ 	.word	0x00000000
        /*0900*/ 	.short	0x0101
        /*0902*/ 	.byte	0x3f
	.zero		1


	//   ....[37]....
        /*0904*/ 	.word	0x0000ac90
        /*0908*/ 	.word	0x000000ff
        /*090c*/ 	.word	0x00000000
        /*0910*/ 	.short	0x0101
        /*0912*/ 	.byte	0x06
	.zero		1


	//   ....[38]....
        /*0914*/ 	.word	0x0000b310
        /*0918*/ 	.word	0x000000ff
        /*091c*/ 	.word	0x00029850
        /*0920*/ 	.short	0x010a
        /*0922*/ 	.byte	0x09
	.zero		1


	//   ....[39]....
        /*0924*/ 	.word	0x0000b350
        /*0928*/ 	.word	0x000000ff
        /*092c*/ 	.word	0x00029850
        /*0930*/ 	.short	0x010a
        /*0932*/ 	.byte	0x09
	.zero		1


	//   ....[40]....
        /*0934*/ 	.word	0x0000b9c0
        /*0938*/ 	.word	0x000000ff
        /*093c*/ 	.word	0x00000000
        /*0940*/ 	.short	0x0101
        /*0942*/ 	.byte	0x04
	.zero		1


	//   ....[41]....
        /*0944*/ 	.word	0x0000d5f0
        /*0948*/ 	.word	0x00000000
        /*094c*/ 	.word	0x00000000
        /*0950*/ 	.short	0x0101
        /*0952*/ 	.byte	0x3f
	.zero		1


	//   ....[42]....
        /*0954*/ 	.word	0x000105c0
        /*0958*/ 	.word	0x00000002
        /*095c*/ 	.word	0x00029880
        /*0960*/ 	.short	0x010a
        /*0962*/ 	.byte	0x3f
	.zero		1


	//   ....[43]....
        /*0964*/ 	.word	0x00010750
        /*0968*/ 	.word	0x00000002
        /*096c*/ 	.word	0x00029840
        /*0970*/ 	.short	0x010a
        /*0972*/ 	.byte	0x3f
	.zero		1


	//   ....[44]....
        /*0974*/ 	.word	0x00011300
        /*0978*/ 	.word	0x00000011
        /*097c*/ 	.word	0x00029800
        /*0980*/ 	.short	0x0107
        /*0982*/ 	.byte	0x3f
	.zero		1


	//   ....[45]....
        /*0984*/ 	.word	0x00011400
        /*0988*/ 	.word	0x00000011
        /*098c*/ 	.word	0x00029800
        /*0990*/ 	.short	0x0101
        /*0992*/ 	.byte	0x3f
	.zero		1


	//   ....[46]....
        /*0994*/ 	.word	0x00011420
        /*0998*/ 	.word	0x00000011
        /*099c*/ 	.word	0x00029820
        /*09a0*/ 	.short	0x010a
        /*09a2*/ 	.byte	0x3f
	.zero		1


	//   ....[47]....
        /*09a4*/ 	.word	0x00011730
        /*09a8*/ 	.word	0x00000005
        /*09ac*/ 	.word	0x00029880
        /*09b0*/ 	.short	0x010a
        /*09b2*/ 	.byte	0x3f
	.zero		1


	//   ....[48]....
        /*09b4*/ 	.word	0x00011960
        /*09b8*/ 	.word	0x00000005
        /*09bc*/ 	.word	0x00029840
        /*09c0*/ 	.short	0x010a
        /*09c2*/ 	.byte	0x3f
	.zero		1


	//   ....[49]....
        /*09c4*/ 	.word	0x00011e20
        /*09c8*/ 	.word	0x00000013
        /*09cc*/ 	.word	0x00029870
        /*09d0*/ 	.short	0x010a
        /*09d2*/ 	.byte	0x3f
	.zero		1


	//   ....[50]....
        /*09d4*/ 	.word	0x00011e90
        /*09d8*/ 	.word	0x00000013
        /*09dc*/ 	.word	0x00029860
        /*09e0*/ 	.short	0x010a
        /*09e2*/ 	.byte	0x3f
	.zero		1


	//   ....[51]....
        /*09e4*/ 	.word	0x000123c0
        /*09e8*/ 	.word	0x00000013
        /*09ec*/ 	.word	0x00029850
        /*09f0*/ 	.short	0x0101
        /*09f2*/ 	.byte	0x3f
	.zero		1


	//   ....[52]....
        /*09f4*/ 	.word	0x00012430
        /*09f8*/ 	.word	0x00000013
        /*09fc*/ 	.word	0x00000000
        /*0a00*/ 	.short	0x0101
        /*0a02*/ 	.byte	0x3f
	.zero		1


	//   ....[53]....
        /*0a04*/ 	.word	0x00012660
        /*0a08*/ 	.word	0x00000010
        /*0a0c*/ 	.word	0x00029870
        /*0a10*/ 	.short	0x010a
        /*0a12*/ 	.byte	0x3f
	.zero		1


	//   ....[54]....
        /*0a14*/ 	.word	0x000126d0
        /*0a18*/ 	.word	0x00000010
        /*0a1c*/ 	.word	0x00029860
        /*0a20*/ 	.short	0x010a
        /*0a22*/ 	.byte	0x3f
	.zero		1


	//   ....[55]....
        /*0a24*/ 	.word	0x00012c10
        /*0a28*/ 	.word	0x00000010
        /*0a2c*/ 	.word	0x00029850
        /*0a30*/ 	.short	0x0101
        /*0a32*/ 	.byte	0x3f
	.zero		1


	//   ....[56]....
        /*0a34*/ 	.word	0x00012c60
        /*0a38*/ 	.word	0x00000010
        /*0a3c*/ 	.word	0x00000000
        /*0a40*/ 	.short	0x0101
        /*0a42*/ 	.byte	0x3f
	.zero		1


	//   ....[57]....
        /*0a44*/ 	.word	0x000139f0
        /*0a48*/ 	.word	0x00000003
        /*0a4c*/ 	.word	0x00029820
        /*0a50*/ 	.short	0x010a
        /*0a52*/ 	.byte	0x3f
	.zero		1


	//   ....[58]....
        /*0a54*/ 	.word	0x00013bc0
        /*0a58*/ 	.word	0x00000007
        /*0a5c*/ 	.word	0x00000000
        /*0a60*/ 	.short	0x010a
        /*0a62*/ 	.byte	0x3f
	.zero		1


	//   ....[59]....
        /*0a64*/ 	.word	0x00013c10
        /*0a68*/ 	.word	0x00000005
        /*0a6c*/ 	.word	0x00000000
        /*0a70*/ 	.short	0x010a
        /*0a72*/ 	.byte	0x3f
	.zero		1


	//   ....[60]....
        /*0a74*/ 	.word	0x00013c60
        /*0a78*/ 	.word	0x00000005
        /*0a7c*/ 	.word	0x00029860
        /*0a80*/ 	.short	0x010a
        /*0a82*/ 	.byte	0x3f
	.zero		1


	//   ....[61]....
        /*0a84*/ 	.word	0x00013cb0
        /*0a88*/ 	.word	0x00000003
        /*0a8c*/ 	.word	0x00029860
        /*0a90*/ 	.short	0x010a
        /*0a92*/ 	.byte	0x3f
	.zero		1


	//   ....[62]....
        /*0a94*/ 	.word	0x00013cf0
        /*0a98*/ 	.word	0x00000005
        /*0a9c*/ 	.word	0x00029880
        /*0aa0*/ 	.short	0x010a
        /*0aa2*/ 	.byte	0x3f
	.zero		1


	//   ....[63]....
        /*0aa4*/ 	.word	0x00013d10
        /*0aa8*/ 	.word	0x00000003
        /*0aac*/ 	.word	0x00029880
        /*0ab0*/ 	.short	0x010a
        /*0ab2*/ 	.byte	0x3f
	.zero		1


	//   ....[64]....
        /*0ab4*/ 	.word	0x00013d80
        /*0ab8*/ 	.word	0x00000003
        /*0abc*/ 	.word	0x00029800
        /*0ac0*/ 	.short	0x010a
        /*0ac2*/ 	.byte	0x3f
	.zero		1


	//   ....[65]....
        /*0ac4*/ 	.word	0x00013dd0
        /*0ac8*/ 	.word	0x00000002
        /*0acc*/ 	.word	0x00029830
        /*0ad0*/ 	.short	0x010a
        /*0ad2*/ 	.byte	0x3f
	.zero		1


	//   ....[66]....
        /*0ad4*/ 	.word	0x00013e30
        /*0ad8*/ 	.word	0x00000007
        /*0adc*/ 	.word	0x00029830
        /*0ae0*/ 	.short	0x010a
        /*0ae2*/ 	.byte	0x3f
	.zero		1


	//   ....[67]....
        /*0ae4*/ 	.word	0x00013e90
        /*0ae8*/ 	.word	0x00000007
        /*0aec*/ 	.word	0x00029850
        /*0af0*/ 	.short	0x010a
        /*0af2*/ 	.byte	0x3f
	.zero		1


	//   ....[68]....
        /*0af4*/ 	.word	0x00013ef0
        /*0af8*/ 	.word	0x00000009
        /*0afc*/ 	.word	0x00029830
        /*0b00*/ 	.short	0x010a
        /*0b02*/ 	.byte	0x3f
	.zero		1


	//   ....[69]....
        /*0b04*/ 	.word	0x00013f50
        /*0b08*/ 	.word	0x00000009
        /*0b0c*/ 	.word	0x00029850
        /*0b10*/ 	.short	0x010a
        /*0b12*/ 	.byte	0x3f
	.zero		1


	//   ....[70]....
        /*0b14*/ 	.word	0x00013fb0
        /*0b18*/ 	.word	0x00000005
        /*0b1c*/ 	.word	0x00029850
        /*0b20*/ 	.short	0x010a
        /*0b22*/ 	.byte	0x3f
	.zero		1


	//   ....[71]....
        /*0b24*/ 	.word	0x00014100
        /*0b28*/ 	.word	0x00000002
        /*0b2c*/ 	.word	0x00029880
        /*0b30*/ 	.short	0x010a
        /*0b32*/ 	.byte	0x3f
	.zero		1


	//   ....[72]....
        /*0b34*/ 	.word	0x00014150
        /*0b38*/ 	.word	0x00000002
        /*0b3c*/ 	.word	0x00029840
        /*0b40*/ 	.short	0x010a
        /*0b42*/ 	.byte	0x3f
	.zero		1


	//   ....[73]....
        /*0b44*/ 	.word	0x00014720
        /*0b48*/ 	.word	0x00000011
        /*0b4c*/ 	.word	0x00029820
        /*0b50*/ 	.short	0x010a
        /*0b52*/ 	.byte	0x3f
	.zero		1


	//   ....[74]....
        /*0b54*/ 	.word	0x00014770
        /*0b58*/ 	.word	0x00000005
        /*0b5c*/ 	.word	0x00029880
        /*0b60*/ 	.short	0x010a
        /*0b62*/ 	.byte	0x3f
	.zero		1


	//   ....[75]....
        /*0b64*/ 	.word	0x000147c0
        /*0b68*/ 	.word	0x00000005
        /*0b6c*/ 	.word	0x00029840
        /*0b70*/ 	.short	0x010a
        /*0b72*/ 	.byte	0x3f
	.zero		1


	//   ....[76]....
        /*0b74*/ 	.word	0x00014810
        /*0b78*/ 	.word	0x00000013
        /*0b7c*/ 	.word	0x00029870
        /*0b80*/ 	.short	0x010a
        /*0b82*/ 	.byte	0x3f
	.zero		1


	//   ....[77]....
        /*0b84*/ 	.word	0x00014860
        /*0b88*/ 	.word	0x00000013
        /*0b8c*/ 	.word	0x00029860
        /*0b90*/ 	.short	0x010a
        /*0b92*/ 	.byte	0x3f
	.zero		1


	//   ....[78]....
        /*0b94*/ 	.word	0x000148b0
        /*0b98*/ 	.word	0x00000010
        /*0b9c*/ 	.word	0x00029870
        /*0ba0*/ 	.short	0x010a
        /*0ba2*/ 	.byte	0x3f
	.zero		1


	//   ....[79]....
        /*0ba4*/ 	.word	0x00014900
        /*0ba8*/ 	.word	0x00000010
        /*0bac*/ 	.word	0x00029860
        /*0bb0*/ 	.short	0x010a
        /*0bb2*/ 	.byte	0x3f
	.zero		1


	//   ....[80]....
        /*0bb4*/ 	.word	0x00014950
        /*0bb8*/ 	.word	0x00000003
        /*0bbc*/ 	.word	0x00029820
        /*0bc0*/ 	.short	0x010a
        /*0bc2*/ 	.byte	0x3f
	.zero		1


	//   ....[81]....
        /*0bc4*/ 	.word	0x00014af0
        /*0bc8*/ 	.word	0x00000007
        /*0bcc*/ 	.word	0x00000000
        /*0bd0*/ 	.short	0x010a
        /*0bd2*/ 	.byte	0x3f
	.zero		1


	//   ....[82]....
        /*0bd4*/ 	.word	0x00014b40
        /*0bd8*/ 	.word	0x00000005
        /*0bdc*/ 	.word	0x00000000
        /*0be0*/ 	.short	0x010a
        /*0be2*/ 	.byte	0x3f
	.zero		1


	//   ....[83]....
        /*0be4*/ 	.word	0x00014b90
        /*0be8*/ 	.word	0x00000005
        /*0bec*/ 	.word	0x00029860
        /*0bf0*/ 	.short	0x010a
        /*0bf2*/ 	.byte	0x3f
	.zero		1


	//   ....[84]....
        /*0bf4*/ 	.word	0x00014be0
        /*0bf8*/ 	.word	0x00000003
        /*0bfc*/ 	.word	0x00029860
        /*0c00*/ 	.short	0x010a
        /*0c02*/ 	.byte	0x3f
	.zero		1


	//   ....[85]....
        /*0c04*/ 	.word	0x00014c30
        /*0c08*/ 	.word	0x00000005
        /*0c0c*/ 	.word	0x00029880
        /*0c10*/ 	.short	0x010a
        /*0c12*/ 	.byte	0x3f
	.zero		1


	//----- nvinfo : EIATTR_NUM_MBARRIERS
	.align		4
.L_332:
        /*0c14*/ 	.byte	0x03, 0x38
        /*0c16*/ 	.short	0x0016


	//----- nvinfo : EIATTR_EXIT_INSTR_OFFSETS
	.align		4
        /*0c18*/ 	.byte	0x04, 0x1c
        /*0c1a*/ 	.short	(.L_334 - .L_333)


	//   ....[0]....
.L_333:
        /*0c1c*/ 	.word	0x00000a80


	//   ....[1]....
        /*0c20*/ 	.word	0x0000e540


	//   ....[2]....
        /*0c24*/ 	.word	0x00013d60


	//----- nvinfo : EIATTR_MAX_THREADS
	.align		4
.L_334:
        /*0c28*/ 	.byte	0x04, 0x05
        /*0c2a*/ 	.short	(.L_336 - .L_335)
.L_335:
        /*0c2c*/ 	.word	0x00000180
        /*0c30*/ 	.word	0x00000001
        /*0c34*/ 	.word	0x00000001


	//----- nvinfo : EIATTR_CRS_STACK_SIZE
	.align		4
.L_336:
        /*0c38*/ 	.byte	0x04, 0x1e
        /*0c3a*/ 	.short	(.L_338 - .L_337)
.L_337:
        /*0c3c*/ 	.word	0x00000000


	//----- nvinfo : EIATTR_CBANK_PARAM_SIZE
	.align		4
.L_338:
        /*0c40*/ 	.byte	0x03, 0x19
        /*0c42*/ 	.short	0x0af0


	//----- nvinfo : EIATTR_PARAM_CBANK
	.align		4
        /*0c44*/ 	.byte	0x04, 0x0a
        /*0c46*/ 	.short	(.L_340 - .L_339)
	.align		4
.L_339:
        /*0c48*/ 	.word	index@(.nv.constant0._ZN7cutlass13device_kernelIN5flash11enable_sm90INS1_16FlashAttnFwdSm90INS1_25CollectiveMainloopFwdSm90ILi2EN4cute5tupleIJNS5_1CILi1EEES8_S8_EEENS6_IJNS7_ILi128EEENS7_ILi160EEENS7_ILi192EEEEEELi128ENS_12float_e4m3_tEfNS_4arch4Sm90ELb1ELb0ELb0ELb1ELb0ELb0ELb0ELb1ELb1ELb1ELb0ELb0EEENS1_21CollectiveEpilogueFwdINS6_IJSA_SA_SB_EEES9_NS_10bfloat16_tESG_Li256ELb1ELb1ELb0ELb1EEENS1_36VarlenDynamicPersistentTileSchedulerILi128ELi160ELi256ELi128ELb0ELb1ELb1ELb1ELb1ELb1EEEEEEEEEvNT_6ParamsE)
        /*0c4c*/ 	.short	0x0210
        /*0c4e*/ 	.short	0x0af0


	//----- nvinfo : EIATTR_SW_WAR
	.align		4
.L_340:
        /*0c50*/ 	.byte	0x04, 0x36
        /*0c52*/ 	.short	(.L_342 - .L_341)
.L_341:
        /*0c54*/ 	.word	0x00000008
.L_342:


//--------------------- .nv.info._ZN7cutlass13device_kernelIN5flash11enable_sm90INS1_16FlashAttnFwdSm90INS1_25CollectiveMainloopFwdSm90ILi2EN4cute5tupleIJNS5_1CILi1EEES8_S8_EEENS6_IJNS7_ILi128EEENS7_ILi160EEENS7_ILi192EEEEEELi128ENS_12float_e4m3_tEfNS_4arch4Sm90ELb1ELb0ELb0ELb1ELb0ELb1ELb0ELb1ELb1ELb1ELb0ELb0EEENS1_21CollectiveEpilogueFwdINS6_IJSA_SA_SB_EEES9_NS_10bfloat16_tESG_Li256ELb1ELb1ELb0ELb1EEENS1_36VarlenDynamicPersistentTileSchedulerILi128ELi160ELi256ELi128ELb0ELb1ELb1ELb1ELb1ELb1EEEEEEEEEvNT_6ParamsE --------------------------
	.section	.nv.info._ZN7cutlass13device_kernelIN5flash11enable_sm90INS1_16FlashAttnFwdSm90INS1_25CollectiveMainloopFwdSm90ILi2EN4cute5tupleIJNS5_1CILi1EEES8_S8_EEENS6_IJNS7_ILi128EEENS7_ILi160EEENS7_ILi192EEEEEELi128ENS_12float_e4m3_tEfNS_4arch4Sm90ELb1ELb0ELb0ELb1ELb0ELb1ELb0ELb1ELb1ELb1ELb0ELb0EEENS1_21CollectiveEpilogueFwdINS6_IJSA_SA_SB_EEES9_NS_10bfloat16_tESG_Li256ELb1ELb1ELb0ELb1EEENS1_36VarlenDynamicPersistentTileSchedulerILi128ELi160ELi256ELi128ELb0ELb1ELb1ELb1ELb1ELb1EEEEEEEEEvNT_6ParamsE,"",@"SHT_CUDA_INFO"
	.sectionflags	@""
	.align	4


	//----- nvinfo : EIATTR_CUDA_API_VERSION
	.align		4
        /*0000*/ 	.byte	0x04, 0x37
        /*0002*/ 	.short	(.L_344 - .L_343)
.L_343:
        /*0004*/ 	.word	0x00000082


	//----- nvinfo : EIATTR_KPARAM_INFO
	.align		4
.L_344:
        /*0008*/ 	.byte	0x04, 0x17
        /*000a*/ 	.short	(.L_346 - .L_345)
.L_345:
        /*000c*/ 	.word	0x00000000
        /*0010*/ 	.short	0x0000
        /*0012*/ 	.short	0x0070
        /*0014*/ 	.byte	0x00, 0xf0, 0x01, 0x2a


	//----- nvinfo : EIATTR_SPARSE_MMA_MASK
	.align		4
.L_346:
        /*0018*/ 	.byte	0x03, 0x50
        /*001a*/ 	.short	0x0000


	//----- nvinfo : EIATTR_MAXREG_COUNT
	.align		4
        /*001c*/ 	.byte	0x03, 0x1b
        /*001e*/ 	.short	0x00a8


	//----- nvinfo : EIATTR_NUM_BARRIERS
	.align		4
        /*0020*/ 	.byte	0x02, 0x4c
        /*0022*/ 	.byte	0x10
	.zero		1


	//----- nvinfo : EIATTR_EXTERNS
	.align		4
        /*0024*/ 	.byte	0x04, 0x0f
        /*0026*/ 	.short	(.L_348 - .L_347)


	//   ....[0]....
	.align		4
.L_347:
        /*0028*/ 	.word	index@(__assertfail)


	//----- nvinfo : EIATTR_ANNOTATIONS
	.align		4
.L_348:
        /*002c*/ 	.byte	0x04, 0x55
        /*002e*/ 	.short	(.L_350 - .L_349)


	//   ....[0]....
.L_349:
        /* <DEDUP_REMOVED lines=81> */


	//----- nvinfo : EIATTR_MERCURY_ISA_VERSION
	.align		4
.L_350:
        /*0530*/ 	.byte	0x03, 0x5f
        /*0532*/ 	.short	0x0101


	//----- nvinfo : EIATTR_UNUSED_LOAD_BYTE_OFFSET
	.align		4
        /*0534*/ 	.byte	0x04, 0x44
        /*0536*/ 	.short	(.L_352 - .L_351)


	//   ....[0]....
.L_351:
        /*0538*/ 	.word	0x00000ae0
        /*053c*/ 	.word	0x0000fff0


	//   ....[1]....
        /*0540*/ 	.word	0x00022390
        /*0544*/ 	.word	0x0000fff0


	//----- nvinfo : EIATTR_INT_WARP_WIDE_INSTR_OFFSETS
	.align		4
.L_352:
        /*0548*/ 	.byte	0x04, 0x31
        /*054a*/ 	.short	(.L_354 - .L_353)


	//   ....[0]....
.L_353:
        /*054c*/ 	.word	0x00000190


	//   ....[1]....
        /*0550*/ 	.word	0x000001d0


	//   ....[2]....
        /*0554*/ 	.word	0x00000240


	//   ....[3]....
        /*0558*/ 	.word	0x00027480


	//   ....[4]....
        /*055c*/ 	.word	0x000274e0


	//   ....[5]....
        /*0560*/ 	.word	0x0002a090


	//   ....[6]....
        /*0564*/ 	.word	0x0002a0f0


	//----- nvinfo : EIATTR_COOP_GROUP_MASK_REGIDS
	.align		4
.L_354:
        /*0568*/ 	.byte	0x04, 0x29
        /*056a*/ 	.short	(.L_356 - .L_355)


	//   ....[0]....
.L_355:
        /*056c*/ 	.word	0xffffffff


	//   ....[1]....
        /*0570*/ 	.word	0xffffffff


	//   ....[2]....
        /*0574*/ 	.word	0xffffffff


	//   ....[3]....
        /*0578*/ 	.word	0xffffffff


	//   ....[4]....
        /*057c*/ 	.word	0xffffffff


	//   ....[5]....
        /*0580*/ 	.word	0xffffffff


	//   ....[6]....
        /*0584*/ 	.word	0xffffffff


	//   ....[7]....
        /*0588*/ 	.word	0xffffffff


	//   ....[8]....
        /*058c*/ 	.word	0xffffffff


	//   ....[9]....
        /*0590*/ 	.word	0xffffffff


	//   ....[10]....
        /*0594*/ 	.word	0xffffffff


	//   ....[11]....
        /*0598*/ 	.word	0xffffffff


	//   ....[12]....
        /*059c*/ 	.word	0xffffffff


	//   ....[13]....
        /*05a0*/ 	.word	0xffffffff


	//   ....[14]....
        /*05a4*/ 	.word	0xffffffff


	//   ....[15]....
        /*05a8*/ 	.word	0xffffffff


	//   ....[16]....
        /*05ac*/ 	.word	0xffffffff


	//   ....[17]....
        /*05b0*/ 	.word	0xffffffff


	//   ....[18]....
        /*05b4*/ 	.word	0xffffffff


	//   ....[19]....
        /*05b8*/ 	.word	0xffffffff


	//   ....[20]....
        /*05bc*/ 	.word	0xffffffff


	//   ....[21]....
        /*05c0*/ 	.word	0xffffffff


	//   ....[22]....
        /*05c4*/ 	.word	0xffffffff


	//   ....[23]....
        /*05c8*/ 	.word	0xffffffff


	//   ....[24]....
        /*05cc*/ 	.word	0xffffffff


	//   ....[25]....
        /*05d0*/ 	.word	0xffffffff


	//   ....[26]....
        /*05d4*/ 	.word	0xffffffff


	//   ....[27]....
        /*05d8*/ 	.word	0xffffffff


	//   ....[28]....
        /*05dc*/ 	.word	0xffffffff


	//   ....[29]....
        /*05e0*/ 	.word	0xffffffff


	//   ....[30]....
        /*05e4*/ 	.word	0xffffffff


	//   ....[31]....
        /*05e8*/ 	.word	0xffffffff


	//   ....[32]....
        /*05ec*/ 	.word	0xffffffff


	//   ....[33]....
        /*05f0*/ 	.word	0xffffffff


	//   ....[34]....
        /*05f4*/ 	.word	0xffffffff


	//   ....[35]....
        /*05f8*/ 	.word	0xffffffff


	//   ....[36]....
        /*05fc*/ 	.word	0xffffffff


	//   ....[37]....
        /*0600*/ 	.word	0xffffffff


	//   ....[38]....
        /*0604*/ 	.word	0xffffffff


	//   ....[39]....
        /*0608*/ 	.word	0xffffffff


	//   ....[40]....
        /*060c*/ 	.word	0xffffffff


	//   ....[41]....
        /*0610*/ 	.word	0xffffffff


	//   ....[42]....
        /*0614*/ 	.word	0xffffffff


	//   ....[43]....
        /*0618*/ 	.word	0xffffffff


	//   ....[44]....
        /*061c*/ 	.word	0xffffffff


	//   ....[45]....
        /*0620*/ 	.word	0xffffffff


	//   ....[46]....
        /*0624*/ 	.word	0xffffffff


	//   ....[47]....
        /*0628*/ 	.word	0xffffffff


	//   ....[48]....
        /*062c*/ 	.word	0xffffffff


	//   ....[49]....
        /*0630*/ 	.word	0xffffffff


	//   ....[50]....
        /*0634*/ 	.word	0xffffffff


	//   ....[51]....
        /*0638*/ 	.word	0xffffffff


	//   ....[52]....
        /*063c*/ 	.word	0xffffffff


	//   ....[53]....
        /*0640*/ 	.word	0xffffffff


	//   ....[54]....
        /*0644*/ 	.word	0xffffffff


	//   ....[55]....
        /*0648*/ 	.word	0xffffffff


	//   ....[56]....
        /*064c*/ 	.word	0xffffffff


	//   ....[57]....
        /*0650*/ 	.word	0xffffffff


	//   ....[58]....
        /*0654*/ 	.word	0xffffffff


	//   ....[59]....
        /*0658*/ 	.word	0xffffffff


	//   ....[60]....
        /*065c*/ 	.word	0xffffffff


	//   ....[61]....
        /*0660*/ 	.word	0xffffffff


	//   ....[62]....
        /*0664*/ 	.word	0xffffffff


	//   ....[63]....
        /*0668*/ 	.word	0xffffffff


	//   ....[64]....
        /*066c*/ 	.word	0xffffffff


	//   ....[65]....
        /*0670*/ 	.word	0xffffffff


	//   ....[66]....
        /*0674*/ 	.word	0xffffffff


	//   ....[67]....
        /*0678*/ 	.word	0xffffffff


	//   ....[68]....
        /*067c*/ 	.word	0xffffffff


	//   ....[69]....
        /*0680*/ 	.word	0xffffffff


	//   ....[70]....
        /*0684*/ 	.word	0xffffffff


	//   ....[71]....
        /*0688*/ 	.word	0xffffffff


	//   ....[72]....
        /*068c*/ 	.word	0xffffffff


	//   ....[73]....
        /*0690*/ 	.word	0xffffffff


	//   ....[74]....
        /*0694*/ 	.word	0xffffffff


	//   ....[75]....
        /*0698*/ 	.word	0xffffffff


	//   ....[76]....
        /*069c*/ 	.word	0xffffffff


	//   ....[77]....
        /*06a0*/ 	.word	0xffffffff


	//   ....[78]....
        /*06a4*/ 	.word	0xffffffff


	//   ....[79]....
        /*06a8*/ 	.word	0xffffffff


	//   ....[80]....
        /*06ac*/ 	.word	0xffffffff


	//   ....[81]....
        /*06b0*/ 	.word	0xffffffff


	//   ....[82]....
        /*06b4*/ 	.word	0xffffffff


	//   ....[83]....
        /*06b8*/ 	.word	0xffffffff


	//   ....[84]....
        /*06bc*/ 	.word	0xffffffff


	//   ....[85]....
        /*06c0*/ 	.word	0xffffffff


	//   ....[86]....
        /*06c4*/ 	.word	0xffffffff


	//   ....[87]....
        /*06c8*/ 	.word	0xffffffff


	//   ....[88]....
        /*06cc*/ 	.word	0xffffffff


	//   ....[89]....
        /*06d0*/ 	.word	0xffffffff


	//   ....[90]....
        /*06d4*/ 	.word	0xffffffff


	//   ....[91]....
        /*06d8*/ 	.word	0xffffffff


	//   ....[92]....
        /*06dc*/ 	.word	0xffffffff


	//   ....[93]....
        /*06e0*/ 	.word	0xffffffff


	//   ....[94]....
        /*06e4*/ 	.word	0xffffffff


	//   ....[95]....
        /*06e8*/ 	.word	0xffffffff


	//   ....[96]....
        /*06ec*/ 	.word	0xffffffff


	//   ....[97]....
        /*06f0*/ 	.word	0xffffffff


	//   ....[98]....
        /*06f4*/ 	.word	0xffffffff


	//   ....[99]....
        /*06f8*/ 	.word	0xffffffff


	//   ....[100]....
        /*06fc*/ 	.word	0xffffffff


	//   ....[101]....
        /*0700*/ 	.word	0xffffffff


	//   ....[102]....
        /*0704*/ 	.word	0xffffffff


	//   ....[103]....
        /*0708*/ 	.word	0xffffffff


	//   ....[104]....
        /*070c*/ 	.word	0xffffffff


	//   ....[105]....
        /*0710*/ 	.word	0xffffffff


	//   ....[106]....
        /*0714*/ 	.word	0xffffffff


	//   ....[107]....
        /*0718*/ 	.word	0xffffffff


	//   ....[108]....
        /*071c*/ 	.word	0xffffffff


	//   ....[109]....
        /*0720*/ 	.word	0xffffffff


	//   ....[110]....
        /*0724*/ 	.word	0xffffffff


	//   ....[111]....
        /*0728*/ 	.word	0xffffffff


	//   ....[112]....
        /*072c*/ 	.word	0xffffffff


	//   ....[113]....
        /*0730*/ 	.word	0xffffffff


	//   ....[114]....
        /*0734*/ 	.word	0xffffffff


	//   ....[115]....
        /*0738*/ 	.word	0xffffffff


	//   ....[116]....
        /*073c*/ 	.word	0xffffffff


	//   ....[117]....
        /*0740*/ 	.word	0xffffffff


	//   ....[118]....
        /*0744*/ 	.word	0xffffffff


	//   ....[119]....
        /*0748*/ 	.word	0xffffffff


	//   ....[120]....
        /*074c*/ 	.word	0xffffffff


	//   ....[121]....
        /*0750*/ 	.word	0xffffffff


	//   ....[122]....
        /*0754*/ 	.word	0xffffffff


	//   ....[123]....
        /*0758*/ 	.word	0xffffffff


	//   ....[124]....
        /*075c*/ 	.word	0xffffffff


	//   ....[125]....
        /*0760*/ 	.word	0xffffffff


	//   ....[126]....
        /*0764*/ 	.word	0xffffffff


	//   ....[127]....
        /*0768*/ 	.word	0xffffffff


	//   ....[128]....
        /*076c*/ 	.word	0xffffffff


	//   ....[129]....
        /*0770*/ 	.word	0xffffffff


	//   ....[130]....
        /*0774*/ 	.word	0xffffffff


	//   ....[131]....
        /*0778*/ 	.word	0xffffffff


	//   ....[132]....
        /*077c*/ 	.word	0x0500000f


	//   ....[133]....
        /*0780*/ 	.word	0x0500000f


	//   ....[134]....
        /*0784*/ 	.word	0x0500000f


	//   ....[135]....
        /*0788*/ 	.word	0x0500000f


	//   ....[136]....
        /*078c*/ 	.word	0x0500000f


	//   ....[137]....
        /*0790*/ 	.word	0x0500000f


	//   ....[138]....
        /*0794*/ 	.word	0x0500000f


	//   ....[139]....
        /*0798*/ 	.word	0x0500000f


	//   ....[140]....
        /*079c*/ 	.word	0x0500000f


	//   ....[141]....
        /*07a0*/ 	.word	0x0500000f


	//   ....[142]....
        /*07a4*/ 	.word	0x0500000f


	//   ....[143]....
        /*07a8*/ 	.word	0x0500000f


	//   ....[144]....
        /*07ac*/ 	.word	0x0500000f


	//   ....[145]....
        /*07b0*/ 	.word	0x0500000f


	//   ....[146]....
        /*07b4*/ 	.word	0x0500000f


	//   ....[147]....
        /*07b8*/ 	.word	0x0500000f


	//   ....[148]....
        /*07bc*/ 	.word	0x0500000f


	//   ....[149]....
        /*07c0*/ 	.word	0x0500000f


	//   ....[150]....
        /*07c4*/ 	.word	0x0500000f


	//   ....[151]....
        /*07c8*/ 	.word	0x0500000f


	//   ....[152]....
        /*07cc*/ 	.word	0x0500000f


	//   ....[153]....
        /*07d0*/ 	.word	0x0500000f


	//   ....[154]....
        /*07d4*/ 	.word	0x0500000f


	//   ....[155]....
        /*07d8*/ 	.word	0x0500000f


	//   ....[156]....
        /*07dc*/ 	.word	0x0500000f


	//   ....[157]....
        /*07e0*/ 	.word	0x0500000f


	//   ....[158]....
        /*07e4*/ 	.word	0x0500000f


	//   ....[159]....
        /*07e8*/ 	.word	0x0500000f


	//   ....[160]....
        /*07ec*/ 	.word	0x0500000f


	//   ....[161]....
        /*07f0*/ 	.word	0x0500000f


	//   ....[162]....
        /*07f4*/ 	.word	0x0500000f


	//   ....[163]....
        /*07f8*/ 	.word	0x0500000f


	//   ....[164]....
        /*07fc*/ 	.word	0x0500000f


	//   ....[165]....
        /*0800*/ 	.word	0x0500000f


	//   ....[166]....
        /*0804*/ 	.word	0x0500000f


	//   ....[167]....
        /*0808*/ 	.word	0x0500000f


	//   ....[168]....
        /*080c*/ 	.word	0x0500000f


	//   ....[169]....
        /*0810*/ 	.word	0x0500000f


	//   ....[170]....
        /*0814*/ 	.word	0x0500000f


	//   ....[171]....
        /*0818*/ 	.word	0x0500000f


	//   ....[172]....
        /*081c*/ 	.word	0x0500000f


	//   ....[173]....
        /*0820*/ 	.word	0x0500000f


	//   ....[174]....
        /*0824*/ 	.word	0x0500000f


	//   ....[175]....
        /*0828*/ 	.word	0x0500000f


	//   ....[176]....
        /*082c*/ 	.word	0x0500000f


	//   ....[177]....
        /*0830*/ 	.word	0x0500000f


	//   ....[178]....
        /*0834*/ 	.word	0x0500000f


	//   ....[179]....
        /*0838*/ 	.word	0x0500000f


	//   ....[180]....
        /*083c*/ 	.word	0x0500000f


	//   ....[181]....
        /*0840*/ 	.word	0x0500000f


	//   ....[182]....
        /*0844*/ 	.word	0x0500000f


	//   ....[183]....
        /*0848*/ 	.word	0x0500000f


	//   ....[184]....
        /*084c*/ 	.word	0x0500000f


	//   ....[185]....
        /*0850*/ 	.word	0x0500000f


	//   ....[186]....
        /*0854*/ 	.word	0x0500000f


	//   ....[187]....
        /*0858*/ 	.word	0x0500000f


	//   ....[188]....
        /*085c*/ 	.word	0x0500000f


	//   ....[189]....
        /*0860*/ 	.word	0x0500000f


	//   ....[190]....
        /*0864*/ 	.word	0x0500000f


	//   ....[191]....
        /*0868*/ 	.word	0x0500000f


	//   ....[192]....
        /*086c*/ 	.word	0x0500000f


	//   ....[193]....
        /*0870*/ 	.word	0x0500000f


	//   ....[194]....
        /*0874*/ 	.word	0x0500000f


	//   ....[195]....
        /*0878*/ 	.word	0x0500000f


	//   ....[196]....
        /*087c*/ 	.word	0x0500000f


	//   ....[197]....
        /*0880*/ 	.word	0x0500000f


	//   ....[198]....
        /*0884*/ 	.word	0x0500000f


	//   ....[199]....
        /*0888*/ 	.word	0x0500000f


	//   ....[200]....
        /*088c*/ 	.word	0x0500000f


	//   ....[201]....
        /*0890*/ 	.word	0x0500000f


	//   ....[202]....
        /*0894*/ 	.word	0x0500000f


	//   ....[203]....
        /*0898*/ 	.word	0x0500000f


	//   ....[204]....
        /*089c*/ 	.word	0x0500000f


	//   ....[205]....
        /*08a0*/ 	.word	0x0500000f


	//   ....[206]....
        /*08a4*/ 	.word	0x0500000f


	//   ....[207]....
        /*08a8*/ 	.word	0x0500000f


	//   ....[208]....
        /*08ac*/ 	.word	0x0500000f


	//----- nvinfo : EIATTR_COOP_GROUP_INSTR_OFFSETS
	.align		4
.L_356:
        /*08b0*/ 	.byte	0x04, 0x28
        /*08b2*/ 	.short	(.L_358 - .L_357)


	//   ....[0]....
.L_357:
        /*08b4*/ 	.word	0x00000070


	//   ....[1]....
        /*08b8*/ 	.word	0x000001a0


	//   ....[2]....
        /*08bc*/ 	.word	0x000001f0


	//   ....[3]....
        /*08c0*/ 	.word	0x00000420


	//   ....[4]....
        /*08c4*/ 	.word	0x00000580


	//   ....[5]....
        /*08c8*/ 	.word	0x000006a0


	//   ....[6]....
        /*08cc*/ 	.word	0x00000800


	//   ....[7]....
        /*08d0*/ 	.word	0x00010120


	//   ....[8]....
        /*08d4*/ 	.word	0x000107e0


	//   ....[9]....
        /*08d8*/ 	.word	0x000107f0


	//   ....[10]....
        /*08dc*/ 	.word	0x00010800


	//   ....[11]....
        /*08e0*/ 	.word	0x00010810


	//   ....[12]....
        /*08e4*/ 	.word	0x00013dc0


	//   ....[13]....
        /*08e8*/ 	.word	0x00013dd0


	//   ....[14]....
        /*08ec*/ 	.word	0x00013de0


	//   ....[15]....
        /*08f0*/ 	.word	0x00013df0


	//   ....[16]....
        /*08f4*/ 	.word	0x000181c0


	//   ....[17]....
        /*08f8*/ 	.word	0x000181e0


	//   ....[18]....
        /*08fc*/ 	.word	0x00018bc0


	//   ....[19]....
        /*0900*/ 	.word	0x00018be0


	//   ....[20]....
        /*0904*/ 	.word	0x00019810


	//   ....[21]....
        /*0908*/ 	.word	0x00019930


	//   ....[22]....
        /*090c*/ 	.word	0x0001bdb0


	//   ....[23]....
        /*0910*/ 	.word	0x0001c5c0


	//   ....[24]....
        /*0914*/ 	.word	0x0001c5f0


	//   ....[25]....
        /*0918*/ 	.word	0x0001c8c0


	//   ....[26]....
        /*091c*/ 	.word	0x0001d2d0


	//   ....[27]....
        /*0920*/ 	.word	0x0001d330


	//   ....[28]....
        /*0924*/ 	.word	0x0001fee0


	//   ....[29]....
        /*0928*/ 	.word	0x0001ff20


	//   ....[30]....
        /*092c*/ 	.word	0x0001ff80


	//   ....[31]....
        /*0930*/ 	.word	0x00020020


	//   ....[32]....
        /*0934*/ 	.word	0x00021be0


	//   ....[33]....
        /*0938*/ 	.word	0x00021bf0


	//   ....[34]....
        /*093c*/ 	.word	0x00021c70


	//   ....[35]....
        /*0940*/ 	.word	0x00021c80


	//   ....[36]....
        /*0944*/ 	.word	0x000229e0


	//   ....[37]....
        /*0948*/ 	.word	0x00022a10


	//   ....[38]....
        /*094c*/ 	.word	0x00022a40


	//   ....[39]....
        /*0950*/ 	.word	0x00022a70


	//   ....[40]....
        /*0954*/ 	.word	0x00022aa0


	//   ....[41]....
        /*0958*/ 	.word	0x00022ad0


	//   ....[42]....
        /*095c*/ 	.word	0x00022b00


	//   ....[43]....
        /*0960*/ 	.word	0x00022b30


	//   ....[44]....
        /*0964*/ 	.word	0x00022b60


	//   ....[45]....
        /*0968*/ 	.word	0x00022b90


	//   ....[46]....
        /*096c*/ 	.word	0x00022bc0


	//   ....[47]....
        /*0970*/ 	.word	0x00022bf0


	//   ....[48]....
        /*0974*/ 	.word	0x00022c20


	//   ....[49]....
        /*0978*/ 	.word	0x00022c50


	//   ....[50]....
        /*097c*/ 	.word	0x00022c80


	//   ....[51]....
        /*0980*/ 	.word	0x00022cb0


	//   ....[52]....
        /*0984*/ 	.word	0x00022ce0


	//   ....[53]....
        /*0988*/ 	.word	0x00022d10


	//   ....[54]....
        /*098c*/ 	.word	0x00022d40


	//   ....[55]....
        /*0990*/ 	.word	0x00022d70


	//   ....[56]....
        /*0994*/ 	.word	0x00022da0


	//   ....[57]....
        /*0998*/ 	.word	0x00022dd0


	//   ....[58]....
        /*099c*/ 	.word	0x00022e00


	//   ....[59]....
        /*09a0*/ 	.word	0x00022e20


	//   ....[60]....
        /*09a4*/ 	.word	0x00022e30


	//   ....[61]....
        /*09a8*/ 	.word	0x00022e40


	//   ....[62]....
        /*09ac*/ 	.word	0x00022e60


	//   ....[63]....
        /*09b0*/ 	.word	0x00022e70


	//   ....[64]....
        /*09b4*/ 	.word	0x00022e80


	//   ....[65]....
        /*09b8*/ 	.word	0x00022e90


	//   ....[66]....
        /*09bc*/ 	.word	0x00022ec0


	//   ....[67]....
        /*09c0*/ 	.word	0x00022ef0


	//   ....[68]....
        /*09c4*/ 	.word	0x00023490


	//   ....[69]....
        /*09c8*/ 	.word	0x000234d0


	//   ....[70]....
        /*09cc*/ 	.word	0x00023500


	//   ....[71]....
        /*09d0*/ 	.word	0x00023540


	//   ....[72]....
        /*09d4*/ 	.word	0x00023b40


	//   ....[73]....
        /*09d8*/ 	.word	0x00023b50


	//   ....[74]....
        /*09dc*/ 	.word	0x00023c10


	//   ....[75]....
        /*09e0*/ 	.word	0x00023c30


	//   ....[76]....
        /*09e4*/ 	.word	0x00023cf0


	//   ....[77]....
        /*09e8*/ 	.word	0x00023d10


	//   ....[78]....
        /*09ec*/ 	.word	0x00023de0


	//   ....[79]....
        /*09f0*/ 	.word	0x00023e00


	//   ....[80]....
        /*09f4*/ 	.word	0x000245d0


	//   ....[81]....
        /*09f8*/ 	.word	0x000245e0


	//   ....[82]....
        /*09fc*/ 	.word	0x00024720


	//   ....[83]....
        /*0a00*/ 	.word	0x00024730


	//   ....[84]....
        /*0a04*/ 	.word	0x00024860


	//   ....[85]....
        /*0a08*/ 	.word	0x00024870


	//   ....[86]....
        /*0a0c*/ 	.word	0x000249a0


	//   ....[87]....
        /*0a10*/ 	.word	0x000249b0


	//   ....[88]....
        /*0a14*/ 	.word	0x00024b40


	//   ....[89]....
        /*0a18*/ 	.word	0x00024d20


	//   ....[90]....
        /*0a1c*/ 	.word	0x00024d50


	//   ....[91]....
        /*0a20*/ 	.word	0x00024d80


	//   ....[92]....
        /*0a24*/ 	.word	0x00024db0


	//   ....[93]....
        /*0a28*/ 	.word	0x00024de0


	//   ....[94]....
        /*0a2c*/ 	.word	0x00024e10


	//   ....[95]....
        /*0a30*/ 	.word	0x00024f80


	//   ....[96]....
        /*0a34*/ 	.word	0x00024fb0


	//   ....[97]....
        /*0a38*/ 	.word	0x00024fe0


	//   ....[98]....
        /*0a3c*/ 	.word	0x00025010


	//   ....[99]....
        /*0a40*/ 	.word	0x00025040


	//   ....[100]....
        /*0a44*/ 	.word	0x00025070


	//   ....[101]....
        /*0a48*/ 	.word	0x00025110


	//   ....[102]....
        /*0a4c*/ 	.word	0x00025170


	//   ....[103]....
        /*0a50*/ 	.word	0x00025200


	//   ....[104]....
        /*0a54*/ 	.word	0x000261d0


	//   ....[105]....
        /*0a58*/ 	.word	0x00027c50


	//   ....[106]....
        /*0a5c*/ 	.word	0x00028a70


	//   ....[107]....
        /*0a60*/ 	.word	0x00028a90


	//   ....[108]....
        /*0a64*/ 	.word	0x00028ab0


	//   ....[109]....
        /*0a68*/ 	.word	0x00028b70


	//   ....[110]....
        /*0a6c*/ 	.word	0x00028ba0


	//   ....[111]....
        /*0a70*/ 	.word	0x00028c30


	//   ....[112]....
        /*0a74*/ 	.word	0x00028c40


	//   ....[113]....
        /*0a78*/ 	.word	0x00028cd0


	//   ....[114]....
        /*0a7c*/ 	.word	0x0002aa50


	//   ....[115]....
        /*0a80*/ 	.word	0x0002aa80


	//   ....[116]....
        /*0a84*/ 	.word	0x0002aac0


	//   ....[117]....
        /*0a88*/ 	.word	0x0002aaf0


	//   ....[118]....
        /*0a8c*/ 	.word	0x0002ab20


	//   ....[119]....
        /*0a90*/ 	.word	0x0002ab50


	//   ....[120]....
        /*0a94*/ 	.word	0x0002ab80


	//   ....[121]....
        /*0a98*/ 	.word	0x0002abb0


	//   ....[122]....
        /*0a9c*/ 	.word	0x0002ad30


	//   ....[123]....
        /*0aa0*/ 	.word	0x0002ad60


	//   ....[124]....
        /*0aa4*/ 	.word	0x0002ad90


	//   ....[125]....
        /*0aa8*/ 	.word	0x0002adc0


	//   ....[126]....
        /*0aac*/ 	.word	0x0002adf0


	//   ....[127]....
        /*0ab0*/ 	.word	0x0002ae20


	//   ....[128]....
        /*0ab4*/ 	.word	0x0002aee0


	//   ....[129]....
        /*0ab8*/ 	.word	0x0002af00


	//   ....[130]....
        /*0abc*/ 	.word	0x0002af70


	//   ....[131]....
        /*0ac0*/ 	.word	0x0002b650


	//   ....[132]....
        /*0ac4*/ 	.word	0x0002bb00


	//   ....[133]....
        /*0ac8*/ 	.word	0x0002bba0


	//   ....[134]....
        /*0acc*/ 	.word	0x0002bc30


	//   ....[135]....
        /*0ad0*/ 	.word	0x0002bc80


	//   ....[136]....
        /*0ad4*/ 	.word	0x0002bcd0


	//   ....[137]....
        /*0ad8*/ 	.word	0x0002bda0


	//   ....[138]....
        /*0adc*/ 	.word	0x0002be30


	//   ....[139]....
        /*0ae0*/ 	.word	0x0002be80


	//   ....[140]....
        /*0ae4*/ 	.word	0x0002bed0


	//   ....[141]....
        /*0ae8*/ 	.word	0x0002c1c0


	//   ....[142]....
        /*0aec*/ 	.word	0x0002c2e0


	//   ....[143]....
        /*0af0*/ 	.word	0x0002c410


	//   ....[144]....
        /*0af4*/ 	.word	0x0002c4a0


	//   ....[145]....
        /*0af8*/ 	.word	0x0002c500


	//   ....[146]....
        /*0afc*/ 	.word	0x0002c580


	//   ....[147]....
        /*0b00*/ 	.word	0x0002c5e0


	//   ....[148]....
        /*0b04*/ 	.word	0x0002c640


	//   ....[149]....
        /*0b08*/ 	.word	0x0002c6a0


	//   ....[150]....
        /*0b0c*/ 	.word	0x0002c720


	//   ....[151]....
        /*0b10*/ 	.word	0x0002c780


	//   ....[152]....
        /*0b14*/ 	.word	0x0002c800


	//   ....[153]....
        /*0b18*/ 	.word	0x0002c860


	//   ....[154]....
        /*0b1c*/ 	.word	0x0002c8e0


	//   ....[155]....
        /*0b20*/ 	.word	0x0002c940


	//   ....[156]....
        /*0b24*/ 	.word	0x0002c9c0


	//   ....[157]....
        /*0b28*/ 	.word	0x0002ca20


	//   ....[158]....
        /*0b2c*/ 	.word	0x0002cab0


	//   ....[159]....
        /*0b30*/ 	.word	0x0002cb10


	//   ....[160]....
        /*0b34*/ 	.word	0x0002cb90


	//   ....[161]....
        /*0b38*/ 	.word	0x0002cbf0


	//   ....[162]....
        /*0b3c*/ 	.word	0x0002cc50


	//   ....[163]....
        /*0b40*/ 	.word	0x0002ccb0


	//   ....[164]....
        /*0b44*/ 	.word	0x0002cd10


	//   ....[165]....
        /*0b48*/ 	.word	0x0002cd70


	//   ....[166]....
        /*0b4c*/ 	.word	0x0002cdf0


	//   ....[167]....
        /*0b50*/ 	.word	0x0002ce50


	//   ....[168]....
        /*0b54*/ 	.word	0x0002ced0


	//   ....[169]....
        /*0b58*/ 	.word	0x0002cf30


	//   ....[170]....
        /*0b5c*/ 	.word	0x0002cfb0


	//   ....[171]....
        /*0b60*/ 	.word	0x0002d010


	//   ....[172]....
        /*0b64*/ 	.word	0x0002d090


	//   ....[173]....
        /*0b68*/ 	.word	0x0002d180


	//   ....[174]....
        /*0b6c*/ 	.word	0x0002d1d0


	//   ....[175]....
        /*0b70*/ 	.word	0x0002d260


	//   ....[176]....
        /*0b74*/ 	.word	0x0002d2f0


	//   ....[177]....
        /*0b78*/ 	.word	0x0002d380


	//   ....[178]....
        /*0b7c*/ 	.word	0x0002d410


	//   ....[179]....
        /*0b80*/ 	.word	0x0002d4a0


	//   ....[180]....
        /*0b84*/ 	.word	0x0002d530


	//   ....[181]....
        /*0b88*/ 	.word	0x0002d5f0


	//   ....[182]....
        /*0b8c*/ 	.word	0x0002d8e0


	//   ....[183]....
        /*0b90*/ 	.word	0x0002db00


	//   ....[184]....
        /*0b94*/ 	.word	0x0002db50


	//   ....[185]....
        /*0b98*/ 	.word	0x0002dbb0


	//   ....[186]....
        /*0b9c*/ 	.word	0x0002dca0


	//   ....[187]....
        /*0ba0*/ 	.word	0x0002dd50


	//   ....[188]....
        /*0ba4*/ 	.word	0x0002de30


	//   ....[189]....
        /*0ba8*/ 	.word	0x0002df00


	//   ....[190]....
        /*0bac*/ 	.word	0x0002e000


	//   ....[191]....
        /*0bb0*/ 	.word	0x0002e2e0


	//   ....[192]....
        /*0bb4*/ 	.word	0x0002e380


	//   ....[193]....
        /*0bb8*/ 	.word	0x0002e4a0


	//   ....[194]....
        /*0bbc*/ 	.word	0x0002e520


	//   ....[195]....
        /*0bc0*/ 	.word	0x0002e5a0


	//   ....[196]....
        /*0bc4*/ 	.word	0x0002e620


	//   ....[197]....
        /*0bc8*/ 	.word	0x0002e6a0


	//   ....[198]....
        /*0bcc*/ 	.word	0x0002e730


	//   ....[199]....
        /*0bd0*/ 	.word	0x0002e7d0


	//   ....[200]....
        /*0bd4*/ 	.word	0x0002e880


	//   ....[201]....
        /*0bd8*/ 	.word	0x0002e900


	//   ....[202]....
        /*0bdc*/ 	.word	0x0002e980


	//   ....[203]....
        /*0be0*/ 	.word	0x0002ea00


	//   ....[204]....
        /*0be4*/ 	.word	0x0002ea90


	//   ....[205]....
        /*0be8*/ 	.word	0x0002eb10


	//   ....[206]....
        /*0bec*/ 	.word	0x0002ebb0


	//   ....[207]....
        /*0bf0*/ 	.word	0x0002ec40


	//   ....[208]....
        /*0bf4*/ 	.word	0x0002ed70


	//----- nvinfo : EIATTR_REG_RECONFIG
	.align		4
.L_358:
        /*0bf8*/ 	.byte	0x01, 0x54
	.zero		2


	//----- nvinfo : EIATTR_SYSCALL_OFFSETS
	.align		4
        /*0bfc*/ 	.byte	0x04, 0x46
        /*0bfe*/ 	.short	(.L_360 - .L_359)


	//   ....[0]....
.L_359:
        /*0c00*/ 	.word	0x00001ca0


	//   ....[1]....
        /*0c04*/ 	.word	0x00001df0


	//   ....[2]....
        /*0c08*/ 	.word	0x000102b0


	//   ....[3]....
        /*0c0c*/ 	.word	0x000105c0


	//   ....[4]....
        /*0c10*/ 	.word	0x00027680


	//   ....[5]....
        /*0c14*/ 	.word	0x00027820


	//   ....[6]....
        /*0c18*/ 	.word	0x00027980


	//   ....[7]....
        /*0c1c*/ 	.word	0x00027ad0


	//   ....[8]....
        /*0c20*/ 	.word	0x00028640


	//----- nvinfo : EIATTR_MBARRIER_INSTR_OFFSETS
	.align		4
.L_360:
        /*0c24*/ 	.byte	0x04, 0x39
        /*0c26*/ 	.short	(.L_362 - .L_361)


	//   ....[0]....
.L_361:
        /*0c28*/ 	.word	0x000002d0
        /*0c2c*/ 	.word	0x000000ff
        /*0c30*/ 	.word	0x00029800
        /*0c34*/ 	.short	0x0100
        /*0c36*/ 	.byte	0x08
	.zero		1


	//   ....[1]....
        /*0c38*/ 	.word	0x000002e0
        /*0c3c*/ 	.word	0x000000ff
        /*0c40*/ 	.word	0x00029820
        /*0c44*/ 	.short	0x0100
        /*0c46*/ 	.byte	0x08
	.zero		1


	//   ....[2]....
        /*0c48*/ 	.word	0x000003d0
        /*0c4c*/ 	.word	0x000000ff
        /*0c50*/ 	.word	0x00029830
        /*0c54*/ 	.short	0x0100
        /*0c56*/ 	.byte	0x08
	.zero		1


	//   ....[3]....
        /*0c58*/ 	.word	0x000003e0
        /*0c5c*/ 	.word	0x000000ff
        /*0c60*/ 	.word	0x00029840
        /*0c64*/ 	.short	0x0100
        /*0c66*/ 	.byte	0x08
	.zero		1


	//   ....[4]....
        /*0c68*/ 	.word	0x000003f0
        /*0c6c*/ 	.word	0x000000ff
        /*0c70*/ 	.word	0x00029838
        /*0c74*/ 	.short	0x0100
        /*0c76*/ 	.byte	0x08
	.zero		1


	//   ....[5]....
        /*0c78*/ 	.word	0x00000400
        /*0c7c*/ 	.word	0x000000ff
        /*0c80*/ 	.word	0x00029848
        /*0c84*/ 	.short	0x0100
        /*0c86*/ 	.byte	0x08
	.zero		1


	//   ....[6]....
        /*0c88*/ 	.word	0x00000530
        /*0c8c*/ 	.word	0x000000ff
        /*0c90*/ 	.word	0x00029850
        /*0c94*/ 	.short	0x0100
        /*0c96*/ 	.byte	0x08
	.zero		1


	//   ....[7]....
        /*0c98*/ 	.word	0x00000540
        /*0c9c*/ 	.word	0x000000ff
        /*0ca0*/ 	.word	0x00029860
        /*0ca4*/ 	.short	0x0100
        /*0ca6*/ 	.byte	0x08
	.zero		1


	//   ....[8]....
        /*0ca8*/ 	.word	0x00000550
        /*0cac*/ 	.word	0x000000ff
        /*0cb0*/ 	.word	0x00029858
        /*0cb4*/ 	.short	0x0100
        /*0cb6*/ 	.byte	0x08
	.zero		1


	//   ....[9]....
        /*0cb8*/ 	.word	0x00000560
        /*0cbc*/ 	.word	0x000000ff
        /*0cc0*/ 	.word	0x00029868
        /*0cc4*/ 	.short	0x0100
        /*0cc6*/ 	.byte	0x08
	.zero		1


	//   ....[10]....
        /*0cc8*/ 	.word	0x00000650
        /*0ccc*/ 	.word	0x000000ff
        /*0cd0*/ 	.word	0x00029870
        /*0cd4*/ 	.short	0x0100
        /*0cd6*/ 	.byte	0x06
	.zero		1


	//   ....[11]....
        /*0cd8*/ 	.word	0x00000660
        /*0cdc*/ 	.word	0x000000ff
        /*0ce0*/ 	.word	0x00029880
        /*0ce4*/ 	.short	0x0100
        /*0ce6*/ 	.byte	0x06
	.zero		1


	//   ....[12]....
        /*0ce8*/ 	.word	0x00000670
        /*0cec*/ 	.word	0x000000ff
        /*0cf0*/ 	.word	0x00029878
        /*0cf4*/ 	.short	0x0100
        /*0cf6*/ 	.byte	0x06
	.zero		1


	//   ....[13]....
        /*0cf8*/ 	.word	0x00000680
        /*0cfc*/ 	.word	0x000000ff
        /*0d00*/ 	.word	0x00029888
        /*0d04*/ 	.short	0x0100
        /*0d06*/ 	.byte	0x06
	.zero		1


	//   ....[14]....
        /*0d08*/ 	.word	0x000007b0
        /*0d0c*/ 	.word	0x000000ff
        /*0d10*/ 	.word	0x00029890
        /*0d14*/ 	.short	0x0100
        /*0d16*/ 	.byte	0x08
	.zero		1


	//   ....[15]....
        /*0d18*/ 	.word	0x000007c0
        /*0d1c*/ 	.word	0x000000ff
        /*0d20*/ 	.word	0x000298a0
        /*0d24*/ 	.short	0x0100
        /*0d26*/ 	.byte	0x08
	.zero		1


	//   ....[16]....
        /*0d28*/ 	.word	0x000007d0
        /*0d2c*/ 	.word	0x000000ff
        /*0d30*/ 	.word	0x00029898
        /*0d34*/ 	.short	0x0100
        /*0d36*/ 	.byte	0x08
	.zero		1


	//   ....[17]....
        /*0d38*/ 	.word	0x000007e0
        /*0d3c*/ 	.word	0x000000ff
        /*0d40*/ 	.word	0x000298a8
        /*0d44*/ 	.short	0x0100
        /*0d46*/ 	.byte	0x08
	.zero		1


	//   ....[18]....
        /*0d48*/ 	.word	0x00000910
        /*0d4c*/ 	.word	0x000000ff
        /*0d50*/ 	.word	0x000298b0
        /*0d54*/ 	.short	0x0100
        /*0d56*/ 	.byte	0x08
	.zero		1


	//   ....[19]....
        /*0d58*/ 	.word	0x00000920
        /*0d5c*/ 	.word	0x000000ff
        /*0d60*/ 	.word	0x000298c0
        /*0d64*/ 	.short	0x0100
        /*0d66*/ 	.byte	0x08
	.zero		1


	//   ....[20]....
        /*0d68*/ 	.word	0x00000930
        /*0d6c*/ 	.word	0x000000ff
        /*0d70*/ 	.word	0x000298b8
        /*0d74*/ 	.short	0x0100
        /*0d76*/ 	.byte	0x08
	.zero		1


	//   ....[21]....
        /*0d78*/ 	.word	0x00000940
        /*0d7c*/ 	.word	0x000000ff
        /*0d80*/ 	.word	0x000298c8
        /*0d84*/ 	.short	0x0100
        /*0d86*/ 	.byte	0x08
	.zero		1


	//   ....[22]....
        /*0d88*/ 	.word	0x00003590
        /*0d8c*/ 	.word	0x00000061
        /*0d90*/ 	.word	0x00029890
        /*0d94*/ 	.short	0x010a
        /*0d96*/ 	.byte	0x3f
	.zero		1


	//   ....[23]....
        /*0d98*/ 	.word	0x000092e0
        /*0d9c*/ 	.word	0x00000061
        /*0da0*/ 	.word	0x00029890
        /*0da4*/ 	.short	0x010a
        /*0da6*/ 	.byte	0x3f
	.zero		1


	//   ....[24]....
        /*0da8*/ 	.word	0x0000f1f0
        /*0dac*/ 	.word	0x00000061
        /*0db0*/ 	.word	0x00029890
        /*0db4*/ 	.short	0x010a
        /*0db6*/ 	.byte	0x3f
	.zero		1


	//   ....[25]....
        /*0db8*/ 	.word	0x0000f5c0
        /*0dbc*/ 	.word	0x00000028
        /*0dc0*/ 	.word	0x00000000
        /*0dc4*/ 	.short	0x0101
        /*0dc6*/ 	.byte	0x3f
	.zero		1


	//   ....[26]....
        /*0dc8*/ 	.word	0x0000f600
        /*0dcc*/ 	.word	0x00000061
        /*0dd0*/ 	.word	0x000298b0
        /*0dd4*/ 	.short	0x010a
        /*0dd6*/ 	.byte	0x3f
	.zero		1


	//   ....[27]....
        /*0dd8*/ 	.word	0x0000faa0
        /*0ddc*/ 	.word	0x00000061
        /*0de0*/ 	.word	0x00000000
        /*0de4*/ 	.short	0x0101
        /*0de6*/ 	.byte	0x3f
	.zero		1


	//   ....[28]....
        /*0de8*/ 	.word	0x00010340
        /*0dec*/ 	.word	0x00000010
        /*0df0*/ 	.word	0x00029800
        /*0df4*/ 	.short	0x010a
        /*0df6*/ 	.byte	0x3f
	.zero		1


	//   ....[29]....
        /*0df8*/ 	.word	0x00010390
        /*0dfc*/ 	.word	0x00000010
        /*0e00*/ 	.word	0x00029800
        /*0e04*/ 	.short	0x010a
        /*0e06*/ 	.byte	0x3f
	.zero		1


	//   ....[30]....
        /*0e08*/ 	.word	0x00010d30
        /*0e0c*/ 	.word	0x00000010
        /*0e10*/ 	.word	0x00029800
        /*0e14*/ 	.short	0x010a
        /*0e16*/ 	.byte	0x3f
	.zero		1


	//   ....[31]....
        /*0e18*/ 	.word	0x00014220
        /*0e1c*/ 	.word	0x00000010
        /*0e20*/ 	.word	0x00029800
        /*0e24*/ 	.short	0x010a
        /*0e26*/ 	.byte	0x3f
	.zero		1


	//   ....[32]....
        /*0e28*/ 	.word	0x000172c0
        /*0e2c*/ 	.word	0x00000003
        /*0e30*/ 	.word	0x00029830
        /*0e34*/ 	.short	0x010a
        /*0e36*/ 	.byte	0x3f
	.zero		1


	//   ....[33]....
        /*0e38*/ 	.word	0x00017330
        /*0e3c*/ 	.word	0x00000003
        /*0e40*/ 	.word	0x00029830
        /*0e44*/ 	.short	0x010a
        /*0e46*/ 	.byte	0x3f
	.zero		1


	//   ....[34]....
        /*0e48*/ 	.word	0x00018a60
        /*0e4c*/ 	.word	0x00000003
        /*0e50*/ 	.word	0x00000000
        /*0e54*/ 	.short	0x0101
        /*0e56*/ 	.byte	0x3f
	.zero		1


	//   ....[35]....
        /*0e58*/ 	.word	0x0001a960
        /*0e5c*/ 	.word	0x0000000b
        /*0e60*/ 	.word	0x00029830
        /*0e64*/ 	.short	0x010a
        /*0e66*/ 	.byte	0x3f
	.zero		1


	//   ....[36]....
        /*0e68*/ 	.word	0x0001a9b0
        /*0e6c*/ 	.word	0x0000000b
        /*0e70*/ 	.word	0x00029830
        /*0e74*/ 	.short	0x010a
        /*0e76*/ 	.byte	0x3f
	.zero		1


	//   ....[37]....
        /*0e78*/ 	.word	0x0001bab0
        /*0e7c*/ 	.word	0x0000000a
        /*0e80*/ 	.word	0x00029850
        /*0e84*/ 	.short	0x010a
        /*0e86*/ 	.byte	0x3f
	.zero		1


	//   ....[38]....
        /*0e88*/ 	.word	0x0001baf0
        /*0e8c*/ 	.word	0x0000000a
        /*0e90*/ 	.word	0x00029850
        /*0e94*/ 	.short	0x010a
        /*0e96*/ 	.byte	0x3f
	.zero		1


	//   ....[39]....
        /*0e98*/ 	.word	0x0001dd30
        /*0e9c*/ 	.word	0x00000004
        /*0ea0*/ 	.word	0x00000000
        /*0ea4*/ 	.short	0x0101
        /*0ea6*/ 	.byte	0x3f
	.zero		1


	//   ....[40]....
        /*0ea8*/ 	.word	0x0001dfe0
        /*0eac*/ 	.word	0x00000008
        /*0eb0*/ 	.word	0x00000000
        /*0eb4*/ 	.short	0x0101
        /*0eb6*/ 	.byte	0x3f
	.zero		1


	//   ....[41]....
        /*0eb8*/ 	.word	0x0001e700
        /*0ebc*/ 	.word	0x00000000
        /*0ec0*/ 	.word	0x00029830
        /*0ec4*/ 	.short	0x010a
        /*0ec6*/ 	.byte	0x3f
	.zero		1


	//   ....[42]....
        /*0ec8*/ 	.word	0x0001e750
        /*0ecc*/ 	.word	0x00000000
        /*0ed0*/ 	.word	0x00029830
        /*0ed4*/ 	.short	0x010a
        /*0ed6*/ 	.byte	0x3f
	.zero		1


	//   ....[43]....
        /*0ed8*/ 	.word	0x0001f820
        /*0edc*/ 	.word	0x0000000b
        /*0ee0*/ 	.word	0x00029850
        /*0ee4*/ 	.short	0x010a
        /*0ee6*/ 	.byte	0x3f
	.zero		1


	//   ....[44]....
        /*0ee8*/ 	.word	0x0001f860
        /*0eec*/ 	.word	0x0000000b
        /*0ef0*/ 	.word	0x00029850
        /*0ef4*/ 	.short	0x010a
        /*0ef6*/ 	.byte	0x3f
	.zero		1


	//   ....[45]....
        /*0ef8*/ 	.word	0x00020f20
        /*0efc*/ 	.word	0x00000003
        /*0f00*/ 	.word	0x00000000
        /*0f04*/ 	.short	0x0101
        /*0f06*/ 	.byte	0x3f
	.zero		1


	//   ....[46]....
        /*0f08*/ 	.word	0x00021200
        /*0f0c*/ 	.word	0x00000008
        /*0f10*/ 	.word	0x00000000
        /*0f14*/ 	.short	0x0101
        /*0f16*/ 	.byte	0x3f
	.zero		1


	//   ....[47]....
        /*0f18*/ 	.word	0x00021870
        /*0f1c*/ 	.word	0x0000000c
        /*0f20*/ 	.word	0x00029850
        /*0f24*/ 	.short	0x010a
        /*0f26*/ 	.byte	0x3f
	.zero		1


	//   ....[48]....
        /*0f28*/ 	.word	0x000218f0
        /*0f2c*/ 	.word	0x0000000c
        /*0f30*/ 	.word	0x00029850
        /*0f34*/ 	.short	0x010a
        /*0f36*/ 	.byte	0x3f
	.zero		1


	//   ....[49]....
        /*0f38*/ 	.word	0x00021f20
        /*0f3c*/ 	.word	0x00000000
        /*0f40*/ 	.word	0x00000000
        /*0f44*/ 	.short	0x0101
        /*0f46*/ 	.byte	0x3f
	.zero		1


	//   ....[50]....
        /*0f48*/ 	.word	0x00023b30
        /*0f4c*/ 	.word	0x00000000
        /*0f50*/ 	.word	0x00000000
        /*0f54*/ 	.short	0x0101
        /*0f56*/ 	.byte	0x3f
	.zero		1


	//   ....[51]....
        /*0f58*/ 	.word	0x000262c0
        /*0f5c*/ 	.word	0x00000006
        /*0f60*/ 	.word	0x00029820
        /*0f64*/ 	.short	0x010a
        /*0f66*/ 	.byte	0x3f
	.zero		1


	//   ....[52]....
        /*0f68*/ 	.word	0x000263b0
        /*0f6c*/ 	.word	0x00000007
        /*0f70*/ 	.word	0x000298a0
        /*0f74*/ 	.short	0x010a
        /*0f76*/ 	.byte	0x3f
	.zero		1


	//   ....[53]....
        /*0f78*/ 	.word	0x000267e0
        /*0f7c*/ 	.word	0x00000007
        /*0f80*/ 	.word	0x000298c0
        /*0f84*/ 	.short	0x010a
        /*0f86*/ 	.byte	0x3f
	.zero		1


	//   ....[54]....
        /*0f88*/ 	.word	0x00026bd0
        /*0f8c*/ 	.word	0x00000008
        /*0f90*/ 	.word	0x000298a0
        /*0f94*/ 	.short	0x010a
        /*0f96*/ 	.byte	0x3f
	.zero		1


	//   ....[55]....
        /*0f98*/ 	.word	0x00026ff0
        /*0f9c*/ 	.word	0x00000008
        /*0fa0*/ 	.word	0x000298c0
        /*0fa4*/ 	.short	0x010a
        /*0fa6*/ 	.byte	0x3f
	.zero		1


	//   ....[56]....
        /*0fa8*/ 	.word	0x00027f10
        /*0fac*/ 	.word	0x00000002
        /*0fb0*/ 	.word	0x00029880
        /*0fb4*/ 	.short	0x010a
        /*0fb6*/ 	.byte	0x3f
	.zero		1


	//   ....[57]....
        /*0fb8*/ 	.word	0x000280e0
        /*0fbc*/ 	.word	0x00000002
        /*0fc0*/ 	.word	0x00029840
        /*0fc4*/ 	.short	0x010a
        /*0fc6*/ 	.byte	0x3f
	.zero		1


	//   ....[58]....
        /*0fc8*/ 	.word	0x00028dd0
        /*0fcc*/ 	.word	0x00000009
        /*0fd0*/ 	.word	0x00029800
        /*0fd4*/ 	.short	0x0107
        /*0fd6*/ 	.byte	0x3f
	.zero		1


	//   ....[59]....
        /*0fd8*/ 	.word	0x00028ed0
        /*0fdc*/ 	.word	0x00000002
        /*0fe0*/ 	.word	0x00029800
        /*0fe4*/ 	.short	0x0101
        /*0fe6*/ 	.byte	0x3f
	.zero		1


	//   ....[60]....
        /*0fe8*/ 	.word	0x00028ef0
        /*0fec*/ 	.word	0x00000002
        /*0ff0*/ 	.word	0x00029820
        /*0ff4*/ 	.short	0x010a
        /*0ff6*/ 	.byte	0x3f
	.zero		1


	//   ....[61]....
        /*0ff8*/ 	.word	0x00029240
        /*0ffc*/ 	.word	0x00000005
        /*1000*/ 	.word	0x00029880
        /*1004*/ 	.short	0x010a
        /*1006*/ 	.byte	0x3f
	.zero		1


	//   ....[62]....
        /*1008*/ 	.word	0x000294a0
        /*100c*/ 	.word	0x00000005
        /*1010*/ 	.word	0x00029840
        /*1014*/ 	.short	0x010a
        /*1016*/ 	.byte	0x3f
	.zero		1


	//   ....[63]....
        /*1018*/ 	.word	0x000299c0
        /*101c*/ 	.word	0x00000011
        /*1020*/ 	.word	0x00029870
        /*1024*/ 	.short	0x010a
        /*1026*/ 	.byte	0x3f
	.zero		1


	//   ....[64]....
        /*1028*/ 	.word	0x00029a30
        /*102c*/ 	.word	0x00000011
        /*1030*/ 	.word	0x00029860
        /*1034*/ 	.short	0x010a
        /*1036*/ 	.byte	0x3f
	.zero		1


	//   ....[65]....
        /*1038*/ 	.word	0x00029f70
        /*103c*/ 	.word	0x00000011
        /*1040*/ 	.word	0x00029850
        /*1044*/ 	.short	0x0101
        /*1046*/ 	.byte	0x3f
	.zero		1


	//   ....[66]....
        /*1048*/ 	.word	0x00029ff0
        /*104c*/ 	.word	0x00000011
        /*1050*/ 	.word	0x00000000
        /*1054*/ 	.short	0x0101
        /*1056*/ 	.byte	0x3f
	.zero		1


	//   ....[67]....
        /*1058*/ 	.word	0x0002a220
        /*105c*/ 	.word	0x00000011
        /*1060*/ 	.word	0x00029870
        /*1064*/ 	.short	0x010a
        /*1066*/ 	.byte	0x3f
	.zero		1


	//   ....[68]....
        /*1068*/ 	.word	0x0002a290
        /*106c*/ 	.word	0x00000011
        /*1070*/ 	.word	0x00029860
        /*1074*/ 	.short	0x010a
        /*1076*/ 	.byte	0x3f
	.zero		1


	//   ....[69]....
        /*1078*/ 	.word	0x0002a7f0
        /*107c*/ 	.word	0x00000011
        /*1080*/ 	.word	0x00029850
        /*1084*/ 	.short	0x0101
        /*1086*/ 	.byte	0x3f
	.zero		1


	//   ....[70]....
        /*1088*/ 	.word	0x0002a840
        /*108c*/ 	.word	0x00000011
        /*1090*/ 	.word	0x00000000
        /*1094*/ 	.short	0x0101
        /*1096*/ 	.byte	0x3f
	.zero		1


	//   ....[71]....
        /*1098*/ 	.word	0x0002b5d0
        /*109c*/ 	.word	0x00000000
        /*10a0*/ 	.word	0x00029820
        /*10a4*/ 	.short	0x010a
        /*10a6*/ 	.byte	0x3f
	.zero		1


	//   ....[72]....
        /*10a8*/ 	.word	0x0002b780
        /*10ac*/ 	.word	0x00000006
        /*10b0*/ 	.word	0x00000000
        /*10b4*/ 	.short	0x010a
        /*10b6*/ 	.byte	0x3f
	.zero		1


	//   ....[73]....
        /*10b8*/ 	.word	0x0002b7f0
        /*10bc*/ 	.word	0x00000007
        /*10c0*/ 	.word	0x00000000
        /*10c4*/ 	.short	0x010a
        /*10c6*/ 	.byte	0x3f
	.zero		1


	//   ....[74]....
        /*10c8*/ 	.word	0x0002b850
        /*10cc*/ 	.word	0x00000004
        /*10d0*/ 	.word	0x00029860
        /*10d4*/ 	.short	0x010a
        /*10d6*/ 	.byte	0x3f
	.zero		1


	//   ....[75]....
        /*10d8*/ 	.word	0x0002b8a0
        /*10dc*/ 	.word	0x00000003
        /*10e0*/ 	.word	0x00029860
        /*10e4*/ 	.short	0x010a
        /*10e6*/ 	.byte	0x3f
	.zero		1


	//   ....[76]....
        /*10e8*/ 	.word	0x0002b8e0
        /*10ec*/ 	.word	0x00000004
        /*10f0*/ 	.word	0x00029880
        /*10f4*/ 	.short	0x010a
        /*10f6*/ 	.byte	0x3f
	.zero		1


	//   ....[77]....
        /*10f8*/ 	.word	0x0002b900
        /*10fc*/ 	.word	0x00000003
        /*1100*/ 	.word	0x00029880
        /*1104*/ 	.short	0x010a
        /*1106*/ 	.byte	0x3f
	.zero		1


	//   ....[78]....
        /*1108*/ 	.word	0x0002b960
        /*110c*/ 	.word	0x00000061
        /*1110*/ 	.word	0x00029890
        /*1114*/ 	.short	0x010a
        /*1116*/ 	.byte	0x3f
	.zero		1


	//   ....[79]....
        /*1118*/ 	.word	0x0002b9b0
        /*111c*/ 	.word	0x00000061
        /*1120*/ 	.word	0x00029890
        /*1124*/ 	.short	0x010a
        /*1126*/ 	.byte	0x3f
	.zero		1


	//   ....[80]....
        /*1128*/ 	.word	0x0002ba00
        /*112c*/ 	.word	0x00000061
        /*1130*/ 	.word	0x00029890
        /*1134*/ 	.short	0x010a
        /*1136*/ 	.byte	0x3f
	.zero		1


	//   ....[81]....
        /*1138*/ 	.word	0x0002ba50
        /*113c*/ 	.word	0x00000061
        /*1140*/ 	.word	0x000298b0
        /*1144*/ 	.short	0x010a
        /*1146*/ 	.byte	0x3f
	.zero		1


	//   ....[82]....
        /*1148*/ 	.word	0x0002bd00
        /*114c*/ 	.word	0x00000010
        /*1150*/ 	.word	0x00029800
        /*1154*/ 	.short	0x010a
        /*1156*/ 	.byte	0x3f
	.zero		1


	//   ....[83]....
        /*1158*/ 	.word	0x0002bf10
        /*115c*/ 	.word	0x00000010
        /*1160*/ 	.word	0x00029800
        /*1164*/ 	.short	0x010a
        /*1166*/ 	.byte	0x3f
	.zero		1


	//   ....[84]....
        /*1168*/ 	.word	0x0002bf60
        /*116c*/ 	.word	0x00000003
        /*1170*/ 	.word	0x00029830
        /*1174*/ 	.short	0x010a
        /*1176*/ 	.byte	0x3f
	.zero		1


	//   ....[85]....
        /*1178*/ 	.word	0x0002bfb0
        /*117c*/ 	.word	0x0000000b
        /*1180*/ 	.word	0x00029830
        /*1184*/ 	.short	0x010a
        /*1186*/ 	.byte	0x3f
	.zero		1


	//   ....[86]....
        /*1188*/ 	.word	0x0002c000
        /*118c*/ 	.word	0x0000000a
        /*1190*/ 	.word	0x00029850
        /*1194*/ 	.short	0x010a
        /*1196*/ 	.byte	0x3f
	.zero		1


	//   ....[87]....
        /*1198*/ 	.word	0x0002c050
        /*119c*/ 	.word	0x00000000
        /*11a0*/ 	.word	0x00029830
        /*11a4*/ 	.short	0x010a
        /*11a6*/ 	.byte	0x3f
	.zero		1


	//   ....[88]....
        /*11a8*/ 	.word	0x0002c0a0
        /*11ac*/ 	.word	0x0000000b
        /*11b0*/ 	.word	0x00029850
        /*11b4*/ 	.short	0x010a
        /*11b6*/ 	.byte	0x3f
	.zero		1


	//   ....[89]....
        /*11b8*/ 	.word	0x0002c0f0
        /*11bc*/ 	.word	0x0000000c
        /*11c0*/ 	.word	0x00029850
        /*11c4*/ 	.short	0x010a
        /*11c6*/ 	.byte	0x3f
	.zero		1


	//   ....[90]....
        /*11c8*/ 	.word	0x0002d6c0
        /*11cc*/ 	.word	0x00000005
        /*11d0*/ 	.word	0x00029820
        /*11d4*/ 	.short	0x010a
        /*11d6*/ 	.byte	0x3f
	.zero		1


	//   ....[91]....
        /*11d8*/ 	.word	0x0002d710
        /*11dc*/ 	.word	0x00000007
        /*11e0*/ 	.word	0x000298a0
        /*11e4*/ 	.short	0x010a
        /*11e6*/ 	.byte	0x3f
	.zero		1


	//   ....[92]....
        /*11e8*/ 	.word	0x0002d760
        /*11ec*/ 	.word	0x00000007
        /*11f0*/ 	.word	0x000298c0
        /*11f4*/ 	.short	0x010a
        /*11f6*/ 	.byte	0x3f
	.zero		1


	//   ....[93]....
        /*11f8*/ 	.word	0x0002d7b0
        /*11fc*/ 	.word	0x00000008
        /*1200*/ 	.word	0x000298a0
        /*1204*/ 	.short	0x010a
        /*1206*/ 	.byte	0x3f
	.zero		1


	//   ....[94]....
        /*1208*/ 	.word	0x0002d800
        /*120c*/ 	.word	0x00000008
        /*1210*/ 	.word	0x000298c0
        /*1214*/ 	.short	0x010a
        /*1216*/ 	.byte	0x3f
	.zero		1


	//   ....[95]....
        /*1218*/ 	.word	0x0002d9a0
        /*121c*/ 	.word	0x00000002
        /*1220*/ 	.word	0x00029880
        /*1224*/ 	.short	0x010a
        /*1226*/ 	.byte	0x3f
	.zero		1


	//   ....[96]....
        /*1228*/ 	.word	0x0002d9f0
        /*122c*/ 	.word	0x00000002
        /*1230*/ 	.word	0x00029840
        /*1234*/ 	.short	0x010a
        /*1236*/ 	.byte	0x3f
	.zero		1


	//   ....[97]....
        /*1238*/ 	.word	0x0002e050
        /*123c*/ 	.word	0x00000002
        /*1240*/ 	.word	0x00029820
        /*1244*/ 	.short	0x010a
        /*1246*/ 	.byte	0x3f
	.zero		1


	//   ....[98]....
        /*1248*/ 	.word	0x0002e0a0
        /*124c*/ 	.word	0x00000005
        /*1250*/ 	.word	0x00029880
        /*1254*/ 	.short	0x010a
        /*1256*/ 	.byte	0x3f
	.zero		1


	//   ....[99]....
        /*1258*/ 	.word	0x0002e0f0
        /*125c*/ 	.word	0x00000005
        /*1260*/ 	.word	0x00029840
        /*1264*/ 	.short	0x010a
        /*1266*/ 	.byte	0x3f
	.zero		1


	//   ....[100]....
        /*1268*/ 	.word	0x0002e140
        /*126c*/ 	.word	0x00000011
        /*1270*/ 	.word	0x00029870
        /*1274*/ 	.short	0x010a
        /*1276*/ 	.byte	0x3f
	.zero		1


	//   ....[101]....
        /*1278*/ 	.word	0x0002e190
        /*127c*/ 	.word	0x00000011
        /*1280*/ 	.word	0x00029860
        /*1284*/ 	.short	0x010a
        /*1286*/ 	.byte	0x3f
	.zero		1


	//   ....[102]....
        /*1288*/ 	.word	0x0002e1e0
        /*128c*/ 	.word	0x00000011
        /*1290*/ 	.word	0x00029870
        /*1294*/ 	.short	0x010a
        /*1296*/ 	.byte	0x3f
	.zero		1


	//   ....[103]....
        /*1298*/ 	.word	0x0002e230
        /*129c*/ 	.word	0x00000011
        /*12a0*/ 	.word	0x00029860
        /*12a4*/ 	.short	0x010a
        /*12a6*/ 	.byte	0x3f
	.zero		1


	//   ....[104]....
        /*12a8*/ 	.word	0x0002ec90
        /*12ac*/ 	.word	0x00000000
        /*12b0*/ 	.word	0x00029820
        /*12b4*/ 	.short	0x010a
        /*12b6*/ 	.byte	0x3f
	.zero		1


	//   ....[105]....
        /*12b8*/ 	.word	0x0002ee30
        /*12bc*/ 	.word	0x00000006
        /*12c0*/ 	.word	0x00000000
        /*12c4*/ 	.short	0x010a
        /*12c6*/ 	.byte	0x3f
	.zero		1


	//   ....[106]....
        /*12c8*/ 	.word	0x0002ee80
        /*12cc*/ 	.word	0x00000007
        /*12d0*/ 	.word	0x00000000
        /*12d4*/ 	.short	0x010a
        /*12d6*/ 	.byte	0x3f
	.zero		1


	//   ....[107]....
        /*12d8*/ 	.word	0x0002eed0
        /*12dc*/ 	.word	0x00000004
        /*12e0*/ 	.word	0x00029860
        /*12e4*/ 	.short	0x010a
        /*12e6*/ 	.byte	0x3f
	.zero		1


	//   ....[108]....
        /*12e8*/ 	.word	0x0002ef20
        /*12ec*/ 	.word	0x00000003
        /*12f0*/ 	.word	0x00029860
        /*12f4*/ 	.short	0x010a
        /*12f6*/ 	.byte	0x3f
	.zero		1


	//   ....[109]....
        /*12f8*/ 	.word	0x0002ef70
        /*12fc*/ 	.word	0x00000004
        /*1300*/ 	.word	0x00029880
        /*1304*/ 	.short	0x010a
        /*1306*/ 	.byte	0x3f
	.zero		1


	//----- nvinfo : EIATTR_NUM_MBARRIERS
	.align		4
.L_362:
        /*1308*/ 	.byte	0x03, 0x38
        /*130a*/ 	.short	0x0016


	//----- nvinfo : EIATTR_EXIT_INSTR_OFFSETS
	.align		4
        /*130c*/ 	.byte	0x04, 0x1c
        /*130e*/ 	.short	(.L_364 - .L_363)


	//   ....[0]....
.L_363:
        /*1310*/ 	.word	0x0002b950


	//----- nvinfo : EIATTR_MAX_THREADS
	.align		4
.L_364:
        /*1314*/ 	.byte	0x04, 0x05
        /*1316*/ 	.short	(.L_366 - .L_365)
.L_365:
        /*1318*/ 	.word	0x00000180
        /*131c*/ 	.word	0x00000001
        /*1320*/ 	.word	0x00000001


	//----- nvinfo : EIATTR_CRS_STACK_SIZE
	.align		4
.L_366:
        /*1324*/ 	.byte	0x04, 0x1e
        /*1326*/ 	.short	(.L_368 - .L_367)
.L_367:
        /*1328*/ 	.word	0x00000000


	//----- nvinfo : EIATTR_CBANK_PARAM_SIZE
	.align		4
.L_368:
        /*132c*/ 	.byte	0x03, 0x19
        /*132e*/ 	.short	0x0af0


	//----- nvinfo : EIATTR_PARAM_CBANK
	.align		4
        /*1330*/ 	.byte	0x04, 0x0a
        /*1332*/ 	.short	(.L_370 - .L_369)
	.align		4
.L_369:
        /*1334*/ 	.word	index@(.nv.constant0._ZN7cutlass13device_kernelIN5flash11enable_sm90INS1_16FlashAttnFwdSm90INS1_25CollectiveMainloopFwdSm90ILi2EN4cute5tupleIJNS5_1CILi1EEES8_S8_EEENS6_IJNS7_ILi128EEENS7_ILi160EEENS7_ILi192EEEEEELi128ENS_12float_e4m3_tEfNS_4arch4Sm90ELb1ELb0ELb0ELb1ELb0ELb1ELb0ELb1ELb1ELb1ELb0ELb0EEENS1_21CollectiveEpilogueFwdINS6_IJSA_SA_SB_EEES9_NS_10bfloat16_tESG_Li256ELb1ELb1ELb0ELb1EEENS1_36VarlenDynamicPersistentTileSchedulerILi128ELi160ELi256ELi128ELb0ELb1ELb1ELb1ELb1ELb1EEEEEEEEEvNT_6ParamsE)
        /*1338*/ 	.short	0x0210
        /*133a*/ 	.short	0x0af0


	//----- nvinfo : EIATTR_SW_WAR
	.align		4
.L_370:
        /*133c*/ 	.byte	0x04, 0x36
        /*133e*/ 	.short	(.L_372 - .L_371)
.L_371:
        /*1340*/ 	.word	0x00000008
.L_372:


//--------------------- .nv.callgraph             --------------------------
	.section	.nv.callgraph,"",@"SHT_CUDA_CALLGRAPH"
	.align	4
	.sectionentsize	8
	.align		4
        /*0000*/ 	.word	0x00000000
	.align		4
        /*0004*/ 	.word	0xffffffff
	.align		4
        /*0008*/ 	.word	index@(_ZN7cutlass13device_kernelIN5flash11enable_sm90INS1_16FlashAttnFwdSm90INS1_25CollectiveMainloopFwdSm90ILi2EN4cute5tupleIJNS5_1CILi1EEES8_S8_EEENS6_IJNS7_ILi128EEENS7_ILi160EEENS7_ILi192EEEEEELi128ENS_12float_e4m3_tEfNS_4arch4Sm90ELb0ELb0ELb0ELb0ELb0ELb0ELb0ELb1ELb1ELb1ELb0ELb0EEENS1_21CollectiveEpilogueFwdINS6_IJSA_SA_SB_EEES9_NS_10bfloat16_tESG_Li256ELb0ELb1ELb0ELb1EEENS1_29StaticPersistentTileSchedulerILb0EEEEEEEEEvNT_6ParamsE)
	.align		4
        /*000c*/ 	.word	index@(__assertfail)
	.align		4
        /*0010*/ 	.word	index@(_ZN7cutlass13device_kernelIN5flash11enable_sm90INS1_16FlashAttnFwdSm90INS1_25CollectiveMainloopFwdSm90ILi2EN4cute5tupleIJNS5_1CILi2EEENS7_ILi1EEES9_EEENS6_IJNS7_ILi128EEENS7_ILi160EEENS7_ILi192EEEEEELi128ENS_12float_e4m3_tEfNS_4arch4Sm90ELb0ELb0ELb0ELb0ELb0ELb0ELb0ELb1ELb1ELb1ELb0ELb0EEENS1_21CollectiveEpilogueFwdINS6_IJSB_SB_SC_EEESA_NS_10bfloat16_tESH_Li256ELb0ELb1ELb0ELb1EEENS1_29StaticPersistentTileSchedulerILb0EEEEEEEEEvNT_6ParamsE)
	.align		4
        /*0014*/ 	.word	index@(__assertfail)
	.align		4
        /*0018*/ 	.word	index@(_ZN7cutlass13device_kernelIN5flash11enable_sm90INS1_16FlashAttnFwdSm90INS1_25CollectiveMainloopFwdSm90ILi2EN4cute5tupleIJNS5_1CILi1EEES8_S8_EEENS6_IJNS7_ILi128EEENS7_ILi160EEENS7_ILi192EEEEEELi128ENS_12float_e4m3_tEfNS_4arch4Sm90ELb0ELb0ELb0ELb1ELb0ELb0ELb0ELb1ELb1ELb1ELb0ELb0EEENS1_21CollectiveEpilogueFwdINS6_IJSA_SA_SB_EEES9_NS_10bfloat16_tESG_Li256ELb1ELb1ELb0ELb1EEENS1_36VarlenDynamicPersistentTileSchedulerILi128ELi160ELi256ELi128ELb0ELb1ELb1ELb0ELb1ELb1EEEEEEEEEvNT_6ParamsE)
	.align		4
        /*001c*/ 	.word	index@(__assertfail)
	.align		4
        /*0020*/ 	.word	index@(_ZN7cutlass13device_kernelIN5flash11enable_sm90INS1_16FlashAttnFwdSm90INS1_25CollectiveMainloopFwdSm90ILi2EN4cute5tupleIJNS5_1CILi1EEES8_S8_EEENS6_IJNS7_ILi128EEENS7_ILi160EEENS7_ILi192EEEEEELi128ENS_12float_e4m3_tEfNS_4arch4Sm90ELb0ELb0ELb0ELb1ELb0ELb1ELb0ELb1ELb1ELb1ELb0ELb0EEENS1_21CollectiveEpilogueFwdINS6_IJSA_SA_SB_EEES9_NS_10bfloat16_tESG_Li256ELb1ELb1ELb0ELb1EEENS1_36VarlenDynamicPersistentTileSchedulerILi128ELi160ELi256ELi128ELb0ELb1ELb1ELb0ELb1ELb1EEEEEEEEEvNT_6ParamsE)
	.align		4
        /*0024*/ 	.word	index@(__assertfail)
	.align		4
        /*0028*/ 	.word	index@(_ZN7cutlass13device_kernelIN5flash11enable_sm90INS1_16FlashAttnFwdSm90INS1_25CollectiveMainloopFwdSm90ILi2EN4cute5tupleIJNS5_1CILi1EEES8_S8_EEENS6_IJNS7_ILi128EEENS7_ILi160EEENS7_ILi192EEEEEELi128ENS_12float_e4m3_tEfNS_4arch4Sm90ELb0ELb1ELb0ELb0ELb0ELb0ELb0ELb1ELb1ELb1ELb0ELb0EEENS1_21CollectiveEpilogueFwdINS6_IJSA_SA_SB_EEES9_NS_10bfloat16_tESG_Li256ELb0ELb1ELb0ELb1EEENS1_30DynamicPersistentTileSchedulerILi256ELi128ELb0ELb1ELb1EEEEEEEEEvNT_6ParamsE)
	.align		4
        /*002c*/ 	.word	index@(__assertfail)
	.align		4
        /*0030*/ 	.word	index@(_ZN7cutlass13device_kernelIN5flash11enable_sm90INS1_16FlashAttnFwdSm90INS1_25CollectiveMainloopFwdSm90ILi2EN4cute5tupleIJNS5_1CILi1EEES8_S8_EEENS6_IJNS7_ILi128EEENS7_ILi160EEENS7_ILi192EEEEEELi128ENS_12float_e4m3_tEfNS_4arch4Sm90ELb0ELb1ELb0ELb1ELb0ELb0ELb0ELb1ELb1ELb1ELb0ELb0EEENS1_21CollectiveEpilogueFwdINS6_IJSA_SA_SB_EEES9_NS_10bfloat16_tESG_Li256ELb1ELb1ELb0ELb1EEENS1_36VarlenDynamicPersistentTileSchedulerILi128ELi160ELi256ELi128ELb0ELb1ELb1ELb1ELb0ELb1EEEEEEEEEvNT_6ParamsE)
	.align		4
        /*0034*/ 	.word	index@(__assertfail)
	.align		4
        /*0038*/ 	.word	index@(_ZN7cutlass13device_kernelIN5flash11enable_sm90INS1_16FlashAttnFwdSm90INS1_25CollectiveMainloopFwdSm90ILi2EN4cute5tupleIJNS5_1CILi1EEES8_S8_EEENS6_IJNS7_ILi128EEENS7_ILi160EEENS7_ILi192EEEEEELi128ENS_12float_e4m3_tEfNS_4arch4Sm90ELb0ELb1ELb0ELb1ELb0ELb1ELb0ELb1ELb1ELb1ELb0ELb0EEENS1_21CollectiveEpilogueFwdINS6_IJSA_SA_SB_EEES9_NS_10bfloat16_tESG_Li256ELb1ELb1ELb0ELb1EEENS1_36VarlenDynamicPersistentTileSchedulerILi128ELi160ELi256ELi128ELb0ELb1ELb1ELb1ELb0ELb1EEEEEEEEEvNT_6ParamsE)
	.align		4
        /*003c*/ 	.word	index@(__assertfail)
	.align		4
        /*0040*/ 	.word	index@(_ZN7cutlass13device_kernelIN5flash11enable_sm90INS1_16FlashAttnFwdSm90INS1_25CollectiveMainloopFwdSm90ILi2EN4cute5tupleIJNS5_1CILi1EEES8_S8_EEENS6_IJNS7_ILi128EEENS7_ILi160EEENS7_ILi192EEEEEELi128ENS_12float_e4m3_tEfNS_4arch4Sm90ELb1ELb0ELb0ELb0ELb0ELb0ELb0ELb1ELb1ELb1ELb0ELb0EEENS1_21CollectiveEpilogueFwdINS6_IJSA_SA_SB_EEES9_NS_10bfloat16_tESG_Li256ELb0ELb1ELb0ELb1EEENS1_30DynamicPersistentTileSchedulerILi256ELi128ELb0ELb1ELb1EEEEEEEEEvNT_6ParamsE)
	.align		4
        /*0044*/ 	.word	index@(__assertfail)
	.align		4
        /*0048*/ 	.word	index@(_ZN7cutlass13device_kernelIN5flash11enable_sm90INS1_16FlashAttnFwdSm90INS1_25CollectiveMainloopFwdSm90ILi2EN4cute5tupleIJNS5_1CILi1EEES8_S8_EEENS6_IJNS7_ILi128EEENS7_ILi160EEENS7_ILi192EEEEEELi128ENS_12float_e4m3_tEfNS_4arch4Sm90ELb1ELb0ELb0ELb1ELb0ELb0ELb0ELb1ELb1ELb1ELb0ELb0EEENS1_21CollectiveEpilogueFwdINS6_IJSA_SA_SB_EEES9_NS_10bfloat16_tESG_Li256ELb1ELb1ELb0ELb1EEENS1_36VarlenDynamicPersistentTileSchedulerILi128ELi160ELi256ELi128ELb0ELb1ELb1ELb1ELb1ELb1EEEEEEEEEvNT_6ParamsE)
	.align		4
        /*004c*/ 	.word	index@(__assertfail)
	.align		4
        /*0050*/ 	.word	index@(_ZN7cutlass13device_kernelIN5flash11enable_sm90INS1_16FlashAttnFwdSm90INS1_25CollectiveMainloopFwdSm90ILi2EN4cute5tupleIJNS5_1CILi1EEES8_S8_EEENS6_IJNS7_ILi128EEENS7_ILi160EEENS7_ILi192EEEEEELi128ENS_12float_e4m3_tEfNS_4arch4Sm90ELb1ELb0ELb0ELb1ELb0ELb1ELb0ELb1ELb1ELb1ELb0ELb0EEENS1_21CollectiveEpilogueFwdINS6_IJSA_SA_SB_EEES9_NS_10bfloat16_tESG_Li256ELb1ELb1ELb0ELb1EEENS1_36VarlenDynamicPersistentTileSchedulerILi128ELi160ELi256ELi128ELb0ELb1ELb1ELb1ELb1ELb1EEEEEEEEEvNT_6ParamsE)
	.align		4
        /*0054*/ 	.word	index@(__assertfail)
	.align		4
        /*0058*/ 	.word	0x00000000
	.align		4
        /*005c*/ 	.word	0xfffffffe
	.align		4
        /*0060*/ 	.word	0x00000000
	.align		4
        /*0064*/ 	.word	0xfffffffd
	.align		4
        /*0068*/ 	.word	0x00000000
	.align		4
        /*006c*/ 	.word	0xfffffffc


//--------------------- .nv.constant4             --------------------------
	.section	.nv.constant4,"a",@progbits
	.align	8
	.align		8
.nv.constant4:
        /*0000*/ 	.dword	__assertfail
	.align		8
        /*0008*/ 	.dword	__unnamed_1
	.align		8
        /*0010*/ 	.dword	__unnamed_2
	.align		8
        /*0018*/ 	.dword	__unnamed_3
	.align		8
        /*0020*/ 	.dword	__unnamed_4
	.align		8
        /*0028*/ 	.dword	__unnamed_5
	.align		8
        /*0030*/ 	.dword	__unnamed_6
	.align		8
        /*0038*/ 	.dword	__unnamed_7
	.align		8
        /*0040*/ 	.dword	_ZZN5flash28permute_output_fp8_VcolmajorIN4cute6TensorINS1_11ArrayEngineIN7cutlass10bfloat16_tELm64EEENS1_6LayoutINS1_5tupleIJNS8_IJNS1_1CILi2EEESA_NS9_ILi16EEEEEENS9_ILi1EEESD_EEENS8_IJNS8_IJSD_SA_NS9_ILi4EEEEEENS9_ILi0EEESH_EEEEEEEEEvRT_E9upper_map
	.align		8
        /*0048*/ 	.dword	_ZN78_INTERNAL_809ded1d_42_flash_fwd_hdim192_128_e4m3_packgqa_sm90_cu_4022bc09_30954cuda3std3__45__cpo5beginE
	.align		8
        /*0050*/ 	.dword	_ZN78_INTERNAL_809ded1d_42_flash_fwd_hdim192_128_e4m3_packgqa_sm90_cu_4022bc09_30954cuda3std3__45__cpo3endE
	.align		8
        /*0058*/ 	.dword	_ZN78_INTERNAL_809ded1d_42_flash_fwd_hdim192_128_e4m3_packgqa_sm90_cu_4022bc09_30954cuda3std3__45__cpo6cbeginE
	.align		8
        /*0060*/ 	.dword	_ZN78_INTERNAL_809ded1d_42_flash_fwd_hdim192_128_e4m3_packgqa_sm90_cu_4022bc09_30954cuda3std3__45__cpo4cendE
	.align		8
        /*0068*/ 	.dword	_ZN78_INTERNAL_809ded1d_42_flash_fwd_hdim192_128_e4m3_packgqa_sm90_cu_4022bc09_30954cuda3std3__480_GLOBAL__N__809ded1d_42_flash_fwd_hdim192_128_e4m3_packgqa_sm90_cu_4022bc09_30956ignoreE
	.align		8
        /*0070*/ 	.dword	_ZN78_INTERNAL_809ded1d_42_flash_fwd_hdim192_128_e4m3_packgqa_sm90_cu_4022bc09_30954cuda3std3__419piecewise_constructE
	.align		8
        /*0078*/ 	.dword	_ZN78_INTERNAL_809ded1d_42_flash_fwd_hdim192_128_e4m3_packgqa_sm90_cu_4022bc09_30954cuda3std3__48in_placeE
	.align		8
        /*0080*/ 	.dword	_ZN78_INTERNAL_809ded1d_42_flash_fwd_hdim192_128_e4m3_packgqa_sm90_cu_4022bc09_30954cuda3std6ranges3__45__cpo4swapE
	.align		8
        /*0088*/ 	.dword	_ZN78_INTERNAL_809ded1d_42_flash_fwd_hdim192_128_e4m3_packgqa_sm90_cu_4022bc09_30954cuda3std6ranges3__45__cpo9iter_moveE
	.align		8
        /*0090*/ 	.dword	_ZN78_INTERNAL_809ded1d_42_flash_fwd_hdim192_128_e4m3_packgqa_sm90_cu_4022bc09_30954cute7productE
	.align		8
        /*0098*/ 	.dword	_ZN78_INTERNAL_809ded1d_42_flash_fwd_hdim192_128_e4m3_packgqa_sm90_cu_4022bc09_30954cute1_E
	.align		8
        /*00a0*/ 	.dword	$str$25
	.align		8
        /*00a8*/ 	.dword	$str$26


//--------------------- .text._ZN7cutlass13device_kernelIN5flash11enable_sm90INS1_16FlashAttnFwdSm90INS1_25CollectiveMainloopFwdSm90ILi2EN4cute5tupleIJNS5_1CILi1EEES8_S8_EEENS6_IJNS7_ILi128EEENS7_ILi160EEENS7_ILi192EEEEEELi128ENS_12float_e4m3_tEfNS_4arch4Sm90ELb0ELb0ELb0ELb0ELb0ELb0ELb0ELb1ELb1ELb1ELb0ELb0EEENS1_21CollectiveEpilogueFwdINS6_IJSA_SA_SB_EEES9_NS_10bfloat16_tESG_Li256ELb0ELb1ELb0ELb1EEENS1_29StaticPersistentTileSchedulerILb0EEEEEEEEEvNT_6ParamsE --------------------------
	.section	.text._ZN7cutlass13device_kernelIN5flash11enable_sm90INS1_16FlashAttnFwdSm90INS1_25CollectiveMainloopFwdSm90ILi2EN4cute5tupleIJNS5_1CILi1EEES8_S8_EEENS6_IJNS7_ILi128EEENS7_ILi160EEENS7_ILi192EEEEEELi128ENS_12float_e4m3_tEfNS_4arch4Sm90ELb0ELb0ELb0ELb0ELb0ELb0ELb0ELb1ELb1ELb1ELb0ELb0EEENS1_21CollectiveEpilogueFwdINS6_IJSA_SA_SB_EEES9_NS_10bfloat16_tESG_Li256ELb0ELb1ELb0ELb1EEENS1_29StaticPersistentTileSchedulerILb0EEEEEEEEEvNT_6ParamsE,"ax",@progbits
	.align	128
.text._ZN7cutlass13device_kernelIN5flash11enable_sm90INS1_16FlashAttnFwdSm90INS1_25CollectiveMainloopFwdSm90ILi2EN4cute5tupleIJNS5_1CILi1EEES8_S8_EEENS6_IJNS7_ILi128EEENS7_ILi160EEENS7_ILi192EEEEEELi128ENS_12float_e4m3_tEfNS_4arch4Sm90ELb0ELb0ELb0ELb0ELb0ELb0ELb0ELb1ELb1ELb1ELb0ELb0EEENS1_21CollectiveEpilogueFwdINS6_IJSA_SA_SB_EEES9_NS_10bfloat16_tESG_Li256ELb0ELb1ELb0ELb1EEENS1_29StaticPersistentTileSchedulerILb0EEEEEEEEEvNT_6ParamsE:
        .type           _ZN7cutlass13device_kernelIN5flash11enable_sm90INS1_16FlashAttnFwdSm90INS1_25CollectiveMainloopFwdSm90ILi2EN4cute5tupleIJNS5_1CILi1EEES8_S8_EEENS6_IJNS7_ILi128EEENS7_ILi160EEENS7_ILi192EEEEEELi128ENS_12float_e4m3_tEfNS_4arch4Sm90ELb0ELb0ELb0ELb0ELb0ELb0ELb0ELb1ELb1ELb1ELb0ELb0EEENS1_21CollectiveEpilogueFwdINS6_IJSA_SA_SB_EEES9_NS_10bfloat16_tESG_Li256ELb0ELb1ELb0ELb1EEENS1_29StaticPersistentTileSchedulerILb0EEEEEEEEEvNT_6ParamsE,@function
        .size           _ZN7cutlass13device_kernelIN5flash11enable_sm90INS1_16FlashAttnFwdSm90INS1_25CollectiveMainloopFwdSm90ILi2EN4cute5tupleIJNS5_1CILi1EEES8_S8_EEENS6_IJNS7_ILi128EEENS7_ILi160EEENS7_ILi192EEEEEELi128ENS_12float_e4m3_tEfNS_4arch4Sm90ELb0ELb0ELb0ELb0ELb0ELb0ELb0ELb1ELb1ELb1ELb0ELb0EEENS1_21CollectiveEpilogueFwdINS6_IJSA_SA_SB_EEES9_NS_10bfloat16_tESG_Li256ELb0ELb1ELb0ELb1EEENS1_29StaticPersistentTileSchedulerILb0EEEEEEEEEvNT_6ParamsE,(.L_x_2849 - _ZN7cutlass13device_kernelIN5flash11enable_sm90INS1_16FlashAttnFwdSm90INS1_25CollectiveMainloopFwdSm90ILi2EN4cute5tupleIJNS5_1CILi1EEES8_S8_EEENS6_IJNS7_ILi128EEENS7_ILi160EEENS7_ILi192EEEEEELi128ENS_12float_e4m3_tEfNS_4arch4Sm90ELb0ELb0ELb0ELb0ELb0ELb0ELb0ELb1ELb1ELb1ELb0ELb0EEENS1_21CollectiveEpilogueFwdINS6_IJSA_SA_SB_EEES9_NS_10bfloat16_tESG_Li256ELb0ELb1ELb0ELb1EEENS1_29StaticPersistentTileSchedulerILb0EEEEEEEEEvNT_6ParamsE)
        .other          _ZN7cutlass13device_kernelIN5flash11enable_sm90INS1_16FlashAttnFwdSm90INS1_25CollectiveMainloopFwdSm90ILi2EN4cute5tupleIJNS5_1CILi1EEES8_S8_EEENS6_IJNS7_ILi128EEENS7_ILi160EEENS7_ILi192EEEEEELi128ENS_12float_e4m3_tEfNS_4arch4Sm90ELb0ELb0ELb0ELb0ELb0ELb0ELb0ELb1ELb1ELb1ELb0ELb0EEENS1_21CollectiveEpilogueFwdINS6_IJSA_SA_SB_EEES9_NS_10bfloat16_tESG_Li256ELb0ELb1ELb0ELb1EEENS1_29StaticPersistentTileSchedulerILb0EEEEEEEEEvNT_6ParamsE,@"STO_CUDA_ENTRY STV_DEFAULT"
_ZN7cutlass13device_kernelIN5flash11enable_sm90INS1_16FlashAttnFwdSm90INS1_25CollectiveMainloopFwdSm90ILi2EN4cute5tupleIJNS5_1CILi1EEES8_S8_EEENS6_IJNS7_ILi128EEENS7_ILi160EEENS7_ILi192EEEEEELi128ENS_12float_e4m3_tEfNS_4arch4Sm90ELb0ELb0ELb0ELb0ELb0ELb0ELb0ELb1ELb1ELb1ELb0ELb0EEENS1_21CollectiveEpilogueFwdINS6_IJSA_SA_SB_EEES9_NS_10bfloat16_tESG_Li256ELb0ELb1ELb0ELb1EEENS1_29StaticPersistentTileSchedulerILb0EEEEEEEEEvNT_6ParamsE:
[----:B------:R-:W0:Y:S02]  /*0000*/  LDC R1, c[0x0][0x28] ;  /* 0x00000a00ff017b82 */ /* 0x000e240000000800 */
[----:B0-----:R-:W-:Y:S01]  /*0010*/  VIADD R1, R1, 0xffffffe0 ;  /* 0xffffffe001017836 */ /* 0x001fe20000000000 */
[----:B------:R-:W0:Y:S01]  /*0020*/  S2R R3, SR_TID.X ;  /* 0x0000000000037919 */ /* 0x000e220000002100 */
[----:B------:R-:W-:Y:S01]  /*0030*/  ELECT P0, URZ, PT ;  /* 0x00000000003f782f */ /* 0x000fe20003800000 */
[----:B------:R-:W-:Y:S01]  /*0040*/  BSSY B0, `(.L_x_0) ;  /* 0x000000e000007945 */ /* 0x000fe20003800000 */
[--C-:B0-----:R-:W-:Y:S02]  /*0050*/  SHF.R.U32.HI R0, RZ, 0x5, R3.reuse ;  /* 0x00000005ff007819 */ /* 0x101fe40000011603 */
[----:B------:R-:W-:-:S03]  /*0060*/  SHF.R.U32.HI R22, RZ, 0x7, R3 ;  /* 0x00000007ff167819 */ /* 0x000fc60000011603 */
[----:B------:R-:W0:Y:S02]  /*0070*/  SHFL.IDX PT, R2, R0, RZ, 0x1f ;  /* 0x00001fff00027589 */ /* 0x000e2400000e0000 */
[----:B0-----:R-:W-:-:S13]  /*0080*/  ISETP.EQ.AND P0, PT, R2, RZ, P0 ;  /* 0x000000ff0200720c */ /* 0x001fda0000702270 */
[----:B------:R-:W-:Y:S05]  /*0090*/  @!P0 BRA `(.L_x_1) ;  /* 0x0000000000208947 */ /* 0x000fea0003800000 */
[----:B------:R-:W-:Y:S02]  /*00a0*/  ULDC.64 UR4, c[0x0][0x198] ;  /* 0x0000660000047ab9 */ /* 0x000fe40000000a00 */
[----:B------:R-:W-:Y:S02]  /*00b0*/  UIADD3 UR6, UP0, UR4, 0x370, URZ ;  /* 0x0000037004067890 */ /* 0x000fe4000ff1e03f */
[----:B------:R-:W-:Y:S02]  /*00c0*/  UIADD3 UR4, UP1, UR4, 0x470, URZ ;  /* 0x0000047004047890 */ /* 0x000fe4000ff3e03f */
[----:B------:R-:W-:Y:S02]  /*00d0*/  UIADD3.X UR7, URZ, UR5, URZ, UP0, !UPT ;  /* 0x000000053f077290 */ /* 0x000fe400087fe43f */
[----:B------:R-:W-:-:S07]  /*00e0*/  UIADD3.X UR5, URZ, UR5, URZ, UP1, !UPT ;  /* 0x000000053f057290 */ /* 0x000fce0008ffe43f */
[----:B------:R0:W-:Y:S02]  /*00f0*/  UTMACCTL.PF [UR6] ;  /* 0x00000000060079b9 */ /* 0x0001e40008040000 */
[----:B------:R0:W-:Y:S02]  /*0100*/  UTMACCTL.PF [UR4] ;  /* 0x00000000040079b9 */ /* 0x0001e40008040000 */
[----:B0-----:R-:W-:Y:S01]  /*0110*/  NOP ;  /* 0x0000000000007918 */ /* 0x001fe20000000000 */
.L_x_1:
[----:B------:R-:W-:Y:S05]  /*0120*/  BSYNC B0 ;  /* 0x0000000000007941 */ /* 0x000fea0003800000 */
.L_x_0:
[----:B------:R-:W-:Y:S01]  /*0130*/  VOTEU.ANY UP0, P0 ;  /* 0x00000000003f7886 */ /* 0x000fe20000000100 */
[----:B------:R-:W0:Y:S01]  /*0140*/  SHFL.IDX PT, R3, R22, RZ, 0x1f ;  /* 0x00001fff16037589 */ /* 0x000e2200000e0000 */
[----:B------:R-:W-:Y:S01]  /*0150*/  UMOV UR4, 0x80 ;  /* 0x0000008000047882 */ /* 0x000fe20000000000 */
[----:B------:R-:W-:Y:S01]  /*0160*/  UMOV UR7, 0x100 ;  /* 0x0000010000077882 */ /* 0x000fe20000000000 */
[----:B------:R-:W-:Y:S01]  /*0170*/  VOTEU.ANY UP1, P0 ;  /* 0x00000000003f7886 */ /* 0x000fe20000020100 */
[----:B------:R-:W1:Y:S01]  /*0180*/  @UP0 S2UR UR8, SR_CgaCtaId ;  /* 0x00000000000809c3 */ /* 0x000e620000008800 */
[----:B------:R-:W2:Y:S01]  /*0190*/  SHFL.IDX PT, R2, R0, RZ, 0x1f ;  /* 0x00001fff00027589 */ /* 0x000ea200000e0000 */
[----:B------:R-:W-:Y:S01]  /*01a0*/  @UP0 UMOV UR6, 0x400 ;  /* 0x0000040000060882 */ /* 0x000fe20000000000 */
[----:B------:R-:W-:-:S04]  /*01b0*/  @UP0 UIADD3 UR4, -UR4, 0x100000, URZ ;  /* 0x0010000004040890 */ /* 0x000fc8000fffe13f */
[----:B------:R-:W-:Y:S02]  /*01c0*/  @UP0 USHF.L.U32 UR5, UR4, 0xb, URZ ;  /* 0x0000000b04050899 */ /* 0x000fe4000800063f */
[----:B------:R-:W-:Y:S01]  /*01d0*/  @UP0 USHF.L.U32 UR4, UR4, 0x1, URZ ;  /* 0x0000000104040899 */ /* 0x000fe2000800063f */
[----:B------:R-:W-:Y:S01]  /*01e0*/  VOTEU.ANY UP2, P0 ;  /* 0x00000000003f7886 */ /* 0x000fe20000040100 */
[----:B0-----:R-:W-:Y:S01]  /*01f0*/  R2UR UR9, R3 ;  /* 0x00000000030972ca */ /* 0x001fe200000e0000 */
[----:B-1----:R-:W-:Y:S01]  /*0200*/  @UP0 ULEA UR8, UR8, UR6, 0x18 ;  /* 0x0000000608080291 */ /* 0x002fe2000f8ec03f */
[----:B--2---:R-:W-:Y:S01]  /*0210*/  ISETP.NE.AND P1, PT, R2, RZ, PT ;  /* 0x000000ff0200720c */ /* 0x004fe20003f25270 */
[----:B------:R-:W-:-:S04]  /*0220*/  @UP0 UIADD3 UR6, -UR7, 0x100000, URZ ;  /* 0x0010000007060890 */ /* 0x000fc8000fffe13f */
[----:B------:R-:W-:Y:S02]  /*0230*/  @UP0 USHF.L.U32 UR7, UR6, 0xb, URZ ;  /* 0x0000000b06070899 */ /* 0x000fe4000800063f */
[----:B------:R-:W-:-:S04]  /*0240*/  @UP0 USHF.L.U32 UR6, UR6, 0x1, URZ ;  /* 0x0000000106060899 */ /* 0x000fc8000800063f */
[----:B------:R-:W-:Y:S01]  /*0250*/  UISETP.NE.AND UP0, UPT, UR9, URZ, UPT ;  /* 0x0000003f0900728c */ /* 0x000fe2000bf05270 */
[----:B------:R-:W0:Y:S02]  /*0260*/  FENCE.VIEW.ASYNC.S ;  /* 0x00000000000073c6 */ /* 0x000e240000000000 */
[----:B0-----:R0:W1:Y:S05]  /*0270*/  @UP1 SYNCS.EXCH.64 URZ, [UR8+0x29800], UR4 ;  /* 0x02980004083f15b2 */ /* 0x00106a0008000100 */
[----:B------:R0:W2:Y:S01]  /*0280*/  @UP2 SYNCS.EXCH.64 URZ, [UR8+0x29820], UR6 ;  /* 0x02982006083f25b2 */ /* 0x0000a20008000100 */
[----:B------:R-:W-:Y:S05]  /*0290*/  @P1 BRA `(.L_x_2) ;  /* 0x0000000000481947 */ /* 0x000fea0003800000 */
[----:B0-----:R-:W0:Y:S01]  /*02a0*/  S2UR UR5, SR_CgaCtaId ;  /* 0x00000000000579c3 */ /* 0x001e220000008800 */
[----:B------:R-:W-:Y:S01]  /*02b0*/  UMOV UR4, 0x400 ;  /* 0x0000040000047882 */ /* 0x000fe20000000000 */
[----:B------:R-:W-:Y:S01]  /*02c0*/  UMOV UR6, 0x1 ;  /* 0x0000000100067882 */ /* 0x000fe20000000000 */
[----:B------:R-:W-:Y:S01]  /*02d0*/  UMOV UR7, 0x2 ;  /* 0x0000000200077882 */ /* 0x000fe20000000000 */
[----:B------:R-:W-:Y:S01]  /*02e0*/  ELECT P0, URZ, PT ;  /* 0x00000000003f782f */ /* 0x000fe20003800000 */
[----:B0-----:R-:W-:Y:S02]  /*02f0*/  ULEA UR8, UR5, UR4, 0x18 ;  /* 0x0000000405087291 */ /* 0x001fe4000f8ec03f */
[----:B------:R-:W-:-:S04]  /*0300*/  UIADD3 UR4, -UR6, 0x100000, URZ ;  /* 0x0010000006047890 */ /* 0x000fc8000fffe13f */
[----:B------:R-:W-:Y:S02]  /*0310*/  USHF.L.U32 UR5, UR4, 0xb, URZ ;  /* 0x0000000b04057899 */ /* 0x000fe4000800063f */
[----:B------:R-:W-:Y:S02]  /*0320*/  USHF.L.U32 UR4, UR4, 0x1, URZ ;  /* 0x0000000104047899 */ /* 0x000fe4000800063f */
[----:B------:R-:W-:-:S04]  /*0330*/  UIADD3 UR6, -UR7, 0x100000, URZ ;  /* 0x0010000007067890 */ /* 0x000fc8000fffe13f */
[----:B------:R-:W-:Y:S02]  /*0340*/  USHF.L.U32 UR7, UR6, 0xb, URZ ;  /* 0x0000000b06077899 */ /* 0x000fe4000800063f */
[----:B------:R-:W-:Y:S01]  /*0350*/  USHF.L.U32 UR6, UR6, 0x1, URZ ;  /* 0x0000000106067899 */ /* 0x000fe2000800063f */
[----:B------:R-:W0:Y:S03]  /*0360*/  FENCE.VIEW.ASYNC.S ;  /* 0x00000000000073c6 */ /* 0x000e260000000000 */
[----:B0-----:R3:W4:Y:S08]  /*0370*/  SYNCS.EXCH.64 URZ, [UR8+0x29830], UR4 ;  /* 0x02983004083f75b2 */ /* 0x0017300008000100 */
[----:B------:R3:W0:Y:S01]  /*0380*/  SYNCS.EXCH.64 URZ, [UR8+0x29840], UR6 ;  /* 0x02984006083f75b2 */ /* 0x0006220008000100 */
[----:B------:R3:W0:Y:S01]  /*0390*/  SYNCS.EXCH.64 URZ, [UR8+0x29838], UR4 ;  /* 0x02983804083f75b2 */ /* 0x0006220008000100 */
[----:B------:R3:W0:Y:S02]  /*03a0*/  SYNCS.EXCH.64 URZ, [UR8+0x29848], UR6 ;  /* 0x02984806083f75b2 */ /* 0x0006240008000100 */
[----:B---3--:R-:W-:Y:S01]  /*03b0*/  NOP ;  /* 0x0000000000007918 */ /* 0x008fe20000000000 */
.L_x_2:
[----:B------:R-:W3:Y:S01]  /*03c0*/  SHFL.IDX PT, R2, R0, RZ, 0x1f ;  /* 0x00001fff00027589 */ /* 0x000ee200000e0000 */
[----:B------:R-:W-:Y:S01]  /*03d0*/  NOP ;  /* 0x0000000000007918 */ /* 0x000fe20000000000 */
[----:B---3--:R-:W-:-:S13]  /*03e0*/  ISETP.NE.AND P0, PT, R2, RZ, PT ;  /* 0x000000ff0200720c */ /* 0x008fda0003f05270 */
        /* <DEDUP_REMOVED lines=14> */
[----:B0-----:R3:W0:Y:S08]  /*04d0*/  SYNCS.EXCH.64 URZ, [UR8+0x29850], UR4 ;  /* 0x02985004083f75b2 */ /* 0x0016300008000100 */
[----:B------:R3:W0:Y:S01]  /*04e0*/  SYNCS.EXCH.64 URZ, [UR8+0x29860], UR6 ;  /* 0x02986006083f75b2 */ /* 0x0006220008000100 */
[----:B------:R3:W0:Y:S01]  /*04f0*/  SYNCS.EXCH.64 URZ, [UR8+0x29858], UR4 ;  /* 0x02985804083f75b2 */ /* 0x0006220008000100 */
[----:B------:R3:W0:Y:S02]  /*0500*/  SYNCS.EXCH.64 URZ, [UR8+0x29868], UR6 ;  /* 0x02986806083f75b2 */ /* 0x0006240008000100 */
[----:B---3--:R-:W-:Y:S01]  /*0510*/  NOP ;  /* 0x0000000000007918 */ /* 0x008fe20000000000 */
.L_x_3:
[----:B------:R-:W3:Y:S01]  /*0520*/  SHFL.IDX PT, R2, R0, RZ, 0x1f ;  /* 0x00001fff00027589 */ /* 0x000ee200000e0000 */
[----:B------:R-:W-:Y:S01]  /*0530*/  NOP ;  /* 0x0000000000007918 */ /* 0x000fe20000000000 */
[----:B---3--:R-:W-:-:S13]  /*0540*/  ISETP.NE.AND P0, PT, R2, RZ, PT ;  /* 0x000000ff0200720c */ /* 0x008fda0003f05270 */
[----:B------:R-:W-:Y:S05]  /*0550*/  @P0 BRA `(.L_x_4) ;  /* 0x0000000000380947 */ /* 0x000fea0003800000 */
[----:B0-----:R-:W0:Y:S01]  /*0560*/  S2UR UR5, SR_CgaCtaId ;  /* 0x00000000000579c3 */ /* 0x001e220000008800 */
[----:B------:R-:W-:Y:S01]  /*0570*/  UMOV UR4, 0x400 ;  /* 0x0000040000047882 */ /* 0x000fe20000000000 */
[----:B------:R-:W-:Y:S01]  /*0580*/  UMOV UR7, 0x1 ;  /* 0x0000000100077882 */ /* 0x000fe20000000000 */
[----:B------:R-:W-:Y:S01]  /*0590*/  ELECT P0, URZ, PT ;  /* 0x00000000003f782f */ /* 0x000fe20003800000 */
[----:B0-----:R-:W-:Y:S02]  /*05a0*/  ULEA UR6, UR5, UR4, 0x18 ;  /* 0x0000000405067291 */ /* 0x001fe4000f8ec03f */
[----:B------:R-:W-:-:S04]  /*05b0*/  UIADD3 UR4, -UR7, 0x100000, URZ ;  /* 0x0010000007047890 */ /* 0x000fc8000fffe13f */
[----:B------:R-:W-:Y:S02]  /*05c0*/  USHF.L.U32 UR5, UR4, 0xb, URZ ;  /* 0x0000000b04057899 */ /* 0x000fe4000800063f */
[----:B------:R-:W-:Y:S01]  /*05d0*/  USHF.L.U32 UR4, UR4, 0x1, URZ ;  /* 0x0000000104047899 */ /* 0x000fe2000800063f */
[----:B------:R-:W0:Y:S11]  /*05e0*/  FENCE.VIEW.ASYNC.S ;  /* 0x00000000000073c6 */ /* 0x000e360000000000 */
[----:B0-----:R3:W0:Y:S01]  /*05f0*/  SYNCS.EXCH.64 URZ, [UR6+0x29870], UR4 ;  /* 0x02987004063f75b2 */ /* 0x0016220008000100 */
[----:B------:R3:W0:Y:S01]  /*0600*/  SYNCS.EXCH.64 URZ, [UR6+0x29880], UR4 ;  /* 0x02988004063f75b2 */ /* 0x0006220008000100 */
[----:B------:R3:W0:Y:S01]  /*0610*/  SYNCS.EXCH.64 URZ, [UR6+0x29878], UR4 ;  /* 0x02987804063f75b2 */ /* 0x0006220008000100 */
[----:B------:R3:W0:Y:S02]  /*0620*/  SYNCS.EXCH.64 URZ, [UR6+0x29888], UR4 ;  /* 0x02988804063f75b2 */ /* 0x0006240008000100 */
[----:B---3--:R-:W-:Y:S01]  /*0630*/  NOP ;  /* 0x0000000000007918 */ /* 0x008fe20000000000 */
.L_x_4:
        /* <DEDUP_REMOVED lines=22> */
.L_x_5:
        /* <DEDUP_REMOVED lines=22> */
.L_x_6:
[----:B------:R-:W-:Y:S01]  /*0900*/  PLOP3.LUT P0, PT, PT, PT, UP0, 0x80, 0x0 ;  /* 0x000000000000781c */ /* 0x000fe20003f0f008 */
[----:B------:R-:W-:Y:S01]  /*0910*/  UMOV UR38, 0x1 ;  /* 0x0000000100267882 */ /* 0x000fe20000000000 */
[----:B------:R-:W-:Y:S01]  /*0920*/  NOP ;  /* 0x0000000000007918 */ /* 0x000fe20000000000 */
[----:B------:R-:W-:Y:S01]  /*0930*/  USEL UR38, UR38, 0x2, !UP0 ;  /* 0x0000000226267887 */ /* 0x000fe2000c000000 */
[----:B------:R-:W-:Y:S01]  /*0940*/  ULDC.64 UR48, c[0x0][0x208] ;  /* 0x0000820000307ab9 */ /* 0x000fe20000000a00 */
[----:B012-4-:R-:W-:Y:S08]  /*0950*/  BAR.SYNC.DEFER_BLOCKING 0x0 ;  /* 0x0000000000007b1d */ /* 0x017ff00000010000 */
[----:B------:R-:W-:Y:S05]  /*0960*/  @!P0 BRA `(.L_x_7) ;  /* 0x0000008c00fc8947 */ /* 0x000fea0003800000 */
.L_x_8:
[----:B------:R-:W-:-:S08]  /*0970*/  NOP ;  /* 0x0000000000007918 */ /* 0x000fd00000000000 */
[----:B------:R-:W0:Y:S02]  /*0980*/  USETMAXREG.TRY_ALLOC.CTAPOOL UP0, 0xf0 ;  /* 0x000000f0000079c8 */ /* 0x000e240008000600 */
[----:B0-----:R-:W-:-:S13]  /*0990*/  PLOP3.LUT P0, PT, PT, PT, UP0, 0x80, 0x0 ;  /* 0x000000000000781c */ /* 0x001fda0003f0f008 */
[----:B------:R-:W-:Y:S05]  /*09a0*/  @!P0 BRA `(.L_x_8) ;  /* 0xfffffffc00f08947 */ /* 0x000fea000383ffff */
[----:B------:R-:W0:Y:S01]  /*09b0*/  S2R R2, SR_TID.X ;  /* 0x0000000000027919 */ /* 0x000e220000002100 */
[----:B------:R-:W1:Y:S08]  /*09c0*/  S2UR UR41, SR_CTAID.X ;  /* 0x00000000002979c3 */ /* 0x000e700000002500 */
[----:B------:R-:W-:Y:S06]  /*09d0*/  BAR.ARV 0x8, 0x180 ;  /* 0x0206000000007b1d */ /* 0x000fec0000002000 */
[----:B0-----:R-:W-:-:S04]  /*09e0*/  LOP3.LUT R0, R2, 0xffffff80, RZ, 0xc0, !PT ;  /* 0xffffff8002007812 */ /* 0x001fc800078ec0ff */
[----:B------:R-:W-:Y:S02]  /*09f0*/  ISETP.NE.AND P0, PT, R0, 0x80, PT ;  /* 0x000000800000780c */ /* 0x000fe40003f05270 */
[----:B------:R-:W1:Y:S11]  /*0a00*/  LDC R0, c[0x0][0xc34] ;  /* 0x00030d00ff007b82 */ /* 0x000e760000000800 */
[----:B------:R-:W-:Y:S06]  /*0a10*/  @!P0 BAR.ARV 0x9, 0x100 ;  /* 0x0244000000008b1d */ /* 0x000fec0000002000 */
[----:B-1----:R-:W-:-:S13]  /*0a20*/  ISETP.LE.AND P0, PT, R0, UR41, PT ;  /* 0x0000002900007c0c */ /* 0x002fda000bf03270 */
[----:B------:R-:W-:Y:S05]  /*0a30*/  @P0 EXIT ;  /* 0x000000000000094d */ /* 0x000fea0003800000 */
[----:B------:R-:W-:Y:S01]  /*0a40*/  VIADD R17, R2, 0xffffff80 ;  /* 0xffffff8002117836 */ /* 0x000fe20000000000 */
[----:B------:R-:W-:Y:S01]  /*0a50*/  ULOP3.LUT UR46, UR38, 0x1, URZ, 0xfc, !UPT ;  /* 0x00000001262e7892 */ /* 0x000fe2000f8efc3f */
[----:B------:R-:W-:Y:S01]  /*0a60*/  IMAD.MOV.U32 R171, RZ, RZ, -0x2 ;  /* 0xfffffffeffab7424 */ /* 0x000fe200078e00ff */
[----:B------:R-:W-:Y:S01]  /*0a70*/  UMOV UR45, URZ ;  /* 0x0000003f002d7c82 */ /* 0x000fe20008000000 */
[----:B------:R-:W-:Y:S01]  /*0a80*/  UMOV UR44, URZ ;  /* 0x0000003f002c7c82 */ /* 0x000fe20008000000 */
[----:B------:R-:W-:Y:S01]  /*0a90*/  SHF.R.S32.HI R0, RZ, 0x1f, R17 ;  /* 0x0000001fff007819 */ /* 0x000fe20000011411 */
[----:B------:R-:W-:-:S03]  /*0aa0*/  UMOV UR52, URZ ;  /* 0x0000003f00347c82 */ /* 0x000fc60008000000 */
[CC--:B------:R-:W-:Y:S02]  /*0ab0*/  LEA.HI R2, R0.reuse, R17.reuse, RZ, 0x7 ;  /* 0x0000001100027211 */ /* 0x0c0fe400078f38ff */
[-C--:B------:R-:W-:Y:S02]  /*0ac0*/  LEA.HI R3, R0, R17.reuse, RZ, 0x5 ;  /* 0x0000001100037211 */ /* 0x080fe400078f28ff */
[----:B------:R-:W-:Y:S02]  /*0ad0*/  LOP3.LUT R4, R2, 0xffffff80, RZ, 0xc0, !PT ;  /* 0xffffff8002047812 */ /* 0x000fe400078ec0ff */
[CC--:B------:R-:W-:Y:S01]  /*0ae0*/  LEA.HI R5, R0.reuse, R17.reuse, RZ, 0x4 ;  /* 0x0000001100057211 */ /* 0x0c0fe200078f20ff */
[----:B------:R-:W-:Y:S01]  /*0af0*/  IMAD.SHL.U32 R3, R3, 0x20, RZ ;  /* 0x0000002003037824 */ /* 0x000fe200078e00ff */
[----:B------:R-:W-:Y:S01]  /*0b00*/  LEA.HI R9, R0, R17, RZ, 0x2 ;  /* 0x0000001100097211 */ /* 0x000fe200078f10ff */
[----:B------:R-:W-:Y:S01]  /*0b10*/  IMAD.IADD R19, R17, 0x1, -R4 ;  /* 0x0000000111137824 */ /* 0x000fe200078e0a04 */
[----:B------:R-:W-:-:S02]  /*0b20*/  LOP3.LUT R6, R5, 0x3fffff0, RZ, 0xc0, !PT ;  /* 0x03fffff005067812 */ /* 0x000fc400078ec0ff */
[----:B------:R-:W-:Y:S02]  /*0b30*/  SHF.R.S32.HI R8, RZ, 0x4, R5 ;  /* 0x00000004ff087819 */ /* 0x000fe40000011405 */
[----:B------:R-:W-:Y:S01]  /*0b40*/  SHF.R.S32.HI R4, RZ, 0x1f, R19 ;  /* 0x0000001fff047819 */ /* 0x000fe20000011413 */
[----:B------:R-:W-:Y:S01]  /*0b50*/  IMAD.IADD R6, R17, 0x1, -R6 ;  /* 0x0000000111067824 */ /* 0x000fe200078e0a06 */
[----:B------:R-:W-:Y:S02]  /*0b60*/  LOP3.LUT R7, R3, 0xfffffc00, RZ, 0xc0, !PT ;  /* 0xfffffc0003077812 */ /* 0x000fe400078ec0ff */
[----:B------:R-:W-:Y:S02]  /*0b70*/  LEA.HI R3, R4, R19, RZ, 0x2 ;  /* 0x0000001304037211 */ /* 0x000fe400078f10ff */
[----:B------:R-:W-:Y:S01]  /*0b80*/  LEA.HI R5, R5, R8, RZ, 0x1 ;  /* 0x0000000805057211 */ /* 0x000fe200078f08ff */
[----:B------:R-:W-:Y:S01]  /*0b90*/  IMAD R6, R6, 0x40, R7 ;  /* 0x0000004006067824 */ /* 0x000fe200078e0207 */
[----:B------:R-:W-:-:S02]  /*0ba0*/  SHF.R.S32.HI R7, RZ, 0x2, R3 ;  /* 0x00000002ff077819 */ /* 0x000fc40000011403 */
[----:B------:R-:W-:Y:S02]  /*0bb0*/  SHF.R.S32.HI R10, RZ, 0x1f, R3 ;  /* 0x0000001fff0a7819 */ /* 0x000fe40000011403 */
[----:B------:R-:W-:Y:S02]  /*0bc0*/  LEA.HI R18, R0, R17, RZ, 0x3 ;  /* 0x0000001100127211 */ /* 0x000fe400078f18ff */
[----:B------:R-:W-:Y:S02]  /*0bd0*/  LOP3.LUT R5, R5, 0x1ffffffe, RZ, 0xc0, !PT ;  /* 0x1ffffffe05057812 */ /* 0x000fe400078ec0ff */
[----:B------:R-:W-:Y:S02]  /*0be0*/  LOP3.LUT R0, R9, 0xfffffffc, RZ, 0xc0, !PT ;  /* 0xfffffffc09007812 */ /* 0x000fe400078ec0ff */
[----:B------:R-:W-:Y:S01]  /*0bf0*/  SHF.R.S32.HI R23, RZ, 0x7, R2 ;  /* 0x00000007ff177819 */ /* 0x000fe20000011402 */
[----:B------:R-:W-:Y:S01]  /*0c00*/  IMAD.IADD R5, R8, 0x1, -R5 ;  /* 0x0000000108057824 */ /* 0x000fe200078e0a05 */
[----:B------:R-:W-:Y:S01]  /*0c10*/  LEA.HI R10, R10, R7, RZ, 0x3 ;  /* 0x000000070a0a7211 */ /* 0x000fe200078f18ff */
[----:B------:R-:W-:Y:S01]  /*0c20*/  IMAD.IADD R8, R17, 0x1, -R0 ;  /* 0x0000000111087824 */ /* 0x000fe200078e0a00 */
[----:B------:R-:W-:Y:S01]  /*0c30*/  LEA.HI R2, R2, R23, RZ, 0x1 ;  /* 0x0000001702027211 */ /* 0x000fe200078f08ff */
[----:B------:R-:W-:Y:S01]  /*0c40*/  IMAD R170, R5, 0x8, R6 ;  /* 0x0000000805aa7824 */ /* 0x000fe200078e0206 */
[----:B------:R-:W-:-:S02]  /*0c50*/  LOP3.LUT R12, R18, 0xfffffff8, RZ, 0xc0, !PT ;  /* 0xfffffff8120c7812 */ /* 0x000fc400078ec0ff */
[----:B------:R-:W-:Y:S02]  /*0c60*/  LOP3.LUT R10, R10, 0xfffffff8, RZ, 0xc0, !PT ;  /* 0xfffffff80a0a7812 */ /* 0x000fe400078ec0ff */
[----:B------:R-:W-:Y:S01]  /*0c70*/  LEA.HI R4, R4, R19, RZ, 0x5 ;  /* 0x0000001304047211 */ /* 0x000fe200078f28ff */
[----:B------:R-:W-:Y:S01]  /*0c80*/  IMAD.IADD R17, R17, 0x1, -R12 ;  /* 0x0000000111117824 */ /* 0x000fe200078e0a0c */
[----:B------:R-:W-:Y:S01]  /*0c90*/  LOP3.LUT R2, R2, 0x3fffffe, RZ, 0xc0, !PT ;  /* 0x03fffffe02027812 */ /* 0x000fe200078ec0ff */
[----:B------:R-:W-:Y:S01]  /*0ca0*/  IMAD.IADD R7, R7, 0x1, -R10 ;  /* 0x0000000107077824 */ /* 0x000fe200078e0a0a */
[----:B------:R-:W-:Y:S02]  /*0cb0*/  LEA.HI R5, R8, R8, RZ, 0x1 ;  /* 0x0000000808057211 */ /* 0x000fe400078f08ff */
[----:B------:R-:W-:Y:S01]  /*0cc0*/  SHF.R.S32.HI R4, RZ, 0x5, R4 ;  /* 0x00000005ff047819 */ /* 0x000fe20000011404 */
[----:B------:R-:W-:Y:S01]  /*0cd0*/  IMAD.IADD R168, R23, 0x1, -R2 ;  /* 0x0000000117a87824 */ /* 0x000fe200078e0a02 */
[----:B------:R-:W-:Y:S01]  /*0ce0*/  LOP3.LUT R0, R3, 0x7ffffffc, RZ, 0xc0, !PT ;  /* 0x7ffffffc03007812 */ /* 0x000fe200078ec0ff */
[----:B------:R-:W-:Y:S01]  /*0cf0*/  IMAD.SHL.U32 R2, R17, 0x8, RZ ;  /* 0x0000000811027824 */ /* 0x000fe200078e00ff */
[----:B------:R-:W-:Y:S01]  /*0d00*/  LOP3.LUT R5, R5, 0x1ffffffe, RZ, 0xc0, !PT ;  /* 0x1ffffffe05057812 */ /* 0x000fe200078ec0ff */
[----:B------:R-:W-:Y:S01]  /*0d10*/  IMAD R7, R4, 0x10, R7 ;  /* 0x0000001004077824 */ /* 0x000fe200078e0207 */
[----:B------:R-:W-:Y:S01]  /*0d20*/  SHF.R.S32.HI R18, RZ, 0x3, R18 ;  /* 0x00000003ff127819 */ /* 0x000fe20000011412 */
[----:B------:R-:W-:-:S02]  /*0d30*/  VIADD R16, R2, 0x40 ;  /* 0x0000004002107836 */ /* 0x000fc40000000000 */
[----:B------:R-:W-:Y:S02]  /*0d40*/  IMAD.IADD R0, R19, 0x1, -R0 ;  /* 0x0000000113007824 */ /* 0x000fe400078e0a00 */
[----:B------:R-:W-:Y:S01]  /*0d50*/  IMAD.IADD R5, R8, 0x1, -R5 ;  /* 0x0000000108057824 */ /* 0x000fe200078e0a05 */
[----:B------:R-:W-:Y:S01]  /*0d60*/  SHF.R.S32.HI R192, RZ, 0x1f, R16 ;  /* 0x0000001fffc07819 */ /* 0x000fe20000011410 */
[----:B------:R-:W-:Y:S02]  /*0d70*/  IMAD R168, R168, 0x40, R7 ;  /* 0x00000040a8a87824 */ /* 0x000fe400078e0207 */
[----:B------:R-:W-:Y:S02]  /*0d80*/  IMAD R171, R0, R171, 0xa0 ;  /* 0x000000a000ab7424 */ /* 0x000fe400078e02ab */
[----:B------:R-:W-:-:S07]  /*0d90*/  IMAD R169, R5, 0x8, R168 ;  /* 0x0000000805a97824 */ /* 0x000fce00078e02a8 */
.L_x_39:
[----:B------:R-:W-:Y:S01]  /*0da0*/  ULDC UR4, c[0x0][0xc38] ;  /* 0x00030e0000047ab9 */ /* 0x000fe20000000800 */
[----:B------:R-:W-:Y:S01]  /*0db0*/  ULDC UR15, c[0x0][0xc44] ;  /* 0x00031100000f7ab9 */ /* 0x000fe20000000800 */
[----:B------:R-:W-:Y:S01]  /*0dc0*/  UISETP.NE.AND UP3, UPT, UR4, 0x1, UPT ;  /* 0x000000010400788c */ /* 0x000fe2000bf65270 */
[----:B------:R-:W-:Y:S01]  /*0dd0*/  IMAD.MOV.U32 R3, RZ, RZ, 0x3f800000 ;  /* 0x3f800000ff037424 */ /* 0x000fe200078e00ff */
[----:B------:R-:W-:Y:S01]  /*0de0*/  UISETP.NE.AND UP2, UPT, UR15, 0x1, UPT ;  /* 0x000000010f00788c */ /* 0x000fe2000bf45270 */
[----:B------:R-:W-:Y:S01]  /*0df0*/  IMAD.MOV.U32 R0, RZ, RZ, 0x3f800000 ;  /* 0x3f800000ff007424 */ /* 0x000fe200078e00ff */
[----:B------:R-:W-:Y:S01]  /*0e00*/  ULDC.64 UR6, c[0x0][0x990] ;  /* 0x0002640000067ab9 */ /* 0x000fe20000000a00 */
[----:B------:R-:W-:Y:S01]  /*0e10*/  ULDC.64 UR4, c[0x0][0x998] ;  /* 0x0002660000047ab9 */ /* 0x000fe20000000a00 */
[----:B------:R-:W-:Y:S02]  /*0e20*/  UISETP.NE.U32.AND UP0, UPT, UR6, URZ, UPT ;  /* 0x0000003f0600728c */ /* 0x000fe4000bf05070 */
[----:B------:R-:W-:Y:S01]  /*0e30*/  UISETP.NE.U32.AND UP1, UPT, UR4, URZ, UPT ;  /* 0x0000003f0400728c */ /* 0x000fe2000bf25070 */
[----:B------:R-:W-:-:S02]  /*0e40*/  UMOV UR43, UR41 ;  /* 0x00000029002b7c82 */ /* 0x000fc40008000000 */
[----:B------:R-:W-:Y:S01]  /*0e50*/  @UP3 ULDC UR8, c[0x0][0xc3c] ;  /* 0x00030f0000083ab9 */ /* 0x000fe20000000800 */
[----:B------:R-:W-:Y:S01]  /*0e60*/  @UP3 ULDC UR10, c[0x0][0xc40] ;  /* 0x00031000000a3ab9 */ /* 0x000fe20000000800 */
[----:B------:R-:W-:Y:S02]  /*0e70*/  UIMAD.WIDE.U32 UR8, UR41, UR8, URZ ;  /* 0x00000008290872a5 */ /* 0x000fe4000f8e003f */
[----:B------:R-:W-:Y:S02]  /*0e80*/  UISETP.NE.AND.EX UP0, UPT, UR7, URZ, UPT, UP0 ;  /* 0x0000003f0700728c */ /* 0x000fe4000bf05300 */
[----:B------:R-:W-:Y:S02]  /*0e90*/  @UP3 USHF.R.U32.HI UR43, URZ, UR10, UR9 ;  /* 0x0000000a3f2b3299 */ /* 0x000fe40008011609 */
[----:B------:R-:W-:Y:S01]  /*0ea0*/  UISETP.NE.AND.EX UP1, UPT, UR5, URZ, UPT, UP1 ;  /* 0x0000003f0500728c */ /* 0x000fe2000bf25310 */
[----:B------:R-:W-:Y:S01]  /*0eb0*/  @UP2 ULDC.64 UR10, c[0x0][0xc48] ;  /* 0x00031200000a2ab9 */ /* 0x000fe20000000a00 */
[----:B------:R-:W-:Y:S01]  /*0ec0*/  PLOP3.LUT P0, PT, PT, PT, UP0, 0x80, 0x0 ;  /* 0x000000000000781c */ /* 0x000fe20003f0f008 */
[----:B------:R-:W-:-:S02]  /*0ed0*/  UIMAD.WIDE.U32 UR8, UR43, UR10, URZ ;  /* 0x0000000a2b0872a5 */ /* 0x000fc4000f8e003f */
[----:B------:R-:W-:Y:S02]  /*0ee0*/  UMOV UR42, UR43 ;  /* 0x0000002b002a7c82 */ /* 0x000fe40008000000 */
[----:B------:R-:W-:Y:S01]  /*0ef0*/  @UP0 ULDC.64 UR12, c[0x0][0x9a8] ;  /* 0x00026a00000c0ab9 */ /* 0x000fe20000000a00 */
[----:B------:R-:W-:Y:S01]  /*0f00*/  @UP2 USHF.R.U32.HI UR42, URZ, UR11, UR9 ;  /* 0x0000000b3f2a2299 */ /* 0x000fe20008011609 */
[----:B------:R-:W-:Y:S01]  /*0f10*/  PLOP3.LUT P1, PT, PT, PT, UP1, 0x80, 0x0 ;  /* 0x000000000000781c */ /* 0x000fe20003f2f018 */
[----:B0-----:R-:W0:Y:S01]  /*0f20*/  SHFL.IDX PT, R8, R23, RZ, 0x1f ;  /* 0x00001fff17087589 */ /* 0x001e2200000e0000 */
[----:B------:R-:W-:Y:S01]  /*0f30*/  @UP1 ULDC.64 UR18, c[0x0][0x9b8] ;  /* 0x00026e0000121ab9 */ /* 0x000fe20000000a00 */
[----:B------:R-:W-:Y:S02]  /*0f40*/  @UP0 USHF.R.S32.HI UR10, URZ, 0x1f, UR42 ;  /* 0x0000001f3f0a0899 */ /* 0x000fe4000801142a */
[----:B------:R-:W-:Y:S02]  /*0f50*/  @UP1 USHF.R.S32.HI UR11, URZ, 0x1f, UR42 ;  /* 0x0000001f3f0b1899 */ /* 0x000fe4000801142a */
[----:B------:R-:W-:-:S02]  /*0f60*/  @UP0 UIADD3 UR14, -UR42, URZ, URZ ;  /* 0x0000003f2a0e0290 */ /* 0x000fc4000fffe13f */
[----:B------:R-:W-:Y:S02]  /*0f70*/  @UP1 UIADD3 UR20, -UR42, URZ, URZ ;  /* 0x0000003f2a141290 */ /* 0x000fe4000fffe13f */
[----:B------:R-:W-:Y:S02]  /*0f80*/  @UP0 UIMAD.WIDE.U32 UR8, UR42, UR12, URZ ;  /* 0x0000000c2a0802a5 */ /* 0x000fe4000f8e003f */
[----:B------:R-:W-:Y:S02]  /*0f90*/  @UP0 UIMAD UR10, UR10, UR12, URZ ;  /* 0x0000000c0a0a02a4 */ /* 0x000fe4000f8e023f */
[----:B------:R-:W-:Y:S02]  /*0fa0*/  @UP1 UIMAD UR12, UR11, UR18, URZ ;  /* 0x000000120b0c12a4 */ /* 0x000fe4000f8e023f */
[----:B------:R-:W-:Y:S02]  /*0fb0*/  @UP0 UIMAD UR14, UR15, UR14, UR43 ;  /* 0x0000000e0f0e02a4 */ /* 0x000fe4000f8e022b */
[----:B------:R-:W-:-:S02]  /*0fc0*/  @UP1 UIMAD UR20, UR15, UR20, UR43 ;  /* 0x000000140f1412a4 */ /* 0x000fc4000f8e022b */
[----:B------:R-:W-:Y:S02]  /*0fd0*/  @UP0 UIMAD UR16, UR42, UR13, UR10 ;  /* 0x0000000d2a1002a4 */ /* 0x000fe4000f8e020a */
[----:B------:R-:W-:Y:S02]  /*0fe0*/  @UP0 USHF.R.S32.HI UR15, URZ, 0x1f, UR14 ;  /* 0x0000001f3f0f0899 */ /* 0x000fe4000801140e */
[----:B------:R-:W-:Y:S02]  /*0ff0*/  @UP1 USHF.R.S32.HI UR21, URZ, 0x1f, UR20 ;  /* 0x0000001f3f151899 */ /* 0x000fe40008011414 */
[----:B------:R-:W-:Y:S02]  /*1000*/  @UP1 UIMAD.WIDE.U32 UR10, UR42, UR18, URZ ;  /* 0x000000122a0a12a5 */ /* 0x000fe4000f8e003f */
[----:B------:R-:W-:Y:S02]  /*1010*/  @UP1 UIMAD UR17, UR42, UR19, UR12 ;  /* 0x000000132a1112a4 */ /* 0x000fe4000f8e020c */
[----:B------:R-:W-:Y:S01]  /*1020*/  @UP0 UIADD3 UR9, UR9, UR16, URZ ;  /* 0x0000001009090290 */ /* 0x000fe2000fffe03f */
[----:B------:R-:W-:Y:S01]  /*1030*/  @UP0 ULDC.64 UR18, c[0x0][0x9b0] ;  /* 0x00026c0000120ab9 */ /* 0x000fe20000000a00 */
[----:B------:R-:W-:Y:S01]  /*1040*/  @UP1 ULDC.64 UR12, c[0x0][0x9c0] ;  /* 0x00027000000c1ab9 */ /* 0x000fe20000000a00 */
[----:B------:R-:W-:-:S02]  /*1050*/  @UP0 UIMAD UR15, UR15, UR18, URZ ;  /* 0x000000120f0f02a4 */ /* 0x000fc4000f8e023f */
[----:B------:R-:W-:Y:S02]  /*1060*/  @UP1 UIMAD UR16, UR21, UR12, URZ ;  /* 0x0000000c151012a4 */ /* 0x000fe4000f8e023f */
[----:B------:R-:W-:Y:S02]  /*1070*/  @UP1 UIADD3 UR11, UR11, UR17, URZ ;  /* 0x000000110b0b1290 */ /* 0x000fe4000fffe03f */
[----:B------:R-:W-:Y:S02]  /*1080*/  @UP0 UIMAD UR15, UR14, UR19, UR15 ;  /* 0x000000130e0f02a4 */ /* 0x000fe4000f8e020f */
[----:B------:R-:W-:Y:S02]  /*1090*/  @UP0 UIMAD.WIDE.U32 UR8, UR14, UR18, UR8 ;  /* 0x000000120e0802a5 */ /* 0x000fe4000f8e0008 */
[----:B------:R-:W-:Y:S02]  /*10a0*/  @UP1 UIMAD UR16, UR20, UR13, UR16 ;  /* 0x0000000d141012a4 */ /* 0x000fe4000f8e0210 */
[----:B------:R-:W-:-:S02]  /*10b0*/  @UP1 UIMAD.WIDE.U32 UR12, UR20, UR12, UR10 ;  /* 0x0000000c140c12a5 */ /* 0x000fc4000f8e000a */
[----:B------:R-:W-:Y:S02]  /*10c0*/  @UP0 UIADD3 UR10, UR9, UR15, URZ ;  /* 0x0000000f090a0290 */ /* 0x000fe4000fffe03f */
[----:B------:R-:W-:Y:S02]  /*10d0*/  @UP0 ULEA UR6, UP2, UR8, UR6, 0x2 ;  /* 0x0000000608060291 */ /* 0x000fe4000f84103f */
[----:B------:R-:W-:Y:S02]  /*10e0*/  @UP1 UIADD3 UR9, UR13, UR16, URZ ;  /* 0x000000100d091290 */ /* 0x000fe4000fffe03f */
[----:B------:R-:W-:Y:S02]  /*10f0*/  @UP1 ULEA UR4, UP3, UR12, UR4, 0x2 ;  /* 0x000000040c041291 */ /* 0x000fe4000f86103f */
[----:B------:R-:W-:Y:S01]  /*1100*/  @UP0 ULEA.HI.X UR7, UR8, UR7, UR10, 0x2, UP2 ;  /* 0x0000000708070291 */ /* 0x000fe200090f140a */
[----:B-1-3--:R-:W-:Y:S01]  /*1110*/  IMAD.U32 R4, RZ, RZ, UR6 ;  /* 0x00000006ff047e24 */ /* 0x00afe2000f8e00ff */
[----:B------:R-:W-:-:S02]  /*1120*/  @UP1 ULEA.HI.X UR5, UR12, UR5, UR9, 0x2, UP3 ;  /* 0x000000050c051291 */ /* 0x000fc400098f1409 */
[----:B------:R-:W-:Y:S01]  /*1130*/  IMAD.U32 R6, RZ, RZ, UR4 ;  /* 0x00000004ff067e24 */ /* 0x000fe2000f8e00ff */
[----:B------:R-:W1:Y:S01]  /*1140*/  S2UR UR36, SR_CgaCtaId ;  /* 0x00000000002479c3 */ /* 0x000e620000008800 */
[----:B------:R-:W-:Y:S01]  /*1150*/  IMAD.U32 R5, RZ, RZ, UR7 ;  /* 0x00000007ff057e24 */ /* 0x000fe2000f8e00ff */
[----:B0-----:R-:W-:Y:S01]  /*1160*/  R2UR UR37, R8 ;  /* 0x00000000082572ca */ /* 0x001fe200000e0000 */
[----:B------:R-:W-:Y:S01]  /*1170*/  IMAD.U32 R7, RZ, RZ, UR5 ;  /* 0x00000005ff077e24 */ /* 0x000fe2000f8e00ff */
[----:B------:R-:W-:Y:S01]  /*1180*/  ULDC.64 UR4, c[0x0][0x418] ;  /* 0x0001060000047ab9 */ /* 0x000fe20000000a00 */
[----:B------:R-:W-:Y:S01]  /*1190*/  UMOV UR39, 0x400 ;  /* 0x0000040000277882 */ /* 0x000fe20000000000 */
[----:B------:R-:W2:Y:S01]  /*11a0*/  @P0 LDG.E R3, desc[UR48][R4.64] ;  /* 0x0000003004030981 */ /* 0x000ea2000c1e1900 */
[----:B------:R-:W-:Y:S01]  /*11b0*/  ULDC UR51, c[0x0][0x424] ;  /* 0x0001090000337ab9 */ /* 0x000fe20000000800 */
[----:B------:R-:W-:Y:S02]  /*11c0*/  ULDC UR8, c[0x0][0x988] ;  /* 0x0002620000087ab9 */ /* 0x000fe40000000800 */
[----:B------:R-:W2:Y:S01]  /*11d0*/  @P1 LDG.E R0, desc[UR48][R6.64] ;  /* 0x0000003006001981 */ /* 0x000ea2000c1e1900 */
[----:B------:R-:W-:-:S04]  /*11e0*/  UISETP.NE.U32.AND UP0, UPT, UR4, URZ, UPT ;  /* 0x0000003f0400728c */ /* 0x000fc8000bf05070 */
[----:B------:R-:W-:Y:S02]  /*11f0*/  UISETP.NE.AND.EX UP0, UPT, UR5, URZ, UPT, UP0 ;  /* 0x0000003f0500728c */ /* 0x000fe4000bf05300 */
[----:B------:R-:W-:Y:S02]  /*1200*/  ULEA.HI UR4, UR37, UR37, URZ, 0x1 ;  /* 0x0000002525047291 */ /* 0x000fe4000f8f083f */
[----:B------:R-:W-:Y:S01]  /*1210*/  USEL UR51, UR51, 0x1, UP0 ;  /* 0x0000000133337887 */ /* 0x000fe20008000000 */
[----:B------:R-:W-:Y:S01]  /*1220*/  ULDC UR5, c[0x0][0x2f0] ;  /* 0x0000bc0000057ab9 */ /* 0x000fe20000000800 */
[----:B------:R-:W-:Y:S02]  /*1230*/  ULOP3.LUT UR4, UR4, 0x3e, URZ, 0xc0, !UPT ;  /* 0x0000003e04047892 */ /* 0x000fe4000f8ec03f */
[----:B-1----:R-:W-:Y:S02]  /*1240*/  ULEA UR39, UR36, UR39, 0x18 ;  /* 0x0000002724277291 */ /* 0x002fe4000f8ec03f */
[----:B------:R-:W-:-:S02]  /*1250*/  UIMAD UR51, UR51, UR5, URZ ;  /* 0x00000005333372a4 */ /* 0x000fc4000f8e023f */
[----:B------:R-:W-:Y:S02]  /*1260*/  UIADD3 UR7, UR39, 0x14400, URZ ;  /* 0x0001440027077890 */ /* 0x000fe4000fffe03f */
[----:B------:R-:W-:Y:S02]  /*1270*/  UIADD3 UR4, UR37, -UR4, URZ ;  /* 0x8000000425047290 */ /* 0x000fe4000fffe03f */
[----:B------:R-:W-:Y:S02]  /*1280*/  ULOP3.LUT UP0, URZ, UR7, 0x9f, URZ, 0xc0, !UPT ;  /* 0x0000009f073f7892 */ /* 0x000fe4000f80c03f */
[----:B------:R-:W-:Y:S02]  /*1290*/  UIADD3 UR5, UR51, 0x9f, URZ ;  /* 0x0000009f33057890 */ /* 0x000fe4000fffe03f */
[----:B------:R-:W-:Y:S02]  /*12a0*/  ULEA UR6, UR4, UR7, 0xc ;  /* 0x0000000704067291 */ /* 0x000fe4000f8e603f */
[----:B------:R-:W-:Y:S01]  /*12b0*/  PLOP3.LUT P0, PT, PT, PT, UP0, 0x80, 0x0 ;  /* 0x000000000000781c */ /* 0x000fe20003f0f008 */
[----:B------:R-:W-:-:S02]  /*12c0*/  UIMAD.WIDE UR4, UR5, 0x66666667, URZ ;  /* 0x66666667050478a5 */ /* 0x000fc4000f8e023f */
[----:B------:R-:W-:Y:S02]  /*12d0*/  USHF.R.U32.HI UR6, URZ, 0x4, UR6 ;  /* 0x000000043f067899 */ /* 0x000fe40008011606 */
[----:B------:R-:W-:Y:S02]  /*12e0*/  USHF.R.U32.HI UR50, URZ, 0x1f, UR5 ;  /* 0x0000001f3f327899 */ /* 0x000fe40008011605 */
[----:B------:R-:W-:Y:S02]  /*12f0*/  ULOP3.LUT UR53, UR6, 0x3fff, URZ, 0xc0, !UPT ;  /* 0x00003fff06357892 */ /* 0x000fe4000f8ec03f */
[----:B------:R-:W-:Y:S01]  /*1300*/  ULEA.HI.SX32 UR50, UR5, UR50, 0x1a ;  /* 0x0000003205327291 */ /* 0x000fe2000f8fd23f */
[----:B--2---:R-:W-:-:S04]  /*1310*/  FMUL.FTZ R0, R3, R0 ;  /* 0x0000000003007220 */ /* 0x004fc80000410000 */
[----:B------:R-:W-:-:S05]  /*1320*/  FMUL.FTZ R0, R0, UR8 ;  /* 0x0000000800007c20 */ /* 0x000fca0008410000 */
[----:B------:R-:W-:Y:S01]  /*1330*/  R2UR UR40, R0 ;  /* 0x00000000002872ca */ /* 0x000fe200000e0000 */
[----:B-----5:R-:W-:-:S14]  /*1340*/  @!P0 BRA `(.L_x_9) ;  /* 0x0000000000408947 */ /* 0x020fdc0003800000 */
[----:B------:R-:W-:Y:S01]  /*1350*/  MOV R0, 0x0 ;  /* 0x0000000000007802 */ /* 0x000fe20000000f00 */
[----:B------:R-:W-:Y:S01]  /*1360*/  ULDC.64 UR4, c[0x4][0xa0] ;  /* 0x0100280000047ab9 */ /* 0x000fe20000000a00 */
[----:B------:R-:W-:Y:S01]  /*1370*/  ULDC.64 UR6, c[0x4][0x38] ;  /* 0x01000e0000067ab9 */ /* 0x000fe20000000a00 */
[----:B------:R-:W-:Y:S01]  /*1380*/  IMAD.U32 R4, RZ, RZ, UR4 ;  /* 0x00000004ff047e24 */ /* 0x000fe2000f8e00ff */
[----:B------:R0:W1:Y:S01]  /*1390*/  LDC.64 R14, c[0x4][R0] ;  /* 0x01000000000e7b82 */ /* 0x0000620000000a00 */
[----:B------:R-:W-:Y:S01]  /*13a0*/  IMAD.U32 R5, RZ, RZ, UR5 ;  /* 0x00000005ff057e24 */ /* 0x000fe2000f8e00ff */
[----:B------:R-:W-:Y:S01]  /*13b0*/  ULDC.64 UR4, c[0x4][0xa8] ;  /* 0x01002a0000047ab9 */ /* 0x000fe20000000a00 */
[----:B------:R-:W-:Y:S02]  /*13c0*/  IMAD.U32 R10, RZ, RZ, UR6 ;  /* 0x00000006ff0a7e24 */ /* 0x000fe4000f8e00ff */
[----:B------:R-:W-:Y:S02]  /*13d0*/  IMAD.U32 R6, RZ, RZ, UR4 ;  /* 0x00000004ff067e24 */ /* 0x000fe4000f8e00ff */
[----:B------:R-:W-:-:S02]  /*13e0*/  IMAD.U32 R7, RZ, RZ, UR5 ;  /* 0x00000005ff077e24 */ /* 0x000fc4000f8e00ff */
[----:B------:R-:W-:Y:S02]  /*13f0*/  IMAD.U32 R11, RZ, RZ, UR7 ;  /* 0x00000007ff0b7e24 */ /* 0x000fe4000f8e00ff */
[----:B------:R-:W-:Y:S02]  /*1400*/  IMAD.MOV.U32 R8, RZ, RZ, 0x70 ;  /* 0x00000070ff087424 */ /* 0x000fe400078e00ff */
[----:B------:R-:W-:Y:S02]  /*1410*/  IMAD.MOV.U32 R12, RZ, RZ, 0x1 ;  /* 0x00000001ff0c7424 */ /* 0x000fe400078e00ff */
[----:B0-----:R-:W-:-:S07]  /*1420*/  IMAD.MOV.U32 R13, RZ, RZ, RZ ;  /* 0x000000ffff0d7224 */ /* 0x001fce00078e00ff */
[----:B------:R-:W-:-:S07]  /*1430*/  LEPC R20, `(.L_x_9) ;  /* 0x000000001014794e */ /* 0x000fce0000000000 */
[----:B-1----:R-:W-:Y:S05]  /*1440*/  CALL.ABS.NOINC R14 ;  /* 0x000000000e007343 */ /* 0x002fea0003c00000 */
.L_x_9:
[----:B------:R-:W-:Y:S01]  /*1450*/  ULOP3.LUT UR4, UR45, 0x1, URZ, 0xc0, !UPT ;  /* 0x000000012d047892 */ /* 0x000fe2000f8ec03f */
[----:B------:R-:W-:-:S05]  /*1460*/  IMAD.U32 R3, RZ, RZ, UR46 ;  /* 0x0000002eff037e24 */ /* 0x000fca000f8e00ff */
[----:B------:R-:W-:Y:S01]  /*1470*/  IMAD.U32 R0, RZ, RZ, UR4 ;  /* 0x00000004ff007e24 */ /* 0x000fe2000f8e00ff */
[----:B------:R-:W-:-:S04]  /*1480*/  ISETP.NE.AND P0, PT, R3, 0x3, PT ;  /* 0x000000030300780c */ /* 0x000fc80003f05270 */
[----:B------:R-:W-:-:S04]  /*1490*/  SHF.L.U32 R0, R0, 0x1f, RZ ;  /* 0x0000001f00007819 */ /* 0x000fc800000006ff */
[----:B------:R-:W0:Y:S02]  /*14a0*/  SYNCS.PHASECHK.TRANS64.TRYWAIT P1, [UR39+0x29800], R0 ;  /* 0x02980000ff0075a7 */ /* 0x000e240008020167 */
[----:B0-----:R-:W-:Y:S05]  /*14b0*/  @!P1 BRA `(.L_x_10) ;  /* 0x000000b800d09947 */ /* 0x001fea0003800000 */
.L_x_101:
[----:B------:R-:W-:Y:S05]  /*14c0*/  @!P0 BRA `(.L_x_11) ;  /* 0x0000000000048947 */ /* 0x000fea0003800000 */
[----:B------:R-:W-:Y:S01]  /*14d0*/  BPT.TRAP 0x1 ;  /* 0x000000040000795c */ /* 0x000fe20000300000 */
.L_x_11:
[----:B------:R-:W-:Y:S02]  /*14e0*/  IMAD.U32 R4, RZ, RZ, UR52 ;  /* 0x00000034ff047e24 */ /* 0x000fe4000f8e00ff */
[----:B0-----:R-:W-:-:S03]  /*14f0*/  IMAD.U32 R3, RZ, RZ, UR44 ;  /* 0x0000002cff037e24 */ /* 0x001fc6000f8e00ff */
[----:B------:R-:W-:Y:S02]  /*1500*/  LEA R4, R4, UR39, 0x3 ;  /* 0x0000002704047c11 */ /* 0x000fe4000f8e18ff */
[----:B------:R-:W-:-:S04]  /*1510*/  SHF.L.U32 R3, R3, 0x1f, RZ ;  /* 0x0000001f03037819 */ /* 0x000fc800000006ff */
[----:B------:R0:W1:Y:S01]  /*1520*/  SYNCS.PHASECHK.TRANS64.TRYWAIT P1, [R4+URZ+0x29830], R3 ;  /* 0x02983003040075a7 */ /* 0x000062000802017f */
[----:B------:R-:W-:Y:S05]  /*1530*/  @!P0 BRA `(.L_x_12) ;  /* 0x0000000000048947 */ /* 0x000fea0003800000 */
[----:B------:R-:W-:Y:S01]  /*1540*/  BPT.TRAP 0x1 ;  /* 0x000000040000795c */ /* 0x000fe20000300000 */
.L_x_12:
[----:B------:R-:W2:Y:S01]  /*1550*/  S2R R0, SR_TID.X ;  /* 0x0000000000007919 */ /* 0x000ea20000002100 */
[----:B------:R-:W-:Y:S01]  /*1560*/  IMAD.MOV.U32 R87, RZ, RZ, RZ ;  /* 0x000000ffff577224 */ /* 0x000fe200078e00ff */
[----:B--2---:R-:W-:Y:S01]  /*1570*/  LOP3.LUT P2, RZ, R0, 0x7f, RZ, 0xc0, !PT ;  /* 0x0000007f00ff7812 */ /* 0x004fe2000784c0ff */
[----:B-1----:R-:W-:-:S12]  /*1580*/  @P1 BRA `(.L_x_13) ;  /* 0x0000000000081947 */ /* 0x002fd80003800000 */
[----:B------:R-:W1:Y:S02]  /*1590*/  SYNCS.PHASECHK.TRANS64.TRYWAIT P1, [R4+URZ+0x29830], R3 ;  /* 0x02983003040075a7 */ /* 0x000e64000802017f */
[----:B-1----:R-:W-:Y:S05]  /*15a0*/  @!P1 BRA `(.L_x_14) ;  /* 0x000000b800ac9947 */ /* 0x002fea0003800000 */
.L_x_13:
[----:B------:R-:W-:Y:S05]  /*15b0*/  WARPSYNC.ALL ;  /* 0x0000000000007948 */ /* 0x000fea0003800000 */
[----:B------:R-:W-:Y:S01]  /*15c0*/  UIADD3 UR4, UR39, 0x1a400, URZ ;  /* 0x0001a40027047890 */ /* 0x000fe2000fffe03f */
[----:B------:R-:W-:Y:S01]  /*15d0*/  WARPGROUP.ARRIVE ;  /* 0x00000000000079c5 */ /* 0x000fe20000000000 */
[----:B------:R-:W-:Y:S01]  /*15e0*/  ULOP3.LUT UR20, UR53, 0x10000, URZ, 0xfc, !UPT ;  /* 0x0001000035147892 */ /* 0x000fe2000f8efc3f */
[----:B------:R-:W-:Y:S01]  /*15f0*/  VIADD R0, R171, UR51 ;  /* 0x00000033ab007c36 */ /* 0x000fe20008000000 */
[----:B------:R-:W-:Y:S01]  /*1600*/  USHF.R.U32.HI UR4, URZ, 0x4, UR4 ;  /* 0x000000043f047899 */ /* 0x000fe20008011604 */
[----:B------:R-:W-:Y:S01]  /*1610*/  IMAD.U32 R5, RZ, RZ, UR50 ;  /* 0x00000032ff057e24 */ /* 0x000fe2000f8e00ff */
[----:B------:R-:W-:Y:S01]  /*1620*/  UMOV UR25, 0x80000020 ;  /* 0x8000002000197882 */ /* 0x000fe20000000000 */
[----:B------:R-:W-:Y:S01]  /*1630*/  UMOV UR27, 0x80000020 ;  /* 0x80000020001b7882 */ /* 0x000fe20000000000 */
[----:B------:R-:W-:Y:S01]  /*1640*/  ULOP3.LUT UR4, UR4, 0x3fff, URZ, 0xc0, !UPT ;  /* 0x00003fff04047892 */ /* 0x000fe2000f8ec03f */
[----:B------:R-:W-:Y:S01]  /*1650*/  IMAD R5, R5, -0xa0, R0 ;  /* 0xffffff6005057824 */ /* 0x000fe200078e0200 */
[----:B------:R-:W-:Y:S01]  /*1660*/  UMOV UR24, UR20 ;  /* 0x0000001400187c82 */ /* 0x000fe20008000000 */
[----:B------:R-:W-:Y:S01]  /*1670*/  UMOV UR5, UR25 ;  /* 0x0000001900057c82 */ /* 0x000fe20008000000 */
[----:B------:R-:W-:Y:S01]  /*1680*/  ULOP3.LUT UR47, UR4, 0x10000, URZ, 0xfc, !UPT ;  /* 0x00010000042f7892 */ /* 0x000fe2000f8efc3f */
[----:B------:R-:W-:Y:S01]  /*1690*/  P2R R13, PR, RZ, 0x1 ;  /* 0x00000001ff0d7803 */ /* 0x000fe20000000000 */
[----:B------:R-:W-:Y:S01]  /*16a0*/  UMOV UR7, 0x80000020 ;  /* 0x8000002000077882 */ /* 0x000fe20000000000 */
[----:B------:R-:W-:Y:S01]  /*16b0*/  UMOV UR4, UR24 ;  /* 0x0000001800047c82 */ /* 0x000fe20008000000 */
[----:B------:R-:W-:Y:S01]  /*16c0*/  UIMAD UR28, UR52, 0x780, UR47 ;  /* 0x00000780341c78a4 */ /* 0x000fe2000f8e022f */
[C---:B------:R-:W-:Y:S01]  /*16d0*/  ISETP.GT.AND P2, PT, R5.reuse, RZ, PT ;  /* 0x000000ff0500720c */ /* 0x040fe20003f44270 */
[----:B------:R-:W-:Y:S01]  /*16e0*/  UIADD3 UR9, UR20, 0x2, URZ ;  /* 0x0000000214097890 */ /* 0x000fe2000fffe03f */
[C---:B------:R-:W-:Y:S01]  /*16f0*/  ISETP.GT.AND P5, PT, R5.reuse, 0x1, PT ;  /* 0x000000010500780c */ /* 0x040fe20003fa4270 */
[----:B------:R-:W-:Y:S01]  /*1700*/  UIADD3 UR6, UR28, 0x180, URZ ;  /* 0x000001801c067890 */ /* 0x000fe2000fffe03f */
[C---:B------:R-:W-:Y:S01]  /*1710*/  ISETP.GT.AND P4, PT, R5.reuse, 0x8, PT ;  /* 0x000000080500780c */ /* 0x040fe20003f84270 */
[----:B------:R-:W-:Y:S01]  /*1720*/  UIADD3 UR8, UR28, 0x200, URZ ;  /* 0x000002001c087890 */ /* 0x000fe2000fffe03f */
[C---:B------:R-:W-:Y:S01]  /*1730*/  ISETP.GT.AND P1, PT, R5.reuse, 0x9, PT ;  /* 0x000000090500780c */ /* 0x040fe20003f24270 */
[----:B------:R-:W-:Y:S01]  /*1740*/  UMOV UR26, UR28 ;  /* 0x0000001c001a7c82 */ /* 0x000fe20008000000 */
[----:B------:R-:W-:Y:S01]  /*1750*/  UIADD3 UR10, UR28, 0x2, URZ ;  /* 0x000000021c0a7890 */ /* 0x000fe2000fffe03f */
[----:B------:R-:W-:Y:S01]  /*1760*/  QGMMA.64x32x32.F32.E4M3.E4M3 R104, gdesc[UR24], RZ, !UPT, gsb0 ;  /* 0x00600000186879f3 */ /* 0x000fe2000c0008ff */
[----:B------:R-:W-:Y:S01]  /*1770*/  UIADD3 UR26, UR28, 0x80, URZ ;  /* 0x000000801c1a7890 */ /* 0x000fe2000fffe03f */
[C---:B------:R-:W-:Y:S01]  /*1780*/  ISETP.GT.AND P3, PT, R5.reuse, 0x10, PT ;  /* 0x000000100500780c */ /* 0x040fe20003f64270 */
[----:B------:R-:W-:Y:S01]  /*1790*/  UMOV UR27, 0x80000020 ;  /* 0x80000020001b7882 */ /* 0x000fe20000000000 */
[----:B------:R-:W-:Y:S01]  /*17a0*/  UMOV UR11, 0x80000020 ;  /* 0x80000020000b7882 */ /* 0x000fe20000000000 */
[----:B------:R-:W-:Y:S01]  /*17b0*/  UIADD3 UR12, UR28, 0x202, URZ ;  /* 0x000002021c0c7890 */ /* 0x000fe2000fffe03f */
[C---:B------:R-:W-:Y:S01]  /*17c0*/  ISETP.GT.AND P0, PT, R5.reuse, 0x79, PT ;  /* 0x000000790500780c */ /* 0x040fe20003f04270 */
[----:B------:R-:W-:Y:S01]  /*17d0*/  UIADD3 UR13, UR20, 0x200, URZ ;  /* 0x00000200140d7890 */ /* 0x000fe2000fffe03f */
[----:B------:R-:W-:Y:S01]  /*17e0*/  ISETP.GT.AND P6, PT, R5, 0x80, PT ;  /* 0x000000800500780c */ /* 0x000fe20003fc4270 */
[----:B------:R-:W-:Y:S01]  /*17f0*/  UIADD3 UR14, UR28, 0x280, URZ ;  /* 0x000002801c0e7890 */ /* 0x000fe2000fffe03f */
[----:B------:R-:W-:Y:S01]  /*1800*/  IMAD.U32 R9, RZ, RZ, UR40 ;  /* 0x00000028ff097e24 */ /* 0x000fe2000f8e00ff */
[----:B------:R-:W-:Y:S01]  /*1810*/  UMOV UR15, 0x80000020 ;  /* 0x80000020000f7882 */ /* 0x000fe20000000000 */
[----:B------:R-:W-:Y:S01]  /*1820*/  UIADD3 UR16, UR28, 0x282, URZ ;  /* 0x000002821c107890 */ /* 0x000fe2000fffe03f */
[----:B------:R-:W2:Y:S01]  /*1830*/  S2R R83, SR_TID.X ;  /* 0x0000000000537919 */ /* 0x000ea20000002100 */
[----:B------:R-:W-:Y:S01]  /*1840*/  UIADD3 UR18, UR28, 0x402, URZ ;  /* 0x000004021c127890 */ /* 0x000fe2000fffe03f */
[--C-:B------:R-:W-:Y:S01]  /*1850*/  IMAD.MOV.U32 R86, RZ, RZ, R87.reuse ;  /* 0x000000ffff567224 */ /* 0x100fe200078e0057 */
[----:B------:R-:W-:Y:S01]  /*1860*/  UMOV UR19, 0x80000020 ;  /* 0x8000002000137882 */ /* 0x000fe20000000000 */
[----:B------:R-:W-:Y:S01]  /*1870*/  UIADD3 UR22, UR28, 0x680, URZ ;  /* 0x000006801c167890 */ /* 0x000fe2000fffe03f */
[--C-:B------:R-:W-:Y:S01]  /*1880*/  IMAD.MOV.U32 R85, RZ, RZ, R87.reuse ;  /* 0x000000ffff557224 */ /* 0x100fe200078e0057 */
[----:B------:R-:W-:Y:S01]  /*1890*/  UMOV UR23, 0x80000020 ;  /* 0x8000002000177882 */ /* 0x000fe20000000000 */
[----:B------:R-:W-:Y:S01]  /*18a0*/  UISETP.GE.AND UP0, UPT, UR51, 0xa1, UPT ;  /* 0x000000a13300788c */ /* 0x000fe2000bf06270 */
[----:B------:R-:W-:Y:S01]  /*18b0*/  IMAD.MOV.U32 R84, RZ, RZ, R87 ;  /* 0x000000ffff547224 */ /* 0x000fe200078e0057 */
[----:B------:R-:W-:-:S02]  /*18c0*/  WARPGROUP.DEPBAR.LE gsb0, 0x0 ;  /* 0x00008000000079c5 */ /* 0x000fc40000010000 */
[----:B------:R-:W-:-:S06]  /*18d0*/  WARPGROUP.ARRIVE ;  /* 0x00000000000079c5 */ /* 0x000fcc0000000000 */
[----:B------:R-:W-:Y:S01]  /*18e0*/  QGMMA.64x32x32.F32.E4M3.E4M3 R88, gdesc[UR24], RZ, !UPT, gsb0 ;  /* 0x00600000185879f3 */ /* 0x000fe2000c0008ff */
[----:B------:R-:W-:Y:S01]  /*18f0*/  UIADD3 UR26, UR28, 0x100, URZ ;  /* 0x000001001c1a7890 */ /* 0x000fe2000fffe03f */
[----:B------:R-:W-:Y:S01]  /*1900*/  UMOV UR27, 0x80000020 ;  /* 0x80000020001b7882 */ /* 0x000fe20000000000 */
[----:B------:R-:W-:Y:S02]  /*1910*/  WARPGROUP.DEPBAR.LE gsb0, 0x0 ;  /* 0x00008000000079c5 */ /* 0x000fe40000010000 */
[----:B------:R-:W-:-:S06]  /*1920*/  WARPGROUP.ARRIVE ;  /* 0x00000000000079c5 */ /* 0x000fcc0000000000 */
[----:B------:R-:W-:Y:S01]  /*1930*/  QGMMA.64x32x32.F32.E4M3.E4M3 R56, gdesc[UR24], RZ, !UPT, gsb0 ;  /* 0x00600000183879f3 */ /* 0x000fe2000c0008ff */
[----:B------:R-:W-:Y:S01]  /*1940*/  UMOV UR26, UR8 ;  /* 0x00000008001a7c82 */ /* 0x000fe20008000000 */
[----:B------:R-:W-:Y:S01]  /*1950*/  UMOV UR27, 0x80000020 ;  /* 0x80000020001b7882 */ /* 0x000fe20000000000 */
[----:B------:R-:W-:Y:S02]  /*1960*/  WARPGROUP.DEPBAR.LE gsb0, 0x0 ;  /* 0x00008000000079c5 */ /* 0x000fe40000010000 */
[----:B------:R-:W-:-:S06]  /*1970*/  WARPGROUP.ARRIVE ;  /* 0x00000000000079c5 */ /* 0x000fcc0000000000 */
[----:B------:R-:W-:Y:S01]  /*1980*/  QGMMA.64x32x32.F32.E4M3.E4M3 R40, gdesc[UR4], RZ, !UPT, gsb0 ;  /* 0x00600000042879f3 */ /* 0x000fe2000c0008ff */
[----:B------:R-:W-:Y:S01]  /*1990*/  UMOV UR4, UR9 ;  /* 0x0000000900047c82 */ /* 0x000fe20008000000 */
[----:B------:R-:W-:Y:S01]  /*19a0*/  UMOV UR5, 0x80000020 ;  /* 0x8000002000057882 */ /* 0x000fe20000000000 */
[----:B------:R-:W-:Y:S01]  /*19b0*/  UMOV UR6, UR10 ;  /* 0x0000000a00067c82 */ /* 0x000fe20008000000 */
[----:B------:R-:W-:Y:S01]  /*19c0*/  UMOV UR7, 0x80000020 ;  /* 0x8000002000077882 */ /* 0x000fe20000000000 */
[----:B------:R-:W-:Y:S01]  /*19d0*/  UIADD3 UR10, UR28, 0x182, URZ ;  /* 0x000001821c0a7890 */ /* 0x000fe2000fffe03f */
[----:B------:R-:W-:Y:S01]  /*19e0*/  UMOV UR8, UR4 ;  /* 0x0000000400087c82 */ /* 0x000fe20008000000 */
[----:B------:R-:W-:Y:S01]  /*19f0*/  UMOV UR9, UR5 ;  /* 0x0000000500097c82 */ /* 0x000fe20008000000 */
[----:B------:R-:W-:Y:S02]  /*1a00*/  WARPGROUP.DEPBAR.LE gsb0, 0x0 ;  /* 0x00008000000079c5 */ /* 0x000fe40000010000 */
[----:B------:R-:W-:-:S06]  /*1a10*/  WARPGROUP.ARRIVE ;  /* 0x00000000000079c5 */ /* 0x000fcc0000000000 */
[----:B------:R-:W-:Y:S03]  /*1a20*/  QGMMA.64x32x32.F32.E4M3.E4M3 R24, gdesc[UR24], RZ, !UPT, gsb0 ;  /* 0x00600000181879f3 */ /* 0x000fe6000c0008ff */
[----:B------:R-:W-:Y:S02]  /*1a30*/  WARPGROUP.DEPBAR.LE gsb0, 0x0 ;  /* 0x00008000000079c5 */ /* 0x000fe40000010000 */
[----:B------:R-:W-:-:S06]  /*1a40*/  WARPGROUP.ARRIVE ;  /* 0x00000000000079c5 */ /* 0x000fcc0000000000 */
[----:B------:R-:W-:Y:S01]  /*1a50*/  QGMMA.64x32x32.F32.E4M3.E4M3 R104, gdesc[UR4], R104, gsb0 ;  /* 0x00600000046879f3 */ /* 0x000fe20008000868 */
[----:B------:R-:W-:Y:S01]  /*1a60*/  UIADD3 UR6, UR28, 0x82, URZ ;  /* 0x000000821c067890 */ /* 0x000fe2000fffe03f */
[----:B------:R-:W-:Y:S01]  /*1a70*/  UMOV UR7, 0x80000020 ;  /* 0x8000002000077882 */ /* 0x000fe20000000000 */
        /* <DEDUP_REMOVED lines=8> */
[----:B------:R-:W-:Y:S01]  /*1b00*/  UMOV UR6, UR12 ;  /* 0x0000000c00067c82 */ /* 0x000fe20008000000 */
[----:B------:R-:W-:Y:S01]  /*1b10*/  UMOV UR7, 0x80000020 ;  /* 0x8000002000077882 */ /* 0x000fe20000000000 */
[----:B------:R-:W-:Y:S02]  /*1b20*/  WARPGROUP.DEPBAR.LE gsb0, 0x0 ;  /* 0x00008000000079c5 */ /* 0x000fe40000010000 */
[----:B------:R-:W-:-:S06]  /*1b30*/  WARPGROUP.ARRIVE ;  /* 0x00000000000079c5 */ /* 0x000fcc0000000000 */
[----:B------:R-:W-:Y:S01]  /*1b40*/  QGMMA.64x32x32.F32.E4M3.E4M3 R40, gdesc[UR8], R40, gsb0 ;  /* 0x00600000082879f3 */ /* 0x000fe20008000828 */
        /* <DEDUP_REMOVED lines=9> */
[----:B------:R-:W-:Y:S01]  /*1be0*/  QGMMA.64x32x32.F32.E4M3.E4M3 R24, gdesc[UR4], R24, gsb0 ;  /* 0x00600000041879f3 */ /* 0x000fe20008000818 */
[----:B------:R-:W-:Y:S02]  /*1bf0*/  UIADD3 UR6, UR28, 0x480, URZ ;  /* 0x000004801c067890 */ /* 0x000fe4000fffe03f */
[----:B------:R-:W-:Y:S01]  /*1c00*/  UIADD3 UR7, UR20, 0x202, URZ ;  /* 0x0000020214077890 */ /* 0x000fe2000fffe03f */
        /* <DEDUP_REMOVED lines=15> */
[----:B------:R-:W-:Y:S01]  /*1d00*/  UIADD3 UR6, UR28, 0x482, URZ ;  /* 0x000004821c067890 */ /* 0x000fe2000fffe03f */
[----:B------:R-:W-:Y:S02]  /*1d10*/  WARPGROUP.DEPBAR.LE gsb0, 0x0 ;  /* 0x00008000000079c5 */ /* 0x000fe40000010000 */
[----:B------:R-:W-:-:S06]  /*1d20*/  WARPGROUP.ARRIVE ;  /* 0x00000000000079c5 */ /* 0x000fcc0000000000 */
[----:B------:R-:W-:Y:S01]  /*1d30*/  QGMMA.64x32x32.F32.E4M3.E4M3 R40, gdesc[UR12], R40, gsb0 ;  /* 0x006000000c2879f3 */ /* 0x000fe20008000828 */
[----:B------:R-:W-:Y:S01]  /*1d40*/  UMOV UR12, UR7 ;  /* 0x00000007000c7c82 */ /* 0x000fe20008000000 */
[----:B------:R-:W-:Y:S01]  /*1d50*/  UMOV UR13, 0x80000020 ;  /* 0x80000020000d7882 */ /* 0x000fe20000000000 */
[----:B------:R-:W-:Y:S01]  /*1d60*/  UMOV UR14, UR16 ;  /* 0x00000010000e7c82 */ /* 0x000fe20008000000 */
[----:B------:R-:W-:Y:S01]  /*1d70*/  UMOV UR15, 0x80000020 ;  /* 0x80000020000f7882 */ /* 0x000fe20000000000 */
[----:B------:R-:W-:Y:S01]  /*1d80*/  UMOV UR16, UR12 ;  /* 0x0000000c00107c82 */ /* 0x000fe20008000000 */
[----:B------:R-:W-:Y:S01]  /*1d90*/  UMOV UR17, UR13 ;  /* 0x0000000d00117c82 */ /* 0x000fe20008000000 */
[----:B------:R-:W-:Y:S01]  /*1da0*/  UIADD3 UR7, UR20, 0x400, URZ ;  /* 0x0000040014077890 */ /* 0x000fe2000fffe03f */
[----:B------:R-:W-:Y:S02]  /*1db0*/  WARPGROUP.DEPBAR.LE gsb0, 0x0 ;  /* 0x00008000000079c5 */ /* 0x000fe40000010000 */
[----:B------:R-:W-:-:S06]  /*1dc0*/  WARPGROUP.ARRIVE ;  /* 0x00000000000079c5 */ /* 0x000fcc0000000000 */
[----:B------:R-:W-:Y:S01]  /*1dd0*/  QGMMA.64x32x32.F32.E4M3.E4M3 R24, gdesc[UR8], R24, gsb0 ;  /* 0x00600000081879f3 */ /* 0x000fe20008000818 */
[----:B------:R-:W-:Y:S02]  /*1de0*/  UIADD3 UR10, UR28, 0x500, URZ ;  /* 0x000005001c0a7890 */ /* 0x000fe4000fffe03f */
        /* <DEDUP_REMOVED lines=24> */
[----:B------:R-:W-:Y:S02]  /*1f70*/  UMOV UR21, UR17 ;  /* 0x0000001100157c82 */ /* 0x000fe40008000000 */
[----:B------:R-:W-:Y:S01]  /*1f80*/  UMOV UR20, UR16 ;  /* 0x0000001000147c82 */ /* 0x000fe20008000000 */
[----:B------:R-:W-:Y:S01]  /*1f90*/  UIADD3 UR10, UR28, 0x502, URZ ;  /* 0x000005021c0a7890 */ /* 0x000fe2000fffe03f */
[----:B------:R-:W-:-:S02]  /*1fa0*/  WARPGROUP.DEPBAR.LE gsb0, 0x0 ;  /* 0x00008000000079c5 */ /* 0x000fc40000010000 */
[----:B------:R-:W-:-:S06]  /*1fb0*/  WARPGROUP.ARRIVE ;  /* 0x00000000000079c5 */ /* 0x000fcc0000000000 */
[----:B------:R-:W-:Y:S03]  /*1fc0*/  QGMMA.64x32x32.F32.E4M3.E4M3 R24, gdesc[UR12], R24, gsb0 ;  /* 0x006000000c1879f3 */ /* 0x000fe60008000818 */
        /* <DEDUP_REMOVED lines=22> */
[----:B------:R-:W-:Y:S02]  /*2130*/  WARPGROUP.DEPBAR.LE gsb0, 0x0 ;  /* 0x00008000000079c5 */ /* 0x000fe40000010000 */
        /* <DEDUP_REMOVED lines=8> */
[----:B------:R-:W-:Y:S01]  /*21c0*/  WARPGROUP.ARRIVE ;  /* 0x00000000000079c5 */ /* 0x000fe20000000000 */
[----:B------:R-:W-:Y:S02]  /*21d0*/  FSEL R104, R104, -INF , P2 ;  /* 0xff80000068687808 */ /* 0x000fe40001000000 */
[----:B------:R-:W-:Y:S02]  /*21e0*/  FSEL R105, R105, -INF , P5 ;  /* 0xff80000069697808 */ /* 0x000fe40002800000 */
[----:B------:R-:W-:Y:S01]  /*21f0*/  FSEL R108, R108, -INF , P4 ;  /* 0xff8000006c6c7808 */ /* 0x000fe20002000000 */
[----:B------:R-:W-:Y:S01]  /*2200*/  QGMMA.64x32x32.F32.E4M3.E4M3 R88, gdesc[UR20], R88, gsb0 ;  /* 0x00600000145879f3 */ /* 0x000fe20008000858 */
[----:B------:R-:W-:Y:S01]  /*2210*/  UIADD3 UR22, UR28, 0x602, URZ ;  /* 0x000006021c167890 */ /* 0x000fe2000fffe03f */
[----:B01----:R-:W-:Y:S01]  /*2220*/  FMNMX.FTZ R3, R104, R105, !PT ;  /* 0x0000006968037209 */ /* 0x003fe20007810000 */
[----:B------:R-:W-:Y:S01]  /*2230*/  UMOV UR23, 0x80000020 ;  /* 0x8000002000177882 */ /* 0x000fe20000000000 */
[----:B------:R-:W-:-:S02]  /*2240*/  FSEL R109, R109, -INF , P1 ;  /* 0xff8000006d6d7808 */ /* 0x000fc40000800000 */
[----:B------:R-:W-:Y:S02]  /*2250*/  FMNMX.FTZ R0, R108, R3, !PT ;  /* 0x000000036c007209 */ /* 0x000fe40007810000 */
[----:B------:R-:W-:Y:S02]  /*2260*/  FSEL R106, R106, -INF , P2 ;  /* 0xff8000006a6a7808 */ /* 0x000fe40001000000 */
[----:B------:R-:W-:Y:S02]  /*2270*/  ISETP.GT.AND P2, PT, R5, 0x11, PT ;  /* 0x000000110500780c */ /* 0x000fe40003f44270 */
[----:B------:R-:W-:Y:S02]  /*2280*/  FSEL R112, R112, -INF , P3 ;  /* 0xff80000070707808 */ /* 0x000fe40001800000 */
[----:B------:R-:W-:Y:S02]  /*2290*/  FMNMX.FTZ R3, R109, R0, !PT ;  /* 0x000000006d037209 */ /* 0x000fe40007810000 */
[----:B------:R-:W-:-:S02]  /*22a0*/  FSEL R107, R107, -INF , P5 ;  /* 0xff8000006b6b7808 */ /* 0x000fc40002800000 */
[----:B------:R-:W-:Y:S02]  /*22b0*/  ISETP.GT.AND P5, PT, R5, 0x18, PT ;  /* 0x000000180500780c */ /* 0x000fe40003fa4270 */
[----:B------:R-:W-:Y:S02]  /*22c0*/  FSEL R113, R113, -INF , P2 ;  /* 0xff80000071717808 */ /* 0x000fe40001000000 */
[----:B------:R-:W-:Y:S02]  /*22d0*/  FMNMX.FTZ R0, R112, R3, !PT ;  /* 0x0000000370007209 */ /* 0x000fe40007810000 */
[----:B------:R-:W-:Y:S02]  /*22e0*/  FSEL R110, R110, -INF , P4 ;  /* 0xff8000006e6e7808 */ /* 0x000fe40002000000 */
[----:B------:R-:W-:Y:S02]  /*22f0*/  ISETP.GT.AND P4, PT, R5, 0x19, PT ;  /* 0x000000190500780c */ /* 0x000fe40003f84270 */
[----:B------:R-:W-:-:S02]  /*2300*/  FSEL R116, R116, -INF , P5 ;  /* 0xff80000074747808 */ /* 0x000fc40002800000 */
[----:B------:R-:W-:Y:S02]  /*2310*/  FMNMX.FTZ R3, R113, R0, !PT ;  /* 0x0000000071037209 */ /* 0x000fe40007810000 */
[----:B------:R-:W-:Y:S02]  /*2320*/  FSEL R114, R114, -INF , P3 ;  /* 0xff80000072727808 */ /* 0x000fe40001800000 */
[----:B------:R-:W-:Y:S02]  /*2330*/  FSEL R117, R117, -INF , P4 ;  /* 0xff80000075757808 */ /* 0x000fe40002000000 */
[----:B------:R-:W-:Y:S02]  /*2340*/  ISETP.GT.AND P3, PT, R5, 0x20, PT ;  /* 0x000000200500780c */ /* 0x000fe40003f64270 */
[----:B------:R-:W-:Y:S02]  /*2350*/  FMNMX.FTZ R0, R116, R3, !PT ;  /* 0x0000000374007209 */ /* 0x000fe40007810000 */
[----:B------:R-:W-:-:S02]  /*2360*/  FSEL R111, R111, -INF , P1 ;  /* 0xff8000006f6f7808 */ /* 0x000fc40000800000 */
[----:B------:R-:W-:Y:S02]  /*2370*/  ISETP.GT.AND P1, PT, R5, 0x21, PT ;  /* 0x000000210500780c */ /* 0x000fe40003f24270 */
[----:B------:R-:W-:Y:S02]  /*2380*/  FMNMX.FTZ R3, R117, R0, !PT ;  /* 0x0000000075037209 */ /* 0x000fe40007810000 */
[----:B------:R-:W-:Y:S02]  /*2390*/  FSEL R115, R115, -INF , P2 ;  /* 0xff80000073737808 */ /* 0x000fe40001000000 */
[C---:B------:R-:W-:Y:S02]  /*23a0*/  ISETP.GT.AND P2, PT, R5.reuse, 0x28, PT ;  /* 0x000000280500780c */ /* 0x040fe40003f44270 */
[----:B------:R-:W-:Y:S02]  /*23b0*/  FSEL R118, R118, -INF , P5 ;  /* 0xff80000076767808 */ /* 0x000fe40002800000 */
[----:B------:R-:W-:-:S02]  /*23c0*/  ISETP.GT.AND P5, PT, R5, 0x29, PT ;  /* 0x000000290500780c */ /* 0x000fc40003fa4270 */
[----:B------:R-:W-:Y:S02]  /*23d0*/  FSEL R119, R119, -INF , P4 ;  /* 0xff80000077777808 */ /* 0x000fe40002000000 */
[----:B------:R-:W-:Y:S01]  /*23e0*/  ISETP.GT.AND P4, PT, R5, 0x30, PT ;  /* 0x000000300500780c */ /* 0x000fe20003f84270 */
[----:B------:R-:W-:Y:S02]  /*23f0*/  WARPGROUP.DEPBAR.LE gsb0, 0x0 ;  /* 0x00008000000079c5 */ /* 0x000fe40000010000 */
[----:B------:R-:W-:Y:S01]  /*2400*/  WARPGROUP.ARRIVE ;  /* 0x00000000000079c5 */ /* 0x000fe20000000000 */
[----:B------:R-:W-:Y:S02]  /*2410*/  FSEL R88, R88, -INF , P3 ;  /* 0xff80000058587808 */ /* 0x000fe40001800000 */
[----:B------:R-:W-:Y:S02]  /*2420*/  FSEL R89, R89, -INF , P1 ;  /* 0xff80000059597808 */ /* 0x000fe40000800000 */
[----:B------:R-:W-:Y:S01]  /*2430*/  FMNMX.FTZ R0, R88, R3, !PT ;  /* 0x0000000358007209 */ /* 0x000fe20007810000 */
[----:B------:R-:W-:Y:S01]  /*2440*/  QGMMA.64x32x32.F32.E4M3.E4M3 R56, gdesc[UR20], R56, gsb0 ;  /* 0x00600000143879f3 */ /* 0x000fe20008000838 */
[----:B------:R-:W-:Y:S01]  /*2450*/  UIADD3 UR22, UR28, 0x682, URZ ;  /* 0x000006821c167890 */ /* 0x000fe2000fffe03f */
[----:B------:R-:W-:Y:S01]  /*2460*/  FSEL R92, R92, -INF , P2 ;  /* 0xff8000005c5c7808 */ /* 0x000fe20001000000 */
[----:B------:R-:W-:Y:S01]  /*2470*/  UMOV UR23, 0x80000020 ;  /* 0x8000002000177882 */ /* 0x000fe20000000000 */
[----:B------:R-:W-:-:S02]  /*2480*/  FMNMX.FTZ R3, R89, R0, !PT ;  /* 0x0000000059037209 */ /* 0x000fc40007810000 */
[----:B------:R-:W-:Y:S02]  /*2490*/  FSEL R93, R93, -INF , P5 ;  /* 0xff8000005d5d7808 */ /* 0x000fe40002800000 */
[----:B------:R-:W-:Y:S02]  /*24a0*/  FMNMX.FTZ R0, R92, R3, !PT ;  /* 0x000000035c007209 */ /* 0x000fe40007810000 */
[----:B------:R-:W-:Y:S02]  /*24b0*/  FSEL R90, R90, -INF , P3 ;  /* 0xff8000005a5a7808 */ /* 0x000fe40001800000 */
[----:B------:R-:W-:Y:S02]  /*24c0*/  ISETP.GT.AND P3, PT, R5, 0x31, PT ;  /* 0x000000310500780c */ /* 0x000fe40003f64270 */
[----:B------:R-:W-:Y:S02]  /*24d0*/  FSEL R96, R96, -INF , P4 ;  /* 0xff80000060607808 */ /* 0x000fe40002000000 */
[----:B------:R-:W-:-:S02]  /*24e0*/  FMNMX.FTZ R3, R93, R0, !PT ;  /* 0x000000005d037209 */ /* 0x000fc40007810000 */
[----:B------:R-:W-:Y:S02]  /*24f0*/  FSEL R91, R91, -INF , P1 ;  /* 0xff8000005b5b7808 */ /* 0x000fe40000800000 */
[----:B------:R-:W-:Y:S02]  /*2500*/  ISETP.GT.AND P1, PT, R5, 0x38, PT ;  /* 0x000000380500780c */ /* 0x000fe40003f24270 */
[----:B------:R-:W-:Y:S02]  /*2510*/  FSEL R97, R97, -INF , P3 ;  /* 0xff80000061617808 */ /* 0x000fe40001800000 */
[----:B------:R-:W-:Y:S02]  /*2520*/  FMNMX.FTZ R0, R96, R3, !PT ;  /* 0x0000000360007209 */ /* 0x000fe40007810000 */
[----:B------:R-:W-:Y:S02]  /*2530*/  FSEL R94, R94, -INF , P2 ;  /* 0xff8000005e5e7808 */ /* 0x000fe40001000000 */
[----:B------:R-:W-:-:S02]  /*2540*/  ISETP.GT.AND P2, PT, R5, 0x39, PT ;  /* 0x000000390500780c */ /* 0x000fc40003f44270 */
        /* <DEDUP_REMOVED lines=8> */
[----:B------:R-:W-:Y:S02]  /*25d0*/  FMNMX.FTZ R3, R101, R0, !PT ;  /* 0x0000000065037209 */ /* 0x000fe40007810000 */
[----:B------:R-:W-:Y:S02]  /*25e0*/  FSEL R99, R99, -INF , P3 ;  /* 0xff80000063637808 */ /* 0x000fe40001800000 */
[----:B------:R-:W-:Y:S02]  /*25f0*/  ISETP.GT.AND P3, PT, R5, 0x48, PT ;  /* 0x000000480500780c */ /* 0x000fe40003f64270 */
[----:B------:R-:W-:-:S02]  /*2600*/  FSEL R102, R102, -INF , P1 ;  /* 0xff80000066667808 */ /* 0x000fc40000800000 */
[----:B------:R-:W-:Y:S02]  /*2610*/  ISETP.GT.AND P1, PT, R5, 0x49, PT ;  /* 0x000000490500780c */ /* 0x000fe40003f24270 */
[----:B------:R-:W-:Y:S02]  /*2620*/  FSEL R103, R103, -INF , P2 ;  /* 0xff80000067677808 */ /* 0x000fe40001000000 */
[----:B------:R-:W-:Y:S01]  /*2630*/  ISETP.GT.AND P2, PT, R5, 0x50, PT ;  /* 0x000000500500780c */ /* 0x000fe20003f44270 */
[----:B------:R-:W-:Y:S02]  /*2640*/  WARPGROUP.DEPBAR.LE gsb0, 0x0 ;  /* 0x00008000000079c5 */ /* 0x000fe40000010000 */
[----:B------:R-:W-:Y:S01]  /*2650*/  WARPGROUP.ARRIVE ;  /* 0x00000000000079c5 */ /* 0x000fe20000000000 */
[----:B------:R-:W-:Y:S02]  /*2660*/  FSEL R74, R56, -INF , P5 ;  /* 0xff800000384a7808 */ /* 0x000fe40002800000 */
[----:B------:R-:W-:-:S02]  /*2670*/  FSEL R75, R57, -INF , P4 ;  /* 0xff800000394b7808 */ /* 0x000fc40002000000 */
[----:B------:R-:W-:Y:S01]  /*2680*/  FMNMX.FTZ R0, R74, R3, !PT ;  /* 0x000000034a007209 */ /* 0x000fe20007810000 */
[----:B------:R-:W-:Y:S01]  /*2690*/  QGMMA.64x32x32.F32.E4M3.E4M3 R40, gdesc[UR20], R40, gsb0 ;  /* 0x00600000142879f3 */ /* 0x000fe20008000828 */
[----:B------:R-:W-:Y:S01]  /*26a0*/  UIADD3 UR22, UR28, 0x702, URZ ;  /* 0x000007021c167890 */ /* 0x000fe2000fffe03f */
[----:B------:R-:W-:Y:S01]  /*26b0*/  FSEL R76, R60, -INF , P3 ;  /* 0xff8000003c4c7808 */ /* 0x000fe20001800000 */
[----:B------:R-:W-:Y:S01]  /*26c0*/  UMOV UR23, 0x80000020 ;  /* 0x8000002000177882 */ /* 0x000fe20000000000 */
[----:B------:R-:W-:Y:S02]  /*26d0*/  FMNMX.FTZ R3, R75, R0, !PT ;  /* 0x000000004b037209 */ /* 0x000fe40007810000 */
        /* <DEDUP_REMOVED lines=20> */
[----:B------:R-:W-:-:S02]  /*2820*/  FMNMX.FTZ R0, R81, R0, !PT ;  /* 0x0000000051007209 */ /* 0x000fc40007810000 */
[----:B------:R-:W-:Y:S02]  /*2830*/  FSEL R67, R67, -INF , P5 ;  /* 0xff80000043437808 */ /* 0x000fe40002800000 */
[C---:B------:R-:W-:Y:S02]  /*2840*/  ISETP.GT.AND P5, PT, R5.reuse, 0x68, PT ;  /* 0x000000680500780c */ /* 0x040fe40003fa4270 */
[----:B------:R-:W-:Y:S02]  /*2850*/  FSEL R70, R70, -INF , P4 ;  /* 0xff80000046467808 */ /* 0x000fe40002000000 */
[----:B------:R-:W-:Y:S02]  /*2860*/  ISETP.GT.AND P4, PT, R5, 0x69, PT ;  /* 0x000000690500780c */ /* 0x000fe40003f84270 */
[----:B------:R-:W-:Y:S02]  /*2870*/  FSEL R71, R71, -INF , P3 ;  /* 0xff80000047477808 */ /* 0x000fe40001800000 */
[----:B------:R-:W-:Y:S01]  /*2880*/  ISETP.GT.AND P3, PT, R5, 0x70, PT ;  /* 0x000000700500780c */ /* 0x000fe20003f64270 */
[----:B------:R-:W-:-:S02]  /*2890*/  WARPGROUP.DEPBAR.LE gsb0, 0x0 ;  /* 0x00008000000079c5 */ /* 0x000fc40000010000 */
[----:B------:R-:W-:Y:S01]  /*28a0*/  WARPGROUP.ARRIVE ;  /* 0x00000000000079c5 */ /* 0x000fe20000000000 */
[----:B------:R-:W-:Y:S02]  /*28b0*/  FSEL R53, R53, -INF , P0 ;  /* 0xff80000035357808 */ /* 0x000fe40000000000 */
[----:B------:R-:W-:Y:S02]  /*28c0*/  ISETP.GT.AND P0, PT, R5, 0x81, PT ;  /* 0x000000810500780c */ /* 0x000fe40003f04270 */
[----:B------:R-:W-:Y:S01]  /*28d0*/  FSEL R57, R40, -INF , P1 ;  /* 0xff80000028397808 */ /* 0x000fe20000800000 */
[----:B------:R-:W-:Y:S01]  /*28e0*/  QGMMA.64x32x32.F32.E4M3.E4M3 R24, gdesc[UR20], R24, gsb0 ;  /* 0x00600000141879f3 */ /* 0x000fe20008000818 */
[----:B------:R-:W-:Y:S02]  /*28f0*/  P2R R12, PR, RZ, 0x1 ;  /* 0x00000001ff0c7803 */ /* 0x000fe40000000000 */
[----:B------:R-:W-:Y:S02]  /*2900*/  FSEL R41, R41, -INF , P2 ;  /* 0xff80000029297808 */ /* 0x000fe40001000000 */
[----:B------:R-:W-:-:S02]  /*2910*/  FMNMX.FTZ R0, R57, R0, !PT ;  /* 0x0000000039007209 */ /* 0x000fc40007810000 */
[----:B------:R-:W-:Y:S02]  /*2920*/  FSEL R44, R44, -INF , P5 ;  /* 0xff8000002c2c7808 */ /* 0x000fe40002800000 */
[----:B------:R-:W-:Y:S02]  /*2930*/  FMNMX.FTZ R3, R41, R0, !PT ;  /* 0x0000000029037209 */ /* 0x000fe40007810000 */
        /* <DEDUP_REMOVED lines=11> */
[----:B------:R-:W-:Y:S02]  /*29f0*/  FMNMX.FTZ R7, R3, R0, !PT ;  /* 0x0000000003077209 */ /* 0x000fe40007810000 */
[----:B------:R-:W-:Y:S02]  /*2a00*/  FSEL R51, R51, -INF , P1 ;  /* 0xff80000033337808 */ /* 0x000fe40000800000 */
[----:B------:R-:W-:Y:S02]  /*2a10*/  FMNMX.FTZ R0, R56, R7, !PT ;  /* 0x0000000738007209 */ /* 0x000fe40007810000 */
[----:B------:R-:W-:Y:S02]  /*2a20*/  ISETP.GT.AND P1, PT, R5, 0x88, PT ;  /* 0x000000880500780c */ /* 0x000fe40003f24270 */
[----:B------:R-:W-:-:S02]  /*2a30*/  FMNMX.FTZ R7, R53, R0, !PT ;  /* 0x0000000035077209 */ /* 0x000fc40007810000 */
[----:B------:R-:W-:Y:S02]  /*2a40*/  FSEL R54, R54, -INF , P2 ;  /* 0xff80000036367808 */ /* 0x000fe40001000000 */
[C---:B------:R-:W-:Y:S02]  /*2a50*/  ISETP.GT.AND P2, PT, R5.reuse, 0x89, PT ;  /* 0x000000890500780c */ /* 0x040fe40003f44270 */
[----:B------:R-:W-:Y:S02]  /*2a60*/  FSEL R50, R50, -INF , P3 ;  /* 0xff80000032327808 */ /* 0x000fe40001800000 */
[----:B------:R-:W-:Y:S02]  /*2a70*/  ISETP.GT.AND P3, PT, R5, 0x90, PT ;  /* 0x000000900500780c */ /* 0x000fe40003f64270 */
[----:B------:R-:W-:Y:S02]  /*2a80*/  FSEL R47, R47, -INF , P4 ;  /* 0xff8000002f2f7808 */ /* 0x000fe40002000000 */
[----:B------:R-:W-:-:S02]  /*2a90*/  ISETP.GT.AND P4, PT, R5, 0x91, PT ;  /* 0x000000910500780c */ /* 0x000fc40003f84270 */
[----:B------:R-:W-:Y:S02]  /*2aa0*/  FSEL R46, R46, -INF , P5 ;  /* 0xff8000002e2e7808 */ /* 0x000fe40002800000 */
[----:B------:R-:W-:Y:S02]  /*2ab0*/  ISETP.GT.AND P5, PT, R5, 0x98, PT ;  /* 0x000000980500780c */ /* 0x000fe40003fa4270 */
[----:B------:R-:W-:Y:S01]  /*2ac0*/  P2R R11, PR, RZ, 0x2 ;  /* 0x00000002ff0b7803 */ /* 0x000fe20000000000 */
[----:B------:R-:W-:Y:S02]  /*2ad0*/  WARPGROUP.DEPBAR.LE gsb0, 0x0 ;  /* 0x00008000000079c5 */ /* 0x000fe40000010000 */
[----:B------:R-:W-:Y:S02]  /*2ae0*/  FSEL R60, R25, -INF , P0 ;  /* 0xff800000193c7808 */ /* 0x000fe40000000000 */
[----:B------:R-:W-:Y:S02]  /*2af0*/  ISETP.GT.AND P0, PT, R5, 0x80, PT ;  /* 0x000000800500780c */ /* 0x000fe40003f04270 */
[----:B------:R-:W-:-:S02]  /*2b00*/  FSEL R64, R24, -INF , P6 ;  /* 0xff80000018407808 */ /* 0x000fc40003000000 */
[----:B------:R-:W-:Y:S02]  /*2b10*/  FSEL R26, R26, -INF , P0 ;  /* 0xff8000001a1a7808 */ /* 0x000fe40000000000 */
[----:B------:R-:W-:Y:S02]  /*2b20*/  ISETP.NE.AND P0, PT, R12, RZ, PT ;  /* 0x000000ff0c00720c */ /* 0x000fe40003f05270 */
[----:B------:R-:W-:Y:S02]  /*2b30*/  FMNMX.FTZ R7, R64, R7, !PT ;  /* 0x0000000740077209 */ /* 0x000fe40007810000 */
[----:B------:R-:W-:Y:S02]  /*2b40*/  FSEL R27, R27, -INF , P0 ;  /* 0xff8000001b1b7808 */ /* 0x000fe40000000000 */
[----:B------:R-:W-:Y:S02]  /*2b50*/  ISETP.NE.AND P0, PT, R13, RZ, PT ;  /* 0x000000ff0d00720c */ /* 0x000fe40003f05270 */
[----:B------:R-:W-:-:S02]  /*2b60*/  FMNMX.FTZ R13, R106, R107, !PT ;  /* 0x0000006b6a0d7209 */ /* 0x000fc40007810000 */
[----:B------:R-:W-:Y:S02]  /*2b70*/  FSEL R69, R28, -INF , P1 ;  /* 0xff8000001c457808 */ /* 0x000fe40000800000 */
[----:B------:R-:W-:Y:S02]  /*2b80*/  FMNMX.FTZ R14, R110, R13, !PT ;  /* 0x0000000d6e0e7209 */ /* 0x000fe40007810000 */
[----:B------:R-:W-:Y:S02]  /*2b90*/  FMNMX.FTZ R0, R60, R7, !PT ;  /* 0x000000073c007209 */ /* 0x000fe40007810000 */
[----:B------:R-:W-:Y:S02]  /*2ba0*/  FMNMX.FTZ R13, R111, R14, !PT ;  /* 0x0000000e6f0d7209 */ /* 0x000fe40007810000 */
[----:B------:R-:W-:Y:S02]  /*2bb0*/  FSEL R72, R29, -INF , P2 ;  /* 0xff8000001d487808 */ /* 0x000fe40001000000 */
[----:B------:R-:W-:-:S02]  /*2bc0*/  FMNMX.FTZ R14, R114, R13, !PT ;  /* 0x0000000d720e7209 */ /* 0x000fc40007810000 */
[----:B------:R-:W-:Y:S02]  /*2bd0*/  FMNMX.FTZ R7, R69, R0, !PT ;  /* 0x0000000045077209 */ /* 0x000fe40007810000 */
[----:B------:R-:W-:Y:S02]  /*2be0*/  FMNMX.FTZ R15, R115, R14, !PT ;  /* 0x0000000e730f7209 */ /* 0x000fe40007810000 */
[----:B------:R-:W-:Y:S02]  /*2bf0*/  FSEL R73, R32, -INF , P3 ;  /* 0xff80000020497808 */ /* 0x000fe40001800000 */
[----:B------:R-:W-:Y:S02]  /*2c00*/  FMNMX.FTZ R20, R118, R15, !PT ;  /* 0x0000000f76147209 */ /* 0x000fe40007810000 */
[----:B------:R-:W-:Y:S02]  /*2c10*/  FMNMX.FTZ R0, R72, R7, !PT ;  /* 0x0000000748007209 */ /* 0x000fe40007810000 */
        /* <DEDUP_REMOVED lines=9> */
[----:B------:R-:W-:Y:S02]  /*2cb0*/  ISETP.GT.AND P6, PT, R5, 0x99, PT ;  /* 0x000000990500780c */ /* 0x000fe40003fc4270 */
[----:B------:R-:W-:Y:S02]  /*2cc0*/  FMNMX.FTZ R24, R98, R21, !PT ;  /* 0x0000001562187209 */ /* 0x000fe40007810000 */
[----:B------:R-:W-:Y:S02]  /*2cd0*/  FSEL R65, R37, -INF , P6 ;  /* 0xff80000025417808 */ /* 0x000fe40003000000 */
[----:B------:R-:W-:-:S02]  /*2ce0*/  FMNMX.FTZ R25, R99, R24, !PT ;  /* 0x0000001863197209 */ /* 0x000fc40007810000 */
[----:B------:R-:W-:Y:S02]  /*2cf0*/  FMNMX.FTZ R0, R61, R0, !PT ;  /* 0x000000003d007209 */ /* 0x000fe40007810000 */
[----:B------:R-:W-:Y:S02]  /*2d00*/  FMNMX.FTZ R28, R102, R25, !PT ;  /* 0x00000019661c7209 */ /* 0x000fe40007810000 */
[----:B------:R-:W-:Y:S02]  /*2d10*/  FMNMX.FTZ R6, R65, R0, !PT ;  /* 0x0000000041067209 */ /* 0x000fe40007810000 */
[----:B------:R-:W-:Y:S02]  /*2d20*/  FMNMX.FTZ R25, R103, R28, !PT ;  /* 0x0000001c67197209 */ /* 0x000fe40007810000 */
[----:B------:R-:W-:Y:S01]  /*2d30*/  ISETP.GT.AND P1, PT, R5, 0x79, PT ;  /* 0x000000790500780c */ /* 0x000fe20003f24270 */
[----:B------:R-:W0:Y:S01]  /*2d40*/  SHFL.BFLY PT, R7, R6, 0x2, 0x1f ;  /* 0x0c401f0006077f89 */ /* 0x000e2200000e0000 */
[----:B------:R-:W-:-:S02]  /*2d50*/  FMNMX.FTZ R28, R58, R25, !PT ;  /* 0x000000193a1c7209 */ /* 0x000fc40007810000 */
[----:B------:R-:W-:Y:S02]  /*2d60*/  P2R R10, PR, RZ, 0x4 ;  /* 0x00000004ff0a7803 */ /* 0x000fe40000000000 */
[----:B------:R-:W-:Y:S02]  /*2d70*/  FMNMX.FTZ R29, R59, R28, !PT ;  /* 0x0000001c3b1d7209 */ /* 0x000fe40007810000 */
[----:B------:R-:W-:Y:S02]  /*2d80*/  FSEL R55, R55, -INF , P1 ;  /* 0xff80000037377808 */ /* 0x000fe40000800000 */
[----:B------:R-:W-:Y:S02]  /*2d90*/  FMNMX.FTZ R32, R62, R29, !PT ;  /* 0x0000001d3e207209 */ /* 0x000fe40007810000 */
[----:B------:R-:W-:Y:S02]  /*2da0*/  ISETP.NE.AND P1, PT, R11, RZ, PT ;  /* 0x000000ff0b00720c */ /* 0x000fe40003f25270 */
[----:B------:R-:W-:-:S02]  /*2db0*/  FMNMX.FTZ R29, R63, R32, !PT ;  /* 0x000000203f1d7209 */ /* 0x000fc40007810000 */
[----:B------:R-:W-:Y:S02]  /*2dc0*/  FSEL R30, R30, -INF , P1 ;  /* 0xff8000001e1e7808 */ /* 0x000fe40000800000 */
[----:B------:R-:W-:-:S04]  /*2dd0*/  FMNMX.FTZ R32, R66, R29, !PT ;  /* 0x0000001d42207209 */ /* 0x000fc80007810000 */
[----:B------:R-:W-:Y:S02]  /*2de0*/  FMNMX.FTZ R33, R67, R32, !PT ;  /* 0x0000002043217209 */ /* 0x000fe40007810000 */
[----:B0-----:R-:W-:Y:S02]  /*2df0*/  FMNMX.FTZ R7, R6, R7, !PT ;  /* 0x0000000706077209 */ /* 0x001fe40007810000 */
[----:B------:R-:W-:-:S03]  /*2e00*/  FMNMX.FTZ R36, R70, R33, !PT ;  /* 0x0000002146247209 */ /* 0x000fc60007810000 */
[----:B------:R-:W0:Y:S01]  /*2e10*/  SHFL.BFLY PT, R0, R7, 0x1, 0x1f ;  /* 0x0c201f0007007f89 */ /* 0x000e2200000e0000 */
[----:B------:R-:W-:-:S04]  /*2e20*/  FMNMX.FTZ R33, R71, R36, !PT ;  /* 0x0000002447217209 */ /* 0x000fc80007810000 */
[----:B------:R-:W-:-:S04]  /*2e30*/  FMNMX.FTZ R36, R42, R33, !PT ;  /* 0x000000212a247209 */ /* 0x000fc80007810000 */
[----:B------:R-:W-:-:S04]  /*2e40*/  FMNMX.FTZ R37, R43, R36, !PT ;  /* 0x000000242b257209 */ /* 0x000fc80007810000 */
[----:B------:R-:W-:-:S04]  /*2e50*/  FMNMX.FTZ R36, R46, R37, !PT ;  /* 0x000000252e247209 */ /* 0x000fc80007810000 */
[----:B------:R-:W-:-:S04]  /*2e60*/  FMNMX.FTZ R37, R47, R36, !PT ;  /* 0x000000242f257209 */ /* 0x000fc80007810000 */
[----:B------:R-:W-:Y:S02]  /*2e70*/  FMNMX.FTZ R52, R50, R37, !PT ;  /* 0x0000002532347209 */ /* 0x000fe40007810000 */
[----:B0-----:R-:W-:Y:S02]  /*2e80*/  FMNMX.FTZ R0, R7, R0, !PT ;  /* 0x0000000007007209 */ /* 0x001fe40007810000 */
[----:B------:R-:W-:Y:S02]  /*2e90*/  FMNMX.FTZ R37, R51, R52, !PT ;  /* 0x0000003433257209 */ /* 0x000fe40007810000 */
[C---:B------:R-:W-:Y:S01]  /*2ea0*/  FSETP.NEU.FTZ.AND P2, PT, R0.reuse, -INF , PT ;  /* 0xff8000000000780b */ /* 0x040fe20003f5d000 */
[----:B------:R-:W-:-:S01]  /*2eb0*/  FFMA.FTZ R8, R0, R9, -8 ;  /* 0xc100000000087423 */ /* 0x000fc20000010009 */
[----:B------:R-:W-:-:S04]  /*2ec0*/  FMNMX.FTZ R52, R54, R37, !PT ;  /* 0x0000002536347209 */ /* 0x000fc80007810000 */
[----:B------:R-:W-:Y:S02]  /*2ed0*/  FMNMX.FTZ R49, R55, R52, !PT ;  /* 0x0000003437317209 */ /* 0x000fe40007810000 */
[----:B------:R-:W-:Y:S02]  /*2ee0*/  FSEL R82, R8, RZ, P2 ;  /* 0x000000ff08527208 */ /* 0x000fe40001000000 */
[----:B------:R-:W-:Y:S02]  /*2ef0*/  FMNMX.FTZ R52, R26, R49, !PT ;  /* 0x000000311a347209 */ /* 0x000fe40007810000 */
[----:B------:R-:W-:Y:S01]  /*2f00*/  ISETP.NE.AND P2, PT, R10, RZ, PT ;  /* 0x000000ff0a00720c */ /* 0x000fe20003f45270 */
[--C-:B------:R-:W-:Y:S01]  /*2f10*/  FFMA.FTZ R74, R74, UR40, -R82.reuse ;  /* 0x000000284a4a7c23 */ /* 0x100fe20008010852 */
[----:B------:R-:W-:-:S01]  /*2f20*/  FFMA.FTZ R32, R75, UR40, -R82 ;  /* 0x000000284b207c23 */ /* 0x000fc20008010852 */
[----:B------:R-:W-:Y:S01]  /*2f30*/  FMNMX.FTZ R75, R27, R52, !PT ;  /* 0x000000341b4b7209 */ /* 0x000fe20007810000 */
[----:B------:R-:W-:-:S01]  /*2f40*/  FFMA.FTZ R76, R76, UR40, -R82 ;  /* 0x000000284c4c7c23 */ /* 0x000fc20008010852 */
[----:B------:R0:W-:Y:S01]  /*2f50*/  MUFU.EX2 R29, R74 ;  /* 0x0000004a001d7308 */ /* 0x0001e20000000800 */
[----:B------:R-:W-:-:S01]  /*2f60*/  FFMA.FTZ R40, R77, UR40, -R82 ;  /* 0x000000284d287c23 */ /* 0x000fc20008010852 */
[----:B------:R-:W-:Y:S01]  /*2f70*/  FSEL R77, R38, -INF , P5 ;  /* 0xff800000264d7808 */ /* 0x000fe20002800000 */
[----:B------:R-:W-:-:S01]  /*2f80*/  FFMA.FTZ R36, R78, UR40, -R82 ;  /* 0x000000284e247c23 */ /* 0x000fc20008010852 */
[----:B------:R-:W-:Y:S01]  /*2f90*/  FSEL R78, R39, -INF , P6 ;  /* 0xff800000274e7808 */ /* 0x000fe20003000000 */
[----:B------:R-:W-:-:S01]  /*2fa0*/  FFMA.FTZ R80, R80, UR40, -R82 ;  /* 0x0000002850507c23 */ /* 0x000fc20008010852 */
[--C-:B------:R-:W-:Y:S01]  /*2fb0*/  FFMA.FTZ R39, R48, UR40, -R82.reuse ;  /* 0x0000002830277c23 */ /* 0x100fe20008010852 */
[----:B------:R-:W-:-:S01]  /*2fc0*/  FFMA.FTZ R48, R53, UR40, -R82 ;  /* 0x0000002835307c23 */ /* 0x000fc20008010852 */
[----:B------:R1:W-:Y:S01]  /*2fd0*/  MUFU.EX2 R33, R76 ;  /* 0x0000004c00217308 */ /* 0x0003e20000000800 */
[----:B0-----:R-:W-:Y:S01]  /*2fe0*/  FSEL R74, R31, -INF , P2 ;  /* 0xff8000001f4a7808 */ /* 0x001fe20001000000 */
[--C-:B------:R-:W-:Y:S01]  /*2ff0*/  FFMA.FTZ R53, R69, UR40, -R82.reuse ;  /* 0x0000002845357c23 */ /* 0x100fe20008010852 */
[----:B------:R-:W-:Y:S01]  /*3000*/  FMNMX.FTZ R31, R30, R75, !PT ;  /* 0x0000004b1e1f7209 */ /* 0x000fe20007810000 */
[--C-:B------:R-:W-:Y:S01]  /*3010*/  FFMA.FTZ R5, R104, UR40, -R82.reuse ;  /* 0x0000002868057c23 */ /* 0x100fe20008010852 */
[----:B------:R-:W-:Y:S01]  /*3020*/  FSEL R75, R34, -INF , P3 ;  /* 0xff800000224b7808 */ /* 0x000fe20001800000 */
[--C-:B------:R-:W-:Y:S01]  /*3030*/  FFMA.FTZ R6, R105, UR40, -R82.reuse ;  /* 0x0000002869067c23 */ /* 0x100fe20008010852 */
[----:B------:R-:W-:Y:S01]  /*3040*/  FMNMX.FTZ R52, R74, R31, !PT ;  /* 0x0000001f4a347209 */ /* 0x000fe20007810000 */
[--C-:B------:R-:W-:Y:S01]  /*3050*/  FFMA.FTZ R31, R57, UR40, -R82.reuse ;  /* 0x00000028391f7c23 */ /* 0x100fe20008010852 */
[----:B-1----:R-:W-:Y:S01]  /*3060*/  FSEL R76, R35, -INF , P4 ;  /* 0xff800000234c7808 */ /* 0x002fe20002000000 */
[----:B------:R0:W-:Y:S01]  /*3070*/  MUFU.EX2 R49, R80 ;  /* 0x0000005000317308 */ /* 0x0001e20000000800 */
[----:B------:R-:W-:Y:S01]  /*3080*/  FMNMX.FTZ R35, R75, R52, !PT ;  /* 0x000000344b237209 */ /* 0x000fe20007810000 */
[--C-:B------:R-:W-:Y:S01]  /*3090*/  FFMA.FTZ R52, R45, UR40, -R82.reuse ;  /* 0x000000282d347c23 */ /* 0x100fe20008010852 */
[----:B------:R-:W-:-:S01]  /*30a0*/  FFMA.FTZ R45, R64, UR40, -R82 ;  /* 0x00000028402d7c23 */ /* 0x000fc20008010852 */
[----:B------:R-:W-:Y:S01]  /*30b0*/  FFMA.FTZ R64, R68, UR40, -R82 ;  /* 0x0000002844407c23 */ /* 0x000fe20008010852 */
[----:B------:R-:W-:Y:S01]  /*30c0*/  FMNMX.FTZ R38, R76, R35, !PT ;  /* 0x000000234c267209 */ /* 0x000fe20007810000 */
[----:B------:R-:W-:-:S02]  /*30d0*/  IMAD.U32 R68, RZ, RZ, UR40 ;  /* 0x00000028ff447e24 */ /* 0x000fc4000f8e00ff */
[----:B------:R-:W-:-:S01]  /*30e0*/  FFMA.FTZ R7, R108, UR40, -R82 ;  /* 0x000000286c077c23 */ /* 0x000fc20008010852 */
[----:B------:R-:W-:Y:S01]  /*30f0*/  MUFU.EX2 R5, R5 ;  /* 0x0000000500057308 */ /* 0x000fe20000000800 */
[----:B------:R-:W-:Y:S01]  /*3100*/  FMNMX.FTZ R35, R77, R38, !PT ;  /* 0x000000264d237209 */ /* 0x000fe20007810000 */
[--C-:B------:R-:W-:Y:S01]  /*3110*/  FFMA.FTZ R8, R109, UR40, -R82.reuse ;  /* 0x000000286d087c23 */ /* 0x100fe20008010852 */
[----:B------:R-:W-:-:S01]  /*3120*/  FFMA.FTZ R9, R112, UR40, -R82 ;  /* 0x0000002870097c23 */ /* 0x000fc20008010852 */
[----:B--2---:R-:W-:Y:S01]  /*3130*/  LOP3.LUT P2, RZ, R83, 0x7f, RZ, 0xc0, !PT ;  /* 0x0000007f53ff7812 */ /* 0x004fe2000784c0ff */
[----:B------:R-:W-:-:S01]  /*3140*/  FFMA.FTZ R41, R41, UR40, -R82 ;  /* 0x0000002829297c23 */ /* 0x000fc20008010852 */
[----:B------:R-:W-:Y:S01]  /*3150*/  FMNMX.FTZ R57, R78, R35, !PT ;  /* 0x000000234e397209 */ /* 0x000fe20007810000 */
[----:B------:R-:W-:-:S01]  /*3160*/  FFMA.FTZ R35, R44, UR40, -R82 ;  /* 0x000000282c237c23 */ /* 0x000fc20008010852 */
[--C-:B------:R-:W-:Y:S01]  /*3170*/  FFMA.FTZ R44, R3, UR40, -R82.reuse ;  /* 0x00000028032c7c23 */ /* 0x100fe20008010852 */
[----:B------:R-:W1:Y:S01]  /*3180*/  MUFU.EX2 R6, R6 ;  /* 0x0000000600067308 */ /* 0x000e620000000800 */
[----:B------:R-:W-:-:S01]  /*3190*/  FFMA.FTZ R10, R113, UR40, -R82 ;  /* 0x00000028710a7c23 */ /* 0x000fc20008010852 */
[----:B0-----:R-:W0:Y:S01]  /*31a0*/  SHFL.BFLY PT, R80, R57, 0x2, 0x1f ;  /* 0x0c401f0039507f89 */ /* 0x001e2200000e0000 */
[----:B------:R-:W-:-:S01]  /*31b0*/  FFMA.FTZ R11, R116, UR40, -R82 ;  /* 0x00000028740b7c23 */ /* 0x000fc20008010852 */
[--C-:B------:R-:W-:Y:S01]  /*31c0*/  FFMA.FTZ R12, R117, UR40, -R82.reuse ;  /* 0x00000028750c7c23 */ /* 0x100fe20008010852 */
[----:B------:R-:W-:-:S01]  /*31d0*/  FFMA.FTZ R88, R88, UR40, -R82 ;  /* 0x0000002858587c23 */ /* 0x000fc20008010852 */
[--C-:B------:R-:W-:Y:S01]  /*31e0*/  FFMA.FTZ R14, R89, UR40, -R82.reuse ;  /* 0x00000028590e7c23 */ /* 0x100fe20008010852 */
[----:B------:R-:W-:-:S01]  /*31f0*/  FFMA.FTZ R92, R92, UR40, -R82 ;  /* 0x000000285c5c7c23 */ /* 0x000fc20008010852 */
[----:B------:R-:W2:Y:S01]  /*3200*/  MUFU.EX2 R7, R7 ;  /* 0x0000000700077308 */ /* 0x000ea20000000800 */
[----:B------:R-:W-:-:S02]  /*3210*/  @!P2 VIADD R4, R4, 0x29840 ;  /* 0x000298400404a836 */ /* 0x000fc40000000000 */
[--C-:B------:R-:W-:Y:S01]  /*3220*/  FFMA.FTZ R20, R93, UR40, -R82.reuse ;  /* 0x000000285d147c23 */ /* 0x100fe20008010852 */
[----:B------:R-:W-:-:S01]  /*3230*/  FFMA.FTZ R96, R96, UR40, -R82 ;  /* 0x0000002860607c23 */ /* 0x000fc20008010852 */
[--C-:B------:R-:W-:Y:S01]  /*3240*/  FFMA.FTZ R24, R97, UR40, -R82.reuse ;  /* 0x0000002861187c23 */ /* 0x100fe20008010852 */
[----:B------:R-:W-:-:S01]  /*3250*/  FFMA.FTZ R100, R100, UR40, -R82 ;  /* 0x0000002864647c23 */ /* 0x000fc20008010852 */
[----:B------:R-:W-:Y:S01]  /*3260*/  @!P2 PRMT R4, RZ, 0x654, R4 ;  /* 0x00000654ff04a816 */ /* 0x000fe20000000004 */
[----:B------:R-:W-:-:S01]  /*3270*/  FFMA.FTZ R28, R101, UR40, -R82 ;  /* 0x00000028651c7c23 */ /* 0x000fc20008010852 */
[----:B------:R-:W3:Y:S01]  /*3280*/  MUFU.EX2 R8, R8 ;  /* 0x0000000800087308 */ /* 0x000ee20000000800 */
[----:B------:R-:W-:-:S01]  /*3290*/  FFMA.FTZ R79, R79, UR40, -R82 ;  /* 0x000000284f4f7c23 */ /* 0x000fc20008010852 */
[----:B------:R4:W-:Y:S01]  /*32a0*/  @!P2 SYNCS.ARRIVE.TRANS64.RED.A1T0 RZ, [R4+URZ], RZ ;  /* 0x000000ff04ffa9a7 */ /* 0x0009e2000810043f */
[----:B------:R-:W-:-:S01]  /*32b0*/  FFMA.FTZ R81, R81, UR40, -R82 ;  /* 0x0000002851517c23 */ /* 0x000fc20008010852 */
[----:B------:R-:W-:Y:S01]  /*32c0*/  FFMA.FTZ R61, R61, UR40, -R82 ;  /* 0x000000283d3d7c23 */ /* 0x000fe20008010852 */
[----:B------:R-:W-:-:S03]  /*32d0*/  IMAD.MOV.U32 R83, RZ, RZ, R87 ;  /* 0x000000ffff537224 */ /* 0x000fc600078e0057 */
[----:B------:R-:W5:Y:S01]  /*32e0*/  MUFU.EX2 R9, R9 ;  /* 0x0000000900097308 */ /* 0x000f620000000800 */
[----:B0-----:R-:W-:Y:S01]  /*32f0*/  FMNMX.FTZ R80, R57, R80, !PT ;  /* 0x0000005039507209 */ /* 0x001fe20007810000 */
[----:B------:R-:W-:-:S04]  /*3300*/  FFMA.FTZ R57, R73, UR40, -R82 ;  /* 0x0000002849397c23 */ /* 0x000fc80008010852 */
[----:B------:R-:W0:Y:S02]  /*3310*/  SHFL.BFLY PT, R3, R80, 0x1, 0x1f ;  /* 0x0c201f0050037f89 */ /* 0x000e2400000e0000 */
[----:B------:R1:W-:Y:S08]  /*3320*/  MUFU.EX2 R38, R41 ;  /* 0x0000002900267308 */ /* 0x0003f00000000800 */
[----:B------:R-:W-:Y:S01]  /*3330*/  MUFU.EX2 R10, R10 ;  /* 0x0000000a000a7308 */ /* 0x000fe20000000800 */
[----:B-1----:R-:W-:-:S01]  /*3340*/  FFMA.FTZ R41, R56, UR40, -R82 ;  /* 0x0000002838297c23 */ /* 0x002fc20008010852 */
[--C-:B------:R-:W-:Y:S01]  /*3350*/  FFMA.FTZ R56, R60, UR40, -R82.reuse ;  /* 0x000000283c387c23 */ /* 0x100fe20008010852 */
[----:B------:R-:W-:-:S01]  /*3360*/  FFMA.FTZ R60, R72, UR40, -R82 ;  /* 0x00000028483c7c23 */ /* 0x000fc20008010852 */
[----:B------:R-:W-:-:S04]  /*3370*/  FADD.FTZ R72, R5, R6 ;  /* 0x0000000605487221 */ /* 0x000fc80000010000 */
[----:B------:R-:W-:Y:S01]  /*3380*/  MUFU.EX2 R11, R11 ;  /* 0x0000000b000b7308 */ /* 0x000fe20000000800 */
[----:B--2---:R-:W-:-:S01]  /*3390*/  FADD.FTZ R73, R7, R72 ;  /* 0x0000004807497221 */ /* 0x004fc20000010000 */
[----:B0-----:R-:W-:-:S06]  /*33a0*/  FMNMX.FTZ R3, R80, R3, !PT ;  /* 0x0000000350037209 */ /* 0x001fcc0007810000 */
[----:B------:R-:W-:Y:S01]  /*33b0*/  MUFU.EX2 R12, R12 ;  /* 0x0000000c000c7308 */ /* 0x000fe20000000800 */
[----:B---3--:R-:W-:-:S01]  /*33c0*/  FADD.FTZ R80, R8, R73 ;  /* 0x0000004908507221 */ /* 0x008fc20000010000 */
[C---:B------:R-:W-:Y:S01]  /*33d0*/  FSETP.NEU.FTZ.AND P1, PT, R3.reuse, -INF , PT ;  /* 0xff8000000300780b */ /* 0x040fe20003f3d000 */
[----:B------:R-:W-:-:S01]  /*33e0*/  FFMA.FTZ R69, R3, R68, -8 ;  /* 0xc100000003457423 */ /* 0x000fc20000010044 */
[----:B------:R-:W-:Y:S01]  /*33f0*/  FFMA.FTZ R68, R65, UR40, -R82 ;  /* 0x0000002841447c23 */ /* 0x000fe20008010852 */
[----:B-----5:R-:W-:-:S01]  /*3400*/  FADD.FTZ R73, R9, R80 ;  /* 0x0000005009497221 */ /* 0x020fc20000010000 */
[--C-:B------:R-:W-:Y:S02]  /*3410*/  IMAD.MOV.U32 R82, RZ, RZ, R87.reuse ;  /* 0x000000ffff527224 */ /* 0x100fe400078e0057 */
[----:B------:R-:W-:Y:S01]  /*3420*/  MUFU.EX2 R13, R88 ;  /* 0x00000058000d7308 */ /* 0x000fe20000000800 */
[----:B------:R-:W-:Y:S01]  /*3430*/  FSEL R69, R69, RZ, P1 ;  /* 0x000000ff45457208 */ /* 0x000fe20000800000 */
[----:B------:R-:W-:Y:S01]  /*3440*/  IMAD.MOV.U32 R80, RZ, RZ, R87 ;  /* 0x000000ffff507224 */ /* 0x000fe200078e0057 */
[----:B------:R-:W-:-:S03]  /*3450*/  PLOP3.LUT P1, PT, PT, PT, UP0, 0x80, 0x0 ;  /* 0x000000000000781c */ /* 0x000fc60003f2f008 */
[--C-:B------:R-:W-:Y:S01]  /*3460*/  FFMA.FTZ R106, R106, UR40, -R69.reuse ;  /* 0x000000286a6a7c23 */ /* 0x100fe20008010845 */
[----:B------:R-:W-:-:S01]  /*3470*/  FFMA.FTZ R107, R107, UR40, -R69 ;  /* 0x000000286b6b7c23 */ /* 0x000fc20008010845 */
[--C-:B------:R-:W-:Y:S01]  /*3480*/  FFMA.FTZ R110, R110, UR40, -R69.reuse ;  /* 0x000000286e6e7c23 */ /* 0x100fe20008010845 */
[----:B------:R-:W-:-:S01]  /*3490*/  FFMA.FTZ R111, R111, UR40, -R69 ;  /* 0x000000286f6f7c23 */ /* 0x000fc20008010845 */
[--C-:B------:R-:W-:Y:S01]  /*34a0*/  FFMA.FTZ R114, R114, UR40, -R69.reuse ;  /* 0x0000002872727c23 */ /* 0x100fe20008010845 */
[----:B------:R-:W-:-:S01]  /*34b0*/  FFMA.FTZ R115, R115, UR40, -R69 ;  /* 0x0000002873737c23 */ /* 0x000fc20008010845 */
[----:B------:R-:W-:Y:S01]  /*34c0*/  MUFU.EX2 R106, R106 ;  /* 0x0000006a006a7308 */ /* 0x000fe20000000800 */
[----:B------:R-:W-:-:S01]  /*34d0*/  FFMA.FTZ R118, R118, UR40, -R69 ;  /* 0x0000002876767c23 */ /* 0x000fc20008010845 */
[--C-:B------:R-:W-:Y:S01]  /*34e0*/  FFMA.FTZ R119, R119, UR40, -R69.reuse ;  /* 0x0000002877777c23 */ /* 0x100fe20008010845 */
[----:B------:R-:W-:-:S01]  /*34f0*/  FFMA.FTZ R90, R90, UR40, -R69 ;  /* 0x000000285a5a7c23 */ /* 0x000fc20008010845 */
[--C-:B------:R-:W-:Y:S01]  /*3500*/  FFMA.FTZ R91, R91, UR40, -R69.reuse ;  /* 0x000000285b5b7c23 */ /* 0x100fe20008010845 */
[----:B------:R-:W-:-:S01]  /*3510*/  FFMA.FTZ R94, R94, UR40, -R69 ;  /* 0x000000285e5e7c23 */ /* 0x000fc20008010845 */
[--C-:B------:R-:W-:Y:S01]  /*3520*/  FFMA.FTZ R95, R95, UR40, -R69.reuse ;  /* 0x000000285f5f7c23 */ /* 0x100fe20008010845 */
[----:B------:R-:W-:-:S01]  /*3530*/  FFMA.FTZ R98, R98, UR40, -R69 ;  /* 0x0000002862627c23 */ /* 0x000fc20008010845 */
[----:B------:R-:W0:Y:S01]  /*3540*/  MUFU.EX2 R107, R107 ;  /* 0x0000006b006b7308 */ /* 0x000e220000000800 */
[----:B------:R-:W-:-:S01]  /*3550*/  FFMA.FTZ R99, R99, UR40, -R69 ;  /* 0x0000002863637c23 */ /* 0x000fc20008010845 */
[--C-:B------:R-:W-:Y:S01]  /*3560*/  FFMA.FTZ R102, R102, UR40, -R69.reuse ;  /* 0x0000002866667c23 */ /* 0x100fe20008010845 */
[----:B------:R-:W-:-:S01]  /*3570*/  FFMA.FTZ R103, R103, UR40, -R69 ;  /* 0x0000002867677c23 */ /* 0x000fc20008010845 */
[--C-:B------:R-:W-:Y:S01]  /*3580*/  FFMA.FTZ R58, R58, UR40, -R69.reuse ;  /* 0x000000283a3a7c23 */ /* 0x100fe20008010845 */
[----:B------:R-:W-:-:S01]  /*3590*/  FFMA.FTZ R59, R59, UR40, -R69 ;  /* 0x000000283b3b7c23 */ /* 0x000fc20008010845 */
[--C-:B------:R-:W-:Y:S01]  /*35a0*/  FFMA.FTZ R62, R62, UR40, -R69.reuse ;  /* 0x000000283e3e7c23 */ /* 0x100fe20008010845 */
[----:B------:R-:W-:-:S01]  /*35b0*/  FFMA.FTZ R63, R63, UR40, -R69 ;  /* 0x000000283f3f7c23 */ /* 0x000fc20008010845 */
[----:B------:R-:W1:Y:S01]  /*35c0*/  MUFU.EX2 R110, R110 ;  /* 0x0000006e006e7308 */ /* 0x000e620000000800 */
[----:B------:R-:W-:-:S01]  /*35d0*/  FFMA.FTZ R66, R66, UR40, -R69 ;  /* 0x0000002842427c23 */ /* 0x000fc20008010845 */
[--C-:B------:R-:W-:Y:S01]  /*35e0*/  FFMA.FTZ R67, R67, UR40, -R69.reuse ;  /* 0x0000002843437c23 */ /* 0x100fe20008010845 */
[----:B------:R-:W-:-:S01]  /*35f0*/  FFMA.FTZ R70, R70, UR40, -R69 ;  /* 0x0000002846467c23 */ /* 0x000fc20008010845 */
[--C-:B------:R-:W-:Y:S01]  /*3600*/  FFMA.FTZ R71, R71, UR40, -R69.reuse ;  /* 0x0000002847477c23 */ /* 0x100fe20008010845 */
[----:B------:R-:W-:-:S01]  /*3610*/  FFMA.FTZ R42, R42, UR40, -R69 ;  /* 0x000000282a2a7c23 */ /* 0x000fc20008010845 */
[--C-:B------:R-:W-:Y:S01]  /*3620*/  FFMA.FTZ R43, R43, UR40, -R69.reuse ;  /* 0x000000282b2b7c23 */ /* 0x100fe20008010845 */
[----:B------:R-:W-:-:S01]  /*3630*/  FFMA.FTZ R46, R46, UR40, -R69 ;  /* 0x000000282e2e7c23 */ /* 0x000fc20008010845 */
[----:B------:R-:W2:Y:S01]  /*3640*/  MUFU.EX2 R111, R111 ;  /* 0x0000006f006f7308 */ /* 0x000ea20000000800 */
[----:B0-----:R-:W-:-:S01]  /*3650*/  FADD.FTZ R65, R106, R107 ;  /* 0x0000006b6a417221 */ /* 0x001fc20000010000 */
[--C-:B------:R-:W-:Y:S01]  /*3660*/  FFMA.FTZ R47, R47, UR40, -R69.reuse ;  /* 0x000000282f2f7c23 */ /* 0x100fe20008010845 */
[----:B------:R-:W-:-:S01]  /*3670*/  FFMA.FTZ R50, R50, UR40, -R69 ;  /* 0x0000002832327c23 */ /* 0x000fc20008010845 */
[--C-:B------:R-:W-:Y:S01]  /*3680*/  FFMA.FTZ R51, R51, UR40, -R69.reuse ;  /* 0x0000002833337c23 */ /* 0x100fe20008010845 */
[----:B------:R-:W-:-:S01]  /*3690*/  FFMA.FTZ R54, R54, UR40, -R69 ;  /* 0x0000002836367c23 */ /* 0x000fc20008010845 */
[--C-:B------:R-:W-:Y:S01]  /*36a0*/  FFMA.FTZ R55, R55, UR40, -R69.reuse ;  /* 0x0000002837377c23 */ /* 0x100fe20008010845 */
[----:B------:R-:W-:-:S01]  /*36b0*/  FFMA.FTZ R26, R26, UR40, -R69 ;  /* 0x000000281a1a7c23 */ /* 0x000fc20008010845 */
[----:B------:R-:W4:Y:S01]  /*36c0*/  MUFU.EX2 R114, R114 ;  /* 0x0000007200727308 */ /* 0x000f220000000800 */
[----:B-1----:R-:W-:-:S01]  /*36d0*/  FADD.FTZ R72, R110, R65 ;  /* 0x000000416e487221 */ /* 0x002fc20000010000 */
[--C-:B------:R-:W-:Y:S01]  /*36e0*/  FFMA.FTZ R27, R27, UR40, -R69.reuse ;  /* 0x000000281b1b7c23 */ /* 0x100fe20008010845 */
[----:B------:R-:W-:-:S01]  /*36f0*/  FFMA.FTZ R30, R30, UR40, -R69 ;  /* 0x000000281e1e7c23 */ /* 0x000fc20008010845 */
[--C-:B------:R-:W-:Y:S01]  /*3700*/  FFMA.FTZ R74, R74, UR40, -R69.reuse ;  /* 0x000000284a4a7c23 */ /* 0x100fe20008010845 */
[----:B------:R-:W-:-:S01]  /*3710*/  FFMA.FTZ R75, R75, UR40, -R69 ;  /* 0x000000284b4b7c23 */ /* 0x000fc20008010845 */
[--C-:B------:R-:W-:Y:S01]  /*3720*/  FFMA.FTZ R76, R76, UR40, -R69.reuse ;  /* 0x000000284c4c7c23 */ /* 0x100fe20008010845 */
[----:B------:R-:W-:-:S01]  /*3730*/  FFMA.FTZ R77, R77, UR40, -R69 ;  /* 0x000000284d4d7c23 */ /* 0x000fc20008010845 */
[----:B------:R-:W0:Y:S01]  /*3740*/  MUFU.EX2 R115, R115 ;  /* 0x0000007300737308 */ /* 0x000e220000000800 */
[----:B--2---:R-:W-:-:S01]  /*3750*/  FADD.FTZ R65, R111, R72 ;  /* 0x000000486f417221 */ /* 0x004fc20000010000 */
[----:B------:R-:W-:Y:S01]  /*3760*/  FADD.FTZ R72, R10, R73 ;  /* 0x000000490a487221 */ /* 0x000fe20000010000 */
[----:B------:R-:W-:-:S01]  /*3770*/  FFMA.FTZ R69, R78, UR40, -R69 ;  /* 0x000000284e457c23 */ /* 0x000fc20008010845 */
[----:B------:R-:W-:Y:S01]  /*3780*/  F2FP.SATFINITE.E4M3.F32.PACK_AB_MERGE_C R110, R111, R110, RZ ;  /* 0x0000006e6f6e723e */ /* 0x000fe200048070ff */
[----:B------:R-:W-:-:S02]  /*3790*/  IMAD.MOV.U32 R78, RZ, RZ, R87 ;  /* 0x000000ffff4e7224 */ /* 0x000fc400078e0057 */
[----:B------:R-:W-:Y:S01]  /*37a0*/  FADD.FTZ R73, R11, R72 ;  /* 0x000000480b497221 */ /* 0x000fe20000010000 */
[----:B------:R-:W1:Y:S01]  /*37b0*/  MUFU.EX2 R118, R118 ;  /* 0x0000007600767308 */ /* 0x000e620000000800 */
[----:B----4-:R-:W-:-:S02]  /*37c0*/  FADD.FTZ R4, R114, R65 ;  /* 0x0000004172047221 */ /* 0x010fc40000010000 */
[C---:B------:R-:W-:Y:S01]  /*37d0*/  FADD.FTZ R72, R12.reuse, R73 ;  /* 0x000000490c487221 */ /* 0x040fe20000010000 */
[----:B------:R-:W-:Y:S02]  /*37e0*/  F2FP.SATFINITE.E4M3.F32.PACK_AB_MERGE_C R12, R12, R11, RZ ;  /* 0x0000000b0c0c723e */ /* 0x000fe400048070ff */
[----:B------:R-:W-:Y:S01]  /*37f0*/  F2FP.SATFINITE.E4M3.F32.PACK_AB_MERGE_C R173, R107, R106, R110 ;  /* 0x0000006a6bad723e */ /* 0x000fe2000480706e */
[----:B------:R-:W-:-:S01]  /*3800*/  FADD.FTZ R73, R13, R72 ;  /* 0x000000480d497221 */ /* 0x000fc20000010000 */
[----:B------:R-:W-:Y:S01]  /*3810*/  F2FP.SATFINITE.E4M3.F32.PACK_AB_MERGE_C R174, R10, R9, R12 ;  /* 0x000000090aae723e */ /* 0x000fe2000480700c */
[----:B------:R-:W2:Y:S01]  /*3820*/  MUFU.EX2 R119, R119 ;  /* 0x0000007700777308 */ /* 0x000ea20000000800 */
[----:B0-----:R-:W-:-:S07]  /*3830*/  FADD.FTZ R65, R115, R4 ;  /* 0x0000000473417221 */ /* 0x001fce0000010000 */
[----:B------:R-:W0:Y:S01]  /*3840*/  MUFU.EX2 R90, R90 ;  /* 0x0000005a005a7308 */ /* 0x000e220000000800 */
[----:B-1----:R-:W-:-:S07]  /*3850*/  FADD.FTZ R4, R118, R65 ;  /* 0x0000004176047221 */ /* 0x002fce0000010000 */
[----:B------:R-:W1:Y:S01]  /*3860*/  MUFU.EX2 R14, R14 ;  /* 0x0000000e000e7308 */ /* 0x000e620000000800 */
[----:B--2---:R-:W-:-:S01]  /*3870*/  FADD.FTZ R65, R119, R4 ;  /* 0x0000000477417221 */ /* 0x004fc20000010000 */
[----:B------:R-:W-:-:S04]  /*3880*/  F2FP.SATFINITE.E4M3.F32.PACK_AB_MERGE_C R118, R119, R118, RZ ;  /* 0x000000767776723e */ /* 0x000fc800048070ff */
[----:B------:R-:W-:Y:S02]  /*3890*/  F2FP.SATFINITE.E4M3.F32.PACK_AB_MERGE_C R175, R115, R114, R118 ;  /* 0x0000007273af723e */ /* 0x000fe40004807076 */
[----:B------:R-:W2:Y:S01]  /*38a0*/  MUFU.EX2 R91, R91 ;  /* 0x0000005b005b7308 */ /* 0x000ea20000000800 */
[----:B0-----:R-:W-:-:S07]  /*38b0*/  FADD.FTZ R4, R90, R65 ;  /* 0x000000415a047221 */ /* 0x001fce0000010000 */
[----:B------:R-:W0:Y:S01]  /*38c0*/  MUFU.EX2 R15, R92 ;  /* 0x0000005c000f7308 */ /* 0x000e220000000800 */
[----:B-1----:R-:W-:-:S07]  /*38d0*/  FADD.FTZ R72, R14, R73 ;  /* 0x000000490e487221 */ /* 0x002fce0000010000 */
[----:B------:R-:W1:Y:S01]  /*38e0*/  MUFU.EX2 R94, R94 ;  /* 0x0000005e005e7308 */ /* 0x000e620000000800 */
[----:B--2---:R-:W-:-:S07]  /*38f0*/  FADD.FTZ R65, R91, R4 ;  /* 0x000000045b417221 */ /* 0x004fce0000010000 */
        /* <DEDUP_REMOVED lines=9> */
[----:B0-----:R-:W-:-:S01]  /*3990*/  FADD.FTZ R65, R95, R4 ;  /* 0x000000045f417221 */ /* 0x001fc20000010000 */
[----:B------:R-:W-:-:S04]  /*39a0*/  F2FP.SATFINITE.E4M3.F32.PACK_AB_MERGE_C R94, R95, R94, RZ ;  /* 0x0000005e5f5e723e */ /* 0x000fc800048070ff */
[----:B------:R-:W-:Y:S02]  /*39b0*/  F2FP.SATFINITE.E4M3.F32.PACK_AB_MERGE_C R177, R91, R90, R94 ;  /* 0x0000005a5bb1723e */ /* 0x000fe4000480705e */
        /* <DEDUP_REMOVED lines=10> */
[----:B------:R-:W-:-:S06]  /*3a60*/  IMAD.MOV.U32 R72, RZ, RZ, R87 ;  /* 0x000000ffff487224 */ /* 0x000fcc00078e0057 */
[----:B------:R-:W2:Y:S01]  /*3a70*/  MUFU.EX2 R103, R103 ;  /* 0x0000006700677308 */ /* 0x000ea20000000800 */
[----:B0-----:R-:W-:-:S01]  /*3a80*/  FADD.FTZ R4, R102, R65 ;  /* 0x0000004166047221 */ /* 0x001fc20000010000 */
[----:B------:R-:W-:-:S04]  /*3a90*/  F2FP.SATFINITE.E4M3.F32.PACK_AB_MERGE_C R65, R8, R7, RZ ;  /* 0x000000070841723e */ /* 0x000fc800048070ff */
[----:B------:R-:W-:Y:S01]  /*3aa0*/  F2FP.SATFINITE.E4M3.F32.PACK_AB_MERGE_C R172, R6, R5, R65 ;  /* 0x0000000506ac723e */ /* 0x000fe20004807041 */
[----:B------:R-:W-:Y:S01]  /*3ab0*/  IMAD.MOV.U32 R65, RZ, RZ, R87 ;  /* 0x000000ffff417224 */ /* 0x000fe200078e0057 */
[----:B------:R-:W0:Y:S01]  /*3ac0*/  MUFU.EX2 R58, R58 ;  /* 0x0000003a003a7308 */ /* 0x000e220000000800 */
[----:B-1----:R-:W-:-:S01]  /*3ad0*/  FADD.FTZ R8, R28, R73 ;  /* 0x000000491c087221 */ /* 0x002fc20000010000 */
[----:B------:R-:W-:Y:S01]  /*3ae0*/  F2FP.SATFINITE.E4M3.F32.PACK_AB_MERGE_C R25, R28, R25, RZ ;  /* 0x000000191c19723e */ /* 0x000fe200048070ff */
[----:B------:R-:W-:Y:S02]  /*3af0*/  IMAD.MOV.U32 R73, RZ, RZ, R87 ;  /* 0x000000ffff497224 */ /* 0x000fe400078e0057 */
[----:B------:R-:W-:Y:S01]  /*3b00*/  FADD.FTZ R11, R29, R8 ;  /* 0x000000081d0b7221 */ /* 0x000fe20000010000 */
[----:B------:R-:W-:Y:S01]  /*3b10*/  F2FP.SATFINITE.E4M3.F32.PACK_AB_MERGE_C R178, R24, R21, R25 ;  /* 0x0000001518b2723e */ /* 0x000fe20004807019 */
[----:B------:R-:W-:Y:S01]  /*3b20*/  IMAD.MOV.U32 R28, RZ, RZ, R87 ;  /* 0x000000ffff1c7224 */ /* 0x000fe200078e0057 */
[----:B------:R-:W1:Y:S01]  /*3b30*/  MUFU.EX2 R32, R32 ;  /* 0x0000002000207308 */ /* 0x000e620000000800 */
[----:B--2---:R-:W-:-:S01]  /*3b40*/  FADD.FTZ R7, R103, R4 ;  /* 0x0000000467077221 */ /* 0x004fc20000010000 */
[----:B------:R-:W-:Y:S01]  /*3b50*/  F2FP.SATFINITE.E4M3.F32.PACK_AB_MERGE_C R102, R103, R102, RZ ;  /* 0x000000666766723e */ /* 0x000fe200048070ff */
[----:B------:R-:W-:-:S02]  /*3b60*/  IMAD.MOV.U32 R25, RZ, RZ, R87 ;  /* 0x000000ffff197224 */ /* 0x000fc400078e0057 */
[----:B------:R-:W-:Y:S01]  /*3b70*/  IMAD.MOV.U32 R24, RZ, RZ, R87 ;  /* 0x000000ffff187224 */ /* 0x000fe200078e0057 */
[----:B------:R-:W-:Y:S02]  /*3b80*/  F2FP.SATFINITE.E4M3.F32.PACK_AB_MERGE_C R179, R99, R98, R102 ;  /* 0x0000006263b3723e */ /* 0x000fe40004807066 */
[----:B------:R-:W2:Y:S01]  /*3b90*/  MUFU.EX2 R59, R59 ;  /* 0x0000003b003b7308 */ /* 0x000ea20000000800 */
[----:B0-----:R-:W-:-:S07]  /*3ba0*/  FADD.FTZ R4, R58, R7 ;  /* 0x000000073a047221 */ /* 0x001fce0000010000 */
[----:B------:R-:W0:Y:S01]  /*3bb0*/  MUFU.EX2 R62, R62 ;  /* 0x0000003e003e7308 */ /* 0x000e220000000800 */
[----:B-1----:R-:W-:-:S04]  /*3bc0*/  FADD.FTZ R8, R32, R11 ;  /* 0x0000000b20087221 */ /* 0x002fc80000010000 */
[----:B------:R-:W-:-:S03]  /*3bd0*/  FADD.FTZ R11, R33, R8 ;  /* 0x00000008210b7221 */ /* 0x000fc60000010000 */
[----:B------:R-:W1:Y:S01]  /*3be0*/  MUFU.EX2 R40, R40 ;  /* 0x0000002800287308 */ /* 0x000e620000000800 */
[----:B--2---:R-:W-:-:S07]  /*3bf0*/  FADD.FTZ R7, R59, R4 ;  /* 0x000000043b077221 */ /* 0x004fce0000010000 */
[----:B------:R-:W2:Y:S01]  /*3c00*/  MUFU.EX2 R63, R63 ;  /* 0x0000003f003f7308 */ /* 0x000ea20000000800 */
[----:B0-----:R-:W-:-:S07]  /*3c10*/  FADD.FTZ R4, R62, R7 ;  /* 0x000000073e047221 */ /* 0x001fce0000010000 */
[----:B------:R-:W0:Y:S01]  /*3c20*/  MUFU.EX2 R36, R36 ;  /* 0x0000002400247308 */ /* 0x000e220000000800 */
[----:B-1----:R-:W-:-:S01]  /*3c30*/  FADD.FTZ R11, R40, R11 ;  /* 0x0000000b280b7221 */ /* 0x002fc20000010000 */
[----:B------:R-:W-:Y:S01]  /*3c40*/  F2FP.SATFINITE.E4M3.F32.PACK_AB_MERGE_C R33, R40, R33, RZ ;  /* 0x000000212821723e */ /* 0x000fe200048070ff */
[----:B------:R-:W-:-:S03]  /*3c50*/  IMAD.MOV.U32 R40, RZ, RZ, R87 ;  /* 0x000000ffff287224 */ /* 0x000fc600078e0057 */
[----:B------:R-:W-:Y:S01]  /*3c60*/  F2FP.SATFINITE.E4M3.F32.PACK_AB_MERGE_C R180, R32, R29, R33 ;  /* 0x0000001d20b4723e */ /* 0x000fe20004807021 */
[----:B------:R-:W-:Y:S01]  /*3c70*/  IMAD.MOV.U32 R33, RZ, RZ, R87 ;  /* 0x000000ffff217224 */ /* 0x000fe200078e0057 */
[----:B------:R-:W1:Y:S01]  /*3c80*/  MUFU.EX2 R66, R66 ;  /* 0x0000004200427308 */ /* 0x000e620000000800 */
[----:B--2---:R-:W-:-:S01]  /*3c90*/  FADD.FTZ R7, R63, R4 ;  /* 0x000000043f077221 */ /* 0x004fc20000010000 */
[----:B------:R-:W-:Y:S01]  /*3ca0*/  F2FP.SATFINITE.E4M3.F32.PACK_AB_MERGE_C R62, R63, R62, RZ ;  /* 0x0000003e3f3e723e */ /* 0x000fe200048070ff */
[--C-:B------:R-:W-:Y:S02]  /*3cb0*/  IMAD.MOV.U32 R63, RZ, RZ, R87.reuse ;  /* 0x000000ffff3f7224 */ /* 0x100fe400078e0057 */
[--C-:B------:R-:W-:Y:S01]  /*3cc0*/  IMAD.MOV.U32 R32, RZ, RZ, R87.reuse ;  /* 0x000000ffff207224 */ /* 0x100fe200078e0057 */
[----:B------:R-:W-:Y:S01]  /*3cd0*/  F2FP.SATFINITE.E4M3.F32.PACK_AB_MERGE_C R181, R59, R58, R62 ;  /* 0x0000003a3bb5723e */ /* 0x000fe2000480703e */
[----:B------:R-:W-:Y:S01]  /*3ce0*/  IMAD.MOV.U32 R62, RZ, RZ, R87 ;  /* 0x000000ffff3e7224 */ /* 0x000fe200078e0057 */
[----:B------:R2:W3:Y:S01]  /*3cf0*/  MUFU.EX2 R37, R79 ;  /* 0x0000004f00257308 */ /* 0x0004e20000000800 */
[----:B0-----:R-:W-:-:S01]  /*3d00*/  FADD.FTZ R4, R36, R11 ;  /* 0x0000000b24047221 */ /* 0x001fc20000010000 */
[----:B------:R-:W-:-:S02]  /*3d10*/  IMAD.MOV.U32 R59, RZ, RZ, R87 ;  /* 0x000000ffff3b7224 */ /* 0x000fc400078e0057 */
[--C-:B------:R-:W-:Y:S02]  /*3d20*/  IMAD.MOV.U32 R58, RZ, RZ, R87.reuse ;  /* 0x000000ffff3a7224 */ /* 0x100fe400078e0057 */
[----:B------:R-:W-:Y:S02]  /*3d30*/  IMAD.MOV.U32 R29, RZ, RZ, R87 ;  /* 0x000000ffff1d7224 */ /* 0x000fe400078e0057 */
[----:B------:R-:W0:Y:S01]  /*3d40*/  MUFU.EX2 R67, R67 ;  /* 0x0000004300437308 */ /* 0x000e220000000800 */
[----:B-1----:R-:W-:-:S01]  /*3d50*/  FADD.FTZ R8, R66, R7 ;  /* 0x0000000742087221 */ /* 0x002fc20000010000 */
[----:B--2---:R-:W-:-:S06]  /*3d60*/  IMAD.MOV.U32 R79, RZ, RZ, R87 ;  /* 0x000000ffff4f7224 */ /* 0x004fcc00078e0057 */
[----:B------:R-:W1:Y:S01]  /*3d70*/  MUFU.EX2 R70, R70 ;  /* 0x0000004600467308 */ /* 0x000e620000000800 */
[----:B---3--:R-:W-:-:S04]  /*3d80*/  FADD.FTZ R4, R37, R4 ;  /* 0x0000000425047221 */ /* 0x008fc80000010000 */
[----:B------:R-:W-:-:S03]  /*3d90*/  FADD.FTZ R7, R49, R4 ;  /* 0x0000000431077221 */ /* 0x000fc60000010000 */
[----:B------:R2:W3:Y:S01]  /*3da0*/  MUFU.EX2 R34, R81 ;  /* 0x0000005100227308 */ /* 0x0004e20000000800 */
[----:B0-----:R-:W-:-:S07]  /*3db0*/  FADD.FTZ R5, R67, R8 ;  /* 0x0000000843057221 */ /* 0x001fce0000010000 */
[----:B------:R-:W0:Y:S01]  /*3dc0*/  MUFU.EX2 R71, R71 ;  /* 0x0000004700477308 */ /* 0x000e220000000800 */
[----:B-1----:R-:W-:-:S01]  /*3dd0*/  FADD.FTZ R4, R70, R5 ;  /* 0x0000000546047221 */ /* 0x002fc20000010000 */
[----:B--2---:R-:W-:-:S06]  /*3de0*/  IMAD.MOV.U32 R81, RZ, RZ, R87 ;  /* 0x000000ffff517224 */ /* 0x004fcc00078e0057 */
[----:B------:R-:W1:Y:S01]  /*3df0*/  MUFU.EX2 R31, R31 ;  /* 0x0000001f001f7308 */ /* 0x000e620000000800 */
[C---:B---3--:R-:W-:Y:S01]  /*3e00*/  F2FP.SATFINITE.E4M3.F32.PACK_AB_MERGE_C R49, R34.reuse, R49, RZ ;  /* 0x000000312231723e */ /* 0x048fe200048070ff */
[----:B------:R-:W-:-:S03]  /*3e10*/  FADD.FTZ R34, R34, R7 ;  /* 0x0000000722227221 */ /* 0x000fc60000010000 */
[----:B------:R-:W-:Y:S01]  /*3e20*/  F2FP.SATFINITE.E4M3.F32.PACK_AB_MERGE_C R182, R37, R36, R49 ;  /* 0x0000002425b6723e */ /* 0x000fe20004807031 */
[--C-:B------:R-:W-:Y:S02]  /*3e30*/  IMAD.MOV.U32 R49, RZ, RZ, R87.reuse ;  /* 0x000000ffff317224 */ /* 0x100fe400078e0057 */
[----:B------:R-:W2:Y:S01]  /*3e40*/  MUFU.EX2 R42, R42 ;  /* 0x0000002a002a7308 */ /* 0x000ea20000000800 */
[C---:B0-----:R-:W-:Y:S01]  /*3e50*/  F2FP.SATFINITE.E4M3.F32.PACK_AB_MERGE_C R70, R71.reuse, R70, RZ ;  /* 0x000000464746723e */ /* 0x041fe200048070ff */
[----:B------:R-:W-:Y:S01]  /*3e60*/  FADD.FTZ R71, R71, R4 ;  /* 0x0000000447477221 */ /* 0x000fe20000010000 */
[--C-:B------:R-:W-:Y:S02]  /*3e70*/  IMAD.MOV.U32 R37, RZ, RZ, R87.reuse ;  /* 0x000000ffff257224 */ /* 0x100fe400078e0057 */
[----:B------:R-:W-:Y:S01]  /*3e80*/  F2FP.SATFINITE.E4M3.F32.PACK_AB_MERGE_C R183, R67, R66, R70 ;  /* 0x0000004243b7723e */ /* 0x000fe20004807046 */
[----:B------:R-:W-:Y:S02]  /*3e90*/  IMAD.MOV.U32 R70, RZ, RZ, R87 ;  /* 0x000000ffff467224 */ /* 0x000fe400078e0057 */
[----:B------:R-:W0:Y:S01]  /*3ea0*/  MUFU.EX2 R43, R43 ;  /* 0x0000002b002b7308 */ /* 0x000e220000000800 */
[----:B-1----:R-:W-:-:S01]  /*3eb0*/  FADD.FTZ R5, R31, R34 ;  /* 0x000000221f057221 */ /* 0x002fc20000010000 */
[----:B------:R-:W-:-:S02]  /*3ec0*/  IMAD.MOV.U32 R67, RZ, RZ, R87 ;  /* 0x000000ffff437224 */ /* 0x000fc400078e0057 */
[----:B------:R-:W-:Y:S02]  /*3ed0*/  IMAD.MOV.U32 R66, RZ, RZ, R87 ;  /* 0x000000ffff427224 */ /* 0x000fe400078e0057 */
[----:B------:R-:W-:Y:S01]  /*3ee0*/  FADD.FTZ R6, R38, R5 ;  /* 0x0000000526067221 */ /* 0x000fe20000010000 */
[----:B------:R-:W-:Y:S01]  /*3ef0*/  IMAD.MOV.U32 R36, RZ, RZ, R87 ;  /* 0x000000ffff247224 */ /* 0x000fe200078e0057 */
[----:B------:R-:W1:Y:S01]  /*3f00*/  MUFU.EX2 R35, R35 ;  /* 0x0000002300237308 */ /* 0x000e620000000800 */
[----:B--2---:R-:W-:-:S01]  /*3f10*/  FADD.FTZ R4, R42, R71 ;  /* 0x000000472a047221 */ /* 0x004fc20000010000 */
[--C-:B------:R-:W-:Y:S02]  /*3f20*/  IMAD.MOV.U32 R71, RZ, RZ, R87.reuse ;  /* 0x000000ffff477224 */ /* 0x100fe400078e0057 */
[----:B------:R-:W-:-:S04]  /*3f30*/  IMAD.MOV.U32 R34, RZ, RZ, R87 ;  /* 0x000000ffff227224 */ /* 0x000fc800078e0057 */
[----:B------:R-:W2:Y:S01]  /*3f40*/  MUFU.EX2 R46, R46 ;  /* 0x0000002e002e7308 */ /* 0x000ea20000000800 */
[----:B0-----:R-:W-:-:S07]  /*3f50*/  FADD.FTZ R7, R43, R4 ;  /* 0x000000042b077221 */ /* 0x001fce0000010000 */
[----:B------:R-:W0:Y:S01]  /*3f60*/  MUFU.EX2 R52, R52 ;  /* 0x0000003400347308 */ /* 0x000e220000000800 */
[----:B-1----:R-:W-:-:S07]  /*3f70*/  FADD.FTZ R9, R35, R6 ;  /* 0x0000000623097221 */ /* 0x002fce0000010000 */
[----:B------:R-:W1:Y:S01]  /*3f80*/  MUFU.EX2 R47, R47 ;  /* 0x0000002f002f7308 */ /* 0x000e620000000800 */
[----:B--2---:R-:W-:-:S07]  /*3f90*/  FADD.FTZ R4, R46, R7 ;  /* 0x000000072e047221 */ /* 0x004fce0000010000 */
[----:B------:R-:W2:Y:S01]  /*3fa0*/  MUFU.EX2 R39, R39 ;  /* 0x0000002700277308 */ /* 0x000ea20000000800 */
[C---:B0-----:R-:W-:Y:S01]  /*3fb0*/  F2FP.SATFINITE.E4M3.F32.PACK_AB_MERGE_C R35, R52.reuse, R35, RZ ;  /* 0x000000233423723e */ /* 0x041fe200048070ff */
[----:B------:R-:W-:-:S03]  /*3fc0*/  FADD.FTZ R52, R52, R9 ;  /* 0x0000000934347221 */ /* 0x000fc60000010000 */
[----:B------:R-:W-:Y:S01]  /*3fd0*/  F2FP.SATFINITE.E4M3.F32.PACK_AB_MERGE_C R184, R38, R31, R35 ;  /* 0x0000001f26b8723e */ /* 0x000fe20004807023 */
[--C-:B------:R-:W-:Y:S02]  /*3fe0*/  IMAD.MOV.U32 R38, RZ, RZ, R87.reuse ;  /* 0x000000ffff267224 */ /* 0x100fe400078e0057 */
[----:B------:R-:W0:Y:S01]  /*3ff0*/  MUFU.EX2 R50, R50 ;  /* 0x0000003200327308 */ /* 0x000e220000000800 */
[C---:B-1----:R-:W-:Y:S01]  /*4000*/  F2FP.SATFINITE.E4M3.F32.PACK_AB_MERGE_C R46, R47.reuse, R46, RZ ;  /* 0x0000002e2f2e723e */ /* 0x042fe200048070ff */
[----:B------:R-:W-:Y:S01]  /*4010*/  FADD.FTZ R47, R47, R4 ;  /* 0x000000042f2f7221 */ /* 0x000fe20000010000 */
[--C-:B------:R-:W-:Y:S02]  /*4020*/  IMAD.MOV.U32 R35, RZ, RZ, R87.reuse ;  /* 0x000000ffff237224 */ /* 0x100fe400078e0057 */
[----:B------:R-:W-:Y:S01]  /*4030*/  F2FP.SATFINITE.E4M3.F32.PACK_AB_MERGE_C R185, R43, R42, R46 ;  /* 0x0000002a2bb9723e */ /* 0x000fe2000480702e */
[----:B------:R-:W-:Y:S02]  /*4040*/  IMAD.MOV.U32 R46, RZ, RZ, R87 ;  /* 0x000000ffff2e7224 */ /* 0x000fe400078e0057 */
[----:B------:R-:W1:Y:S01]  /*4050*/  MUFU.EX2 R44, R44 ;  /* 0x0000002c002c7308 */ /* 0x000e620000000800 */
[----:B--2---:R-:W-:-:S01]  /*4060*/  FADD.FTZ R7, R39, R52 ;  /* 0x0000003427077221 */ /* 0x004fc20000010000 */
[----:B------:R-:W-:-:S02]  /*4070*/  IMAD.MOV.U32 R52, RZ, RZ, R87 ;  /* 0x000000ffff347224 */ /* 0x000fc400078e0057 */
[--C-:B------:R-:W-:Y:S02]  /*4080*/  IMAD.MOV.U32 R43, RZ, RZ, R87.reuse ;  /* 0x000000ffff2b7224 */ /* 0x100fe400078e0057 */
[----:B------:R-:W-:Y:S02]  /*4090*/  IMAD.MOV.U32 R42, RZ, RZ, R87 ;  /* 0x000000ffff2a7224 */ /* 0x000fe400078e0057 */
[----:B------:R-:W2:Y:S01]  /*40a0*/  MUFU.EX2 R51, R51 ;  /* 0x0000003300337308 */ /* 0x000ea20000000800 */
[----:B0-----:R-:W-:-:S01]  /*40b0*/  FADD.FTZ R4, R50, R47 ;  /* 0x0000002f32047221 */ /* 0x001fc20000010000 */
[--C-:B------:R-:W-:Y:S02]  /*40c0*/  IMAD.MOV.U32 R47, RZ, RZ, R87.reuse ;  /* 0x000000ffff2f7224 */ /* 0x100fe400078e0057 */
[----:B------:R-:W-:-:S04]  /*40d0*/  IMAD.MOV.U32 R31, RZ, RZ, R87 ;  /* 0x000000ffff1f7224 */ /* 0x000fc800078e0057 */
        /* <DEDUP_REMOVED lines=9> */
[C---:B--2---:R-:W-:Y:S01]  /*4170*/  F2FP.SATFINITE.E4M3.F32.PACK_AB_MERGE_C R41, R48.reuse, R41, RZ ;  /* 0x000000293029723e */ /* 0x044fe200048070ff */
        /* <DEDUP_REMOVED lines=12> */
[--C-:B------:R-:W-:Y:S02]  /*4240*/  IMAD.MOV.U32 R50, RZ, RZ, R87.reuse ;  /* 0x000000ffff327224 */ /* 0x100fe400078e0057 */
[----:B------:R-:W-:Y:S02]  /*4250*/  IMAD.MOV.U32 R48, RZ, RZ, R87 ;  /* 0x000000ffff307224 */ /* 0x000fe400078e0057 */
        /* <DEDUP_REMOVED lines=10> */
[----:B------:R2:W3:Y:S01]  /*4300*/  MUFU.EX2 R5, R74 ;  /* 0x0000004a00057308 */ /* 0x0004e20000000800 */
[----:B0-----:R-:W-:-:S07]  /*4310*/  FADD.FTZ R6, R30, R7 ;  /* 0x000000071e067221 */ /* 0x001fce0000010000 */
[----:B------:R-:W0:Y:S01]  /*4320*/  MUFU.EX2 R57, R57 ;  /* 0x0000003900397308 */ /* 0x000e220000000800 */
[C---:B-1----:R-:W-:Y:S01]  /*4330*/  F2FP.SATFINITE.E4M3.F32.PACK_AB_MERGE_C R53, R60.reuse, R53, RZ ;  /* 0x000000353c35723e */ /* 0x042fe200048070ff */
[----:B------:R-:W-:Y:S01]  /*4340*/  FADD.FTZ R60, R60, R9 ;  /* 0x000000093c3c7221 */ /* 0x000fe20000010000 */
[----:B--2---:R-:W-:Y:S02]  /*4350*/  IMAD.MOV.U32 R74, RZ, RZ, R87 ;  /* 0x000000ffff4a7224 */ /* 0x004fe400078e0057 */
[----:B------:R-:W-:Y:S01]  /*4360*/  F2FP.SATFINITE.E4M3.F32.PACK_AB_MERGE_C R188, R56, R45, R53 ;  /* 0x0000002d38bc723e */ /* 0x000fe20004807035 */
[----:B------:R-:W-:Y:S02]  /*4370*/  IMAD.MOV.U32 R56, RZ, RZ, R87 ;  /* 0x000000ffff387224 */ /* 0x000fe400078e0057 */
[----:B------:R-:W1:Y:S01]  /*4380*/  MUFU.EX2 R75, R75 ;  /* 0x0000004b004b7308 */ /* 0x000e620000000800 */
[----:B---3--:R-:W-:-:S01]  /*4390*/  FADD.FTZ R6, R5, R6 ;  /* 0x0000000605067221 */ /* 0x008fc20000010000 */
[----:B------:R-:W-:Y:S01]  /*43a0*/  F2FP.SATFINITE.E4M3.F32.PACK_AB_MERGE_C R30, R5, R30, RZ ;  /* 0x0000001e051e723e */ /* 0x000fe200048070ff */
[----:B------:R-:W-:-:S02]  /*43b0*/  IMAD.MOV.U32 R53, RZ, RZ, R87 ;  /* 0x000000ffff357224 */ /* 0x000fc400078e0057 */
[--C-:B------:R-:W-:Y:S01]  /*43c0*/  IMAD.MOV.U32 R45, RZ, RZ, R87.reuse ;  /* 0x000000ffff2d7224 */ /* 0x100fe200078e0057 */
[----:B------:R-:W-:Y:S01]  /*43d0*/  F2FP.SATFINITE.E4M3.F32.PACK_AB_MERGE_C R189, R27, R26, R30 ;  /* 0x0000001a1bbd723e */ /* 0x000fe2000480701e */
[----:B------:R-:W-:Y:S01]  /*43e0*/  IMAD.MOV.U32 R30, RZ, RZ, R87 ;  /* 0x000000ffff1e7224 */ /* 0x000fe200078e0057 */
[----:B------:R-:W2:Y:S01]  /*43f0*/  MUFU.EX2 R64, R64 ;  /* 0x0000004000407308 */ /* 0x000ea20000000800 */
[----:B0-----:R-:W-:-:S01]  /*4400*/  FADD.FTZ R5, R57, R60 ;  /* 0x0000003c39057221 */ /* 0x001fc20000010000 */
[--C-:B------:R-:W-:Y:S02]  /*4410*/  IMAD.MOV.U32 R60, RZ, RZ, R87.reuse ;  /* 0x000000ffff3c7224 */ /* 0x100fe400078e0057 */
[--C-:B------:R-:W-:Y:S02]  /*4420*/  IMAD.MOV.U32 R27, RZ, RZ, R87.reuse ;  /* 0x000000ffff1b7224 */ /* 0x100fe400078e0057 */
[----:B------:R-:W-:Y:S02]  /*4430*/  IMAD.MOV.U32 R26, RZ, RZ, R87 ;  /* 0x000000ffff1a7224 */ /* 0x000fe400078e0057 */
[----:B------:R-:W0:Y:S01]  /*4440*/  MUFU.EX2 R76, R76 ;  /* 0x0000004c004c7308 */ /* 0x000e220000000800 */
[----:B-1----:R-:W-:-:S07]  /*4450*/  FADD.FTZ R7, R75, R6 ;  /* 0x000000064b077221 */ /* 0x002fce0000010000 */
[----:B------:R-:W-:Y:S01]  /*4460*/  MUFU.EX2 R77, R77 ;  /* 0x0000004d004d7308 */ /* 0x000fe20000000800 */
[----:B--2---:R-:W-:-:S07]  /*4470*/  FADD.FTZ R6, R64, R5 ;  /* 0x0000000540067221 */ /* 0x004fce0000010000 */
[----:B------:R1:W2:Y:S01]  /*4480*/  MUFU.EX2 R4, R69 ;  /* 0x0000004500047308 */ /* 0x0002a20000000800 */
[----:B0-----:R-:W-:-:S07]  /*4490*/  FADD.FTZ R8, R76, R7 ;  /* 0x000000074c087221 */ /* 0x001fce0000010000 */
[----:B------:R-:W0:Y:S01]  /*44a0*/  MUFU.EX2 R61, R61 ;  /* 0x0000003d003d7308 */ /* 0x000e220000000800 */
[----:B-1----:R-:W-:-:S07]  /*44b0*/  IMAD.MOV.U32 R69, RZ, RZ, R87 ;  /* 0x000000ffff457224 */ /* 0x002fce00078e0057 */
[----:B------:R-:W1:Y:S01]  /*44c0*/  MUFU.EX2 R68, R68 ;  /* 0x0000004400447308 */ /* 0x000e620000000800 */
[----:B--2---:R-:W-:Y:S01]  /*44d0*/  F2FP.SATFINITE.E4M3.F32.PACK_AB_MERGE_C R9, R4, R77, RZ ;  /* 0x0000004d0409723e */ /* 0x004fe200048070ff */
[----:B------:R-:W-:-:S03]  /*44e0*/  FADD.FTZ R77, R77, R8 ;  /* 0x000000084d4d7221 */ /* 0x000fc60000010000 */
[----:B------:R-:W-:Y:S01]  /*44f0*/  F2FP.SATFINITE.E4M3.F32.PACK_AB_MERGE_C R191, R76, R75, R9 ;  /* 0x0000004b4cbf723e */ /* 0x000fe20004807009 */
[----:B------:R-:W-:-:S01]  /*4500*/  FADD.FTZ R4, R4, R77 ;  /* 0x0000004d04047221 */ /* 0x000fc20000010000 */
[----:B------:R-:W-:Y:S02]  /*4510*/  IMAD.MOV.U32 R77, RZ, RZ, R87 ;  /* 0x000000ffff4d7224 */ /* 0x000fe400078e0057 */
[----:B0-----:R-:W-:-:S01]  /*4520*/  FADD.FTZ R5, R61, R6 ;  /* 0x000000063d057221 */ /* 0x001fc20000010000 */
[--C-:B------:R-:W-:Y:S02]  /*4530*/  IMAD.MOV.U32 R76, RZ, RZ, R87.reuse ;  /* 0x000000ffff4c7224 */ /* 0x100fe400078e0057 */
[----:B------:R-:W-:Y:S01]  /*4540*/  IMAD.MOV.U32 R75, RZ, RZ, R87 ;  /* 0x000000ffff4b7224 */ /* 0x000fe200078e0057 */
[C---:B-1----:R-:W-:Y:S01]  /*4550*/  F2FP.SATFINITE.E4M3.F32.PACK_AB_MERGE_C R7, R68.reuse, R61, RZ ;  /* 0x0000003d4407723e */ /* 0x042fe200048070ff */
[----:B------:R-:W-:-:S01]  /*4560*/  FADD.FTZ R5, R68, R5 ;  /* 0x0000000544057221 */ /* 0x000fc20000010000 */
[----:B------:R-:W-:-:S02]  /*4570*/  IMAD.MOV.U32 R68, RZ, RZ, R87 ;  /* 0x000000ffff447224 */ /* 0x000fc400078e0057 */
[----:B------:R-:W-:Y:S01]  /*4580*/  F2FP.SATFINITE.E4M3.F32.PACK_AB_MERGE_C R190, R64, R57, R7 ;  /* 0x0000003940be723e */ /* 0x000fe20004807007 */
[--C-:B------:R-:W-:Y:S02]  /*4590*/  IMAD.MOV.U32 R64, RZ, RZ, R87.reuse ;  /* 0x000000ffff407224 */ /* 0x100fe400078e0057 */
[--C-:B------:R-:W-:Y:S02]  /*45a0*/  IMAD.MOV.U32 R61, RZ, RZ, R87.reuse ;  /* 0x000000ffff3d7224 */ /* 0x100fe400078e0057 */
[----:B------:R-:W-:Y:S01]  /*45b0*/  IMAD.MOV.U32 R57, RZ, RZ, R87 ;  /* 0x000000ffff397224 */ /* 0x000fe200078e0057 */
[----:B------:R-:W-:Y:S06]  /*45c0*/  @!P1 BRA `(.L_x_15) ;  /* 0x0000002c00b49947 */ /* 0x000fec0003800000 */
[----:B------:R-:W-:Y:S01]  /*45d0*/  IMAD.MOV.U32 R6, RZ, RZ, R3 ;  /* 0x000000ffff067224 */ /* 0x000fe200078e0003 */
[----:B------:R-:W-:Y:S01]  /*45e0*/  CS2R R86, SRZ ;  /* 0x0000000000567805 */ /* 0x000fe2000001ff00 */
[----:B------:R-:W-:Y:S01]  /*45f0*/  IMAD.MOV.U32 R7, RZ, RZ, R0 ;  /* 0x000000ffff077224 */ /* 0x000fe200078e0000 */
[----:B------:R-:W-:Y:S02]  /*4600*/  CS2R R84, SRZ ;  /* 0x0000000000547805 */ /* 0x000fe4000001ff00 */
[----:B------:R-:W-:Y:S02]  /*4610*/  CS2R R82, SRZ ;  /* 0x0000000000527805 */ /* 0x000fe4000001ff00 */
[----:B------:R-:W-:Y:S02]  /*4620*/  CS2R R80, SRZ ;  /* 0x0000000000507805 */ /* 0x000fe4000001ff00 */
[----:B------:R-:W-:Y:S02]  /*4630*/  CS2R R78, SRZ ;  /* 0x00000000004e7805 */ /* 0x000fe4000001ff00 */
[----:B------:R-:W-:-:S02]  /*4640*/  CS2R R76, SRZ ;  /* 0x00000000004c7805 */ /* 0x000fc4000001ff00 */
[----:B------:R-:W-:Y:S02]  /*4650*/  CS2R R74, SRZ ;  /* 0x00000000004a7805 */ /* 0x000fe4000001ff00 */
        /* <DEDUP_REMOVED lines=24> */
[----:B------:R-:W-:Y:S01]  /*47e0*/  CS2R R24, SRZ ;  /* 0x0000000000187805 */ /* 0x000fe2000001ff00 */
[----:B------:R-:W-:Y:S01]  /*47f0*/  UIADD3 UR50, UR50, -0x2, URZ ;  /* 0xfffffffe32327890 */ /* 0x000fe2000fffe03f */
[----:B------:R-:W-:Y:S01]  /*4800*/  UMOV UR53, UR44 ;  /* 0x0000002c00357c82 */ /* 0x000fe20008000000 */
[----:B------:R-:W-:-:S10]  /*4810*/  UMOV UR51, UR52 ;  /* 0x0000003400337c82 */ /* 0x000fd40008000000 */
.L_x_25:
[----:B------:R-:W-:Y:S01]  /*4820*/  ISETP.NE.AND P2, PT, RZ, UR37, PT ;  /* 0x00000025ff007c0c */ /* 0x000fe2000bf45270 */
[----:B------:R-:W-:-:S04]  /*4830*/  UISETP.NE.AND UP0, UPT, UR51, 0x1, UPT ;  /* 0x000000013300788c */ /* 0x000fc8000bf05270 */
[----:B------:R-:W-:-:S04]  /*4840*/  USEL UR44, URZ, 0x1, UP0 ;  /* 0x000000013f2c7887 */ /* 0x000fc80008000000 */
[----:B------:R-:W-:-:S04]  /*4850*/  ULOP3.LUT UR44, UR53, UR44, URZ, 0x3c, !UPT ;  /* 0x0000002c352c7292 */ /* 0x000fc8000f8e3c3f */
[----:B------:R-:W-:Y:S08]  /*4860*/  @P2 BRA `(.L_x_16) ;  /* 0x0000000000382947 */ /* 0x000ff00003800000 */
[----:B------:R-:W-:Y:S05]  /*4870*/  @!P0 BRA `(.L_x_17) ;  /* 0x0000000000048947 */ /* 0x000fea0003800000 */
[----:B------:R-:W-:Y:S01]  /*4880*/  BPT.TRAP 0x1 ;  /* 0x000000040000795c */ /* 0x000fe20000300000 */
.L_x_17:
[----:B------:R-:W-:Y:S01]  /*4890*/  UIADD3 UR6, UR51, 0x1, URZ ;  /* 0x0000000133067890 */ /* 0x000fe2000fffe03f */
[----:B------:R-:W-:-:S03]  /*48a0*/  IMAD.U32 R0, RZ, RZ, UR44 ;  /* 0x0000002cff007e24 */ /* 0x000fc6000f8e00ff */
[----:B------:R-:W-:Y:S02]  /*48b0*/  UISETP.NE.AND UP0, UPT, UR6, 0x2, UPT ;  /* 0x000000020600788c */ /* 0x000fe4000bf05270 */
[----:B------:R-:W-:Y:S02]  /*48c0*/  SHF.L.U32 R0, R0, 0x1f, RZ ;  /* 0x0000001f00007819 */ /* 0x000fe400000006ff */
[----:B------:R-:W-:-:S04]  /*48d0*/  USEL UR6, UR6, URZ, UP0 ;  /* 0x0000003f06067287 */ /* 0x000fc80008000000 */
[----:B------:R-:W-:-:S09]  /*48e0*/  ULEA UR6, UR6, UR39, 0x3 ;  /* 0x0000002706067291 */ /* 0x000fd2000f8e183f */
[----:B------:R0:W1:Y:S01]  /*48f0*/  SYNCS.PHASECHK.TRANS64.TRYWAIT P1, [UR6+0x29830], R0 ;  /* 0x02983000ff0075a7 */ /* 0x0000620008020146 */
[----:B------:R-:W-:Y:S05]  /*4900*/  @!P0 BRA `(.L_x_18) ;  /* 0x0000000000048947 */ /* 0x000fea0003800000 */
[----:B------:R-:W-:Y:S01]  /*4910*/  BPT.TRAP 0x1 ;  /* 0x000000040000795c */ /* 0x000fe20000300000 */
.L_x_18:
[----:B-1----:R-:W-:Y:S05]  /*4920*/  @P1 BRA `(.L_x_16) ;  /* 0x0000000000081947 */ /* 0x002fea0003800000 */
[----:B------:R-:W1:Y:S02]  /*4930*/  SYNCS.PHASECHK.TRANS64.TRYWAIT P1, [UR6+0x29830], R0 ;  /* 0x02983000ff0075a7 */ /* 0x000e640008020146 */
[----:B-1----:R-:W-:Y:S05]  /*4940*/  @!P1 BRA `(.L_x_19) ;  /* 0x0000008400d89947 */ /* 0x002fea0003800000 */
.L_x_16:
[----:B01----:R-:W-:Y:S01]  /*4950*/  VIADD R0, R22, 0x8 ;  /* 0x0000000816007836 */ /* 0x003fe20000000000 */
[----:B------:R-:W-:Y:S01]  /*4960*/  UIADD3 UR52, UR51, 0x1, URZ ;  /* 0x0000000133347890 */ /* 0x000fe2000fffe03f */
[----:B------:R-:W-:Y:S01]  /*4970*/  UMOV UR27, 0x80000020 ;  /* 0x80000020001b7882 */ /* 0x000fe20000000000 */
[----:B------:R-:W-:Y:S02]  /*4980*/  UMOV UR28, UR24 ;  /* 0x00000018001c7c82 */ /* 0x000fe40008000000 */
[----:B------:R0:W-:Y:S01]  /*4990*/  BAR.SYNC.DEFER_BLOCKING R0, 0x100 ;  /* 0x000400000000751d */ /* 0x0001e20000010000 */
[----:B------:R-:W-:-:S04]  /*49a0*/  UISETP.NE.AND UP0, UPT, UR52, 0x2, UPT ;  /* 0x000000023400788c */ /* 0x000fc8000bf05270 */
[----:B------:R-:W-:Y:S01]  /*49b0*/  USEL UR52, UR52, URZ, UP0 ;  /* 0x0000003f34347287 */ /* 0x000fe20008000000 */
[----:B------:R-:W-:Y:S01]  /*49c0*/  UMOV UR29, UR25 ;  /* 0x00000019001d7c82 */ /* 0x000fe20008000000 */
[----:B------:R-:W-:Y:S02]  /*49d0*/  UMOV UR31, 0x80000020 ;  /* 0x80000020001f7882 */ /* 0x000fe40000000000 */
[----:B------:R-:W-:Y:S01]  /*49e0*/  UIMAD UR54, UR52, 0x780, UR47 ;  /* 0x00000780343678a4 */ /* 0x000fe2000f8e022f */
[----:B------:R-:W-:Y:S01]  /*49f0*/  UMOV UR32, UR24 ;  /* 0x0000001800207c82 */ /* 0x000fe20008000000 */
[----:B------:R-:W-:Y:S02]  /*4a00*/  UMOV UR33, UR25 ;  /* 0x0000001900217c82 */ /* 0x000fe40008000000 */
[----:B------:R-:W-:Y:S02]  /*4a10*/  UIADD3 UR30, UR54, 0x80, URZ ;  /* 0x00000080361e7890 */ /* 0x000fe4000fffe03f */
[----:B------:R-:W-:-:S02]  /*4a20*/  UIADD3 UR34, UR54, 0x100, URZ ;  /* 0x0000010036227890 */ /* 0x000fc4000fffe03f */
[----:B------:R-:W-:Y:S01]  /*4a30*/  UMOV UR26, UR54 ;  /* 0x00000036001a7c82 */ /* 0x000fe20008000000 */
[----:B------:R-:W-:Y:S01]  /*4a40*/  UMOV UR35, 0x80000020 ;  /* 0x8000002000237882 */ /* 0x000fe20000000000 */
[----:B------:R-:W-:Y:S01]  /*4a50*/  UIADD3 UR6, UR54, 0x200, URZ ;  /* 0x0000020036067890 */ /* 0x000fe2000fffe03f */
[----:B------:R-:W-:Y:S01]  /*4a60*/  UMOV UR7, 0x80000020 ;  /* 0x8000002000077882 */ /* 0x000fe20000000000 */
[----:B------:R-:W-:Y:S01]  /*4a70*/  UIADD3 UR10, UR54, 0x202, URZ ;  /* 0x00000202360a7890 */ /* 0x000fe2000fffe03f */
[----:B------:R-:W-:Y:S01]  /*4a80*/  WARPGROUP.ARRIVE ;  /* 0x00000000000079c5 */ /* 0x000fe20000000000 */
[----:B------:R-:W-:Y:S01]  /*4a90*/  UMOV UR11, 0x80000020 ;  /* 0x80000020000b7882 */ /* 0x000fe20000000000 */
[----:B------:R-:W-:Y:S01]  /*4aa0*/  UIADD3 UR14, UR54, 0x282, URZ ;  /* 0x00000282360e7890 */ /* 0x000fe2000fffe03f */
[----:B------:R-:W-:Y:S01]  /*4ab0*/  UMOV UR15, 0x80000020 ;  /* 0x80000020000f7882 */ /* 0x000fe20000000000 */
[----:B------:R-:W-:Y:S02]  /*4ac0*/  UIADD3 UR18, UR54, 0x500, URZ ;  /* 0x0000050036127890 */ /* 0x000fe4000fffe03f */
[----:B------:R-:W-:Y:S01]  /*4ad0*/  QGMMA.64x32x32.F32.E4M3.E4M3 R152, gdesc[UR24], RZ, !UPT, gsb0 ;  /* 0x00600000189879f3 */ /* 0x000fe2000c0008ff */
[----:B------:R-:W-:Y:S01]  /*4ae0*/  UIADD3 UR26, UR54, 0x180, URZ ;  /* 0x00000180361a7890 */ /* 0x000fe2000fffe03f */
[----:B------:R-:W-:Y:S01]  /*4af0*/  UMOV UR27, 0x80000020 ;  /* 0x80000020001b7882 */ /* 0x000fe20000000000 */
[----:B------:R-:W-:Y:S01]  /*4b00*/  UMOV UR19, 0x80000020 ;  /* 0x8000002000137882 */ /* 0x000fe20000000000 */
[----:B------:R-:W-:Y:S01]  /*4b10*/  UIADD3 UR22, UR54, 0x502, URZ ;  /* 0x0000050236167890 */ /* 0x000fe2000fffe03f */
[----:B------:R-:W-:Y:S01]  /*4b20*/  UMOV UR23, 0x80000020 ;  /* 0x8000002000177882 */ /* 0x000fe20000000000 */
[----:B------:R-:W-:-:S02]  /*4b30*/  WARPGROUP.DEPBAR.LE gsb0, 0x0 ;  /* 0x00008000000079c5 */ /* 0x000fc40000010000 */
[----:B------:R-:W-:-:S06]  /*4b40*/  WARPGROUP.ARRIVE ;  /* 0x00000000000079c5 */ /* 0x000fcc0000000000 */
[----:B------:R-:W-:Y:S01]  /*4b50*/  QGMMA.64x32x32.F32.E4M3.E4M3 R136, gdesc[UR28], RZ, !UPT, gsb0 ;  /* 0x006000001c8879f3 */ /* 0x000fe2000c0008ff */
[----:B------:R-:W-:Y:S01]  /*4b60*/  UIADD3 UR30, UR54, 0x82, URZ ;  /* 0x00000082361e7890 */ /* 0x000fe2000fffe03f */
[----:B------:R-:W-:Y:S01]  /*4b70*/  UMOV UR28, UR4 ;  /* 0x00000004001c7c82 */ /* 0x000fe20008000000 */
[----:B------:R-:W-:Y:S01]  /*4b80*/  UMOV UR29, UR5 ;  /* 0x00000005001d7c82 */ /* 0x000fe20008000000 */
[----:B------:R-:W-:Y:S01]  /*4b90*/  UMOV UR31, 0x80000020 ;  /* 0x80000020001f7882 */ /* 0x000fe20000000000 */
[----:B------:R-:W-:Y:S02]  /*4ba0*/  WARPGROUP.DEPBAR.LE gsb0, 0x0 ;  /* 0x00008000000079c5 */ /* 0x000fe40000010000 */
        /* <DEDUP_REMOVED lines=9> */
[----:B------:R-:W-:Y:S01]  /*4c40*/  UMOV UR26, UR6 ;  /* 0x00000006001a7c82 */ /* 0x000fe20008000000 */
[----:B------:R-:W-:Y:S01]  /*4c50*/  UMOV UR27, 0x80000020 ;  /* 0x80000020001b7882 */ /* 0x000fe20000000000 */
[----:B------:R-:W-:Y:S01]  /*4c60*/  UIADD3 UR6, UR54, 0x2, URZ ;  /* 0x0000000236067890 */ /* 0x000fe2000fffe03f */
        /* <DEDUP_REMOVED lines=12> */
[----:B------:R-:W-:Y:S01]  /*4d30*/  UMOV UR28, UR8 ;  /* 0x00000008001c7c82 */ /* 0x000fe20008000000 */
[----:B------:R-:W-:Y:S01]  /*4d40*/  UMOV UR29, UR9 ;  /* 0x00000009001d7c82 */ /* 0x000fe20008000000 */
        /* <DEDUP_REMOVED lines=106> */
[----:B------:R-:W-:Y:S01]  /*53f0*/  UIADD3 UR54, UR54, 0x702, URZ ;  /* 0x0000070236367890 */ /* 0x000fe2000fffe03f */
[----:B------:R-:W-:Y:S02]  /*5400*/  WARPGROUP.DEPBAR.LE gsb0, 0x0 ;  /* 0x00008000000079c5 */ /* 0x000fe40000010000 */
[----:B------:R-:W-:-:S06]  /*5410*/  WARPGROUP.ARRIVE ;  /* 0x00000000000079c5 */ /* 0x000fcc0000000000 */
[----:B------:R-:W-:Y:S03]  /*5420*/  QGMMA.64x32x32.F32.E4M3.E4M3 R136, gdesc[UR28], R136, gsb0 ;  /* 0x006000001c8879f3 */ /* 0x000fe60008000888 */
[----:B------:R-:W-:Y:S02]  /*5430*/  WARPGROUP.DEPBAR.LE gsb0, 0x0 ;  /* 0x00008000000079c5 */ /* 0x000fe40000010000 */
[----:B------:R-:W-:-:S06]  /*5440*/  WARPGROUP.ARRIVE ;  /* 0x00000000000079c5 */ /* 0x000fcc0000000000 */
[----:B------:R-:W-:Y:S03]  /*5450*/  QGMMA.64x32x32.F32.E4M3.E4M3 R120, gdesc[UR32], R120, gsb0 ;  /* 0x00600000207879f3 */ /* 0x000fe60008000878 */
        /* <DEDUP_REMOVED lines=9> */
[----:B0-----:R-:W-:Y:S05]  /*54f0*/  @P2 BRA `(.L_x_20) ;  /* 0x00000000002c2947 */ /* 0x001fea0003800000 */
[----:B------:R-:W-:Y:S05]  /*5500*/  @!P0 BRA `(.L_x_21) ;  /* 0x0000000000048947 */ /* 0x000fea0003800000 */
[----:B------:R-:W-:Y:S01]  /*5510*/  BPT.TRAP 0x1 ;  /* 0x000000040000795c */ /* 0x000fe20000300000 */
.L_x_21:
[----:B------:R-:W-:Y:S01]  /*5520*/  ULEA UR6, UR51, UR39, 0x3 ;  /* 0x0000002733067291 */ /* 0x000fe2000f8e183f */
[----:B------:R-:W-:-:S05]  /*5530*/  IMAD.U32 R0, RZ, RZ, UR53 ;  /* 0x00000035ff007e24 */ /* 0x000fca000f8e00ff */
[----:B------:R-:W-:-:S04]  /*5540*/  SHF.L.U32 R0, R0, 0x1f, RZ ;  /* 0x0000001f00007819 */ /* 0x000fc800000006ff */
[----:B------:R0:W1:Y:S01]  /*5550*/  SYNCS.PHASECHK.TRANS64.TRYWAIT P1, [UR6+0x29850], R0 ;  /* 0x02985000ff0075a7 */ /* 0x0000620008020146 */
[----:B------:R-:W-:Y:S05]  /*5560*/  @!P0 BRA `(.L_x_22) ;  /* 0x0000000000048947 */ /* 0x000fea0003800000 */
[----:B------:R-:W-:Y:S01]  /*5570*/  BPT.TRAP 0x1 ;  /* 0x000000040000795c */ /* 0x000fe20000300000 */
.L_x_22:
[----:B-1----:R-:W-:Y:S05]  /*5580*/  @P1 BRA `(.L_x_20) ;  /* 0x0000000000081947 */ /* 0x002fea0003800000 */
[----:B------:R-:W1:Y:S02]  /*5590*/  SYNCS.PHASECHK.TRANS64.TRYWAIT P1, [UR6+0x29850], R0 ;  /* 0x02985000ff0075a7 */ /* 0x000e640008020146 */
[----:B-1----:R-:W-:Y:S05]  /*55a0*/  @!P1 BRA `(.L_x_23) ;  /* 0x0000007800d89947 */ /* 0x002fea0003800000 */
.L_x_20:
[----:B------:R-:W-:Y:S01]  /*55b0*/  UIADD3 UR6, UR39, 0x400, URZ ;  /* 0x0000040027067890 */ /* 0x000fe2000fffe03f */
[----:B------:R-:W-:Y:S01]  /*55c0*/  WARPGROUP.ARRIVE ;  /* 0x00000000000079c5 */ /* 0x000fe20000000000 */
[----:B------:R-:W-:Y:S01]  /*55d0*/  UMOV UR7, 0xc0000010 ;  /* 0xc000001000077882 */ /* 0x000fe20000000000 */
[----:B01----:R-:W-:Y:S01]  /*55e0*/  FMNMX.FTZ R0, R152, R7, !PT ;  /* 0x0000000798007209 */ /* 0x003fe20007810000 */
[----:B------:R-:W-:Y:S01]  /*55f0*/  USHF.R.U32.HI UR6, URZ, 0x4, UR6 ;  /* 0x000000043f067899 */ /* 0x000fe20008011606 */
[----:B------:R-:W-:Y:S02]  /*5600*/  IMAD.U32 R193, RZ, RZ, UR40 ;  /* 0x00000028ffc17e24 */ /* 0x000fe4000f8e00ff */
[----:B------:R-:W0:Y:S01]  /*5610*/  S2R R194, SR_TID.X ;  /* 0x0000000000c27919 */ /* 0x000e220000002100 */
[----:B------:R-:W-:Y:S01]  /*5620*/  FMNMX.FTZ R3, R153, R0, !PT ;  /* 0x0000000099037209 */ /* 0x000fe20007810000 */
[----:B------:R-:W-:Y:S01]  /*5630*/  ULOP3.LUT UR6, UR6, 0x3fff, URZ, 0xc0, !UPT ;  /* 0x00003fff06067892 */ /* 0x000fe2000f8ec03f */
[----:B------:R-:W-:-:S02]  /*5640*/  FMNMX.FTZ R0, R154, R6, !PT ;  /* 0x000000069a007209 */ /* 0x000fc40007810000 */
[----:B------:R-:W-:Y:S01]  /*5650*/  FMNMX.FTZ R8, R156, R3, !PT ;  /* 0x000000039c087209 */ /* 0x000fe20007810000 */
[----:B------:R-:W-:Y:S01]  /*5660*/  ULOP3.LUT UR6, UR6, 0x10000, URZ, 0xfc, !UPT ;  /* 0x0001000006067892 */ /* 0x000fe2000f8efc3f */
[----:B------:R-:W-:Y:S02]  /*5670*/  FMNMX.FTZ R3, R155, R0, !PT ;  /* 0x000000009b037209 */ /* 0x000fe40007810000 */
[----:B------:R-:W-:Y:S01]  /*5680*/  FMNMX.FTZ R9, R157, R8, !PT ;  /* 0x000000089d097209 */ /* 0x000fe20007810000 */
[----:B------:R-:W-:Y:S01]  /*5690*/  UIMAD UR10, UR51, 0x500, UR6 ;  /* 0x00000500330a78a4 */ /* 0x000fe2000f8e0206 */
[----:B------:R-:W-:Y:S02]  /*56a0*/  FMNMX.FTZ R0, R158, R3, !PT ;  /* 0x000000039e007209 */ /* 0x000fe40007810000 */
[----:B------:R-:W-:Y:S02]  /*56b0*/  FMNMX.FTZ R8, R160, R9, !PT ;  /* 0x00000009a0087209 */ /* 0x000fe40007810000 */
[----:B------:R-:W-:-:S02]  /*56c0*/  FMNMX.FTZ R3, R159, R0, !PT ;  /* 0x000000009f037209 */ /* 0x000fc40007810000 */
[----:B------:R-:W-:Y:S01]  /*56d0*/  UMOV UR6, UR10 ;  /* 0x0000000a00067c82 */ /* 0x000fe20008000000 */
[----:B------:R-:W-:Y:S01]  /*56e0*/  FMNMX.FTZ R9, R161, R8, !PT ;  /* 0x00000008a1097209 */ /* 0x000fe20007810000 */
[----:B------:R-:W-:Y:S01]  /*56f0*/  QGMMA.64x128x32.F32.E4M3.E4M3 R24, R172, gdesc[UR4], R24, gsb0 ;  /* 0x01e00004ac187df3 */ /* 0x000fe20008000818 */
[----:B------:R-:W-:Y:S01]  /*5700*/  UIADD3 UR6, UR10, 0x100, URZ ;  /* 0x000001000a067890 */ /* 0x000fe2000fffe03f */
[----:B------:R-:W-:Y:S01]  /*5710*/  FMNMX.FTZ R0, R162, R3, !PT ;  /* 0x00000003a2007209 */ /* 0x000fe20007810000 */
[----:B------:R-:W-:Y:S01]  /*5720*/  UMOV UR7, 0xc0000010 ;  /* 0xc000001000077882 */ /* 0x000fe20000000000 */
[----:B------:R-:W-:Y:S02]  /*5730*/  FMNMX.FTZ R8, R164, R9, !PT ;  /* 0x00000009a4087209 */ /* 0x000fe40007810000 */
[----:B------:R-:W-:Y:S02]  /*5740*/  FMNMX.FTZ R3, R163, R0, !PT ;  /* 0x00000000a3037209 */ /* 0x000fe40007810000 */
[----:B------:R-:W-:-:S02]  /*5750*/  FMNMX.FTZ R9, R165, R8, !PT ;  /* 0x00000008a5097209 */ /* 0x000fc40007810000 */
[----:B------:R-:W-:Y:S02]  /*5760*/  FMNMX.FTZ R0, R166, R3, !PT ;  /* 0x00000003a6007209 */ /* 0x000fe40007810000 */
[----:B------:R-:W-:Y:S02]  /*5770*/  FMNMX.FTZ R8, R136, R9, !PT ;  /* 0x0000000988087209 */ /* 0x000fe40007810000 */
[----:B------:R-:W-:Y:S02]  /*5780*/  FMNMX.FTZ R3, R167, R0, !PT ;  /* 0x00000000a7037209 */ /* 0x000fe40007810000 */
        /* <DEDUP_REMOVED lines=62> */
[----:B0-----:R-:W-:Y:S01]  /*5b70*/  LOP3.LUT P1, RZ, R194, 0x7f, RZ, 0xc0, !PT ;  /* 0x0000007fc2ff7812 */ /* 0x001fe2000782c0ff */
[----:B------:R-:W0:Y:S01]  /*5b80*/  SHFL.BFLY PT, R3, R8, 0x2, 0x1f ;  /* 0x0c401f0008037f89 */ /* 0x000e2200000e0000 */
[----:B------:R-:W-:-:S02]  /*5b90*/  WARPGROUP.DEPBAR.LE gsb0, 0x0 ;  /* 0x00008000000079c5 */ /* 0x000fc40000010000 */
[----:B------:R-:W-:Y:S01]  /*5ba0*/  WARPGROUP.ARRIVE ;  /* 0x00000000000079c5 */ /* 0x000fe20000000000 */
[----:B------:R-:W-:-:S05]  /*5bb0*/  FMNMX.FTZ R9, R103, R0, !PT ;  /* 0x0000000067097209 */ /* 0x000fca0007810000 */
[----:B------:R-:W-:Y:S01]  /*5bc0*/  QGMMA.64x128x32.F32.E4M3.E4M3 R24, R176, gdesc[UR4], R24, gsb0 ;  /* 0x01e00004b0187df3 */ /* 0x000fe20008000818 */
[----:B------:R-:W-:Y:S01]  /*5bd0*/  UIADD3 UR6, UR10, 0x200, URZ ;  /* 0x000002000a067890 */ /* 0x000fe2000fffe03f */
[----:B------:R-:W1:Y:S01]  /*5be0*/  SHFL.BFLY PT, R0, R9, 0x2, 0x1f ;  /* 0x0c401f0009007f89 */ /* 0x000e6200000e0000 */
[----:B------:R-:W-:Y:S01]  /*5bf0*/  UMOV UR7, 0xc0000010 ;  /* 0xc000001000077882 */ /* 0x000fe20000000000 */
[----:B0-----:R-:W-:-:S05]  /*5c00*/  FMNMX.FTZ R10, R8, R3, !PT ;  /* 0x00000003080a7209 */ /* 0x001fca0007810000 */
[----:B------:R-:W0:Y:S01]  /*5c10*/  SHFL.BFLY PT, R3, R10, 0x1, 0x1f ;  /* 0x0c201f000a037f89 */ /* 0x000e2200000e0000 */
[----:B-1----:R-:W-:-:S05]  /*5c20*/  FMNMX.FTZ R11, R9, R0, !PT ;  /* 0x00000000090b7209 */ /* 0x002fca0007810000 */
[----:B------:R-:W1:Y:S01]  /*5c30*/  SHFL.BFLY PT, R12, R11, 0x1, 0x1f ;  /* 0x0c201f000b0c7f89 */ /* 0x000e6200000e0000 */
[----:B0-----:R-:W-:-:S05]  /*5c40*/  FMNMX.FTZ R0, R10, R3, !PT ;  /* 0x000000030a007209 */ /* 0x001fca0007810000 */
[C---:B------:R-:W-:Y:S01]  /*5c50*/  FFMA.FTZ R193, R0.reuse, R193, -8 ;  /* 0xc100000000c17423 */ /* 0x040fe200000100c1 */
[----:B------:R-:W-:-:S03]  /*5c60*/  FADD.FTZ R7, -R0, R7 ;  /* 0x0000000700077221 */ /* 0x000fc60000010100 */
[--C-:B------:R-:W-:Y:S01]  /*5c70*/  FFMA.FTZ R20, R136, UR40, -R193.reuse ;  /* 0x0000002888147c23 */ /* 0x100fe200080108c1 */
[----:B------:R-:W-:-:S01]  /*5c80*/  FFMA.FTZ R136, R140, UR40, -R193 ;  /* 0x000000288c887c23 */ /* 0x000fc200080108c1 */
[--C-:B------:R-:W-:Y:S01]  /*5c90*/  FFMA.FTZ R140, R144, UR40, -R193.reuse ;  /* 0x00000028908c7c23 */ /* 0x100fe200080108c1 */
[----:B-1----:R-:W-:Y:S01]  /*5ca0*/  FMNMX.FTZ R3, R11, R12, !PT ;  /* 0x0000000c0b037209 */ /* 0x002fe20007810000 */
[--C-:B------:R-:W-:Y:S01]  /*5cb0*/  FFMA.FTZ R21, R137, UR40, -R193.reuse ;  /* 0x0000002889157c23 */ /* 0x100fe200080108c1 */
[----:B------:R-:W-:-:S01]  /*5cc0*/  FFMA.FTZ R144, R148, UR40, -R193 ;  /* 0x0000002894907c23 */ /* 0x000fc200080108c1 */
[--C-:B------:R-:W-:Y:S01]  /*5cd0*/  FFMA.FTZ R137, R141, UR40, -R193.reuse ;  /* 0x000000288d897c23 */ /* 0x100fe200080108c1 */
[----:B------:R-:W-:Y:S02]  /*5ce0*/  IMAD.U32 R148, RZ, RZ, UR40 ;  /* 0x00000028ff947e24 */ /* 0x000fe4000f8e00ff */
[--C-:B------:R-:W-:Y:S01]  /*5cf0*/  FFMA.FTZ R141, R145, UR40, -R193.reuse ;  /* 0x00000028918d7c23 */ /* 0x100fe200080108c1 */
[----:B------:R-:W-:-:S01]  /*5d00*/  FFMA.FTZ R145, R149, UR40, -R193 ;  /* 0x0000002895917c23 */ /* 0x000fc200080108c1 */
[----:B------:R-:W-:Y:S01]  /*5d10*/  FMUL.FTZ R8, R7, UR40 ;  /* 0x0000002807087c20 */ /* 0x000fe20008410000 */
[----:B------:R-:W-:-:S01]  /*5d20*/  FFMA.FTZ R149, R101, UR40, -R193 ;  /* 0x0000002865957c23 */ /* 0x000fc200080108c1 */
[C---:B------:R-:W-:Y:S01]  /*5d30*/  FADD.FTZ R7, -R3.reuse, R6 ;  /* 0x0000000603077221 */ /* 0x040fe20000010100 */
[----:B------:R-:W-:-:S01]  /*5d40*/  FFMA.FTZ R101, R3, R148, -8 ;  /* 0xc100000003657423 */ /* 0x000fc20000010094 */
[--C-:B------:R-:W-:Y:S01]  /*5d50*/  FFMA.FTZ R9, R152, UR40, -R193.reuse ;  /* 0x0000002898097c23 */ /* 0x100fe200080108c1 */
[----:B------:R-:W-:-:S01]  /*5d60*/  FFMA.FTZ R153, R153, UR40, -R193 ;  /* 0x0000002899997c23 */ /* 0x000fc200080108c1 */
[----:B------:R-:W-:Y:S01]  /*5d70*/  FMUL.FTZ R7, R7, UR40 ;  /* 0x0000002807077c20 */ /* 0x000fe20008410000 */
[----:B------:R-:W-:-:S01]  /*5d80*/  FFMA.FTZ R148, R154, UR40, -R101 ;  /* 0x000000289a947c23 */ /* 0x000fc20008010865 */
[----:B------:R-:W-:Y:S01]  /*5d90*/  MUFU.EX2 R6, R8 ;  /* 0x0000000800067308 */ /* 0x000fe20000000800 */
[----:B------:R-:W-:-:S01]  /*5da0*/  FFMA.FTZ R10, R156, UR40, -R193 ;  /* 0x000000289c0a7c23 */ /* 0x000fc200080108c1 */
[----:B------:R-:W-:Y:S01]  /*5db0*/  FFMA.FTZ R152, R158, UR40, -R101 ;  /* 0x000000289e987c23 */ /* 0x000fe20008010865 */
[----:B------:R-:W-:-:S01]  /*5dc0*/  FFMA.FTZ R11, R157, UR40, -R193 ;  /* 0x000000289d0b7c23 */ /* 0x000fc200080108c1 */
[----:B------:R-:W-:Y:S01]  /*5dd0*/  FFMA.FTZ R12, R160, UR40, -R193 ;  /* 0x00000028a00c7c23 */ /* 0x000fe200080108c1 */
[----:B------:R-:W-:-:S01]  /*5de0*/  FFMA.FTZ R154, R162, UR40, -R101 ;  /* 0x00000028a29a7c23 */ /* 0x000fc20008010865 */
[----:B------:R-:W-:Y:S01]  /*5df0*/  FFMA.FTZ R13, R161, UR40, -R193 ;  /* 0x00000028a10d7c23 */ /* 0x000fe200080108c1 */
[----:B------:R-:W-:-:S01]  /*5e00*/  FFMA.FTZ R157, R163, UR40, -R101 ;  /* 0x00000028a39d7c23 */ /* 0x000fc20008010865 */
[----:B------:R0:W-:Y:S01]  /*5e10*/  MUFU.EX2 R8, R153 ;  /* 0x0000009900087308 */ /* 0x0001e20000000800 */
[----:B------:R-:W-:-:S01]  /*5e20*/  FFMA.FTZ R14, R164, UR40, -R193 ;  /* 0x00000028a40e7c23 */ /* 0x000fc200080108c1 */
[----:B------:R-:W-:Y:S01]  /*5e30*/  FFMA.FTZ R156, R166, UR40, -R101 ;  /* 0x00000028a69c7c23 */ /* 0x000fe20008010865 */
[----:B------:R-:W-:-:S01]  /*5e40*/  FFMA.FTZ R15, R165, UR40, -R193 ;  /* 0x00000028a50f7c23 */ /* 0x000fc200080108c1 */
[--C-:B------:R-:W-:Y:S01]  /*5e50*/  FFMA.FTZ R138, R138, UR40, -R101.reuse ;  /* 0x000000288a8a7c23 */ /* 0x100fe20008010865 */
[----:B------:R-:W-:-:S01]  /*5e60*/  FFMA.FTZ R139, R139, UR40, -R101 ;  /* 0x000000288b8b7c23 */ /* 0x000fc20008010865 */
[--C-:B------:R-:W-:Y:S01]  /*5e70*/  FFMA.FTZ R142, R142, UR40, -R101.reuse ;  /* 0x000000288e8e7c23 */ /* 0x100fe20008010865 */
[----:B------:R-:W-:-:S01]  /*5e80*/  FFMA.FTZ R143, R143, UR40, -R101 ;  /* 0x000000288f8f7c23 */ /* 0x000fc20008010865 */
[----:B------:R-:W1:Y:S01]  /*5e90*/  MUFU.EX2 R9, R9 ;  /* 0x0000000900097308 */ /* 0x000e620000000800 */
[----:B0-----:R-:W-:-:S01]  /*5ea0*/  FFMA.FTZ R153, R155, UR40, -R101 ;  /* 0x000000289b997c23 */ /* 0x001fc20008010865 */
        /* <DEDUP_REMOVED lines=14> */
[----:B------:R-:W0:Y:S01]  /*5f90*/  MUFU.EX2 R148, R148 ;  /* 0x0000009400947308 */ /* 0x000e220000000800 */
[----:B-1----:R-:W-:-:S01]  /*5fa0*/  FFMA.FTZ R5, R6, R5, R9 ;  /* 0x0000000506057223 */ /* 0x002fc20000010009 */
[----:B------:R-:W-:Y:S01]  /*5fb0*/  FFMA.FTZ R127, R127, UR40, -R101 ;  /* 0x000000287f7f7c23 */ /* 0x000fe20008010865 */
[----:B------:R-:W-:-:S01]  /*5fc0*/  FFMA.FTZ R128, R128, UR40, -R193 ;  /* 0x0000002880807c23 */ /* 0x000fc200080108c1 */
[----:B------:R-:W-:Y:S01]  /*5fd0*/  FFMA.FTZ R130, R130, UR40, -R101 ;  /* 0x0000002882827c23 */ /* 0x000fe20008010865 */
[----:B------:R-:W-:-:S01]  /*5fe0*/  FADD.FTZ R5, R8, R5 ;  /* 0x0000000508057221 */ /* 0x000fc20000010000 */
[----:B------:R-:W-:Y:S01]  /*5ff0*/  FFMA.FTZ R129, R129, UR40, -R193 ;  /* 0x0000002881817c23 */ /* 0x000fe200080108c1 */
[----:B------:R-:W-:-:S01]  /*6000*/  FFMA.FTZ R131, R131, UR40, -R101 ;  /* 0x0000002883837c23 */ /* 0x000fc20008010865 */
[----:B------:R-:W1:Y:S01]  /*6010*/  MUFU.EX2 R153, R153 ;  /* 0x0000009900997308 */ /* 0x000e620000000800 */
[----:B------:R-:W-:-:S01]  /*6020*/  FFMA.FTZ R132, R132, UR40, -R193 ;  /* 0x0000002884847c23 */ /* 0x000fc200080108c1 */
[----:B------:R-:W-:Y:S01]  /*6030*/  FFMA.FTZ R134, R134, UR40, -R101 ;  /* 0x0000002886867c23 */ /* 0x000fe20008010865 */
[----:B------:R-:W-:-:S01]  /*6040*/  FFMA.FTZ R133, R133, UR40, -R193 ;  /* 0x0000002885857c23 */ /* 0x000fc200080108c1 */
[----:B------:R-:W-:Y:S01]  /*6050*/  FFMA.FTZ R135, R135, UR40, -R101 ;  /* 0x0000002887877c23 */ /* 0x000fe20008010865 */
[----:B------:R-:W-:-:S01]  /*6060*/  FFMA.FTZ R104, R104, UR40, -R193 ;  /* 0x0000002868687c23 */ /* 0x000fc200080108c1 */
[----:B------:R-:W-:Y:S01]  /*6070*/  FFMA.FTZ R106, R106, UR40, -R101 ;  /* 0x000000286a6a7c23 */ /* 0x000fe20008010865 */
[----:B------:R-:W-:-:S01]  /*6080*/  FFMA.FTZ R105, R105, UR40, -R193 ;  /* 0x0000002869697c23 */ /* 0x000fc200080108c1 */
[----:B------:R-:W2:Y:S01]  /*6090*/  MUFU.EX2 R10, R10 ;  /* 0x0000000a000a7308 */ /* 0x000ea20000000800 */
[----:B0-----:R-:W-:-:S01]  /*60a0*/  FFMA.FTZ R4, R7, R4, R148 ;  /* 0x0000000407047223 */ /* 0x001fc20000010094 */
[----:B------:R-:W-:Y:S01]  /*60b0*/  FFMA.FTZ R107, R107, UR40, -R101 ;  /* 0x000000286b6b7c23 */ /* 0x000fe20008010865 */
[----:B------:R-:W-:-:S01]  /*60c0*/  FFMA.FTZ R108, R108, UR40, -R193 ;  /* 0x000000286c6c7c23 */ /* 0x000fc200080108c1 */
[----:B------:R-:W-:Y:S01]  /*60d0*/  FFMA.FTZ R110, R110, UR40, -R101 ;  /* 0x000000286e6e7c23 */ /* 0x000fe20008010865 */
[----:B------:R-:W-:-:S01]  /*60e0*/  FFMA.FTZ R109, R109, UR40, -R193 ;  /* 0x000000286d6d7c23 */ /* 0x000fc200080108c1 */
[----:B------:R-:W-:Y:S01]  /*60f0*/  FFMA.FTZ R111, R111, UR40, -R101 ;  /* 0x000000286f6f7c23 */ /* 0x000fe20008010865 */
[----:B------:R-:W-:-:S01]  /*6100*/  FFMA.FTZ R112, R112, UR40, -R193 ;  /* 0x0000002870707c23 */ /* 0x000fc200080108c1 */
[----:B------:R-:W0:Y:S01]  /*6110*/  MUFU.EX2 R152, R152 ;  /* 0x0000009800987308 */ /* 0x000e220000000800 */
[----:B-1----:R-:W-:-:S01]  /*6120*/  FADD.FTZ R161, R153, R4 ;  /* 0x0000000499a17221 */ /* 0x002fc20000010000 */
[----:B------:R-:W-:Y:S01]  /*6130*/  FFMA.FTZ R114, R114, UR40, -R101 ;  /* 0x0000002872727c23 */ /* 0x000fe20008010865 */
[----:B------:R-:W-:-:S01]  /*6140*/  FFMA.FTZ R113, R113, UR40, -R193 ;  /* 0x0000002871717c23 */ /* 0x000fc200080108c1 */
[----:B------:R-:W-:Y:S01]  /*6150*/  FFMA.FTZ R115, R115, UR40, -R101 ;  /* 0x0000002873737c23 */ /* 0x000fe20008010865 */
[----:B------:R-:W-:-:S01]  /*6160*/  FFMA.FTZ R116, R116, UR40, -R193 ;  /* 0x0000002874747c23 */ /* 0x000fc200080108c1 */
[----:B------:R-:W-:Y:S01]  /*6170*/  FFMA.FTZ R118, R118, UR40, -R101 ;  /* 0x0000002876767c23 */ /* 0x000fe20008010865 */
[----:B------:R-:W-:-:S01]  /*6180*/  FFMA.FTZ R117, R117, UR40, -R193 ;  /* 0x0000002875757c23 */ /* 0x000fc200080108c1 */
[----:B------:R-:W1:Y:S01]  /*6190*/  MUFU.EX2 R11, R11 ;  /* 0x0000000b000b7308 */ /* 0x000e620000000800 */
[----:B--2---:R-:W-:-:S01]  /*61a0*/  FADD.FTZ R4, R10, R5 ;  /* 0x000000050a047221 */ /* 0x004fc20000010000 */
[----:B------:R-:W-:Y:S01]  /*61b0*/  FFMA.FTZ R119, R119, UR40, -R101 ;  /* 0x0000002877777c23 */ /* 0x000fe20008010865 */
[----:B------:R-:W-:-:S01]  /*61c0*/  FFMA.FTZ R88, R88, UR40, -R193 ;  /* 0x0000002858587c23 */ /* 0x000fc200080108c1 */
[--C-:B------:R-:W-:Y:S01]  /*61d0*/  FFMA.FTZ R90, R90, UR40, -R101.reuse ;  /* 0x000000285a5a7c23 */ /* 0x100fe20008010865 */
[----:B------:R-:W-:-:S01]  /*61e0*/  FFMA.FTZ R94, R94, UR40, -R101 ;  /* 0x000000285e5e7c23 */ /* 0x000fc20008010865 */
[----:B------:R-:W-:Y:S01]  /*61f0*/  FFMA.FTZ R89, R89, UR40, -R193 ;  /* 0x0000002859597c23 */ /* 0x000fe200080108c1 */
[----:B------:R-:W-:-:S02]  /*6200*/  WARPGROUP.DEPBAR.LE gsb0, 0x0 ;  /* 0x00008000000079c5 */ /* 0x000fc40000010000 */
[----:B------:R-:W-:Y:S01]  /*6210*/  WARPGROUP.ARRIVE ;  /* 0x00000000000079c5 */ /* 0x000fe20000000000 */
[----:B------:R-:W2:Y:S01]  /*6220*/  MUFU.EX2 R155, R155 ;  /* 0x0000009b009b7308 */ /* 0x000ea20000000800 */
[----:B0-----:R-:W-:-:S01]  /*6230*/  FADD.FTZ R158, R152, R161 ;  /* 0x000000a1989e7221 */ /* 0x001fc20000010000 */
[----:B------:R-:W-:Y:S01]  /*6240*/  FFMA.FTZ R91, R91, UR40, -R101 ;  /* 0x000000285b5b7c23 */ /* 0x000fe20008010865 */
[----:B------:R-:W-:-:S01]  /*6250*/  FFMA.FTZ R92, R92, UR40, -R193 ;  /* 0x000000285c5c7c23 */ /* 0x000fc200080108c1 */
[----:B------:R-:W-:Y:S01]  /*6260*/  FFMA.FTZ R93, R93, UR40, -R193 ;  /* 0x000000285d5d7c23 */ /* 0x000fe200080108c1 */
[----:B------:R-:W-:Y:S01]  /*6270*/  QGMMA.64x128x32.F32.E4M3.E4M3 R24, R180, gdesc[UR4], R24, gsb0 ;  /* 0x01e00004b4187df3 */ /* 0x000fe20008000818 */
[----:B------:R-:W-:Y:S01]  /*6280*/  UIADD3 UR6, UR10, 0x300, URZ ;  /* 0x000003000a067890 */ /* 0x000fe2000fffe03f */
[----:B-1----:R-:W-:Y:S01]  /*6290*/  FADD.FTZ R5, R11, R4 ;  /* 0x000000040b057221 */ /* 0x002fe20000010000 */
[----:B------:R-:W-:Y:S01]  /*62a0*/  UMOV UR7, 0xc0000010 ;  /* 0xc000001000077882 */ /* 0x000fe20000000000 */
[----:B------:R-:W0:Y:S01]  /*62b0*/  MUFU.EX2 R12, R12 ;  /* 0x0000000c000c7308 */ /* 0x000e220000000800 */
[----:B------:R-:W-:-:S01]  /*62c0*/  FFMA.FTZ R95, R95, UR40, -R101 ;  /* 0x000000285f5f7c23 */ /* 0x000fc20008010865 */
        /* <DEDUP_REMOVED lines=8> */
[----:B------:R-:W-:-:S06]  /*6350*/  FFMA.FTZ R101, R103, UR40, -R101 ;  /* 0x0000002867657c23 */ /* 0x000fcc0008010865 */
        /* <DEDUP_REMOVED lines=31> */
[----:B0-----:R-:W-:-:S01]  /*6550*/  FADD.FTZ R161, R143, R158 ;  /* 0x0000009e8fa17221 */ /* 0x001fc20000010000 */
[----:B------:R-:W-:Y:S02]  /*6560*/  WARPGROUP.DEPBAR.LE gsb0, 0x0 ;  /* 0x00008000000079c5 */ /* 0x000fe40000010000 */
[----:B------:R-:W-:-:S04]  /*6570*/  WARPGROUP.ARRIVE ;  /* 0x00000000000079c5 */ /* 0x000fc80000000000 */
[----:B------:R-:W0:Y:S01]  /*6580*/  MUFU.EX2 R141, R141 ;  /* 0x0000008d008d7308 */ /* 0x000e220000000800 */
[----:B-1----:R-:W-:-:S01]  /*6590*/  FADD.FTZ R4, R140, R5 ;  /* 0x000000058c047221 */ /* 0x002fc20000010000 */
[----:B------:R-:W-:Y:S01]  /*65a0*/  QGMMA.64x128x32.F32.E4M3.E4M3 R24, R184, gdesc[UR4], R24, gsb0 ;  /* 0x01e00004b8187df3 */ /* 0x000fe20008000818 */
[----:B------:R-:W-:Y:S01]  /*65b0*/  UIADD3 UR6, UR10, 0x400, URZ ;  /* 0x000004000a067890 */ /* 0x000fe2000fffe03f */
[----:B------:R-:W-:-:S04]  /*65c0*/  UMOV UR7, 0xc0000010 ;  /* 0xc000001000077882 */ /* 0x000fc80000000000 */
        /* <DEDUP_REMOVED lines=39> */
[----:B--2---:R-:W-:-:S05]  /*6840*/  FADD.FTZ R161, R131, R158 ;  /* 0x0000009e83a17221 */ /* 0x004fca0000010000 */
[----:B------:R-:W1:Y:S08]  /*6850*/  MUFU.EX2 R134, R134 ;  /* 0x0000008600867308 */ /* 0x000e700000000800 */
        /* <DEDUP_REMOVED lines=20> */
[----:B------:R-:W-:Y:S01]  /*69a0*/  MUFU.EX2 R112, R112 ;  /* 0x0000007000707308 */ /* 0x000fe20000000800 */
[----:B-1----:R-:W-:-:S01]  /*69b0*/  FADD.FTZ R5, R109, R4 ;  /* 0x000000046d057221 */ /* 0x002fc20000010000 */
[----:B------:R-:W-:-:S06]  /*69c0*/  IADD3 R4, -R22, 0xb, RZ ;  /* 0x0000000b16047810 */ /* 0x000fcc0007ffe1ff */
[----:B------:R-:W0:Y:S01]  /*69d0*/  MUFU.EX2 R114, R114 ;  /* 0x0000007200727308 */ /* 0x000e220000000800 */
[----:B--2---:R-:W-:-:S07]  /*69e0*/  FADD.FTZ R161, R111, R158 ;  /* 0x0000009e6fa17221 */ /* 0x004fce0000010000 */
[----:B------:R-:W-:Y:S08]  /*69f0*/  MUFU.EX2 R113, R113 ;  /* 0x0000007100717308 */ /* 0x000ff00000000800 */
[----:B------:R-:W1:Y:S01]  /*6a00*/  MUFU.EX2 R115, R115 ;  /* 0x0000007300737308 */ /* 0x000e620000000800 */
[----:B0-----:R-:W-:-:S07]  /*6a10*/  FADD.FTZ R158, R114, R161 ;  /* 0x000000a1729e7221 */ /* 0x001fce0000010000 */
[----:B------:R-:W-:Y:S08]  /*6a20*/  MUFU.EX2 R116, R116 ;  /* 0x0000007400747308 */ /* 0x000ff00000000800 */
[----:B------:R-:W0:Y:S01]  /*6a30*/  MUFU.EX2 R118, R118 ;  /* 0x0000007600767308 */ /* 0x000e220000000800 */
[----:B-1----:R-:W-:-:S07]  /*6a40*/  FADD.FTZ R161, R115, R158 ;  /* 0x0000009e73a17221 */ /* 0x002fce0000010000 */
[----:B------:R-:W1:Y:S01]  /*6a50*/  MUFU.EX2 R117, R117 ;  /* 0x0000007500757308 */ /* 0x000e620000000800 */
[----:B------:R-:W-:-:S07]  /*6a60*/  WARPGROUP.DEPBAR.LE gsb0, 0x0 ;  /* 0x00008000000079c5 */ /* 0x000fce0000010000 */
[----:B------:R-:W-:Y:S01]  /*6a70*/  MUFU.EX2 R119, R119 ;  /* 0x0000007700777308 */ /* 0x000fe20000000800 */
[----:B0-----:R-:W-:-:S01]  /*6a80*/  FADD.FTZ R158, R118, R161 ;  /* 0x000000a1769e7221 */ /* 0x001fc20000010000 */
[----:B------:R-:W-:-:S06]  /*6a90*/  IMAD.U32 R161, RZ, RZ, UR52 ;  /* 0x00000034ffa17e24 */ /* 0x000fcc000f8e00ff */
[----:B------:R-:W0:Y:S08]  /*6aa0*/  MUFU.EX2 R88, R88 ;  /* 0x0000005800587308 */ /* 0x000e300000000800 */
[----:B------:R2:W-:Y:S08]  /*6ab0*/  MUFU.EX2 R163, R94 ;  /* 0x0000005e00a37308 */ /* 0x0005f00000000800 */
[----:B------:R-:W-:Y:S01]  /*6ac0*/  MUFU.EX2 R90, R90 ;  /* 0x0000005a005a7308 */ /* 0x000fe20000000800 */
[----:B--2---:R-:W-:-:S04]  /*6ad0*/  FADD.FTZ R94, R112, R5 ;  /* 0x00000005705e7221 */ /* 0x004fc80000010000 */
[----:B------:R-:W-:-:S03]  /*6ae0*/  FADD.FTZ R5, R113, R94 ;  /* 0x0000005e71057221 */ /* 0x000fc60000010000 */
[----:B------:R-:W2:Y:S01]  /*6af0*/  MUFU.EX2 R89, R89 ;  /* 0x0000005900597308 */ /* 0x000ea20000000800 */
[----:B------:R-:W-:-:S04]  /*6b00*/  FADD.FTZ R94, R116, R5 ;  /* 0x00000005745e7221 */ /* 0x000fc80000010000 */
[----:B-1----:R-:W-:-:S03]  /*6b10*/  FADD.FTZ R5, R117, R94 ;  /* 0x0000005e75057221 */ /* 0x002fc60000010000 */
[----:B------:R-:W-:Y:S01]  /*6b20*/  MUFU.EX2 R91, R91 ;  /* 0x0000005b005b7308 */ /* 0x000fe20000000800 */
[----:B0-----:R-:W-:-:S07]  /*6b30*/  FADD.FTZ R94, R88, R5 ;  /* 0x00000005585e7221 */ /* 0x001fce0000010000 */
[----:B------:R-:W0:Y:S01]  /*6b40*/  MUFU.EX2 R92, R92 ;  /* 0x0000005c005c7308 */ /* 0x000e220000000800 */
[----:B--2---:R-:W-:-:S07]  /*6b50*/  FADD.FTZ R5, R89, R94 ;  /* 0x0000005e59057221 */ /* 0x004fce0000010000 */
[----:B------:R-:W1:Y:S08]  /*6b60*/  MUFU.EX2 R93, R93 ;  /* 0x0000005d005d7308 */ /* 0x000e700000000800 */
[----:B------:R2:W-:Y:S01]  /*6b70*/  MUFU.EX2 R160, R95 ;  /* 0x0000005f00a07308 */ /* 0x0005e20000000800 */
[----:B0-----:R-:W-:-:S07]  /*6b80*/  FADD.FTZ R94, R92, R5 ;  /* 0x000000055c5e7221 */ /* 0x001fce0000010000 */
[----:B------:R-:W0:Y:S01]  /*6b90*/  MUFU.EX2 R96, R96 ;  /* 0x0000006000607308 */ /* 0x000e220000000800 */
[----:B--2---:R-:W-:-:S01]  /*6ba0*/  FADD.FTZ R95, R119, R158 ;  /* 0x0000009e775f7221 */ /* 0x004fc20000010000 */
[----:B------:R-:W-:Y:S01]  /*6bb0*/  @!P1 LEA R158, R161, UR39, 0x3 ;  /* 0x00000027a19e9c11 */ /* 0x000fe2000f8e18ff */
[----:B------:R2:W-:Y:S06]  /*6bc0*/  BAR.ARV R4, 0x100 ;  /* 0x000400040000751d */ /* 0x0005ec0000002000 */
[----:B------:R3:W4:Y:S01]  /*6bd0*/  MUFU.EX2 R191, R98 ;  /* 0x0000006200bf7308 */ /* 0x0007220000000800 */
[----:B-1----:R-:W-:-:S01]  /*6be0*/  FADD.FTZ R5, R93, R94 ;  /* 0x0000005e5d057221 */ /* 0x002fc20000010000 */
[----:B--2---:R-:W-:-:S05]  /*6bf0*/  @!P1 VIADD R4, R158, 0x29840 ;  /* 0x000298409e049836 */ /* 0x004fca0000000000 */
[----:B------:R-:W-:Y:S01]  /*6c00*/  @!P1 PRMT R4, RZ, 0x654, R4 ;  /* 0x00000654ff049816 */ /* 0x000fe20000000004 */
[----:B------:R-:W1:Y:S01]  /*6c10*/  MUFU.EX2 R97, R97 ;  /* 0x0000006100617308 */ /* 0x000e620000000800 */
[----:B---3--:R-:W-:-:S02]  /*6c20*/  FADD.FTZ R98, R90, R95 ;  /* 0x0000005f5a627221 */ /* 0x008fc40000010000 */
[----:B------:R0:W-:Y:S02]  /*6c30*/  @!P1 SYNCS.ARRIVE.TRANS64.RED.A1T0 RZ, [R4+URZ], RZ ;  /* 0x000000ff04ff99a7 */ /* 0x0001e4000810043f */
[----:B------:R-:W-:-:S03]  /*6c40*/  FADD.FTZ R98, R91, R98 ;  /* 0x000000625b627221 */ /* 0x000fc60000010000 */
[----:B------:R-:W2:Y:S01]  /*6c50*/  MUFU.EX2 R162, R99 ;  /* 0x0000006300a27308 */ /* 0x000ea20000000800 */
[----:B------:R-:W-:-:S01]  /*6c60*/  FADD.FTZ R98, R163, R98 ;  /* 0x00000062a3627221 */ /* 0x000fc20000010000 */
[----:B0-----:R-:W-:-:S03]  /*6c70*/  FADD.FTZ R4, R96, R5 ;  /* 0x0000000560047221 */ /* 0x001fc60000010000 */
[----:B------:R-:W-:-:S03]  /*6c80*/  FADD.FTZ R98, R160, R98 ;  /* 0x00000062a0627221 */ /* 0x000fc60000010000 */
[----:B------:R-:W0:Y:S01]  /*6c90*/  MUFU.EX2 R100, R100 ;  /* 0x0000006400647308 */ /* 0x000e220000000800 */
[----:B----4-:R-:W-:-:S01]  /*6ca0*/  FADD.FTZ R98, R191, R98 ;  /* 0x00000062bf627221 */ /* 0x010fc20000010000 */
[----:B-1----:R-:W-:-:S06]  /*6cb0*/  FADD.FTZ R5, R97, R4 ;  /* 0x0000000461057221 */ /* 0x002fcc0000010000 */
[----:B------:R-:W1:Y:S01]  /*6cc0*/  MUFU.EX2 R95, R102 ;  /* 0x00000066005f7308 */ /* 0x000e620000000800 */
[----:B--2---:R-:W-:-:S07]  /*6cd0*/  FADD.FTZ R98, R162, R98 ;  /* 0x00000062a2627221 */ /* 0x004fce0000010000 */
[----:B------:R-:W2:Y:S01]  /*6ce0*/  MUFU.EX2 R149, R149 ;  /* 0x0000009500957308 */ /* 0x000ea20000000800 */
[----:B0-----:R-:W-:-:S07]  /*6cf0*/  FADD.FTZ R4, R100, R5 ;  /* 0x0000000564047221 */ /* 0x001fce0000010000 */
[----:B------:R-:W0:Y:S01]  /*6d00*/  MUFU.EX2 R101, R101 ;  /* 0x0000006500657308 */ /* 0x000e220000000800 */
[----:B-1----:R-:W-:-:S01]  /*6d10*/  FADD.FTZ R98, R95, R98 ;  /* 0x000000625f627221 */ /* 0x002fc20000010000 */
[----:B--2---:R-:W-:-:S03]  /*6d20*/  FADD.FTZ R5, R149, R4 ;  /* 0x0000000495057221 */ /* 0x004fc60000010000 */
[----:B0-----:R-:W-:Y:S01]  /*6d30*/  FADD.FTZ R4, R101, R98 ;  /* 0x0000006265047221 */ /* 0x001fe20000010000 */
[----:B------:R-:W-:Y:S06]  /*6d40*/  @!P0 BRA `(.L_x_24) ;  /* 0x0000000000048947 */ /* 0x000fec0003800000 */
[----:B------:R-:W-:Y:S01]  /*6d50*/  BPT.TRAP 0x1 ;  /* 0x000000040000795c */ /* 0x000fe20000300000 */
.L_x_24:
[----:B------:R-:W-:Y:S01]  /*6d60*/  ULEA UR6, UR51, UR39, 0x3 ;  /* 0x0000002733067291 */ /* 0x000fe2000f8e183f */
[----:B------:R-:W-:Y:S01]  /*6d70*/  ISETP.LT.AND P1, PT, RZ, UR50, PT ;  /* 0x00000032ff007c0c */ /* 0x000fe2000bf21270 */
[----:B------:R-:W-:Y:S01]  /*6d80*/  UIADD3 UR7, UR50, -0x1, URZ ;  /* 0xffffffff32077890 */ /* 0x000fe2000fffe03f */
[----:B------:R-:W-:Y:S01]  /*6d90*/  F2FP.SATFINITE.E4M3.F32.PACK_AB_MERGE_C R10, R11, R10, RZ ;  /* 0x0000000a0b0a723e */ /* 0x000fe200048070ff */
[----:B------:R-:W-:Y:S01]  /*6da0*/  UIADD3 UR6, UR6, 0x29860, URZ ;  /* 0x0002986006067890 */ /* 0x000fe2000fffe03f */
[----:B------:R-:W-:Y:S01]  /*6db0*/  F2FP.SATFINITE.E4M3.F32.PACK_AB_MERGE_C R14, R15, R14, RZ ;  /* 0x0000000e0f0e723e */ /* 0x000fe200048070ff */
[----:B------:R-:W-:Y:S01]  /*6dc0*/  UMOV UR53, UR44 ;  /* 0x0000002c00357c82 */ /* 0x000fe20008000000 */
[----:B------:R-:W-:Y:S01]  /*6dd0*/  F2FP.SATFINITE.E4M3.F32.PACK_AB_MERGE_C R152, R155, R152, RZ ;  /* 0x000000989b98723e */ /* 0x000fe200048070ff */
[----:B------:R-:W-:Y:S01]  /*6de0*/  UPRMT UR6, UR36, 0x654, UR6 ;  /* 0x0000065424067896 */ /* 0x000fe20008000006 */
[----:B------:R-:W-:Y:S01]  /*6df0*/  F2FP.SATFINITE.E4M3.F32.PACK_AB_MERGE_C R156, R159, R156, RZ ;  /* 0x0000009c9f9c723e */ /* 0x000fe200048070ff */
[----:B------:R-:W-:Y:S01]  /*6e00*/  UMOV UR50, UR7 ;  /* 0x0000000700327c82 */ /* 0x000fe20008000000 */
[----:B------:R-:W-:Y:S01]  /*6e10*/  F2FP.SATFINITE.E4M3.F32.PACK_AB_MERGE_C R136, R137, R136, RZ ;  /* 0x000000888988723e */ /* 0x000fe200048070ff */
[----:B------:R-:W-:Y:S01]  /*6e20*/  UMOV UR51, UR52 ;  /* 0x0000003400337c82 */ /* 0x000fe20008000000 */
[----:B------:R-:W-:Y:S01]  /*6e30*/  F2FP.SATFINITE.E4M3.F32.PACK_AB_MERGE_C R142, R143, R142, RZ ;  /* 0x0000008e8f8e723e */ /* 0x000fe200048070ff */
[----:B------:R-:W-:Y:S01]  /*6e40*/  FMUL.FTZ R24, R24, R6 ;  /* 0x0000000618187220 */ /* 0x000fe20000410000 */
[----:B------:R-:W-:Y:S01]  /*6e50*/  F2FP.SATFINITE.E4M3.F32.PACK_AB_MERGE_C R144, R145, R144, RZ ;  /* 0x000000909190723e */ /* 0x000fe200048070ff */
[----:B------:R-:W-:Y:S01]  /*6e60*/  FMUL.FTZ R25, R25, R6 ;  /* 0x0000000619197220 */ /* 0x000fe20000410000 */
[----:B------:R-:W-:Y:S01]  /*6e70*/  F2FP.SATFINITE.E4M3.F32.PACK_AB_MERGE_C R150, R151, R150, RZ ;  /* 0x000000969796723e */ /* 0x000fe200048070ff */
[----:B------:R-:W-:Y:S01]  /*6e80*/  SYNCS.ARRIVE.TRANS64.RED.A1T0 RZ, [UR6], RZ ;  /* 0x000000ffffff79a7 */ /* 0x000fe20008100406 */
[----:B------:R-:W-:Y:S01]  /*6e90*/  F2FP.SATFINITE.E4M3.F32.PACK_AB_MERGE_C R124, R125, R124, RZ ;  /* 0x0000007c7d7c723e */ /* 0x000fe200048070ff */
[----:B------:R-:W-:Y:S01]  /*6ea0*/  FMUL.FTZ R28, R28, R6 ;  /* 0x000000061c1c7220 */ /* 0x000fe20000410000 */
        /* <DEDUP_REMOVED lines=15> */
[-C--:B------:R-:W-:Y:S01]  /*6fa0*/  FMUL.FTZ R44, R44, R6.reuse ;  /* 0x000000062c2c7220 */ /* 0x080fe20000410000 */
[----:B------:R-:W-:Y:S01]  /*6fb0*/  F2FP.SATFINITE.E4M3.F32.PACK_AB_MERGE_C R11, R160, R163, RZ ;  /* 0x000000a3a00b723e */ /* 0x000fe200048070ff */
[----:B------:R-:W-:Y:S01]  /*6fc0*/  FMUL.FTZ R45, R45, R6 ;  /* 0x000000062d2d7220 */ /* 0x000fe20000410000 */
[----:B------:R-:W-:Y:S01]  /*6fd0*/  F2FP.SATFINITE.E4M3.F32.PACK_AB_MERGE_C R100, R149, R100, RZ ;  /* 0x000000649564723e */ /* 0x000fe200048070ff */
[-C--:B------:R-:W-:Y:S01]  /*6fe0*/  FMUL.FTZ R48, R48, R6.reuse ;  /* 0x0000000630307220 */ /* 0x080fe20000410000 */
[----:B------:R-:W-:Y:S01]  /*6ff0*/  F2FP.SATFINITE.E4M3.F32.PACK_AB_MERGE_C R15, R101, R95, RZ ;  /* 0x0000005f650f723e */ /* 0x000fe200048070ff */
[-C--:B------:R-:W-:Y:S01]  /*7000*/  FMUL.FTZ R49, R49, R6.reuse ;  /* 0x0000000631317220 */ /* 0x080fe20000410000 */
        /* <DEDUP_REMOVED lines=17> */
[----:B------:R-:W-:Y:S01]  /*7120*/  FMUL.FTZ R85, R85, R6 ;  /* 0x0000000655557220 */ /* 0x000fe20000410000 */
        /* <DEDUP_REMOVED lines=32> */
[----:B------:R-:W-:Y:S01]  /*7330*/  F2FP.SATFINITE.E4M3.F32.PACK_AB_MERGE_C R172, R8, R9, R10 ;  /* 0x0000000908ac723e */ /* 0x000fe2000480700a */
[----:B------:R-:W-:Y:S01]  /*7340*/  IMAD.MOV.U32 R6, RZ, RZ, R3 ;  /* 0x000000ffff067224 */ /* 0x000fe200078e0003 */
[----:B------:R-:W-:Y:S01]  /*7350*/  F2FP.SATFINITE.E4M3.F32.PACK_AB_MERGE_C R173, R153, R148, R152 ;  /* 0x0000009499ad723e */ /* 0x000fe20004807098 */
[----:B------:R-:W-:Y:S01]  /*7360*/  IMAD.MOV.U32 R7, RZ, RZ, R0 ;  /* 0x000000ffff077224 */ /* 0x000fe200078e0000 */
[----:B------:R-:W-:-:S02]  /*7370*/  F2FP.SATFINITE.E4M3.F32.PACK_AB_MERGE_C R174, R13, R12, R14 ;  /* 0x0000000c0dae723e */ /* 0x000fc4000480700e */
[----:B------:R-:W-:Y:S02]  /*7380*/  F2FP.SATFINITE.E4M3.F32.PACK_AB_MERGE_C R175, R157, R154, R156 ;  /* 0x0000009a9daf723e */ /* 0x000fe4000480709c */
[----:B------:R-:W-:Y:S02]  /*7390*/  F2FP.SATFINITE.E4M3.F32.PACK_AB_MERGE_C R176, R21, R20, R136 ;  /* 0x0000001415b0723e */ /* 0x000fe40004807088 */
[----:B------:R-:W-:Y:S02]  /*73a0*/  F2FP.SATFINITE.E4M3.F32.PACK_AB_MERGE_C R177, R139, R138, R142 ;  /* 0x0000008a8bb1723e */ /* 0x000fe4000480708e */
[----:B------:R-:W-:Y:S02]  /*73b0*/  F2FP.SATFINITE.E4M3.F32.PACK_AB_MERGE_C R178, R141, R140, R144 ;  /* 0x0000008c8db2723e */ /* 0x000fe40004807090 */
[----:B------:R-:W-:Y:S02]  /*73c0*/  F2FP.SATFINITE.E4M3.F32.PACK_AB_MERGE_C R179, R147, R146, R150 ;  /* 0x0000009293b3723e */ /* 0x000fe40004807096 */
        /* <DEDUP_REMOVED lines=11> */
[----:B------:R-:W-:Y:S01]  /*7480*/  F2FP.SATFINITE.E4M3.F32.PACK_AB_MERGE_C R191, R162, R191, R15 ;  /* 0x000000bfa2bf723e */ /* 0x000fe2000480700f */
[----:B------:R-:W-:Y:S06]  /*7490*/  @P1 BRA `(.L_x_25) ;  /* 0xffffffd000e01947 */ /* 0x000fec000383ffff */
.L_x_15:
[----:B------:R-:W-:Y:S06]  /*74a0*/  BAR.ARV 0x8, 0x180 ;  /* 0x0206000000007b1d */ /* 0x000fec0000002000 */
[----:B------:R-:W-:Y:S05]  /*74b0*/  @!P0 BRA `(.L_x_26) ;  /* 0x0000000000048947 */ /* 0x000fea0003800000 */
[----:B------:R-:W-:Y:S01]  /*74c0*/  BPT.TRAP 0x1 ;  /* 0x000000040000795c */ /* 0x000fe20000300000 */
.L_x_26:
[----:B------:R-:W-:Y:S01]  /*74d0*/  ULEA UR4, UR52, UR39, 0x3 ;  /* 0x0000002734047291 */ /* 0x000fe2000f8e183f */
[----:B------:R-:W-:-:S05]  /*74e0*/  IMAD.U32 R6, RZ, RZ, UR44 ;  /* 0x0000002cff067e24 */ /* 0x000fca000f8e00ff */
[----:B------:R-:W-:-:S04]  /*74f0*/  SHF.L.U32 R6, R6, 0x1f, RZ ;  /* 0x0000001f06067819 */ /* 0x000fc800000006ff */
[----:B------:R0:W1:Y:S01]  /*7500*/  SYNCS.PHASECHK.TRANS64.TRYWAIT P1, [UR4+0x29850], R6 ;  /* 0x02985006ff0075a7 */ /* 0x0000620008020144 */
[----:B------:R-:W-:Y:S05]  /*7510*/  @!P0 BRA `(.L_x_27) ;  /* 0x0000000000048947 */ /* 0x000fea0003800000 */
[----:B------:R-:W-:Y:S01]  /*7520*/  BPT.TRAP 0x1 ;  /* 0x000000040000795c */ /* 0x000fe20000300000 */
.L_x_27:
[----:B-1----:R-:W-:Y:S05]  /*7530*/  @P1 BRA `(.L_x_28) ;  /* 0x0000000000081947 */ /* 0x002fea0003800000 */
[----:B------:R-:W1:Y:S02]  /*7540*/  SYNCS.PHASECHK.TRANS64.TRYWAIT P1, [UR4+0x29850], R6 ;  /* 0x02985006ff0075a7 */ /* 0x000e640008020144 */
[----:B-1----:R-:W-:Y:S05]  /*7550*/  @!P1 BRA `(.L_x_29) ;  /* 0x0000005c00049947 */ /* 0x002fea0003800000 */
.L_x_28:
[----:B------:R-:W-:Y:S01]  /*7560*/  UIADD3 UR5, UR39, 0x400, URZ ;  /* 0x0000040027057890 */ /* 0x000fe2000fffe03f */
[----:B------:R-:W-:Y:S01]  /*7570*/  WARPGROUP.ARRIVE ;  /* 0x00000000000079c5 */ /* 0x000fe20000000000 */
[----:B------:R-:W-:Y:S01]  /*7580*/  UMOV UR7, 0xc0000010 ;  /* 0xc000001000077882 */ /* 0x000fe20000000000 */
[----:B------:R-:W-:Y:S01]  /*7590*/  IMAD.MOV.U32 R8, RZ, RZ, 0x3f800000 ;  /* 0x3f800000ff087424 */ /* 0x000fe200078e00ff */
[----:B------:R-:W-:-:S04]  /*75a0*/  USHF.R.U32.HI UR5, URZ, 0x4, UR5 ;  /* 0x000000043f057899 */ /* 0x000fc80008011605 */
[----:B------:R-:W-:-:S04]  /*75b0*/  ULOP3.LUT UR5, UR5, 0x3fff, URZ, 0xc0, !UPT ;  /* 0x00003fff05057892 */ /* 0x000fc8000f8ec03f */
[----:B------:R-:W-:-:S04]  /*75c0*/  ULOP3.LUT UR5, UR5, 0x10000, URZ, 0xfc, !UPT ;  /* 0x0001000005057892 */ /* 0x000fc8000f8efc3f */
[----:B------:R-:W-:-:S07]  /*75d0*/  UIMAD UR5, UR52, 0x500, UR5 ;  /* 0x00000500340578a4 */ /* 0x000fce000f8e0205 */
[----:B------:R-:W-:Y:S02]  /*75e0*/  UMOV UR6, UR5 ;  /* 0x0000000500067c82 */ /* 0x000fe40008000000 */
[----:B------:R-:W-:Y:S01]  /*75f0*/  QGMMA.64x128x32.F32.E4M3.E4M3 R24, R172, gdesc[UR4], R24, gsb0 ;  /* 0x01e00004ac187df3 */ /* 0x000fe20008000818 */
[----:B------:R-:W-:Y:S01]  /*7600*/  UIADD3 UR6, UR5, 0x100, URZ ;  /* 0x0000010005067890 */ /* 0x000fe2000fffe03f */
[----:B------:R-:W-:Y:S01]  /*7610*/  UMOV UR7, 0xc0000010 ;  /* 0xc000001000077882 */ /* 0x000fe20000000000 */
[----:B------:R-:W-:Y:S02]  /*7620*/  WARPGROUP.DEPBAR.LE gsb0, 0x0 ;  /* 0x00008000000079c5 */ /* 0x000fe40000010000 */
[----:B------:R-:W-:-:S07]  /*7630*/  WARPGROUP.ARRIVE ;  /* 0x00000000000079c5 */ /* 0x000fce0000000000 */
[----:B------:R-:W-:Y:S01]  /*7640*/  QGMMA.64x128x32.F32.E4M3.E4M3 R24, R176, gdesc[UR4], R24, gsb0 ;  /* 0x01e00004b0187df3 */ /* 0x000fe20008000818 */
[----:B------:R-:W-:Y:S02]  /*7650*/  ULDC.64 UR6, c[0x0][0x9a0] ;  /* 0x0002680000067ab9 */ /* 0x000fe40000000a00 */
[----:B------:R-:W-:-:S04]  /*7660*/  UISETP.NE.U32.AND UP0, UPT, UR6, URZ, UPT ;  /* 0x0000003f0600728c */ /* 0x000fc8000bf05070 */
[----:B------:R-:W-:-:S06]  /*7670*/  UISETP.NE.AND.EX UP0, UPT, UR7, URZ, UPT, UP0 ;  /* 0x0000003f0700728c */ /* 0x000fcc000bf05300 */
[----:B------:R-:W-:-:S05]  /*7680*/  PLOP3.LUT P1, PT, PT, PT, UP0, 0x80, 0x0 ;  /* 0x000000000000781c */ /* 0x000fca0003f2f008 */
[----:B------:R-:W-:Y:S01]  /*7690*/  @UP0 USHF.R.S32.HI UR10, URZ, 0x1f, UR42 ;  /* 0x0000001f3f0a0899 */ /* 0x000fe2000801142a */
[----:B------:R-:W-:Y:S01]  /*76a0*/  @UP0 ULDC.64 UR12, c[0x0][0x9c8] ;  /* 0x00027200000c0ab9 */ /* 0x000fe20000000a00 */
[----:B------:R-:W-:Y:S02]  /*76b0*/  @UP0 UIADD3 UR8, -UR42, URZ, URZ ;  /* 0x0000003f2a080290 */ /* 0x000fe4000fffe13f */
[----:B------:R-:W-:Y:S01]  /*76c0*/  @UP0 UIMAD UR10, UR10, UR12, URZ ;  /* 0x0000000c0a0a02a4 */ /* 0x000fe2000f8e023f */
[----:B------:R-:W-:Y:S02]  /*76d0*/  @UP0 ULDC UR9, c[0x0][0xc44] ;  /* 0x0003110000090ab9 */ /* 0x000fe40000000800 */
[----:B------:R-:W-:Y:S02]  /*76e0*/  @UP0 UIMAD UR11, UR9, UR8, UR43 ;  /* 0x00000008090b02a4 */ /* 0x000fe4000f8e022b */
[----:B------:R-:W-:Y:S02]  /*76f0*/  @UP0 UIMAD.WIDE.U32 UR8, UR42, UR12, URZ ;  /* 0x0000000c2a0802a5 */ /* 0x000fe4000f8e003f */
[----:B------:R-:W-:-:S02]  /*7700*/  @UP0 UIMAD UR10, UR42, UR13, UR10 ;  /* 0x0000000d2a0a02a4 */ /* 0x000fc4000f8e020a */
[----:B------:R-:W-:Y:S02]  /*7710*/  @UP0 USHF.R.S32.HI UR14, URZ, 0x1f, UR11 ;  /* 0x0000001f3f0e0899 */ /* 0x000fe4000801140b */
[----:B------:R-:W-:Y:S01]  /*7720*/  @UP0 UIADD3 UR9, UR9, UR10, URZ ;  /* 0x0000000a09090290 */ /* 0x000fe2000fffe03f */
[----:B------:R-:W-:Y:S02]  /*7730*/  @UP0 ULDC.64 UR12, c[0x0][0x9d0] ;  /* 0x00027400000c0ab9 */ /* 0x000fe40000000a00 */
[----:B------:R-:W-:Y:S02]  /*7740*/  @UP0 UIMAD UR10, UR14, UR12, URZ ;  /* 0x0000000c0e0a02a4 */ /* 0x000fe4000f8e023f */
[----:B------:R-:W-:Y:S02]  /*7750*/  @UP0 UIMAD.WIDE.U32 UR8, UR11, UR12, UR8 ;  /* 0x0000000c0b0802a5 */ /* 0x000fe4000f8e0008 */
[----:B------:R-:W-:Y:S02]  /*7760*/  @UP0 UIMAD UR10, UR11, UR13, UR10 ;  /* 0x0000000d0b0a02a4 */ /* 0x000fe4000f8e020a */
[----:B------:R-:W-:-:S02]  /*7770*/  @UP0 ULEA UR6, UP1, UR8, UR6, 0x2 ;  /* 0x0000000608060291 */ /* 0x000fc4000f82103f */
[----:B------:R-:W-:-:S04]  /*7780*/  @UP0 UIADD3 UR9, UR9, UR10, URZ ;  /* 0x0000000a09090290 */ /* 0x000fc8000fffe03f */
[----:B01----:R-:W-:Y:S01]  /*7790*/  IMAD.U32 R6, RZ, RZ, UR6 ;  /* 0x00000006ff067e24 */ /* 0x003fe2000f8e00ff */
[----:B------:R-:W-:Y:S02]  /*77a0*/  @UP0 ULEA.HI.X UR7, UR8, UR7, UR9, 0x2, UP1 ;  /* 0x0000000708070291 */ /* 0x000fe400088f1409 */
[----:B------:R-:W-:-:S04]  /*77b0*/  UIADD3 UR6, UR5, 0x200, URZ ;  /* 0x0000020005067890 */ /* 0x000fc8000fffe03f */
[----:B------:R-:W-:Y:S01]  /*77c0*/  IMAD.U32 R7, RZ, RZ, UR7 ;  /* 0x00000007ff077e24 */ /* 0x000fe2000f8e00ff */
[----:B------:R-:W-:-:S04]  /*77d0*/  UMOV UR7, 0xc0000010 ;  /* 0xc000001000077882 */ /* 0x000fc80000000000 */
[----:B------:R0:W2:Y:S01]  /*77e0*/  @P1 LDG.E R8, desc[UR48][R6.64] ;  /* 0x0000003006081981 */ /* 0x0000a2000c1e1900 */
[----:B------:R-:W-:Y:S02]  /*77f0*/  WARPGROUP.DEPBAR.LE gsb0, 0x0 ;  /* 0x00008000000079c5 */ /* 0x000fe40000010000 */
[----:B------:R-:W-:-:S06]  /*7800*/  WARPGROUP.ARRIVE ;  /* 0x00000000000079c5 */ /* 0x000fcc0000000000 */
[----:B------:R-:W-:Y:S01]  /*7810*/  QGMMA.64x128x32.F32.E4M3.E4M3 R24, R180, gdesc[UR4], R24, gsb0 ;  /* 0x01e00004b4187df3 */ /* 0x000fe20008000818 */
[----:B------:R-:W-:Y:S01]  /*7820*/  UIADD3 UR6, UR5, 0x300, URZ ;  /* 0x0000030005067890 */ /* 0x000fe2000fffe03f */
[----:B------:R-:W-:Y:S01]  /*7830*/  UMOV UR7, 0xc0000010 ;  /* 0xc000001000077882 */ /* 0x000fe20000000000 */
[----:B------:R-:W1:Y:S04]  /*7840*/  SHFL.BFLY PT, R10, R5, 0x2, 0x1f ;  /* 0x0c401f00050a7f89 */ /* 0x000e6800000e0000 */
[----:B------:R-:W3:Y:S01]  /*7850*/  SHFL.BFLY PT, R9, R4, 0x2, 0x1f ;  /* 0x0c401f0004097f89 */ /* 0x000ee200000e0000 */
[----:B------:R-:W-:Y:S02]  /*7860*/  WARPGROUP.DEPBAR.LE gsb0, 0x0 ;  /* 0x00008000000079c5 */ /* 0x000fe40000010000 */
[----:B------:R-:W-:-:S06]  /*7870*/  WARPGROUP.ARRIVE ;  /* 0x00000000000079c5 */ /* 0x000fcc0000000000 */
[----:B------:R-:W-:Y:S01]  /*7880*/  QGMMA.64x128x32.F32.E4M3.E4M3 R24, R184, gdesc[UR4], R24, gsb0 ;  /* 0x01e00004b8187df3 */ /* 0x000fe20008000818 */
[----:B------:R-:W-:Y:S01]  /*7890*/  UIADD3 UR6, UR5, 0x400, URZ ;  /* 0x0000040005067890 */ /* 0x000fe2000fffe03f */
[----:B------:R-:W-:Y:S01]  /*78a0*/  UMOV UR7, 0xc0000010 ;  /* 0xc000001000077882 */ /* 0x000fe20000000000 */
[----:B-1----:R-:W-:-:S01]  /*78b0*/  FADD.FTZ R10, R10, R5 ;  /* 0x000000050a0a7221 */ /* 0x002fc20000010000 */
[----:B---3--:R-:W-:-:S04]  /*78c0*/  FADD.FTZ R9, R9, R4 ;  /* 0x0000000409097221 */ /* 0x008fc80000010000 */
[----:B0-----:R-:W0:Y:S04]  /*78d0*/  SHFL.BFLY PT, R7, R10, 0x1, 0x1f ;  /* 0x0c201f000a077f89 */ /* 0x001e2800000e0000 */
[----:B------:R-:W1:Y:S01]  /*78e0*/  SHFL.BFLY PT, R6, R9, 0x1, 0x1f ;  /* 0x0c201f0009067f89 */ /* 0x000e6200000e0000 */
[----:B0-----:R-:W-:-:S01]  /*78f0*/  FADD.FTZ R12, R10, R7 ;  /* 0x000000070a0c7221 */ /* 0x001fc20000010000 */
[----:B-1----:R-:W-:-:S04]  /*7900*/  FADD.FTZ R13, R9, R6 ;  /* 0x00000006090d7221 */ /* 0x002fc80000010000 */
[C---:B------:R-:W-:Y:S01]  /*7910*/  FSETP.NE.FTZ.AND P1, PT, R12.reuse, RZ, PT ;  /* 0x000000ff0c00720b */ /* 0x040fe20003f35000 */
[----:B------:R-:W-:Y:S01]  /*7920*/  FMUL.FTZ R14, R12, 0.00390625 ;  /* 0x3b8000000c0e7820 */ /* 0x000fe20000410000 */
[----:B------:R-:W-:Y:S01]  /*7930*/  FMUL.FTZ R15, R13, 0.00390625 ;  /* 0x3b8000000d0f7820 */ /* 0x000fe20000410000 */
[----:B------:R-:W-:-:S03]  /*7940*/  IMAD.MOV.U32 R7, RZ, RZ, RZ ;  /* 0x000000ffff077224 */ /* 0x000fc600078e00ff */
[----:B------:R-:W-:Y:S02]  /*7950*/  FSETP.NE.FTZ.AND P2, PT, R14, RZ, PT ;  /* 0x000000ff0e00720b */ /* 0x000fe40003f55000 */
[----:B------:R-:W-:-:S05]  /*7960*/  FSETP.NE.FTZ.AND P3, PT, R15, RZ, PT ;  /* 0x000000ff0f00720b */ /* 0x000fca0003f75000 */
[----:B------:R-:W-:Y:S01]  /*7970*/  @P1 MUFU.RCP R7, R12 ;  /* 0x0000000c00071308 */ /* 0x000fe20000001000 */
[----:B------:R-:W-:Y:S01]  /*7980*/  FSETP.NE.FTZ.AND P1, PT, R13, RZ, PT ;  /* 0x000000ff0d00720b */ /* 0x000fe20003f35000 */
[----:B------:R-:W-:Y:S01]  /*7990*/  IMAD.MOV.U32 R11, RZ, RZ, RZ ;  /* 0x000000ffff0b7224 */ /* 0x000fe200078e00ff */
[----:B------:R-:W-:Y:S02]  /*79a0*/  WARPGROUP.DEPBAR.LE gsb0, 0x0 ;  /* 0x00008000000079c5 */ /* 0x000fe40000010000 */
[----:B------:R-:W-:-:S06]  /*79b0*/  WARPGROUP.ARRIVE ;  /* 0x00000000000079c5 */ /* 0x000fcc0000000000 */
[----:B------:R-:W-:Y:S01]  /*79c0*/  QGMMA.64x128x32.F32.E4M3.E4M3 R24, R188, gdesc[UR4], R24, gsb0 ;  /* 0x01e00004bc187df3 */ /* 0x000fe20008000818 */
[----:B------:R-:W0:Y:S08]  /*79d0*/  @P2 MUFU.LG2 R6, R14 ;  /* 0x0000000e00062308 */ /* 0x000e300000000c00 */
[----:B------:R-:W1:Y:S08]  /*79e0*/  @P3 MUFU.LG2 R10, R15 ;  /* 0x0000000f000a3308 */ /* 0x000e700000000c00 */
[----:B------:R-:W3:Y:S01]  /*79f0*/  @P1 MUFU.RCP R11, R13 ;  /* 0x0000000d000b1308 */ /* 0x000ee20000001000 */
[----:B------:R-:W-:-:S02]  /*7a00*/  IMAD.U32 R9, RZ, RZ, UR40 ;  /* 0x00000028ff097e24 */ /* 0x000fc4000f8e00ff */
[----:B------:R-:W-:Y:S02]  /*7a10*/  IMAD.U32 R21, RZ, RZ, UR40 ;  /* 0x00000028ff157e24 */ /* 0x000fe4000f8e00ff */
[----:B0-----:R-:W-:Y:S01]  /*7a20*/  @P2 FMUL.FTZ R6, R6, 0.69314718246459960938 ;  /* 0x3f31721806062820 */ /* 0x001fe20000410000 */
[----:B------:R-:W-:Y:S01]  /*7a30*/  @P2 FMUL.FTZ R9, R9, 0.69314718246459960938 ;  /* 0x3f31721809092820 */ /* 0x000fe20000410000 */
[----:B------:R-:W-:Y:S01]  /*7a40*/  @P3 FMUL.FTZ R21, R21, 0.69314718246459960938 ;  /* 0x3f31721815153820 */ /* 0x000fe20000410000 */
[----:B-1----:R-:W-:Y:S01]  /*7a50*/  @P3 FMUL.FTZ R10, R10, 0.69314718246459960938 ;  /* 0x3f3172180a0a3820 */ /* 0x002fe20000410000 */
[----:B------:R-:W-:Y:S02]  /*7a60*/  IMAD.MOV.U32 R5, RZ, RZ, -0x800000 ;  /* 0xff800000ff057424 */ /* 0x000fe400078e00ff */
[----:B------:R-:W-:Y:S01]  /*7a70*/  @P2 FFMA.FTZ R5, R9, R0, R6 ;  /* 0x0000000009052223 */ /* 0x000fe20000010006 */
[----:B------:R-:W-:Y:S02]  /*7a80*/  IMAD.MOV.U32 R4, RZ, RZ, -0x800000 ;  /* 0xff800000ff047424 */ /* 0x000fe400078e00ff */
[----:B------:R-:W-:Y:S01]  /*7a90*/  @P3 FFMA.FTZ R4, R21, R3, R10 ;  /* 0x0000000315043223 */ /* 0x000fe2000001000a */
[-C--:B--2---:R-:W-:Y:S01]  /*7aa0*/  FMUL.FTZ R12, R7, R8.reuse ;  /* 0x00000008070c7220 */ /* 0x084fe20000410000 */
[----:B---3--:R-:W-:Y:S01]  /*7ab0*/  FMUL.FTZ R88, R11, R8 ;  /* 0x000000080b587220 */ /* 0x008fe20000410000 */
[----:B------:R-:W-:-:S02]  /*7ac0*/  WARPGROUP.DEPBAR.LE gsb0, 0x0 ;  /* 0x00008000000079c5 */ /* 0x000fc40000010000 */
[----:B------:R-:W-:Y:S05]  /*7ad0*/  @!P0 BRA `(.L_x_30) ;  /* 0x0000000000048947 */ /* 0x000fea0003800000 */
[----:B------:R-:W-:Y:S01]  /*7ae0*/  BPT.TRAP 0x1 ;  /* 0x000000040000795c */ /* 0x000fe20000300000 */
.L_x_30:
[----:B------:R-:W0:Y:S01]  /*7af0*/  S2R R89, SR_TID.X ;  /* 0x0000000000597919 */ /* 0x000e220000002100 */
[----:B------:R-:W-:Y:S01]  /*7b00*/  ULDC.64 UR6, c[0x4][0x40] ;  /* 0x0100100000067ab9 */ /* 0x000fe20000000a00 */
[----:B------:R-:W1:Y:S01]  /*7b10*/  S2UR UR5, SR_SWINHI ;  /* 0x00000000000579c3 */ /* 0x000e620000002f00 */
        /* <DEDUP_REMOVED lines=9> */
[----:B------:R-:W-:Y:S01]  /*7bb0*/  FMUL.FTZ R20, R34, R88 ;  /* 0x0000005822147220 */ /* 0x000fe20000410000 */
[----:B------:R-:W-:Y:S01]  /*7bc0*/  ULDC.64 UR8, c[0x0][0xb90] ;  /* 0x0002e40000087ab9 */ /* 0x000fe20000000a00 */
[----:B------:R-:W-:Y:S01]  /*7bd0*/  USHF.R.S32.HI UR14, URZ, 0x1f, UR42 ;  /* 0x0000001f3f0e7899 */ /* 0x000fe2000801142a */
[----:B------:R-:W-:Y:S01]  /*7be0*/  ULDC.64 UR10, c[0x0][0xb98] ;  /* 0x0002e600000a7ab9 */ /* 0x000fe20000000a00 */
[----:B0-----:R-:W-:-:S05]  /*7bf0*/  IMAD.SHL.U32 R0, R89, 0x4, RZ ;  /* 0x0000000459007824 */ /* 0x001fca00078e00ff */
[----:B------:R-:W-:-:S04]  /*7c00*/  LOP3.LUT R0, R0, 0xc, RZ, 0xc0, !PT ;  /* 0x0000000c00007812 */ /* 0x000fc800078ec0ff */
[----:B------:R-:W-:-:S05]  /*7c10*/  IADD3 R6, P0, R0, UR6, RZ ;  /* 0x0000000600067c10 */ /* 0x000fca000ff1e0ff */
[----:B------:R-:W-:-:S05]  /*7c20*/  IMAD.X R7, RZ, RZ, UR7, P0 ;  /* 0x00000007ff077e24 */ /* 0x000fca00080e06ff */
[----:B------:R0:W2:Y:S01]  /*7c30*/  LDG.E.CONSTANT R0, desc[UR48][R6.64] ;  /* 0x0000003006007981 */ /* 0x0000a2000c1e9900 */
        /* <DEDUP_REMOVED lines=9> */
[-C--:B0-----:R-:W-:Y:S01]  /*7cd0*/  FMUL.FTZ R6, R30, R88.reuse ;  /* 0x000000581e067220 */ /* 0x081fe20000410000 */
[----:B------:R-:W-:Y:S01]  /*7ce0*/  FMUL.FTZ R7, R26, R88 ;  /* 0x000000581a077220 */ /* 0x000fe20000410000 */
[-C--:B------:R-:W-:Y:S01]  /*7cf0*/  FMUL.FTZ R48, R61, R12.reuse ;  /* 0x0000000c3d307220 */ /* 0x080fe20000410000 */
[-C--:B------:R-:W-:Y:S01]  /*7d00*/  FMUL.FTZ R49, R57, R12.reuse ;  /* 0x0000000c39317220 */ /* 0x080fe20000410000 */
[-C--:B------:R-:W-:Y:S01]  /*7d10*/  FMUL.FTZ R36, R52, R12.reuse ;  /* 0x0000000c34247220 */ /* 0x080fe20000410000 */
[-C--:B------:R-:W-:Y:S01]  /*7d20*/  FMUL.FTZ R40, R53, R12.reuse ;  /* 0x0000000c35287220 */ /* 0x080fe20000410000 */
[----:B------:R-:W-:Y:S01]  /*7d30*/  F2FP.BF16.F32.PACK_AB R6, R6, R7 ;  /* 0x000000070606723e */ /* 0x000fe200000010ff */
[-C--:B------:R-:W-:Y:S01]  /*7d40*/  FMUL.FTZ R52, R68, R12.reuse ;  /* 0x0000000c44347220 */ /* 0x080fe20000410000 */
[----:B------:R-:W-:Y:S01]  /*7d50*/  LOP3.LUT P0, R7, R89, 0x3, RZ, 0xc0, !PT ;  /* 0x0000000359077812 */ /* 0x000fe2000780c0ff */
        /* <DEDUP_REMOVED lines=12> */
[----:B------:R-:W-:Y:S01]  /*7e20*/  F2FP.BF16.F32.PACK_AB R44, R44, R45 ;  /* 0x0000002d2c2c723e */ /* 0x000fe200000010ff */
[-C--:B------:R-:W-:Y:S01]  /*7e30*/  FMUL.FTZ R25, R39, R88.reuse ;  /* 0x0000005827197220 */ /* 0x080fe20000410000 */
[----:B------:R-:W-:Y:S01]  /*7e40*/  F2FP.BF16.F32.PACK_AB R49, R48, R49 ;  /* 0x000000313031723e */ /* 0x000fe200000010ff */
[-C--:B------:R-:W-:Y:S01]  /*7e50*/  FMUL.FTZ R26, R35, R88.reuse ;  /* 0x00000058231a7220 */ /* 0x080fe20000410000 */
[----:B------:R-:W-:Y:S01]  /*7e60*/  ISETP.EQ.OR P0, PT, R7, 0x3, !P0 ;  /* 0x000000030700780c */ /* 0x000fe20004702670 */
[-C--:B------:R-:W-:Y:S01]  /*7e70*/  FMUL.FTZ R27, R46, R88.reuse ;  /* 0x000000582e1b7220 */ /* 0x080fe20000410000 */
[-C--:B------:R-:W-:Y:S01]  /*7e80*/  FMUL.FTZ R30, R42, R88.reuse ;  /* 0x000000582a1e7220 */ /* 0x080fe20000410000 */
[-C--:B------:R-:W-:Y:S01]  /*7e90*/  FMUL.FTZ R34, R43, R88.reuse ;  /* 0x000000582b227220 */ /* 0x080fe20000410000 */
[-C--:B------:R-:W-:Y:S01]  /*7ea0*/  FMUL.FTZ R38, R50, R88.reuse ;  /* 0x0000005832267220 */ /* 0x080fe20000410000 */
[----:B------:R-:W-:Y:S01]  /*7eb0*/  F2FP.BF16.F32.PACK_AB R52, R52, R53 ;  /* 0x000000353434723e */ /* 0x000fe200000010ff */
[-C--:B------:R-:W-:Y:S01]  /*7ec0*/  FMUL.FTZ R43, R62, R88.reuse ;  /* 0x000000583e2b7220 */ /* 0x080fe20000410000 */
[----:B------:R-:W-:Y:S01]  /*7ed0*/  F2FP.BF16.F32.PACK_AB R57, R56, R57 ;  /* 0x000000393839723e */ /* 0x000fe200000010ff */
[-C--:B------:R-:W-:Y:S01]  /*7ee0*/  FMUL.FTZ R50, R59, R88.reuse ;  /* 0x000000583b327220 */ /* 0x080fe20000410000 */
[----:B------:R-:W-:Y:S01]  /*7ef0*/  F2FP.BF16.F32.PACK_AB R60, R60, R61 ;  /* 0x0000003d3c3c723e */ /* 0x000fe200000010ff */
[-C--:B------:R-:W-:Y:S01]  /*7f00*/  FMUL.FTZ R59, R78, R88.reuse ;  /* 0x000000584e3b7220 */ /* 0x080fe20000410000 */
[-C--:B------:R-:W-:Y:S01]  /*7f10*/  FMUL.FTZ R62, R74, R88.reuse ;  /* 0x000000584a3e7220 */ /* 0x080fe20000410000 */
[----:B------:R-:W-:Y:S01]  /*7f20*/  F2FP.BF16.F32.PACK_AB R65, R64, R65 ;  /* 0x000000414041723e */ /* 0x000fe200000010ff */
[----:B------:R-:W-:Y:S01]  /*7f30*/  UMOV UR6, UR39 ;  /* 0x0000002700067c82 */ /* 0x000fe20008000000 */
[----:B-1----:R-:W-:Y:S01]  /*7f40*/  UMOV UR7, UR5 ;  /* 0x0000000500077c82 */ /* 0x002fe20008000000 */
[----:B------:R-:W-:Y:S01]  /*7f50*/  SEL R61, R44, R49, P0 ;  /* 0x000000312c3d7207 */ /* 0x000fe20000000000 */
[----:B------:R-:W-:Y:S01]  /*7f60*/  FMUL.FTZ R31, R47, R88 ;  /* 0x000000582f1f7220 */ /* 0x000fe20000410000 */
[----:B------:R-:W-:Y:S01]  /*7f70*/  F2FP.BF16.F32.PACK_AB R3, R3, R8 ;  /* 0x000000080303723e */ /* 0x000fe200000010ff */
[----:B------:R-:W-:Y:S01]  /*7f80*/  FMUL.FTZ R39, R55, R88 ;  /* 0x0000005837277220 */ /* 0x000fe20000410000 */
[----:B------:R-:W-:Y:S01]  /*7f90*/  SEL R44, R49, R44, P0 ;  /* 0x0000002c312c7207 */ /* 0x000fe20000000000 */
[----:B------:R-:W-:Y:S01]  /*7fa0*/  FMUL.FTZ R42, R51, R88 ;  /* 0x00000058332a7220 */ /* 0x000fe20000410000 */
[----:B------:R-:W-:Y:S01]  /*7fb0*/  F2FP.BF16.F32.PACK_AB R11, R11, R12 ;  /* 0x0000000c0b0b723e */ /* 0x000fe200000010ff */
[----:B------:R-:W-:Y:S01]  /*7fc0*/  FMUL.FTZ R46, R58, R88 ;  /* 0x000000583a2e7220 */ /* 0x000fe20000410000 */
[----:B------:R-:W-:Y:S01]  /*7fd0*/  F2FP.BF16.F32.PACK_AB R8, R25, R26 ;  /* 0x0000001a1908723e */ /* 0x000fe200000010ff */
[----:B------:R-:W-:Y:S01]  /*7fe0*/  IMAD.U32 R26, RZ, RZ, UR6 ;  /* 0x00000006ff1a7e24 */ /* 0x000fe2000f8e00ff */
[----:B------:R-:W-:Y:S01]  /*7ff0*/  F2FP.BF16.F32.PACK_AB R30, R27, R30 ;  /* 0x0000001e1b1e723e */ /* 0x000fe200000010ff */
[----:B------:R-:W-:Y:S01]  /*8000*/  IMAD.U32 R27, RZ, RZ, UR7 ;  /* 0x00000007ff1b7e24 */ /* 0x000fe2000f8e00ff */
[----:B------:R-:W-:Y:S01]  /*8010*/  SEL R49, R52, R57, P0 ;  /* 0x0000003934317207 */ /* 0x000fe20000000000 */
[----:B------:R-:W-:Y:S01]  /*8020*/  FMUL.FTZ R51, R70, R88 ;  /* 0x0000005846337220 */ /* 0x000fe20000410000 */
[----:B------:R-:W-:Y:S01]  /*8030*/  SEL R52, R57, R52, P0 ;  /* 0x0000003439347207 */ /* 0x000fe20000000000 */
[-C--:B------:R-:W-:Y:S01]  /*8040*/  FMUL.FTZ R55, R71, R88.reuse ;  /* 0x0000005847377220 */ /* 0x080fe20000410000 */
[-C--:B------:R-:W-:Y:S01]  /*8050*/  FMUL.FTZ R58, R67, R88.reuse ;  /* 0x00000058433a7220 */ /* 0x080fe20000410000 */
[----:B------:R-:W-:Y:S01]  /*8060*/  SEL R57, R60, R65, P0 ;  /* 0x000000413c397207 */ /* 0x000fe20000000000 */
[-C--:B------:R-:W-:Y:S01]  /*8070*/  FMUL.FTZ R67, R86, R88.reuse ;  /* 0x0000005856437220 */ /* 0x080fe20000410000 */
[-C--:B------:R-:W-:Y:S01]  /*8080*/  FMUL.FTZ R70, R82, R88.reuse ;  /* 0x0000005852467220 */ /* 0x080fe20000410000 */
[-C--:B------:R-:W-:Y:S01]  /*8090*/  FMUL.FTZ R71, R87, R88.reuse ;  /* 0x0000005857477220 */ /* 0x080fe20000410000 */
[----:B------:R-:W-:Y:S01]  /*80a0*/  FMUL.FTZ R74, R83, R88 ;  /* 0x00000058534a7220 */ /* 0x000fe20000410000 */
[----:B------:R-:W-:Y:S01]  /*80b0*/  F2FP.BF16.F32.PACK_AB R59, R59, R62 ;  /* 0x0000003e3b3b723e */ /* 0x000fe200000010ff */
[----:B------:R-:W-:Y:S01]  /*80c0*/  FMUL.FTZ R35, R54, R88 ;  /* 0x0000005836237220 */ /* 0x000fe20000410000 */
[----:B------:R-:W-:Y:S01]  /*80d0*/  SEL R60, R65, R60, P0 ;  /* 0x0000003c413c7207 */ /* 0x000fe20000000000 */
[----:B------:R-:W-:Y:S01]  /*80e0*/  FMUL.FTZ R54, R66, R88 ;  /* 0x0000005842367220 */ /* 0x000fe20000410000 */
[----:B------:R-:W-:Y:S01]  /*80f0*/  SEL R65, R6, R11, P0 ;  /* 0x0000000b06417207 */ /* 0x000fe20000000000 */
[----:B------:R-:W0:Y:S01]  /*8100*/  LDC R89, c[0x0][0xc38] ;  /* 0x00030e00ff597b82 */ /* 0x000e220000000800 */
[----:B------:R-:W-:Y:S01]  /*8110*/  SEL R62, R11, R6, P0 ;  /* 0x000000060b3e7207 */ /* 0x000fe20000000000 */
[----:B------:R-:W-:Y:S01]  /*8120*/  IMAD.WIDE R6, R170, 0x2, R26 ;  /* 0x00000002aa067825 */ /* 0x000fe200078e021a */
[----:B------:R-:W-:-:S03]  /*8130*/  F2FP.BF16.F32.PACK_AB R31, R31, R34 ;  /* 0x000000221f1f723e */ /* 0x000fc600000010ff */
[----:B------:R-:W-:Y:S01]  /*8140*/  FMUL.FTZ R47, R63, R88 ;  /* 0x000000583f2f7220 */ /* 0x000fe20000410000 */
[----:B------:R-:W-:Y:S01]  /*8150*/  F2FP.BF16.F32.PACK_AB R67, R67, R70 ;  /* 0x000000464343723e */ /* 0x000fe200000010ff */
[----:B------:R-:W-:Y:S01]  /*8160*/  FMUL.FTZ R66, R75, R88 ;  /* 0x000000584b427220 */ /* 0x000fe20000410000 */
[----:B------:R-:W-:Y:S01]  /*8170*/  F2FP.BF16.F32.PACK_AB R74, R71, R74 ;  /* 0x0000004a474a723e */ /* 0x000fe200000010ff */
[----:B------:R-:W-:Y:S01]  /*8180*/  FMUL.FTZ R63, R79, R88 ;  /* 0x000000584f3f7220 */ /* 0x000fe20000410000 */
[----:B------:R-:W-:Y:S01]  /*8190*/  F2FP.BF16.F32.PACK_AB R10, R9, R10 ;  /* 0x0000000a090a723e */ /* 0x000fe200000010ff */
[----:B------:R-:W-:Y:S01]  /*81a0*/  UIADD3 UR5, -UR42, URZ, URZ ;  /* 0x0000003f2a057290 */ /* 0x000fe2000fffe13f */
[----:B------:R-:W-:Y:S01]  /*81b0*/  SEL R71, R30, R31, P0 ;  /* 0x0000001f1e477207 */ /* 0x000fe20000000000 */
[----:B------:R-:W-:Y:S01]  /*81c0*/  ULDC UR6, c[0x0][0xc44] ;  /* 0x0003110000067ab9 */ /* 0x000fe20000000800 */
[----:B------:R-:W-:Y:S01]  /*81d0*/  SEL R70, R31, R30, P0 ;  /* 0x0000001e1f467207 */ /* 0x000fe20000000000 */
[----:B------:R-:W-:Y:S01]  /*81e0*/  UIMAD UR13, UR6, UR5, UR43 ;  /* 0x00000005060d72a4 */ /* 0x000fe2000f8e022b */
[----:B------:R-:W-:Y:S01]  /*81f0*/  F2FP.BF16.F32.PACK_AB R15, R15, R20 ;  /* 0x000000140f0f723e */ /* 0x000fe200000010ff */
[----:B------:R-:W-:Y:S01]  /*8200*/  UIADD3 UR4, UR4, 0x29860, URZ ;  /* 0x0002986004047890 */ /* 0x000fe2000fffe03f */
[----:B------:R-:W-:Y:S01]  /*8210*/  IADD3 R31, P6, R6, 0x4060, RZ ;  /* 0x00004060061f7810 */ /* 0x000fe20007fde0ff */
[----:B------:R-:W-:Y:S01]  /*8220*/  USHF.R.S32.HI UR12, URZ, 0x1f, UR13 ;  /* 0x0000001f3f0c7899 */ /* 0x000fe2000801140d */
[----:B------:R-:W-:Y:S01]  /*8230*/  F2FP.BF16.F32.PACK_AB R43, R43, R46 ;  /* 0x0000002e2b2b723e */ /* 0x000fe200000010ff */
[----:B------:R-:W-:Y:S01]  /*8240*/  UPRMT UR4, UR36, 0x654, UR4 ;  /* 0x0000065424047896 */ /* 0x000fe20008000004 */
[----:B------:R-:W-:Y:S01]  /*8250*/  F2FP.BF16.F32.PACK_AB R68, R68, R69 ;  /* 0x000000454444723e */ /* 0x000fe200000010ff */
[----:B------:R-:W-:Y:S01]  /*8260*/  UIMAD UR5, UR12, UR8, URZ ;  /* 0x000000080c0572a4 */ /* 0x000fe2000f8e023f */
[----:B------:R-:W-:Y:S01]  /*8270*/  SEL R45, R3, R10, P0 ;  /* 0x0000000a032d7207 */ /* 0x000fe20000000000 */
[----:B------:R-:W-:Y:S01]  /*8280*/  UIMAD.WIDE.U32 UR6, UR13, UR8, URZ ;  /* 0x000000080d0672a5 */ /* 0x000fe2000f8e003f */
[----:B------:R-:W-:Y:S01]  /*8290*/  SEL R46, R10, R3, P0 ;  /* 0x000000030a2e7207 */ /* 0x000fe20000000000 */
[----:B------:R-:W-:Y:S01]  /*82a0*/  IMAD R3, R18, 0x40, R2 ;  /* 0x0000004012037824 */ /* 0x000fe200078e0202 */
[----:B------:R-:W-:Y:S01]  /*82b0*/  SEL R69, R15, R8, P0 ;  /* 0x000000080f457207 */ /* 0x000fe20000000000 */
[----:B------:R-:W-:Y:S01]  /*82c0*/  UIMAD UR5, UR13, UR9, UR5 ;  /* 0x000000090d0572a4 */ /* 0x000fe2000f8e0205 */
[----:B------:R-:W-:Y:S01]  /*82d0*/  SEL R64, R8, R15, P0 ;  /* 0x0000000f08407207 */ /* 0x000fe20000000000 */
[----:B------:R-:W-:Y:S01]  /*82e0*/  IMAD.WIDE R26, R3, 0x2, R26 ;  /* 0x00000002031a7825 */ /* 0x000fe200078e021a */
[----:B------:R-:W-:Y:S01]  /*82f0*/  LOP3.LUT R30, R31, 0x380, RZ, 0xc0, !PT ;  /* 0x000003801f1e7812 */ /* 0x000fe200078ec0ff */
[----:B------:R-:W-:Y:S01]  /*8300*/  UIMAD UR8, UR14, UR10, URZ ;  /* 0x0000000a0e0872a4 */ /* 0x000fe2000f8e023f */
[----:B------:R-:W-:Y:S01]  /*8310*/  IADD3 R8, P2, R6, 0x20, RZ ;  /* 0x0000002006087810 */ /* 0x000fe20007f5e0ff */
[----:B------:R-:W-:Y:S01]  /*8320*/  SYNCS.ARRIVE.TRANS64.RED.A1T0 RZ, [UR4], RZ ;  /* 0x000000ffffff79a7 */ /* 0x000fe20008100404 */
[----:B------:R-:W-:Y:S01]  /*8330*/  SHF.R.U64 R30, R30, 0x3, RZ ;  /* 0x000000031e1e7819 */ /* 0x000fe200000012ff */
[----:B------:R-:W-:Y:S01]  /*8340*/  UIADD3 UR7, UR7, UR5, URZ ;  /* 0x0000000507077290 */ /* 0x000fe2000fffe03f */
[----:B------:R-:W-:Y:S01]  /*8350*/  LOP3.LUT R3, R8, 0x380, RZ, 0xc0, !PT ;  /* 0x0000038008037812 */ /* 0x000fe200078ec0ff */
[----:B------:R-:W-:Y:S01]  /*8360*/  UIMAD UR8, UR42, UR11, UR8 ;  /* 0x0000000b2a0872a4 */ /* 0x000fe2000f8e0208 */
[----:B------:R-:W-:Y:S01]  /*8370*/  LOP3.LUT R30, R30, R31, RZ, 0x3c, !PT ;  /* 0x0000001f1e1e7212 */ /* 0x000fe200078e3cff */
[----:B------:R-:W-:Y:S01]  /*8380*/  IMAD.X R31, RZ, RZ, R7, P6 ;  /* 0x000000ffff1f7224 */ /* 0x000fe200030e0607 */
[----:B------:R-:W-:Y:S01]  /*8390*/  SHF.R.U64 R3, R3, 0x3, RZ ;  /* 0x0000000303037819 */ /* 0x000fe200000012ff */
[----:B------:R-:W-:Y:S01]  /*83a0*/  UIMAD.WIDE.U32 UR6, UR42, UR10, UR6 ;  /* 0x0000000a2a0672a5 */ /* 0x000fe2000f8e0006 */
[----:B------:R-:W-:Y:S01]  /*83b0*/  IADD3 R10, P6, R6, 0x40, RZ ;  /* 0x00000040060a7810 */ /* 0x000fe20007fde0ff */
[----:B------:R-:W-:Y:S01]  /*83c0*/  ULDC.64 UR4, c[0x0][0xb50] ;  /* 0x0002d40000047ab9 */ /* 0x000fe20000000a00 */
[----:B------:R-:W-:-:S02]  /*83d0*/  F2FP.BF16.F32.PACK_AB R41, R40, R41 ;  /* 0x000000292829723e */ /* 0x000fc400000010ff */
[----:B------:R-:W-:Y:S02]  /*83e0*/  LOP3.LUT R40, R3, R8, RZ, 0x3c, !PT ;  /* 0x0000000803287212 */ /* 0x000fe400078e3cff */
[----:B------:R-:W-:Y:S02]  /*83f0*/  LOP3.LUT R3, R10, 0x380, RZ, 0xc0, !PT ;  /* 0x000003800a037812 */ /* 0x000fe400078ec0ff */
[----:B------:R-:W-:Y:S01]  /*8400*/  F2FP.BF16.F32.PACK_AB R28, R28, R29 ;  /* 0x0000001d1c1c723e */ /* 0x000fe200000010ff */
[----:B------:R-:W-:Y:S01]  /*8410*/  IMAD.X R29, RZ, RZ, R7, P6 ;  /* 0x000000ffff1d7224 */ /* 0x000fe200030e0607 */
[----:B------:R-:W-:Y:S02]  /*8420*/  F2FP.BF16.F32.PACK_AB R33, R32, R33 ;  /* 0x000000212021723e */ /* 0x000fe400000010ff */
[----:B------:R-:W-:Y:S02]  /*8430*/  SHF.R.U64 R3, R3, 0x3, RZ ;  /* 0x0000000303037819 */ /* 0x000fe400000012ff */
[----:B------:R-:W-:-:S02]  /*8440*/  F2FP.BF16.F32.PACK_AB R51, R51, R54 ;  /* 0x000000363333723e */ /* 0x000fc400000010ff */
[----:B------:R-:W-:Y:S02]  /*8450*/  SEL R53, R28, R33, P0 ;  /* 0x000000211c357207 */ /* 0x000fe40000000000 */
[----:B------:R-:W-:Y:S02]  /*8460*/  SEL R54, R33, R28, P0 ;  /* 0x0000001c21367207 */ /* 0x000fe40000000000 */
[----:B------:R-:W-:Y:S02]  /*8470*/  LOP3.LUT R28, R3, R10, RZ, 0x3c, !PT ;  /* 0x0000000a031c7212 */ /* 0x000fe400078e3cff */
[----:B------:R-:W1:Y:S01]  /*8480*/  LDC R3, c[0x0][0xbe8] ;  /* 0x0002fa00ff037b82 */ /* 0x000e620000000800 */
[----:B------:R-:W-:Y:S02]  /*8490*/  F2FP.BF16.F32.PACK_AB R36, R36, R37 ;  /* 0x000000252424723e */ /* 0x000fe400000010ff */
[----:B------:R-:W-:Y:S02]  /*84a0*/  F2FP.BF16.F32.PACK_AB R58, R55, R58 ;  /* 0x0000003a373a723e */ /* 0x000fe400000010ff */
[----:B------:R-:W-:-:S02]  /*84b0*/  SEL R55, R36, R41, P0 ;  /* 0x0000002924377207 */ /* 0x000fc40000000000 */
[----:B------:R-:W-:Y:S01]  /*84c0*/  SEL R56, R41, R36, P0 ;  /* 0x0000002429387207 */ /* 0x000fe20000000000 */
[----:B------:R-:W-:Y:S01]  /*84d0*/  IMAD.X R41, RZ, RZ, R7, P2 ;  /* 0x000000ffff297224 */ /* 0x000fe200010e0607 */
[----:B------:R-:W-:Y:S02]  /*84e0*/  F2FP.BF16.F32.PACK_AB R24, R21, R24 ;  /* 0x000000181518723e */ /* 0x000fe400000010ff */
[----:B------:R-:W-:Y:S02]  /*84f0*/  IADD3 R21, P2, R26, 0x2000, RZ ;  /* 0x000020001a157810 */ /* 0x000fe40007f5e0ff */
[----:B------:R-:W-:Y:S02]  /*8500*/  F2FP.BF16.F32.PACK_AB R50, R47, R50 ;  /* 0x000000322f32723e */ /* 0x000fe400000010ff */
[----:B------:R-:W-:Y:S02]  /*8510*/  LOP3.LUT R20, R21, 0x380, RZ, 0xc0, !PT ;  /* 0x0000038015147812 */ /* 0x000fe400078ec0ff */
[----:B------:R-:W-:Y:S01]  /*8520*/  MOV R81, R30 ;  /* 0x0000001e00517202 */ /* 0x000fe20000000f00 */
[----:B------:R-:W-:Y:S01]  /*8530*/  IMAD R30, RZ, RZ, -UR43 ;  /* 0x8000002bff1e7e24 */ /* 0x000fe2000f8e02ff */
[----:B------:R-:W-:-:S02]  /*8540*/  SHF.R.U64 R20, R20, 0x3, RZ ;  /* 0x0000000314147819 */ /* 0x000fc400000012ff */
[----:B------:R-:W-:Y:S01]  /*8550*/  SEL R75, R43, R50, P0 ;  /* 0x000000322b4b7207 */ /* 0x000fe20000000000 */
[----:B0-----:R-:W-:Y:S01]  /*8560*/  IMAD R89, R89, R30, UR41 ;  /* 0x0000002959597e24 */ /* 0x001fe2000f8e021e */
[----:B------:R-:W-:Y:S01]  /*8570*/  LOP3.LUT R20, R20, R21, RZ, 0x3c, !PT ;  /* 0x0000001514147212 */ /* 0x000fe200078e3cff */
[----:B------:R-:W-:Y:S01]  /*8580*/  IMAD.X R21, RZ, RZ, R27, P2 ;  /* 0x000000ffff157224 */ /* 0x000fe200010e061b */
[----:B-1----:R-:W-:Y:S02]  /*8590*/  ISETP.NE.AND P2, PT, R3, 0x1, PT ;  /* 0x000000010300780c */ /* 0x002fe40003f45270 */
[----:B------:R-:W-:Y:S02]  /*85a0*/  SEL R50, R50, R43, P0 ;  /* 0x0000002b32327207 */ /* 0x000fe40000000000 */
[----:B------:R-:W-:Y:S02]  /*85b0*/  F2FP.BF16.F32.PACK_AB R13, R13, R14 ;  /* 0x0000000e0d0d723e */ /* 0x000fe400000010ff */
[----:B------:R-:W-:-:S02]  /*85c0*/  LOP3.LUT R43, R6, 0x380, RZ, 0xc0, !PT ;  /* 0x00000380062b7812 */ /* 0x000fc400078ec0ff */
[----:B------:R-:W-:Y:S02]  /*85d0*/  F2FP.BF16.F32.PACK_AB R73, R72, R73 ;  /* 0x000000494849723e */ /* 0x000fe400000010ff */
[----:B------:R-:W-:Y:S02]  /*85e0*/  IADD3 R14, P5, R6, 0x4040, RZ ;  /* 0x00004040060e7810 */ /* 0x000fe40007fbe0ff */
[----:B------:R-:W-:Y:S01]  /*85f0*/  F2FP.BF16.F32.PACK_AB R35, R35, R38 ;  /* 0x000000262323723e */ /* 0x000fe200000010ff */
[----:B------:R-:W0:Y:S01]  /*8600*/  @P2 LDC R31, c[0x0][0xbec] ;  /* 0x0002fb00ff1f2b82 */ /* 0x000e220000000800 */
[----:B------:R-:W-:Y:S01]  /*8610*/  F2FP.BF16.F32.PACK_AB R42, R39, R42 ;  /* 0x0000002a272a723e */ /* 0x000fe200000010ff */
[----:B------:R-:W-:Y:S01]  /*8620*/  IMAD.X R33, RZ, RZ, R7, P5 ;  /* 0x000000ffff217224 */ /* 0x000fe200028e0607 */
[----:B------:R-:W-:Y:S02]  /*8630*/  F2FP.BF16.F32.PACK_AB R66, R63, R66 ;  /* 0x000000423f42723e */ /* 0x000fe400000010ff */
[----:B------:R-:W-:-:S02]  /*8640*/  SEL R47, R13, R24, P0 ;  /* 0x000000180d2f7207 */ /* 0x000fc40000000000 */
[----:B------:R-:W-:Y:S01]  /*8650*/  SEL R48, R24, R13, P0 ;  /* 0x0000000d18307207 */ /* 0x000fe20000000000 */
[----:B------:R-:W1:Y:S01]  /*8660*/  @P2 LDC R30, c[0x0][0xbf0] ;  /* 0x0002fc00ff1e2b82 */ /* 0x000e620000000800 */
[----:B------:R-:W-:Y:S02]  /*8670*/  SHF.R.U64 R43, R43, 0x3, RZ ;  /* 0x000000032b2b7819 */ /* 0x000fe400000012ff */
[----:B------:R-:W-:Y:S02]  /*8680*/  SEL R63, R68, R73, P0 ;  /* 0x00000049443f7207 */ /* 0x000fe40000000000 */
[----:B------:R-:W-:Y:S02]  /*8690*/  IADD3 R11, P3, R6, 0x4000, RZ ;  /* 0x00004000060b7810 */ /* 0x000fe40007f7e0ff */
[----:B------:R-:W-:Y:S02]  /*86a0*/  LOP3.LUT R13, R14, 0x380, RZ, 0xc0, !PT ;  /* 0x000003800e0d7812 */ /* 0x000fe400078ec0ff */
[----:B------:R-:W-:Y:S01]  /*86b0*/  SEL R68, R73, R68, P0 ;  /* 0x0000004449447207 */ /* 0x000fe20000000000 */
[----:B------:R-:W-:Y:S01]  /*86c0*/  IMAD.X R37, RZ, RZ, R7, P3 ;  /* 0x000000ffff257224 */ /* 0x000fe200018e0607 */
[----:B------:R-:W-:-:S02]  /*86d0*/  SEL R73, R35, R42, P0 ;  /* 0x0000002a23497207 */ /* 0x000fc40000000000 */
[----:B------:R-:W-:Y:S02]  /*86e0*/  SEL R72, R42, R35, P0 ;  /* 0x000000232a487207 */ /* 0x000fe40000000000 */
[C---:B------:R-:W-:Y:S02]  /*86f0*/  IADD3 R12, P4, R6.reuse, 0x4020, RZ ;  /* 0x00004020060c7810 */ /* 0x040fe40007f9e0ff */
[----:B------:R-:W-:Y:S02]  /*8700*/  IADD3 R9, P1, R6, 0x60, RZ ;  /* 0x0000006006097810 */ /* 0x000fe40007f3e0ff */
[----:B------:R-:W-:Y:S01]  /*8710*/  LOP3.LUT R42, R43, R6, RZ, 0x3c, !PT ;  /* 0x000000062b2a7212 */ /* 0x000fe200078e3cff */
[--C-:B------:R-:W-:Y:S01]  /*8720*/  IMAD.X R35, RZ, RZ, R7.reuse, P4 ;  /* 0x000000ffff237224 */ /* 0x100fe200020e0607 */
[----:B------:R-:W-:Y:S01]  /*8730*/  LOP3.LUT R6, R11, 0x380, RZ, 0xc0, !PT ;  /* 0x000003800b067812 */ /* 0x000fe200078ec0ff */
[--C-:B------:R-:W-:Y:S01]  /*8740*/  IMAD.X R39, RZ, RZ, R7.reuse, P1 ;  /* 0x000000ffff277224 */ /* 0x100fe200008e0607 */
[----:B------:R-:W-:Y:S01]  /*8750*/  SHF.R.U64 R13, R13, 0x3, RZ ;  /* 0x000000030d0d7819 */ /* 0x000fe200000012ff */
[----:B------:R-:W-:Y:S01]  /*8760*/  IMAD.MOV.U32 R43, RZ, RZ, R7 ;  /* 0x000000ffff2b7224 */ /* 0x000fe200078e0007 */
[----:B------:R-:W-:-:S02]  /*8770*/  IADD3 R25, P6, R26, 0x1000, RZ ;  /* 0x000010001a197810 */ /* 0x000fc40007fde0ff */
[----:B------:R-:W-:Y:S02]  /*8780*/  SHF.R.U64 R6, R6, 0x3, RZ ;  /* 0x0000000306067819 */ /* 0x000fe400000012ff */
[----:B------:R-:W-:Y:S02]  /*8790*/  LOP3.LUT R32, R13, R14, RZ, 0x3c, !PT ;  /* 0x0000000e0d207212 */ /* 0x000fe400078e3cff */
[----:B------:R-:W-:Y:S02]  /*87a0*/  LOP3.LUT R24, R25, 0x380, RZ, 0xc0, !PT ;  /* 0x0000038019187812 */ /* 0x000fe400078ec0ff */
[----:B------:R-:W-:Y:S02]  /*87b0*/  LOP3.LUT R36, R6, R11, RZ, 0x3c, !PT ;  /* 0x0000000b06247212 */ /* 0x000fe400078e3cff */
[----:B------:R-:W-:Y:S02]  /*87c0*/  SHF.R.U64 R24, R24, 0x3, RZ ;  /* 0x0000000318187819 */ /* 0x000fe400000012ff */
[----:B------:R-:W-:Y:S01]  /*87d0*/  MOV R82, R32 ;  /* 0x0000002000527202 */ /* 0x000fe20000000f00 */
[----:B------:R-:W-:Y:S01]  /*87e0*/  IMAD R32, R89, 0x80, R169 ;  /* 0x0000008059207824 */ /* 0x000fe200078e02a9 */
[----:B------:R-:W-:-:S02]  /*87f0*/  SEL R77, R51, R58, P0 ;  /* 0x0000003a334d7207 */ /* 0x000fc40000000000 */
[----:B------:R-:W-:Y:S02]  /*8800*/  LOP3.LUT R6, R9, 0x380, RZ, 0xc0, !PT ;  /* 0x0000038009067812 */ /* 0x000fe400078ec0ff */
[----:B------:R-:W-:Y:S02]  /*8810*/  SEL R58, R58, R51, P0 ;  /* 0x000000333a3a7207 */ /* 0x000fe40000000000 */
[----:B------:R-:W-:Y:S02]  /*8820*/  SEL R51, R59, R66, P0 ;  /* 0x000000423b337207 */ /* 0x000fe40000000000 */
[----:B------:R-:W-:Y:S02]  /*8830*/  SEL R66, R66, R59, P0 ;  /* 0x0000003b42427207 */ /* 0x000fe40000000000 */
[----:B------:R-:W-:Y:S01]  /*8840*/  LOP3.LUT R24, R24, R25, RZ, 0x3c, !PT ;  /* 0x0000001918187212 */ /* 0x000fe200078e3cff */
[----:B------:R-:W-:Y:S01]  /*8850*/  IMAD.X R25, RZ, RZ, R27, P6 ;  /* 0x000000ffff197224 */ /* 0x000fe200030e061b */
[----:B------:R-:W-:Y:S01]  /*8860*/  MOV R86, R28 ;  /* 0x0000001c00567202 */ /* 0x000fe20000000f00 */
[----:B0-----:R-:W-:Y:S01]  /*8870*/  @P2 IMAD.HI.U32 R29, R32, R31, RZ ;  /* 0x0000001f201d2227 */ /* 0x001fe200078e00ff */
[----:B------:R-:W-:-:S02]  /*8880*/  SEL R59, R67, R74, P0 ;  /* 0x0000004a433b7207 */ /* 0x000fc40000000000 */
[----:B------:R-:W-:Y:S01]  /*8890*/  SEL R80, R74, R67, P0 ;  /* 0x000000434a507207 */ /* 0x000fe20000000000 */
[----:B------:R-:W-:Y:S01]  /*88a0*/  IMAD.MOV.U32 R28, RZ, RZ, R32 ;  /* 0x000000ffff1c7224 */ /* 0x000fe200078e0020 */
[----:B------:R-:W-:Y:S02]  /*88b0*/  SHF.R.U64 R6, R6, 0x3, RZ ;  /* 0x0000000306067819 */ /* 0x000fe400000012ff */
[----:B------:R-:W-:Y:S02]  /*88c0*/  IADD3 R67, P6, R26, 0x7000, RZ ;  /* 0x000070001a437810 */ /* 0x000fe40007fde0ff */
[----:B------:R-:W-:Y:S02]  /*88d0*/  LOP3.LUT R7, R12, 0x380, RZ, 0xc0, !PT ;  /* 0x000003800c077812 */ /* 0x000fe400078ec0ff */
[----:B------:R-:W-:Y:S02]  /*88e0*/  IADD3 R15, P1, R26, 0x3000, RZ ;  /* 0x000030001a0f7810 */ /* 0x000fe40007f3e0ff */
[----:B------:R-:W-:-:S02]  /*88f0*/  LOP3.LUT R38, R6, R9, RZ, 0x3c, !PT ;  /* 0x0000000906267212 */ /* 0x000fc400078e3cff */
[----:B------:R-:W-:Y:S02]  /*8900*/  LOP3.LUT R6, R67, 0x380, RZ, 0xc0, !PT ;  /* 0x0000038043067812 */ /* 0x000fe400078ec0ff */
[----:B-1----:R-:W-:Y:S02]  /*8910*/  @P2 SHF.R.U32.HI R28, RZ, R30, R29 ;  /* 0x0000001eff1c2219 */ /* 0x002fe4000001161d */
[----:B------:R-:W-:Y:S02]  /*8920*/  SHF.R.U64 R7, R7, 0x3, RZ ;  /* 0x0000000307077819 */ /* 0x000fe400000012ff */
[----:B------:R-:W-:Y:S01]  /*8930*/  LOP3.LUT R14, R15, 0x380, RZ, 0xc0, !PT ;  /* 0x000003800f0e7812 */ /* 0x000fe200078ec0ff */
[----:B------:R-:W-:Y:S01]  /*8940*/  IMAD.MOV R30, RZ, RZ, -R28 ;  /* 0x000000ffff1e7224 */ /* 0x000fe200078e0a1c */
[----:B------:R-:W-:Y:S02]  /*8950*/  SHF.R.U64 R6, R6, 0x3, RZ ;  /* 0x0000000306067819 */ /* 0x000fe400000012ff */
[----:B------:R-:W-:-:S02]  /*8960*/  LOP3.LUT R34, R7, R12, RZ, 0x3c, !PT ;  /* 0x0000000c07227212 */ /* 0x000fc400078e3cff */
[----:B------:R-:W-:Y:S02]  /*8970*/  SHF.R.U64 R14, R14, 0x3, RZ ;  /* 0x000000030e0e7819 */ /* 0x000fe400000012ff */
[----:B------:R-:W-:Y:S02]  /*8980*/  LOP3.LUT R6, R6, R67, RZ, 0x3c, !PT ;  /* 0x0000004306067212 */ /* 0x000fe400078e3cff */
[----:B------:R-:W-:Y:S02]  /*8990*/  MOV R88, R42 ;  /* 0x0000002a00587202 */ /* 0x000fe40000000f00 */
[----:B------:R-:W-:Y:S01]  /*89a0*/  MOV R84, R36 ;  /* 0x0000002400547202 */ /* 0x000fe20000000f00 */
[----:B------:R-:W-:Y:S01]  /*89b0*/  IMAD R37, R3, R30, R32 ;  /* 0x0000001e03257224 */ /* 0x000fe200078e0220 */
[----:B------:R-:W-:Y:S01]  /*89c0*/  LOP3.LUT R14, R14, R15, RZ, 0x3c, !PT ;  /* 0x0000000f0e0e7212 */ /* 0x000fe200078e3cff */
[----:B------:R-:W-:Y:S01]  /*89d0*/  IMAD.X R15, RZ, RZ, R27, P1 ;  /* 0x000000ffff0f7224 */ /* 0x000fe200008e061b */
[----:B------:R-:W-:Y:S01]  /*89e0*/  MOV R83, R34 ;  /* 0x0000002200537202 */ /* 0x000fe20000000f00 */
[----:B------:R-:W-:Y:S01]  /*89f0*/  IMAD.U32 R34, RZ, RZ, UR8 ;  /* 0x00000008ff227e24 */ /* 0x000fe2000f8e00ff */
[----:B------:R-:W-:Y:S01]  /*8a00*/  MOV R87, R40 ;  /* 0x0000002800577202 */ /* 0x000fe20000000f00 */
[----:B------:R-:W-:Y:S01]  /*8a10*/  ULDC.64 UR8, c[0x0][0xae8] ;  /* 0x0002ba0000087ab9 */ /* 0x000fe20000000a00 */
[----:B------:R-:W-:-:S02]  /*8a20*/  SHF.R.S32.HI R29, RZ, 0x1f, R28 ;  /* 0x0000001fff1d7819 */ /* 0x000fc4000001141c */
[----:B------:R-:W-:Y:S02]  /*8a30*/  IADD3 R40, P1, R28, UR6, RZ ;  /* 0x000000061c287c10 */ /* 0x000fe4000ff3e0ff */
[C---:B------:R-:W-:Y:S02]  /*8a40*/  IADD3 R11, P4, R26.reuse, 0x5000, RZ ;  /* 0x000050001a0b7810 */ /* 0x040fe40007f9e0ff */
[----:B------:R-:W-:Y:S02]  /*8a50*/  SHF.R.S32.HI R36, RZ, 0x1f, R37 ;  /* 0x0000001fff247819 */ /* 0x000fe40000011425 */
[----:B------:R-:W-:Y:S01]  /*8a60*/  IADD3.X R41, R29, UR7, R34, P1, !PT ;  /* 0x000000071d297c10 */ /* 0x000fe20008ffe422 */
[----:B------:R-:W-:Y:S01]  /*8a70*/  ULDC.64 UR6, c[0x0][0xb88] ;  /* 0x0002e20000067ab9 */ /* 0x000fe20000000a00 */
[----:B------:R-:W-:Y:S01]  /*8a80*/  IADD3 R13, P3, R26, 0x4000, RZ ;  /* 0x000040001a0d7810 */ /* 0x000fe20007f7e0ff */
[----:B------:R-:W-:Y:S01]  /*8a90*/  IMAD R36, R36, UR6, RZ ;  /* 0x0000000624247c24 */ /* 0x000fe2000f8e02ff */
[----:B------:R-:W-:Y:S01]  /*8aa0*/  LOP3.LUT R10, R11, 0x380, RZ, 0xc0, !PT ;  /* 0x000003800b0a7812 */ /* 0x000fe200078ec0ff */
[----:B------:R-:W-:Y:S01]  /*8ab0*/  IMAD.WIDE.U32 R40, R37, UR6, R40 ;  /* 0x0000000625287c25 */ /* 0x000fe2000f8e0028 */
[----:B------:R-:W-:Y:S01]  /*8ac0*/  LOP3.LUT R12, R13, 0x380, RZ, 0xc0, !PT ;  /* 0x000003800d0c7812 */ /* 0x000fe200078ec0ff */
[----:B------:R-:W-:Y:S01]  /*8ad0*/  ULDC UR6, c[0x0][0xa88] ;  /* 0x0002a20000067ab9 */ /* 0x000fe20000000800 */
[----:B------:R-:W-:-:S02]  /*8ae0*/  SHF.R.U64 R10, R10, 0x3, RZ ;  /* 0x000000030a0a7819 */ /* 0x000fc400000012ff */
[----:B------:R-:W-:Y:S02]  /*8af0*/  SHF.R.U64 R12, R12, 0x3, RZ ;  /* 0x000000030c0c7819 */ /* 0x000fe400000012ff */
[----:B--2---:R-:W-:Y:S01]  /*8b00*/  LOP3.LUT R33, R0, 0x2, RZ, 0x3c, !PT ;  /* 0x0000000200217812 */ /* 0x004fe200078e3cff */
[----:B------:R-:W-:Y:S01]  /*8b10*/  SHFL.IDX PT, R45, R45, R0, 0x1c1f ;  /* 0x001c1f002d2d7589 */ /* 0x000fe200000e0000 */
[----:B------:R-:W-:Y:S01]  /*8b20*/  LOP3.LUT R10, R10, R11, RZ, 0x3c, !PT ;  /* 0x0000000b0a0a7212 */ /* 0x000fe200078e3cff */
[--C-:B------:R-:W-:Y:S01]  /*8b30*/  IMAD.X R11, RZ, RZ, R27.reuse, P4 ;  /* 0x000000ffff0b7224 */ /* 0x100fe200020e061b */
[----:B------:R-:W-:Y:S01]  /*8b40*/  MOV R85, R38 ;  /* 0x0000002600557202 */ /* 0x000fe20000000f00 */
[----:B------:R-:W-:Y:S01]  /*8b50*/  SHFL.IDX PT, R65, R65, R0, 0x1c1f ;  /* 0x001c1f0041417589 */ /* 0x000fe200000e0000 */
[----:B------:R-:W-:Y:S02]  /*8b60*/  LOP3.LUT P1, RZ, R19, 0x3, RZ, 0xc0, !PT ;  /* 0x0000000313ff7812 */ /* 0x000fe4000782c0ff */
[----:B------:R-:W-:Y:S01]  /*8b70*/  LOP3.LUT R12, R12, R13, RZ, 0x3c, !PT ;  /* 0x0000000d0c0c7212 */ /* 0x000fe200078e3cff */
[----:B------:R-:W0:Y:S01]  /*8b80*/  SHFL.IDX PT, R46, R46, R33, 0x1c1f ;  /* 0x001c1f212e2e7589 */ /* 0x000e2200000e0000 */
[----:B------:R-:W-:Y:S01]  /*8b90*/  IMAD.X R13, RZ, RZ, R27, P3 ;  /* 0x000000ffff0d7224 */ /* 0x000fe200018e061b */
[----:B------:R-:W-:-:S02]  /*8ba0*/  IADD3 R9, P5, R26, 0x6000, RZ ;  /* 0x000060001a097810 */ /* 0x000fc40007fbe0ff */
[----:B------:R-:W1:Y:S01]  /*8bb0*/  SHFL.IDX PT, R62, R62, R33, 0x1c1f ;  /* 0x001c1f213e3e7589 */ /* 0x000e6200000e0000 */
[----:B------:R-:W-:Y:S02]  /*8bc0*/  LOP3.LUT R7, R26, 0x380, RZ, 0xc0, !PT ;  /* 0x000003801a077812 */ /* 0x000fe400078ec0ff */
[----:B------:R-:W-:Y:S01]  /*8bd0*/  LOP3.LUT R8, R9, 0x380, RZ, 0xc0, !PT ;  /* 0x0000038009087812 */ /* 0x000fe200078ec0ff */
[----:B------:R-:W-:Y:S01]  /*8be0*/  SHFL.IDX PT, R47, R47, R0, 0x1c1f ;  /* 0x001c1f002f2f7589 */ /* 0x000fe200000e0000 */
[----:B------:R-:W-:Y:S02]  /*8bf0*/  SHF.R.U64 R7, R7, 0x3, RZ ;  /* 0x0000000307077819 */ /* 0x000fe400000012ff */
[----:B------:R-:W-:Y:S01]  /*8c00*/  SHF.R.U64 R8, R8, 0x3, RZ ;  /* 0x0000000308087819 */ /* 0x000fe200000012ff */
[----:B------:R-:W-:Y:S01]  /*8c10*/  SHFL.IDX PT, R69, R69, R0, 0x1c1f ;  /* 0x001c1f0045457589 */ /* 0x000fe200000e0000 */
[----:B------:R-:W-:Y:S01]  /*8c20*/  LOP3.LUT R26, R7, R26, RZ, 0x3c, !PT ;  /* 0x0000001a071a7212 */ /* 0x000fe200078e3cff */
[--C-:B------:R-:W-:Y:S01]  /*8c30*/  IMAD.X R7, RZ, RZ, R27.reuse, P6 ;  /* 0x000000ffff077224 */ /* 0x100fe200030e061b */
[----:B------:R-:W-:Y:S01]  /*8c40*/  LOP3.LUT R8, R8, R9, RZ, 0x3c, !PT ;  /* 0x0000000908087212 */ /* 0x000fe200078e3cff */
[----:B------:R-:W2:Y:S01]  /*8c50*/  SHFL.IDX PT, R48, R48, R33, 0x1c1f ;  /* 0x001c1f2130307589 */ /* 0x000ea200000e0000 */
[----:B------:R-:W-:-:S03]  /*8c60*/  IMAD.X R9, RZ, RZ, R27, P5 ;  /* 0x000000ffff097224 */ /* 0x000fc600028e061b */
[----:B------:R-:W3:Y:S04]  /*8c70*/  SHFL.IDX PT, R64, R64, R33, 0x1c1f ;  /* 0x001c1f2140407589 */ /* 0x000ee800000e0000 */
[----:B------:R-:W-:Y:S01]  /*8c80*/  SHFL.IDX PT, R53, R53, R0, 0x1c1f ;  /* 0x001c1f0035357589 */ /* 0x000fe200000e0000 */
[----:B0-----:R-:W-:Y:S02]  /*8c90*/  SEL R28, R45, R46, P0 ;  /* 0x0000002e2d1c7207 */ /* 0x001fe40000000000 */
[----:B------:R-:W-:Y:S01]  /*8ca0*/  SEL R30, R46, R45, P0 ;  /* 0x0000002d2e1e7207 */ /* 0x000fe20000000000 */
[----:B------:R-:W-:Y:S01]  /*8cb0*/  SHFL.IDX PT, R71, R71, R0, 0x1c1f ;  /* 0x001c1f0047477589 */ /* 0x000fe200000e0000 */
[----:B-1----:R-:W-:Y:S01]  /*8cc0*/  SEL R29, R65, R62, P0 ;  /* 0x0000003e411d7207 */ /* 0x002fe20000000000 */
[----:B------:R-:W-:Y:S01]  /*8cd0*/  IMAD R45, R37, UR7, R36 ;  /* 0x00000007252d7c24 */ /* 0x000fe2000f8e0224 */
[----:B------:R-:W-:Y:S01]  /*8ce0*/  SEL R31, R62, R65, P0 ;  /* 0x000000413e1f7207 */ /* 0x000fe20000000000 */
[----:B------:R-:W-:Y:S06]  /*8cf0*/  BAR.SYNC.DEFER_BLOCKING 0x1, 0x100 ;  /* 0x0044000000007b1d */ /* 0x000fec0000010000 */
[----:B------:R-:W0:Y:S01]  /*8d00*/  SHFL.IDX PT, R54, R54, R33, 0x1c1f ;  /* 0x001c1f2136367589 */ /* 0x000e2200000e0000 */
[----:B--2---:R-:W-:-:S02]  /*8d10*/  SEL R32, R47, R48, P0 ;  /* 0x000000302f207207 */ /* 0x004fc40000000000 */
[----:B------:R-:W-:Y:S01]  /*8d20*/  SEL R34, R48, R47, P0 ;  /* 0x0000002f30227207 */ /* 0x000fe20000000000 */
[----:B------:R-:W1:Y:S01]  /*8d30*/  SHFL.IDX PT, R70, R70, R33, 0x1c1f ;  /* 0x001c1f2146467589 */ /* 0x000e6200000e0000 */
[----:B---3--:R-:W-:Y:S01]  /*8d40*/  SEL R35, R64, R69, P0 ;  /* 0x0000004540237207 */ /* 0x008fe20000000000 */
[----:B------:R-:W-:Y:S02]  /*8d50*/  IMAD R47, R89, 0x80, R168 ;  /* 0x00000080592f7824 */ /* 0x000fe400078e02a8 */
[----:B------:R-:W-:Y:S04]  /*8d60*/  SHFL.IDX PT, R55, R55, R0, 0x1c1f ;  /* 0x001c1f0037377589 */ /* 0x000fe800000e0000 */
[----:B------:R-:W-:Y:S04]  /*8d70*/  SHFL.IDX PT, R56, R56, R33, 0x1c1f ;  /* 0x001c1f2138387589 */ /* 0x000fe800000e0000 */
[----:B------:R-:W-:Y:S04]  /*8d80*/  SHFL.IDX PT, R61, R61, R0, 0x1c1f ;  /* 0x001c1f003d3d7589 */ /* 0x000fe800000e0000 */
[----:B------:R-:W-:Y:S04]  /*8d90*/  SHFL.IDX PT, R49, R49, R0, 0x1c1f ;  /* 0x001c1f0031317589 */ /* 0x000fe800000e0000 */
[----:B------:R-:W-:Y:S01]  /*8da0*/  SHFL.IDX PT, R57, R57, R0, 0x1c1f ;  /* 0x001c1f0039397589 */ /* 0x000fe200000e0000 */
[----:B0-----:R-:W-:-:S02]  /*8db0*/  SEL R36, R53, R54, P0 ;  /* 0x0000003635247207 */ /* 0x001fc40000000000 */
[----:B------:R-:W-:Y:S01]  /*8dc0*/  SEL R38, R54, R53, P0 ;  /* 0x0000003536267207 */ /* 0x000fe20000000000 */
[----:B------:R-:W-:Y:S01]  /*8dd0*/  SHFL.IDX PT, R42, R63, R0, 0x1c1f ;  /* 0x001c1f003f2a7589 */ /* 0x000fe200000e0000 */
[----:B-1----:R-:W-:Y:S02]  /*8de0*/  SEL R37, R71, R70, P0 ;  /* 0x0000004647257207 */ /* 0x002fe40000000000 */
[----:B------:R-:W-:Y:S01]  /*8df0*/  SEL R39, R70, R71, P0 ;  /* 0x0000004746277207 */ /* 0x000fe20000000000 */
[----:B------:R-:W-:Y:S04]  /*8e00*/  SHFL.IDX PT, R73, R73, R0, 0x1c1f ;  /* 0x001c1f0049497589 */ /* 0x000fe800000e0000 */
[----:B------:R-:W-:Y:S04]  /*8e10*/  SHFL.IDX PT, R75, R75, R0, 0x1c1f ;  /* 0x001c1f004b4b7589 */ /* 0x000fe800000e0000 */
[----:B------:R-:W-:Y:S04]  /*8e20*/  SHFL.IDX PT, R77, R77, R0, 0x1c1f ;  /* 0x001c1f004d4d7589 */ /* 0x000fe800000e0000 */
[----:B------:R-:W-:Y:S04]  /*8e30*/  SHFL.IDX PT, R67, R51, R0, 0x1c1f ;  /* 0x001c1f0033437589 */ /* 0x000fe800000e0000 */
[----:B------:R-:W-:Y:S04]  /*8e40*/  SHFL.IDX PT, R79, R59, R0, 0x1c1f ;  /* 0x001c1f003b4f7589 */ /* 0x000fe800000e0000 */
[----:B------:R-:W0:Y:S04]  /*8e50*/  SHFL.IDX PT, R52, R52, R33, 0x1c1f ;  /* 0x001c1f2134347589 */ /* 0x000e2800000e0000 */
[----:B------:R-:W-:Y:S04]  /*8e60*/  SHFL.IDX PT, R72, R72, R33, 0x1c1f ;  /* 0x001c1f2148487589 */ /* 0x000fe800000e0000 */
[----:B------:R-:W1:Y:S04]  /*8e70*/  SHFL.IDX PT, R44, R44, R33, 0x1c1f ;  /* 0x001c1f212c2c7589 */ /* 0x000e6800000e0000 */
[----:B------:R-:W-:Y:S04]  /*8e80*/  SHFL.IDX PT, R0, R60, R33, 0x1c1f ;  /* 0x001c1f213c007589 */ /* 0x000fe800000e0000 */
[----:B------:R-:W2:Y:S04]  /*8e90*/  SHFL.IDX PT, R74, R50, R33, 0x1c1f ;  /* 0x001c1f21324a7589 */ /* 0x000ea800000e0000 */
[----:B------:R0:W3:Y:S04]  /*8ea0*/  SHFL.IDX PT, R76, R58, R33, 0x1c1f ;  /* 0x001c1f213a4c7589 */ /* 0x0000e800000e0000 */
[----:B------:R-:W4:Y:S04]  /*8eb0*/  SHFL.IDX PT, R78, R66, R33, 0x1c1f ;  /* 0x001c1f21424e7589 */ /* 0x000f2800000e0000 */
[----:B------:R2:W4:Y:S01]  /*8ec0*/  SHFL.IDX PT, R43, R68, R33, 0x1c1f ;  /* 0x001c1f21442b7589 */ /* 0x00052200000e0000 */
[----:B0-----:R-:W-:-:S03]  /*8ed0*/  SEL R58, R52, R49, P0 ;  /* 0x00000031343a7207 */ /* 0x001fc60000000000 */
[----:B------:R0:W4:Y:S01]  /*8ee0*/  SHFL.IDX PT, R80, R80, R33, 0x1c1f ;  /* 0x001c1f2150507589 */ /* 0x00012200000e0000 */
[----:B-1----:R-:W-:Y:S02]  /*8ef0*/  SEL R48, R61, R44, P0 ;  /* 0x0000002c3d307207 */ /* 0x002fe40000000000 */
[----:B------:R-:W-:Y:S01]  /*8f00*/  SEL R50, R44, R61, P0 ;  /* 0x0000003d2c327207 */ /* 0x000fe20000000000 */
[----:B------:R1:W-:Y:S01]  /*8f10*/  STSM.16.M88.4 [R88], R28 ;  /* 0x0000001c58007844 */ /* 0x0003e20000000200 */
[----:B--2---:R-:W-:Y:S01]  /*8f20*/  IMAD R68, R3, UR6, RZ ;  /* 0x0000000603447c24 */ /* 0x004fe2000f8e02ff */
[----:B------:R-:W-:Y:S02]  /*8f30*/  SEL R51, R74, R75, P0 ;  /* 0x0000004b4a337207 */ /* 0x000fe40000000000 */
[----:B0-----:R-:W-:Y:S02]  /*8f40*/  SEL R33, R69, R64, P0 ;  /* 0x0000004045217207 */ /* 0x001fe40000000000 */
[----:B------:R-:W-:-:S02]  /*8f50*/  ISETP.GE.OR P3, PT, R47, R68, P1 ;  /* 0x000000442f00720c */ /* 0x000fc40000f66670 */
[----:B---3--:R-:W-:Y:S01]  /*8f60*/  SEL R59, R76, R77, P0 ;  /* 0x0000004d4c3b7207 */ /* 0x008fe20000000000 */
[----:B------:R0:W-:Y:S04]  /*8f70*/  STSM.16.M88.4 [R87], R32 ;  /* 0x0000002057007844 */ /* 0x0001e80000000200 */
[----:B------:R2:W-:Y:S01]  /*8f80*/  STSM.16.M88.4 [R86], R36 ;  /* 0x0000002456007844 */ /* 0x0005e20000000200 */
[----:B-1----:R-:W-:Y:S01]  /*8f90*/  VIADD R29, R47, 0x8 ;  /* 0x000000082f1d7836 */ /* 0x002fe20000000000 */
[----:B------:R-:W-:Y:S01]  /*8fa0*/  SEL R28, R55, R56, P0 ;  /* 0x00000038371c7207 */ /* 0x000fe20000000000 */
[----:B------:R-:W-:Y:S01]  /*8fb0*/  IMAD.IADD R31, R41, 0x1, R45 ;  /* 0x00000001291f7824 */ /* 0x000fe200078e022d */
[----:B------:R-:W-:Y:S02]  /*8fc0*/  SEL R30, R56, R55, P0 ;  /* 0x00000037381e7207 */ /* 0x000fe40000000000 */
[----:B------:R-:W-:-:S02]  /*8fd0*/  ISETP.GE.OR P1, PT, R29, R68, P1 ;  /* 0x000000441d00720c */ /* 0x000fc40000f26670 */
[----:B------:R-:W-:Y:S02]  /*8fe0*/  SEL R56, R49, R52, P0 ;  /* 0x0000003431387207 */ /* 0x000fe40000000000 */
[----:B------:R-:W-:Y:S02]  /*8ff0*/  SEL R29, R73, R72, P0 ;  /* 0x00000048491d7207 */ /* 0x000fe40000000000 */
[C---:B0-----:R-:W-:Y:S02]  /*9000*/  LEA R32, P4, R40.reuse, UR4, 0x2 ;  /* 0x0000000428207c11 */ /* 0x041fe4000f8810ff */
[----:B------:R-:W-:Y:S02]  /*9010*/  SEL R49, R75, R74, P0 ;  /* 0x0000004a4b317207 */ /* 0x000fe40000000000 */
[----:B------:R-:W-:Y:S01]  /*9020*/  LEA.HI.X R40, R40, UR5, R31, 0x2, P4 ;  /* 0x0000000528287c11 */ /* 0x000fe2000a0f141f */
[----:B------:R-:W-:Y:S01]  /*9030*/  SHFL.IDX PT, R60, R32, RZ, 0x1c1f ;  /* 0x001c1fff203c7589 */ /* 0x000fe200000e0000 */
[----:B------:R-:W-:-:S02]  /*9040*/  SEL R31, R72, R73, P0 ;  /* 0x00000049481f7207 */ /* 0x000fc40000000000 */
[----:B--2---:R-:W-:Y:S01]  /*9050*/  SEL R36, R57, R0, P0 ;  /* 0x0000000039247207 */ /* 0x004fe20000000000 */
[----:B------:R-:W0:Y:S01]  /*9060*/  SHFL.IDX PT, R61, R40, RZ, 0x1c1f ;  /* 0x001c1fff283d7589 */ /* 0x000e2200000e0000 */
[----:B------:R-:W-:Y:S02]  /*9070*/  SEL R38, R0, R57, P0 ;  /* 0x0000003900267207 */ /* 0x000fe40000000000 */
[----:B------:R-:W-:Y:S01]  /*9080*/  SEL R57, R77, R76, P0 ;  /* 0x0000004c4d397207 */ /* 0x000fe20000000000 */
[----:B------:R-:W-:Y:S01]  /*9090*/  STSM.16.M88.4 [R85], R28 ;  /* 0x0000001c55007844 */ /* 0x000fe20000000200 */
[----:B----4-:R-:W-:Y:S02]  /*90a0*/  SEL R37, R67, R78, P0 ;  /* 0x0000004e43257207 */ /* 0x010fe40000000000 */
[----:B------:R-:W-:Y:S01]  /*90b0*/  SEL R39, R78, R67, P0 ;  /* 0x000000434e277207 */ /* 0x000fe20000000000 */
[----:B------:R-:W-:Y:S01]  /*90c0*/  STSM.16.M88.4 [R84], R48 ;  /* 0x0000003054007844 */ /* 0x000fe20000000200 */
[----:B------:R-:W-:-:S02]  /*90d0*/  SEL R64, R42, R43, P0 ;  /* 0x0000002b2a407207 */ /* 0x000fc40000000000 */
[----:B------:R-:W-:Y:S01]  /*90e0*/  SEL R66, R43, R42, P0 ;  /* 0x0000002a2b427207 */ /* 0x000fe20000000000 */
[----:B------:R-:W-:Y:S01]  /*90f0*/  STSM.16.M88.4 [R83], R56 ;  /* 0x0000003853007844 */ /* 0x000fe20000000200 */
[----:B------:R-:W-:Y:S02]  /*9100*/  SEL R65, R79, R80, P0 ;  /* 0x000000504f417207 */ /* 0x000fe40000000000 */
[----:B------:R-:W-:Y:S01]  /*9110*/  SEL R67, R80, R79, P0 ;  /* 0x0000004f50437207 */ /* 0x000fe20000000000 */
[----:B------:R-:W-:Y:S04]  /*9120*/  STSM.16.M88.4 [R82], R36 ;  /* 0x0000002452007844 */ /* 0x000fe80000000200 */
[----:B------:R1:W-:Y:S01]  /*9130*/  STSM.16.M88.4 [R81], R64 ;  /* 0x0000004051007844 */ /* 0x0003e20000000200 */
[----:B------:R-:W-:Y:S06]  /*9140*/  BAR.SYNC.DEFER_BLOCKING 0x1, 0x100 ;  /* 0x0044000000007b1d */ /* 0x000fec0000010000 */
[----:B------:R-:W-:Y:S04]  /*9150*/  SHFL.IDX PT, R62, R32, 0x1, 0x1c1f ;  /* 0x003c1f00203e7f89 */ /* 0x000fe800000e0000 */
[----:B------:R-:W2:Y:S01]  /*9160*/  SHFL.IDX PT, R63, R40, 0x1, 0x1c1f ;  /* 0x003c1f00283f7f89 */ /* 0x000ea200000e0000 */
[----:B-1----:R-:W1:Y:S03]  /*9170*/  @P2 LDC R65, c[0x0][0xbec] ;  /* 0x0002fb00ff412b82 */ /* 0x002e660000000800 */
[----:B0-----:R0:W-:Y:S01]  /*9180*/  @!P3 ST.E desc[UR48][R60.64], R5 ;  /* 0x000000053c00b985 */ /* 0x0011e2000c101930 */
[----:B------:R-:W-:-:S04]  /*9190*/  IMAD R0, R17, 0x20, R18 ;  /* 0x0000002011007824 */ /* 0x000fc800078e0212 */
[----:B0-----:R-:W0:Y:S01]  /*91a0*/  @P2 LDC R5, c[0x0][0xbf0] ;  /* 0x0002fc00ff052b82 */ /* 0x001e220000000800 */
[----:B--2---:R2:W-:Y:S01]  /*91b0*/  @!P1 ST.E desc[UR48][R62.64], R4 ;  /* 0x000000043e009985 */ /* 0x0045e2000c101930 */
[----:B------:R-:W-:-:S03]  /*91c0*/  UIMAD UR6, UR12, UR8, URZ ;  /* 0x000000080c0672a4 */ /* 0x000fc6000f8e023f */
[----:B------:R3:W5:Y:S01]  /*91d0*/  LD.E.128 R48, desc[UR48][R8.64] ;  /* 0x0000003008307980 */ /* 0x000762000c101d00 */
[----:B------:R-:W-:Y:S02]  /*91e0*/  UIMAD.WIDE.U32 UR4, UR13, UR8, URZ ;  /* 0x000000080d0472a5 */ /* 0x000fe4000f8e003f */
[----:B------:R-:W-:Y:S01]  /*91f0*/  UIMAD UR6, UR13, UR9, UR6 ;  /* 0x000000090d0672a4 */ /* 0x000fe2000f8e0206 */
[----:B------:R4:W5:Y:S02]  /*9200*/  LD.E.128 R36, desc[UR48][R6.64] ;  /* 0x0000003006247980 */ /* 0x000964000c101d00 */
[----:B------:R-:W-:Y:S02]  /*9210*/  ULDC.64 UR8, c[0x0][0xaf0] ;  /* 0x0002bc0000087ab9 */ /* 0x000fe40000000a00 */
[----:B------:R-:W5:Y:S01]  /*9220*/  LD.E.128 R44, desc[UR48][R26.64] ;  /* 0x000000301a2c7980 */ /* 0x000f62000c101d00 */
[----:B---3--:R-:W-:Y:S01]  /*9230*/  IMAD R8, R89, 0x80, R0 ;  /* 0x0000008059087824 */ /* 0x008fe200078e0200 */
[----:B------:R-:W-:-:S02]  /*9240*/  UIMAD UR7, UR14, UR8, URZ ;  /* 0x000000080e0772a4 */ /* 0x000fc4000f8e023f */
[----:B------:R-:W5:Y:S01]  /*9250*/  LD.E.128 R40, desc[UR48][R24.64] ;  /* 0x0000003018287980 */ /* 0x000f62000c101d00 */
[----:B-1----:R-:W-:Y:S01]  /*9260*/  @P2 IMAD.HI.U32 R0, R8, R65, RZ ;  /* 0x0000004108002227 */ /* 0x002fe200078e00ff */
[----:B------:R-:W-:Y:S02]  /*9270*/  UIADD3 UR5, UR5, UR6, URZ ;  /* 0x0000000605057290 */ /* 0x000fe4000fffe03f */
[----:B------:R-:W5:Y:S01]  /*9280*/  LD.E.128 R32, desc[UR48][R20.64] ;  /* 0x0000003014207980 */ /* 0x000f62000c101d00 */
[----:B------:R-:W-:Y:S01]  /*9290*/  UIMAD UR7, UR42, UR9, UR7 ;  /* 0x000000092a0772a4 */ /* 0x000fe2000f8e0207 */
[----:B----4-:R-:W-:Y:S01]  /*92a0*/  IMAD.MOV.U32 R7, RZ, RZ, R8 ;  /* 0x000000ffff077224 */ /* 0x010fe200078e0008 */
[----:B0-----:R-:W-:Y:S01]  /*92b0*/  @P2 SHF.R.U32.HI R7, RZ, R5, R0 ;  /* 0x00000005ff072219 */ /* 0x001fe20000011600 */
[----:B------:R-:W-:Y:S01]  /*92c0*/  UIMAD.WIDE.U32 UR42, UR42, UR8, UR4 ;  /* 0x000000082a2a72a5 */ /* 0x000fe2000f8e0004 */
[----:B------:R-:W5:Y:S02]  /*92d0*/  LD.E.128 R28, desc[UR48][R14.64] ;  /* 0x000000300e1c7980 */ /* 0x000f64000c101d00 */
[--C-:B------:R-:W-:Y:S01]  /*92e0*/  SHF.R.S32.HI R0, RZ, 0x1f, R7.reuse ;  /* 0x0000001fff007819 */ /* 0x100fe20000011407 */
[----:B------:R-:W-:Y:S01]  /*92f0*/  UIADD3 UR4, UR43, UR7, URZ ;  /* 0x000000072b047290 */ /* 0x000fe2000fffe03f */
[----:B------:R-:W-:Y:S01]  /*9300*/  IMAD.MOV R6, RZ, RZ, -R7 ;  /* 0x000000ffff067224 */ /* 0x000fe200078e0a07 */
[----:B------:R-:W5:Y:S01]  /*9310*/  LD.E.128 R52, desc[UR48][R12.64] ;  /* 0x000000300c347980 */ /* 0x000f62000c101d00 */
[----:B------:R-:W-:Y:S01]  /*9320*/  ULDC.64 UR6, c[0x0][0xae0] ;  /* 0x0002b80000067ab9 */ /* 0x000fe20000000a00 */
[----:B------:R-:W-:-:S02]  /*9330*/  IMAD.U32 R5, RZ, RZ, UR43 ;  /* 0x0000002bff057e24 */ /* 0x000fc4000f8e00ff */
[----:B------:R-:W-:Y:S01]  /*9340*/  IMAD R0, R0, UR6, RZ ;  /* 0x0000000600007c24 */ /* 0x000fe2000f8e02ff */
[----:B------:R0:W5:Y:S01]  /*9350*/  LD.E.128 R56, desc[UR48][R10.64] ;  /* 0x000000300a387980 */ /* 0x000162000c101d00 */
[----:B------:R-:W-:Y:S02]  /*9360*/  IMAD R3, R3, R6, R8 ;  /* 0x0000000603037224 */ /* 0x000fe400078e0208 */
[----:B--2---:R-:W-:Y:S01]  /*9370*/  IMAD.U32 R4, RZ, RZ, UR42 ;  /* 0x0000002aff047e24 */ /* 0x004fe2000f8e00ff */
[----:B------:R-:W-:Y:S01]  /*9380*/  @!PT LDS RZ, [RZ] ;  /* 0x00000000fffff984 */ /* 0x000fe20000000800 */
[----:B------:R-:W-:Y:S01]  /*9390*/  @!PT LDS RZ, [RZ] ;  /* 0x00000000fffff984 */ /* 0x000fe20000000800 */
[----:B------:R-:W-:Y:S01]  /*93a0*/  @!PT LDS RZ, [RZ] ;  /* 0x00000000fffff984 */ /* 0x000fe20000000800 */
[----:B------:R-:W-:Y:S01]  /*93b0*/  @!PT LDS RZ, [RZ] ;  /* 0x00000000fffff984 */ /* 0x000fe20000000800 */
[----:B------:R1:W-:Y:S06]  /*93c0*/  MEMBAR.ALL.CTA ;  /* 0x0000000000007992 */ /* 0x0003ec0000008000 */
[----:B-1----:R-:W1:Y:S01]  /*93d0*/  FENCE.VIEW.ASYNC.S ;  /* 0x00000000000073c6 */ /* 0x002e620000000000 */
[----:B------:R-:W-:-:S02]  /*93e0*/  IMAD.U32 R5, RZ, RZ, UR4 ;  /* 0x00000004ff057e24 */ /* 0x000fc4000f8e00ff */
[C---:B------:R-:W-:Y:S01]  /*93f0*/  IMAD R9, R7.reuse, UR7, R0 ;  /* 0x0000000707097c24 */ /* 0x040fe2000f8e0200 */
[----:B------:R-:W-:Y:S01]  /*9400*/  SHF.R.S32.HI R0, RZ, 0x1f, R3 ;  /* 0x0000001fff007819 */ /* 0x000fe20000011403 */
[----:B------:R-:W-:Y:S01]  /*9410*/  IMAD.WIDE.U32 R4, R7, UR6, R4 ;  /* 0x0000000607047c25 */ /* 0x000fe2000f8e0004 */
[----:B------:R-:W-:-:S03]  /*9420*/  ULDC.64 UR6, c[0x0][0xad8] ;  /* 0x0002b60000067ab9 */ /* 0x000fc60000000a00 */
[----:B------:R-:W-:Y:S02]  /*9430*/  IMAD.IADD R5, R5, 0x1, R9 ;  /* 0x0000000105057824 */ /* 0x000fe400078e0209 */
[----:B------:R-:W-:Y:S02]  /*9440*/  IMAD R0, R0, UR6, RZ ;  /* 0x0000000600007c24 */ /* 0x000fe4000f8e02ff */
[----:B------:R-:W-:Y:S01]  /*9450*/  IMAD R89, R89, 0x80, R18 ;  /* 0x0000008059597824 */ /* 0x000fe200078e0212 */
[----:B------:R-:W-:Y:S01]  /*9460*/  UIADD3 UR39, UR39, 0x29820, URZ ;  /* 0x0002982027277890 */ /* 0x000fe2000fffe03f */
[C---:B------:R-:W-:Y:S02]  /*9470*/  IMAD R9, R3.reuse, UR7, R0 ;  /* 0x0000000703097c24 */ /* 0x040fe4000f8e0200 */
[----:B------:R-:W-:Y:S01]  /*9480*/  IMAD.WIDE.U32 R4, R3, UR6, R4 ;  /* 0x0000000603047c25 */ /* 0x000fe2000f8e0004 */
[----:B------:R-:W-:Y:S01]  /*9490*/  UIADD3 UR52, UR52, 0x1, URZ ;  /* 0x0000000134347890 */ /* 0x000fe2000fffe03f */
[----:B------:R-:W-:Y:S01]  /*94a0*/  ISETP.GE.AND P1, PT, R89, R68, PT ;  /* 0x000000445900720c */ /* 0x000fe20003f26270 */
[----:B------:R-:W-:Y:S01]  /*94b0*/  ULDC.64 UR6, c[0x0][0xa80] ;  /* 0x0002a00000067ab9 */ /* 0x000fe20000000a00 */
[----:B------:R-:W-:Y:S01]  /*94c0*/  IMAD.IADD R5, R5, 0x1, R9 ;  /* 0x0000000105057824 */ /* 0x000fe200078e0209 */
[----:B------:R-:W-:Y:S01]  /*94d0*/  UPRMT UR39, URZ, 0x654, UR39 ;  /* 0x000006543f277896 */ /* 0x000fe20008000027 */
[----:B------:R-:W-:Y:S01]  /*94e0*/  LEA R0, P2, R4, UR6, 0x1 ;  /* 0x0000000604007c11 */ /* 0x000fe2000f8408ff */
[----:B------:R-:W-:-:S03]  /*94f0*/  UISETP.NE.AND UP0, UPT, UR52, 0x2, UPT ;  /* 0x000000023400788c */ /* 0x000fc6000bf05270 */
[----:B0-----:R-:W-:Y:S01]  /*9500*/  LEA.HI.X R10, R4, UR7, R5, 0x1, P2 ;  /* 0x00000007040a7c11 */ /* 0x001fe200090f0c05 */
[----:B------:R-:W-:Y:S01]  /*9510*/  USEL UR5, URZ, 0x1, UP0 ;  /* 0x000000013f057887 */ /* 0x000fe20008000000 */
[C---:B------:R-:W-:Y:S01]  /*9520*/  VIADD R7, R89.reuse, 0x20 ;  /* 0x0000002059077836 */ /* 0x040fe20000000000 */
[----:B------:R-:W-:Y:S01]  /*9530*/  ULDC UR4, c[0x0][0xc] ;  /* 0x0000030000047ab9 */ /* 0x000fe20000000800 */
[----:B------:R-:W-:Y:S01]  /*9540*/  VIADD R3, R89, 0x40 ;  /* 0x0000004059037836 */ /* 0x000fe20000000000 */
[----:B------:R-:W-:Y:S01]  /*9550*/  UIADD3 UR41, UR4, UR41, URZ ;  /* 0x0000002904297290 */ /* 0x000fe2000fffe03f */
[----:B-1----:R0:W1:Y:S01]  /*9560*/  SHFL.IDX PT, R8, R0, RZ, 0x181f ;  /* 0x00181fff00087589 */ /* 0x00206200000e0000 */
[----:B------:R-:W-:Y:S01]  /*9570*/  USEL UR52, UR52, URZ, UP0 ;  /* 0x0000003f34347287 */ /* 0x000fe20008000000 */
[----:B------:R-:W-:Y:S01]  /*9580*/  SYNCS.ARRIVE.TRANS64.RED.A1T0 RZ, [UR39], RZ ;  /* 0x000000ffffff79a7 */ /* 0x000fe20008100427 */
[----:B------:R-:W-:Y:S01]  /*9590*/  ULOP3.LUT UR44, UR44, UR5, URZ, 0x3c, !UPT ;  /* 0x000000052c2c7292 */ /* 0x000fe2000f8e3c3f */
[----:B------:R0:W2:Y:S01]  /*95a0*/  SHFL.IDX PT, R9, R10, RZ, 0x181f ;  /* 0x00181fff0a097589 */ /* 0x0000a200000e0000 */
[----:B------:R-:W-:Y:S01]  /*95b0*/  BSSY B0, `(.L_x_31) ;  /* 0x000000c000007945 */ /* 0x000fe20003800000 */
[----:B------:R-:W-:-:S02]  /*95c0*/  ISETP.GE.AND P3, PT, R7, R68, PT ;  /* 0x000000440700720c */ /* 0x000fc40003f66270 */
[----:B------:R-:W-:Y:S01]  /*95d0*/  ISETP.GE.AND P0, PT, R3, R68, PT ;  /* 0x000000440300720c */ /* 0x000fe20003f06270 */
[----:B------:R-:W-:-:S12]  /*95e0*/  @P1 BRA `(.L_x_32) ;  /* 0x0000000000201947 */ /* 0x000fd80003800000 */
[----:B------:R-:W-:Y:S02]  /*95f0*/  ULDC UR4, c[0x0][0xac8] ;  /* 0x0002b20000047ab9 */ /* 0x000fe40000000800 */
[----:B------:R-:W-:Y:S02]  /*9600*/  ISETP.GE.AND P2, PT, R16, UR4, PT ;  /* 0x0000000410007c0c */ /* 0x000fe4000bf46270 */
[----:B------:R-:W-:-:S11]  /*9610*/  ISETP.GE.AND P1, PT, R2, UR4, PT ;  /* 0x0000000402007c0c */ /* 0x000fd6000bf26270 */
[----:B-1----:R-:W-:Y:S02]  /*9620*/  @!P2 LEA R6, P4, R16, R8, 0x1 ;  /* 0x000000081006a211 */ /* 0x002fe400078808ff */
[----:B--2---:R-:W-:Y:S02]  /*9630*/  @!P1 IMAD.WIDE R4, R2, 0x2, R8 ;  /* 0x0000000202049825 */ /* 0x004fe400078e0208 */
[----:B------:R-:W-:-:S03]  /*9640*/  @!P2 LEA.HI.X R7, R16, R9, R192, 0x1, P4 ;  /* 0x000000091007a211 */ /* 0x000fc600020f0cc0 */
[----:B-----5:R3:W-:Y:S04]  /*9650*/  @!P1 ST.E.128 desc[UR48][R4.64], R44 ;  /* 0x0000002c04009985 */ /* 0x0207e8000c101d30 */
[----:B------:R3:W-:Y:S02]  /*9660*/  @!P2 ST.E.128 desc[UR48][R6.64], R52 ;  /* 0x000000340600a985 */ /* 0x0007e4000c101d30 */
.L_x_32:
[----:B------:R-:W-:Y:S05]  /*9670*/  BSYNC B0 ;  /* 0x0000000000007941 */ /* 0x000fea0003800000 */
.L_x_31:
[----:B--2---:R2:W4:Y:S01]  /*9680*/  SHFL.IDX PT, R9, R10, 0x1, 0x181f ;  /* 0x00381f000a097f89 */ /* 0x00452200000e0000 */
[----:B------:R-:W-:Y:S03]  /*9690*/  BSSY B0, `(.L_x_33) ;  /* 0x000000b000007945 */ /* 0x000fe60003800000 */
[----:B-1----:R2:W1:Y:S01]  /*96a0*/  SHFL.IDX PT, R8, R0, 0x1, 0x181f ;  /* 0x00381f0000087f89 */ /* 0x00246200000e0000 */
[----:B------:R-:W-:Y:S05]  /*96b0*/  @P3 BRA `(.L_x_34) ;  /* 0x0000000000203947 */ /* 0x000fea0003800000 */
[----:B------:R-:W-:Y:S02]  /*96c0*/  ULDC UR4, c[0x0][0xac8] ;  /* 0x0002b20000047ab9 */ /* 0x000fe40000000800 */
[----:B------:R-:W-:Y:S02]  /*96d0*/  ISETP.GE.AND P3, PT, R16, UR4, PT ;  /* 0x0000000410007c0c */ /* 0x000fe4000bf66270 */
[----:B------:R-:W-:-:S11]  /*96e0*/  ISETP.GE.AND P2, PT, R2, UR4, PT ;  /* 0x0000000402007c0c */ /* 0x000fd6000bf46270 */
[----:B-1-3--:R-:W-:Y:S02]  /*96f0*/  @!P3 LEA R6, P1, R16, R8, 0x1 ;  /* 0x000000081006b211 */ /* 0x00afe400078208ff */
[----:B----4-:R-:W-:Y:S02]  /*9700*/  @!P2 IMAD.WIDE R4, R2, 0x2, R8 ;  /* 0x000000020204a825 */ /* 0x010fe400078e0208 */
[----:B------:R-:W-:-:S03]  /*9710*/  @!P3 LEA.HI.X R7, R16, R9, R192, 0x1, P1 ;  /* 0x000000091007b211 */ /* 0x000fc600008f0cc0 */
[----:B-----5:R1:W-:Y:S04]  /*9720*/  @!P2 ST.E.128 desc[UR48][R4.64], R40 ;  /* 0x000000280400a985 */ /* 0x0203e8000c101d30 */
[----:B------:R1:W-:Y:S02]  /*9730*/  @!P3 ST.E.128 desc[UR48][R6.64], R56 ;  /* 0x000000380600b985 */ /* 0x0003e4000c101d30 */
.L_x_34:
[----:B------:R-:W-:Y:S05]  /*9740*/  BSYNC B0 ;  /* 0x0000000000007941 */ /* 0x000fea0003800000 */
.L_x_33:
[----:B----4-:R4:W0:Y:S01]  /*9750*/  SHFL.IDX PT, R9, R10, 0x2, 0x181f ;  /* 0x00581f000a097f89 */ /* 0x01082200000e0000 */
[----:B------:R-:W-:Y:S03]  /*9760*/  BSSY B0, `(.L_x_35) ;  /* 0x000000b000007945 */ /* 0x000fe60003800000 */
[----:B-1----:R4:W1:Y:S01]  /*9770*/  SHFL.IDX PT, R8, R0, 0x2, 0x181f ;  /* 0x00581f0000087f89 */ /* 0x00286200000e0000 */
[----:B------:R-:W-:Y:S05]  /*9780*/  @P0 BRA `(.L_x_36) ;  /* 0x0000000000200947 */ /* 0x000fea0003800000 */
[----:B------:R-:W-:Y:S02]  /*9790*/  ULDC UR4, c[0x0][0xac8] ;  /* 0x0002b20000047ab9 */ /* 0x000fe40000000800 */
[----:B------:R-:W-:Y:S02]  /*97a0*/  ISETP.GE.AND P2, PT, R16, UR4, PT ;  /* 0x0000000410007c0c */ /* 0x000fe4000bf46270 */
[----:B------:R-:W-:-:S11]  /*97b0*/  ISETP.GE.AND P1, PT, R2, UR4, PT ;  /* 0x0000000402007c0c */ /* 0x000fd6000bf26270 */
[----:B-1-3--:R-:W-:Y:S02]  /*97c0*/  @!P2 LEA R6, P0, R16, R8, 0x1 ;  /* 0x000000081006a211 */ /* 0x00afe400078008ff */
[----:B0-----:R-:W-:Y:S02]  /*97d0*/  @!P1 IMAD.WIDE R4, R2, 0x2, R8 ;  /* 0x0000000202049825 */ /* 0x001fe400078e0208 */
[----:B------:R-:W-:-:S03]  /*97e0*/  @!P2 LEA.HI.X R7, R16, R9, R192, 0x1, P0 ;  /* 0x000000091007a211 */ /* 0x000fc600000f0cc0 */
[----:B-----5:R0:W-:Y:S04]  /*97f0*/  @!P1 ST.E.128 desc[UR48][R4.64], R32 ;  /* 0x0000002004009985 */ /* 0x0201e8000c101d30 */
[----:B------:R0:W-:Y:S02]  /*9800*/  @!P2 ST.E.128 desc[UR48][R6.64], R48 ;  /* 0x000000300600a985 */ /* 0x0001e4000c101d30 */
.L_x_36:
[----:B------:R-:W-:Y:S05]  /*9810*/  BSYNC B0 ;  /* 0x0000000000007941 */ /* 0x000fea0003800000 */
.L_x_35:
[----:B------:R-:W-:Y:S01]  /*9820*/  VIADD R3, R89, 0x60 ;  /* 0x0000006059037836 */ /* 0x000fe20000000000 */
[----:B0-----:R0:W0:Y:S01]  /*9830*/  SHFL.IDX PT, R9, R10, 0x3, 0x181f ;  /* 0x00781f000a097f89 */ /* 0x00102200000e0000 */
[----:B------:R-:W-:Y:S01]  /*9840*/  UIADD3 UR45, UR45, 0x1, URZ ;  /* 0x000000012d2d7890 */ /* 0x000fe2000fffe03f */
[----:B------:R-:W-:Y:S02]  /*9850*/  BSSY B0, `(.L_x_37) ;  /* 0x000000c000007945 */ /* 0x000fe40003800000 */
[----:B------:R-:W-:Y:S01]  /*9860*/  ISETP.GE.AND P0, PT, R3, R68, PT ;  /* 0x000000440300720c */ /* 0x000fe20003f06270 */
[----:B-1----:R1:W0:-:S12]  /*9870*/  SHFL.IDX PT, R8, R0, 0x3, 0x181f ;  /* 0x00781f0000087f89 */ /* 0x00221800000e0000 */
[----:B-1----:R-:W-:Y:S05]  /*9880*/  @P0 BRA `(.L_x_38) ;  /* 0x0000000000200947 */ /* 0x002fea0003800000 */
[----:B------:R-:W-:Y:S02]  /*9890*/  ULDC UR4, c[0x0][0xac8] ;  /* 0x0002b20000047ab9 */ /* 0x000fe40000000800 */
[----:B------:R-:W-:Y:S02]  /*98a0*/  ISETP.GE.AND P2, PT, R16, UR4, PT ;  /* 0x0000000410007c0c */ /* 0x000fe4000bf46270 */
[----:B------:R-:W-:-:S11]  /*98b0*/  ISETP.GE.AND P1, PT, R2, UR4, PT ;  /* 0x0000000402007c0c */ /* 0x000fd6000bf26270 */
[----:B0--3--:R-:W-:Y:S02]  /*98c0*/  @!P2 LEA R6, P0, R16, R8, 0x1 ;  /* 0x000000081006a211 */ /* 0x009fe400078008ff */
[----:B------:R-:W-:Y:S02]  /*98d0*/  @!P1 IMAD.WIDE R4, R2, 0x2, R8 ;  /* 0x0000000202049825 */ /* 0x000fe400078e0208 */
[----:B------:R-:W-:-:S03]  /*98e0*/  @!P2 LEA.HI.X R7, R16, R9, R192, 0x1, P0 ;  /* 0x000000091007a211 */ /* 0x000fc600000f0cc0 */
[----:B-----5:R1:W-:Y:S04]  /*98f0*/  @!P1 ST.E.128 desc[UR48][R4.64], R28 ;  /* 0x0000001c04009985 */ /* 0x0203e8000c101d30 */
[----:B------:R1:W-:Y:S02]  /*9900*/  @!P2 ST.E.128 desc[UR48][R6.64], R36 ;  /* 0x000000240600a985 */ /* 0x0003e4000c101d30 */
.L_x_38:
[----:B------:R-:W-:Y:S05]  /*9910*/  BSYNC B0 ;  /* 0x0000000000007941 */ /* 0x000fea0003800000 */
.L_x_37:
[----:B--2-4-:R-:W2:Y:S02]  /*9920*/  LDC R0, c[0x0][0xc34] ;  /* 0x00030d00ff007b82 */ /* 0x014ea40000000800 */
[----:B--2---:R-:W-:-:S13]  /*9930*/  ISETP.LE.AND P0, PT, R0, UR41, PT ;  /* 0x0000002900007c0c */ /* 0x004fda000bf03270 */
[----:B------:R-:W-:Y:S05]  /*9940*/  @!P0 BRA `(.L_x_39) ;  /* 0xffffff7400148947 */ /* 0x000fea000383ffff */
[----:B------:R-:W-:Y:S05]  /*9950*/  EXIT ;  /* 0x000000000000794d */ /* 0x000fea0003800000 */
.L_x_7:
[----:B------:R-:W-:-:S08]  /*9960*/  NOP ;  /* 0x0000000000007918 */ /* 0x000fd00000000000 */
[----:B------:R-:W0:-:S00]  /*9970*/  USETMAXREG.DEALLOC.CTAPOOL 0x18 ;  /* 0x00000018000079c8 */ /* 0x000e0000080e0500 */
[----:B------:R-:W1:Y:S01]  /*9980*/  S2UR UR50, SR_CTAID.X ;  /* 0x00000000003279c3 */ /* 0x000e620000002500 */
[----:B0-----:R-:W-:Y:S01]  /*9990*/  IMAD.MOV.U32 R0, RZ, RZ, 0x1 ;  /* 0x00000001ff007424 */ /* 0x001fe200078e00ff */
[----:B------:R-:W-:Y:S01]  /*99a0*/  UMOV UR46, 0x1 ;  /* 0x00000001002e7882 */ /* 0x000fe20000000000 */
[----:B------:R-:W-:-:S03]  /*99b0*/  IMAD.MOV.U32 R17, RZ, RZ, RZ ;  /* 0x000000ffff117224 */ /* 0x000fc600078e00ff */
[----:B------:R0:W-:Y:S02]  /*99c0*/  STL [R1], R0 ;  /* 0x0000000001007387 */ /* 0x0001e40000100800 */
[----:B------:R-:W1:Y:S02]  /*99d0*/  LDC R2, c[0x0][0xc34] ;  /* 0x00030d00ff027b82 */ /* 0x000e640000000800 */
[----:B-1----:R-:W-:-:S13]  /*99e0*/  ISETP.LE.AND P0, PT, R2, UR50, PT ;  /* 0x0000003202007c0c */ /* 0x002fda000bf03270 */
[----:B0-----:R-:W-:Y:S05]  /*99f0*/  @P0 BRA `(.L_x_40) ;  /* 0x0000003000a00947 */ /* 0x001fea0003800000 */
[----:B------:R-:W0:Y:S01]  /*9a00*/  S2R R11, SR_TID.X ;  /* 0x00000000000b7919 */ /* 0x000e220000002100 */
[----:B------:R-:W1:Y:S01]  /*9a10*/  S2UR UR4, SR_CgaCtaId ;  /* 0x00000000000479c3 */ /* 0x000e620000008800 */
[----:B------:R-:W-:Y:S01]  /*9a20*/  UMOV UR41, 0x400 ;  /* 0x0000040000297882 */ /* 0x000fe20000000000 */
[----:B------:R-:W-:Y:S01]  /*9a30*/  IMAD.MOV.U32 R17, RZ, RZ, RZ ;  /* 0x000000ffff117224 */ /* 0x000fe200078e00ff */
[----:B------:R-:W-:Y:S01]  /*9a40*/  ULDC.64 UR52, c[0x0][0x198] ;  /* 0x0000660000347ab9 */ /* 0x000fe20000000a00 */
[----:B------:R-:W-:Y:S02]  /*9a50*/  ULOP3.LUT UR42, UR38, 0x1, URZ, 0xfc, !UPT ;  /* 0x00000001262a7892 */ /* 0x000fe4000f8efc3f */
[----:B------:R-:W-:Y:S01]  /*9a60*/  ULOP3.LUT UR47, UR38, 0x2, URZ, 0xfc, !UPT ;  /* 0x00000002262f7892 */ /* 0x000fe2000f8efc3f */
[----:B------:R-:W-:Y:S01]  /*9a70*/  ULDC UR43, c[0x0][0xc] ;  /* 0x00000300002b7ab9 */ /* 0x000fe20000000800 */
[----:B------:R-:W-:Y:S01]  /*9a80*/  UMOV UR46, URZ ;  /* 0x0000003f002e7c82 */ /* 0x000fe20008000000 */
[----:B-1----:R-:W-:Y:S01]  /*9a90*/  ULEA UR41, UR4, UR41, 0x18 ;  /* 0x0000002904297291 */ /* 0x002fe2000f8ec03f */
[C---:B0-----:R-:W-:Y:S01]  /*9aa0*/  IMAD.SHL.U32 R4, R11.reuse, 0x80, RZ ;  /* 0x000000800b047824 */ /* 0x041fe200078e00ff */
[C---:B------:R-:W-:Y:S01]  /*9ab0*/  LOP3.LUT R10, R11.reuse, 0x7f, RZ, 0xc0, !PT ;  /* 0x0000007f0b0a7812 */ /* 0x040fe200078ec0ff */
[C---:B------:R-:W-:Y:S01]  /*9ac0*/  IMAD.SHL.U32 R2, R11.reuse, 0x10, RZ ;  /* 0x000000100b027824 */ /* 0x040fe200078e00ff */
[C---:B------:R-:W-:Y:S01]  /*9ad0*/  LOP3.LUT P0, RZ, R11.reuse, 0x4, RZ, 0xc0, !PT ;  /* 0x000000040bff7812 */ /* 0x040fe2000780c0ff */
[----:B------:R-:W-:Y:S01]  /*9ae0*/  IMAD.SHL.U32 R9, R11, 0x4, RZ ;  /* 0x000000040b097824 */ /* 0x000fe200078e00ff */
[----:B------:R-:W-:-:S02]  /*9af0*/  SHF.R.U32.HI R0, RZ, 0x5, R10 ;  /* 0x00000005ff007819 */ /* 0x000fc4000001160a */
[----:B------:R-:W-:-:S03]  /*9b00*/  LOP3.LUT R3, R4, 0x380, RZ, 0xc0, !PT ;  /* 0x0000038004037812 */ /* 0x000fc600078ec0ff */
[C---:B------:R-:W-:Y:S02]  /*9b10*/  IMAD.SHL.U32 R7, R0.reuse, 0x200, RZ ;  /* 0x0000020000077824 */ /* 0x040fe400078e00ff */
[----:B------:R-:W-:Y:S01]  /*9b20*/  IMAD R5, R0, 0x10, R3 ;  /* 0x0000001000057824 */ /* 0x000fe200078e0203 */
[----:B------:R-:W-:Y:S01]  /*9b30*/  LOP3.LUT R0, R2, 0x1b0, RZ, 0xc0, !PT ;  /* 0x000001b002007812 */ /* 0x000fe200078ec0ff */
[----:B------:R-:W-:-:S03]  /*9b40*/  IMAD.SHL.U32 R3, R11, 0x2, RZ ;  /* 0x000000020b037824 */ /* 0x000fc600078e00ff */
[--C-:B------:R-:W-:Y:S02]  /*9b50*/  LOP3.LUT R5, R5, 0x70, R2.reuse, 0x78, !PT ;  /* 0x0000007005057812 */ /* 0x100fe400078e7802 */
[----:B------:R-:W-:Y:S02]  /*9b60*/  LOP3.LUT R0, R0, 0x30, R3, 0x78, !PT ;  /* 0x0000003000007812 */ /* 0x000fe400078e7803 */
[----:B------:R-:W-:Y:S02]  /*9b70*/  LOP3.LUT R3, R7, 0x40, R2, 0xf8, !PT ;  /* 0x0000004007037812 */ /* 0x000fe400078ef802 */
[----:B------:R-:W-:Y:S02]  /*9b80*/  LOP3.LUT R5, R5, 0xc00, R4, 0xf8, !PT ;  /* 0x00000c0005057812 */ /* 0x000fe400078ef804 */
[----:B------:R-:W-:Y:S01]  /*9b90*/  LOP3.LUT R0, R3, R0, RZ, 0xfc, !PT ;  /* 0x0000000003007212 */ /* 0x000fe200078efcff */
[----:B------:R-:W-:Y:S01]  /*9ba0*/  IMAD.SHL.U32 R3, R11, 0x20, RZ ;  /* 0x000000200b037824 */ /* 0x000fe200078e00ff */
[----:B------:R-:W-:Y:S01]  /*9bb0*/  LOP3.LUT R2, R2, 0x30, RZ, 0xc0, !PT ;  /* 0x0000003002027812 */ /* 0x000fe200078ec0ff */
[----:B------:R0:W-:Y:S02]  /*9bc0*/  STL [R1+0x14], R5 ;  /* 0x0000140501007387 */ /* 0x0001e40000100800 */
[----:B------:R-:W-:Y:S01]  /*9bd0*/  VIADD R0, R0, UR41 ;  /* 0x0000002900007c36 */ /* 0x000fe20008000000 */
[----:B------:R-:W-:-:S02]  /*9be0*/  LOP3.LUT R6, R3, 0x80, RZ, 0xc0, !PT ;  /* 0x0000008003067812 */ /* 0x000fc400078ec0ff */
[----:B------:R-:W-:Y:S02]  /*9bf0*/  LOP3.LUT R8, R7, 0x60, R3, 0xf8, !PT ;  /* 0x0000006007087812 */ /* 0x000fe400078ef803 */
[----:B------:R-:W-:Y:S02]  /*9c00*/  LOP3.LUT R6, R6, 0x10, R11, 0xf8, !PT ;  /* 0x0000001006067812 */ /* 0x000fe400078ef80b */
[----:B------:R-:W-:Y:S02]  /*9c10*/  LOP3.LUT R7, R8, 0x100, R3, 0xf8, !PT ;  /* 0x0000010008077812 */ /* 0x000fe400078ef803 */
[----:B------:R-:W-:Y:S02]  /*9c20*/  LOP3.LUT R6, R6, 0x10, R9, 0x78, !PT ;  /* 0x0000001006067812 */ /* 0x000fe400078e7809 */
[----:B0-----:R-:W-:Y:S02]  /*9c30*/  SHF.R.U32.HI R5, RZ, 0x2, R10 ;  /* 0x00000002ff057819 */ /* 0x001fe4000001160a */
[----:B------:R-:W-:-:S02]  /*9c40*/  LOP3.LUT R4, R7, R6, RZ, 0xfc, !PT ;  /* 0x0000000607047212 */ /* 0x000fc400078efcff */
[----:B------:R-:W-:Y:S02]  /*9c50*/  LOP3.LUT R3, R5, 0x60, R3, 0xf8, !PT ;  /* 0x0000006005037812 */ /* 0x000fe400078ef803 */
[----:B------:R-:W-:Y:S01]  /*9c60*/  LOP3.LUT R3, R2, 0x40, RZ, 0xfc, !PT ;  /* 0x0000004002037812 */ /* 0x000fe200078efcff */
[----:B------:R0:W-:Y:S02]  /*9c70*/  STL [R1+0x10], R4 ;  /* 0x0000100401007387 */ /* 0x0001e40000100800 */
[----:B0-----:R-:W-:-:S05]  /*9c80*/  IMAD.MOV.U32 R4, RZ, RZ, 0x40 ;  /* 0x00000040ff047424 */ /* 0x001fca00078e00ff */
[----:B------:R-:W-:-:S05]  /*9c90*/  SEL R4, R4, 0xffffffc0, !P0 ;  /* 0xffffffc004047807 */ /* 0x000fca0004000000 */
[----:B------:R0:W-:Y:S04]  /*9ca0*/  STL [R1+0x18], R4 ;  /* 0x0000180401007387 */ /* 0x0001e80000100800 */
[----:B------:R1:W-:Y:S01]  /*9cb0*/  STL [R1+0x1c], R0 ;  /* 0x00001c0001007387 */ /* 0x0003e20000100800 */
[----:B0-----:R-:W-:Y:S01]  /*9cc0*/  IMAD.MOV.U32 R4, RZ, RZ, 0x1 ;  /* 0x00000001ff047424 */ /* 0x001fe200078e00ff */
[----:B-1----:R-:W-:-:S04]  /*9cd0*/  LOP3.LUT R0, R2, 0x80, RZ, 0xfc, !PT ;  /* 0x0000008002007812 */ /* 0x002fc800078efcff */
[----:B------:R0:W-:Y:S03]  /*9ce0*/  STL [R1], R4 ;  /* 0x0000000401007387 */ /* 0x0001e60000100800 */
.L_x_87:
[----:B------:R-:W-:Y:S01]  /*9cf0*/  ULDC UR4, c[0x0][0xc38] ;  /* 0x00030e0000047ab9 */ /* 0x000fe20000000800 */
[----:B------:R-:W-:Y:S01]  /*9d00*/  ULDC UR8, c[0x0][0xc44] ;  /* 0x0003110000087ab9 */ /* 0x000fe20000000800 */
[----:B------:R-:W-:Y:S02]  /*9d10*/  UISETP.NE.AND UP2, UPT, UR4, 0x1, UPT ;  /* 0x000000010400788c */ /* 0x000fe4000bf45270 */
[----:B------:R-:W-:Y:S01]  /*9d20*/  UISETP.NE.AND UP1, UPT, UR8, 0x1, UPT ;  /* 0x000000010800788c */ /* 0x000fe2000bf25270 */
[----:B------:R-:W-:Y:S01]  /*9d30*/  ULDC.64 UR4, c[0x0][0x418] ;  /* 0x0001060000047ab9 */ /* 0x000fe20000000a00 */
[----:B------:R-:W-:Y:S01]  /*9d40*/  ULDC UR6, c[0x0][0x424] ;  /* 0x0001090000067ab9 */ /* 0x000fe20000000800 */
[----:B------:R-:W-:Y:S02]  /*9d50*/  UISETP.NE.U32.AND UP0, UPT, UR4, URZ, UPT ;  /* 0x0000003f0400728c */ /* 0x000fe4000bf05070 */
[----:B------:R-:W-:Y:S02]  /*9d60*/  UIADD3 UR9, UR41, 0x1a400, URZ ;  /* 0x0001a40029097890 */ /* 0x000fe4000fffe03f */
[----:B------:R-:W-:-:S02]  /*9d70*/  UISETP.NE.AND.EX UP0, UPT, UR5, URZ, UPT, UP0 ;  /* 0x0000003f0500728c */ /* 0x000fc4000bf05300 */
[----:B------:R-:W-:Y:S01]  /*9d80*/  @UP2 ULDC UR4, c[0x0][0xc3c] ;  /* 0x00030f0000042ab9 */ /* 0x000fe20000000800 */
[----:B------:R-:W-:Y:S01]  /*9d90*/  ULDC UR40, c[0x0][0x2f0] ;  /* 0x0000bc0000287ab9 */ /* 0x000fe20000000800 */
[----:B------:R-:W-:Y:S02]  /*9da0*/  UIMAD.WIDE.U32 UR4, UR50, UR4, URZ ;  /* 0x00000004320472a5 */ /* 0x000fe4000f8e003f */
[----:B------:R-:W-:Y:S01]  /*9db0*/  USEL UR6, UR6, 0x1, UP0 ;  /* 0x0000000106067887 */ /* 0x000fe20008000000 */
[----:B------:R-:W-:Y:S01]  /*9dc0*/  @UP2 ULDC UR7, c[0x0][0xc40] ;  /* 0x0003100000072ab9 */ /* 0x000fe20000000800 */
[----:B------:R-:W-:Y:S01]  /*9dd0*/  ULOP3.LUT UP0, URZ, UR9, 0x1bf, URZ, 0xc0, !UPT ;  /* 0x000001bf093f7892 */ /* 0x000fe2000f80c03f */
[----:B------:R-:W-:Y:S01]  /*9de0*/  UMOV UR45, UR50 ;  /* 0x00000032002d7c82 */ /* 0x000fe20008000000 */
[----:B------:R-:W-:Y:S02]  /*9df0*/  UIMAD UR40, UR6, UR40, URZ ;  /* 0x00000028062872a4 */ /* 0x000fe4000f8e023f */
[----:B------:R-:W-:-:S02]  /*9e00*/  @UP2 USHF.R.U32.HI UR45, URZ, UR7, UR5 ;  /* 0x000000073f2d2299 */ /* 0x000fc40008011605 */
[----:B------:R-:W-:Y:S01]  /*9e10*/  PLOP3.LUT P0, PT, PT, PT, UP0, 0x80, 0x0 ;  /* 0x000000000000781c */ /* 0x000fe20003f0f008 */
[----:B------:R-:W-:Y:S01]  /*9e20*/  @UP1 ULDC.64 UR10, c[0x0][0xc48] ;  /* 0x00031200000a1ab9 */ /* 0x000fe20000000a00 */
[----:B------:R-:W-:Y:S02]  /*9e30*/  UIADD3 UR6, UR40, 0x9f, URZ ;  /* 0x0000009f28067890 */ /* 0x000fe4000fffe03f */
[----:B------:R-:W-:Y:S02]  /*9e40*/  UIMAD.WIDE.U32 UR4, UR45, UR10, URZ ;  /* 0x0000000a2d0472a5 */ /* 0x000fe4000f8e003f */
[----:B------:R-:W-:Y:S01]  /*9e50*/  UMOV UR44, UR45 ;  /* 0x0000002d002c7c82 */ /* 0x000fe20008000000 */
[----:B------:R-:W-:Y:S02]  /*9e60*/  UIMAD.WIDE UR6, UR6, 0x66666667, URZ ;  /* 0x66666667060678a5 */ /* 0x000fe4000f8e023f */
[----:B------:R-:W-:Y:S02]  /*9e70*/  @UP1 USHF.R.U32.HI UR44, URZ, UR11, UR5 ;  /* 0x0000000b3f2c1299 */ /* 0x000fe40008011605 */
[----:B------:R-:W-:-:S02]  /*9e80*/  USHF.R.U32.HI UR39, URZ, 0x1f, UR7 ;  /* 0x0000001f3f277899 */ /* 0x000fc40008011607 */
[----:B------:R-:W-:Y:S02]  /*9e90*/  UIADD3 UR36, -UR44, URZ, URZ ;  /* 0x0000003f2c247290 */ /* 0x000fe4000fffe13f */
[----:B------:R-:W-:Y:S02]  /*9ea0*/  ULEA.HI.SX32 UR39, UR7, UR39, 0x1a ;  /* 0x0000002707277291 */ /* 0x000fe4000f8fd23f */
[----:B------:R-:W-:Y:S01]  /*9eb0*/  UIMAD UR36, UR8, UR36, UR45 ;  /* 0x00000024082472a4 */ /* 0x000fe2000f8e022d */
[----:B-1----:R-:W-:Y:S11]  /*9ec0*/  @!P0 BRA `(.L_x_41) ;  /* 0x0000000000408947 */ /* 0x002ff60003800000 */
[----:B------:R-:W-:Y:S01]  /*9ed0*/  MOV R2, 0x0 ;  /* 0x0000000000027802 */ /* 0x000fe20000000f00 */
[----:B------:R-:W-:Y:S01]  /*9ee0*/  ULDC.64 UR6, c[0x4][0xa0] ;  /* 0x0100280000067ab9 */ /* 0x000fe20000000a00 */
[----:B------:R-:W-:Y:S01]  /*9ef0*/  ULDC.64 UR8, c[0x4][0xa8] ;  /* 0x01002a0000087ab9 */ /* 0x000fe20000000a00 */
[----:B------:R-:W-:Y:S01]  /*9f00*/  ULDC.64 UR4, c[0x4][0x8] ;  /* 0x0100020000047ab9 */ /* 0x000fe20000000a00 */
[----:B0-----:R-:W-:Y:S02]  /*9f10*/  IMAD.U32 R4, RZ, RZ, UR6 ;  /* 0x00000006ff047e24 */ /* 0x001fe4000f8e00ff */
[----:B------:R-:W0:Y:S01]  /*9f20*/  LDC.64 R2, c[0x4][R2] ;  /* 0x0100000002027b82 */ /* 0x000e220000000a00 */
[----:B------:R-:W-:Y:S02]  /*9f30*/  IMAD.U32 R5, RZ, RZ, UR7 ;  /* 0x00000007ff057e24 */ /* 0x000fe4000f8e00ff */
[----:B------:R-:W-:Y:S02]  /*9f40*/  IMAD.U32 R6, RZ, RZ, UR8 ;  /* 0x00000008ff067e24 */ /* 0x000fe4000f8e00ff */
[----:B------:R-:W-:-:S02]  /*9f50*/  IMAD.U32 R7, RZ, RZ, UR9 ;  /* 0x00000009ff077e24 */ /* 0x000fc4000f8e00ff */
[----:B------:R-:W-:Y:S02]  /*9f60*/  IMAD.U32 R10, RZ, RZ, UR4 ;  /* 0x00000004ff0a7e24 */ /* 0x000fe4000f8e00ff */
[----:B------:R-:W-:Y:S02]  /*9f70*/  IMAD.U32 R11, RZ, RZ, UR5 ;  /* 0x00000005ff0b7e24 */ /* 0x000fe4000f8e00ff */
[----:B------:R-:W-:Y:S02]  /*9f80*/  IMAD.MOV.U32 R8, RZ, RZ, 0x70 ;  /* 0x00000070ff087424 */ /* 0x000fe400078e00ff */
[----:B------:R-:W-:Y:S02]  /*9f90*/  IMAD.MOV.U32 R12, RZ, RZ, 0x1 ;  /* 0x00000001ff0c7424 */ /* 0x000fe400078e00ff */
[----:B------:R-:W-:-:S07]  /*9fa0*/  IMAD.MOV.U32 R13, RZ, RZ, RZ ;  /* 0x000000ffff0d7224 */ /* 0x000fce00078e00ff */
[----:B------:R-:W-:-:S07]  /*9fb0*/  LEPC R20, `(.L_x_41) ;  /* 0x000000001014794e */ /* 0x000fce0000000000 */
[----:B0-----:R-:W-:Y:S05]  /*9fc0*/  CALL.ABS.NOINC R2 ;  /* 0x0000000002007343 */ /* 0x001fea0003c00000 */
.L_x_41:
[----:B------:R-:W-:-:S06]  /*9fd0*/  UIADD3 UR4, UR41, 0xa400, URZ ;  /* 0x0000a40029047890 */ /* 0x000fcc000fffe03f */
[----:B------:R-:W-:-:S05]  /*9fe0*/  IMAD.U32 R16, RZ, RZ, UR4 ;  /* 0x00000004ff107e24 */ /* 0x000fca000f8e00ff */
[----:B------:R-:W-:-:S13]  /*9ff0*/  LOP3.LUT P0, RZ, R16, 0x3ff, RZ, 0xc0, !PT ;  /* 0x000003ff10ff7812 */ /* 0x000fda000780c0ff */
[----:B------:R-:W-:Y:S05]  /*a000*/  @!P0 BRA `(.L_x_42) ;  /* 0x0000000000408947 */ /* 0x000fea0003800000 */
        /* <DEDUP_REMOVED lines=16> */
.L_x_42:
[----:B------:R-:W-:-:S04]  /*a110*/  UIADD3 UR4, UR41, 0x400, URZ ;  /* 0x0000040029047890 */ /* 0x000fc8000fffe03f */
[----:B------:R-:W-:-:S06]  /*a120*/  ULOP3.LUT UP0, URZ, UR4, 0x9f, URZ, 0xc0, !UPT ;  /* 0x0000009f043f7892 */ /* 0x000fcc000f80c03f */
[----:B------:R-:W-:-:S13]  /*a130*/  PLOP3.LUT P0, PT, PT, PT, UP0, 0x80, 0x0 ;  /* 0x000000000000781c */ /* 0x000fda0003f0f008 */
        /* <DEDUP_REMOVED lines=17> */
.L_x_43:
        /* <DEDUP_REMOVED lines=18> */
.L_x_44:
[----:B------:R-:W-:Y:S01]  /*a370*/  ULDC.64 UR4, c[0x0][0x9f8] ;  /* 0x00027e0000047ab9 */ /* 0x000fe20000000a00 */
[----:B------:R-:W2:Y:S01]  /*a380*/  LDL.LU R18, [R1+0x4] ;  /* 0x0000040001127983 */ /* 0x000ea20000300800 */
[----:B------:R-:W-:Y:S01]  /*a390*/  UISETP.NE.U32.AND UP0, UPT, UR4, URZ, UPT ;  /* 0x0000003f0400728c */ /* 0x000fe2000bf05070 */
[----:B------:R-:W-:-:S03]  /*a3a0*/  IMAD.U32 R8, RZ, RZ, UR44 ;  /* 0x0000002cff087e24 */ /* 0x000fc6000f8e00ff */
[----:B------:R-:W-:-:S06]  /*a3b0*/  UISETP.NE.AND.EX UP0, UPT, UR5, URZ, UPT, UP0 ;  /* 0x0000003f0500728c */ /* 0x000fcc000bf05300 */
[----:B------:R-:W-:-:S05]  /*a3c0*/  PLOP3.LUT P0, PT, PT, PT, UP0, 0x80, 0x0 ;  /* 0x000000000000781c */ /* 0x000fca0003f0f008 */
[----:B------:R-:W-:Y:S02]  /*a3d0*/  @UP0 ULDC.64 UR4, c[0x0][0x9f8] ;  /* 0x00027e0000040ab9 */ /* 0x000fe40000000a00 */
[----:B------:R-:W-:-:S06]  /*a3e0*/  @UP0 UIMAD.WIDE UR4, UR44, 0x4, UR4 ;  /* 0x000000042c0408a5 */ /* 0x000fcc000f8e0204 */
[----:B------:R-:W-:Y:S02]  /*a3f0*/  IMAD.U32 R2, RZ, RZ, UR4 ;  /* 0x00000004ff027e24 */ /* 0x000fe4000f8e00ff */
[----:B------:R-:W-:-:S05]  /*a400*/  IMAD.U32 R3, RZ, RZ, UR5 ;  /* 0x00000005ff037e24 */ /* 0x000fca000f8e00ff */
[----:B------:R1:W3:Y:S01]  /*a410*/  @P0 LDG.E R8, desc[UR48][R2.64] ;  /* 0x0000003002080981 */ /* 0x0002e2000c1e1900 */
[----:B------:R-:W-:Y:S01]  /*a420*/  UMOV UR4, 0xffffffff ;  /* 0xffffffff00047882 */ /* 0x000fe20000000000 */
[----:B------:R-:W4:Y:S01]  /*a430*/  S2R R19, SR_TID.X ;  /* 0x0000000000137919 */ /* 0x000f220000002100 */
[----:B-1----:R-:W1:Y:S02]  /*a440*/  LDC.64 R2, c[0x0][0x418] ;  /* 0x00010600ff027b82 */ /* 0x002e640000000a00 */
[----:B-1----:R-:W-:Y:S02]  /*a450*/  ISETP.NE.U32.AND P0, PT, R2, RZ, PT ;  /* 0x000000ff0200720c */ /* 0x002fe40003f05070 */
[----:B----4-:R-:W-:Y:S02]  /*a460*/  SHF.R.U32.HI R19, RZ, 0x5, R19 ;  /* 0x00000005ff137819 */ /* 0x010fe40000011613 */
[----:B------:R-:W-:Y:S02]  /*a470*/  ISETP.NE.AND.EX P1, PT, R3, RZ, PT, P0 ;  /* 0x000000ff0300720c */ /* 0x000fe40003f25300 */
[----:B------:R-:W-:-:S02]  /*a480*/  LOP3.LUT R19, R19, 0x3, RZ, 0xc0, !PT ;  /* 0x0000000313137812 */ /* 0x000fc400078ec0ff */
[----:B--2---:R-:W-:-:S09]  /*a490*/  LOP3.LUT R18, R18, 0xfffffffe, RZ, 0xc0, !PT ;  /* 0xfffffffe12127812 */ /* 0x004fd200078ec0ff */
[----:B------:R-:W-:Y:S02]  /*a4a0*/  @P1 LOP3.LUT R18, R18, 0x1, RZ, 0xfc, !PT ;  /* 0x0000000112121812 */ /* 0x000fe400078efcff */
[----:B---3--:R-:W-:Y:S01]  /*a4b0*/  SHF.R.S32.HI R9, RZ, 0x1f, R8 ;  /* 0x0000001fff097819 */ /* 0x008fe20000011408 */
[----:B------:R1:W-:Y:S01]  /*a4c0*/  STL [R1+0x8], R8 ;  /* 0x0000080801007387 */ /* 0x0003e20000100800 */
[----:B------:R-:W-:-:S03]  /*a4d0*/  SEL R16, R8, RZ, !P1 ;  /* 0x000000ff08107207 */ /* 0x000fc60004800000 */
[----:B------:R1:W-:Y:S04]  /*a4e0*/  STL [R1+0xc], R9 ;  /* 0x00000c0901007387 */ /* 0x0003e80000100800 */
[----:B------:R1:W-:Y:S01]  /*a4f0*/  STL [R1+0x4], R18 ;  /* 0x0000041201007387 */ /* 0x0003e20000100800 */
[----:B------:R-:W-:Y:S05]  /*a500*/  BRA.DIV UR4, `(.L_x_45) ;  /* 0x0000002e04307947 */ /* 0x000fea000b800000 */
[----:B------:R2:W3:Y:S02]  /*a510*/  SHFL.IDX PT, R14, R19, RZ, 0x1f ;  /* 0x00001fff130e7589 */ /* 0x0004e400000e0000 */
.L_x_103:
[----:B------:R-:W-:Y:S01]  /*a520*/  PLOP3.LUT P2, PT, PT, PT, PT, 0x8, 0x0 ;  /* 0x000000000000781c */ /* 0x000fe20003f4e170 */
[----:B------:R-:W-:Y:S01]  /*a530*/  IMAD.MOV.U32 R0, RZ, RZ, R18 ;  /* 0x000000ffff007224 */ /* 0x000fe200078e0012 */
[----:B---3--:R-:W-:-:S04]  /*a540*/  ISETP.NE.AND P0, PT, R14, RZ, PT ;  /* 0x000000ff0e00720c */ /* 0x008fc80003f05270 */
[----:B------:R-:W-:-:S07]  /*a550*/  LOP3.LUT R0, R0, 0xfffffffd, RZ, 0xc0, !PT ;  /* 0xfffffffd00007812 */ /* 0x000fce00078ec0ff */
[----:B------:R-:W-:-:S05]  /*a560*/  @P2 LOP3.LUT R0, R0, 0x2, RZ, 0xfc, !PT ;  /* 0x0000000200002812 */ /* 0x000fca00078efcff */
[----:B------:R3:W-:Y:S01]  /*a570*/  STL [R1+0x4], R0 ;  /* 0x0000040001007387 */ /* 0x0007e20000100800 */
[----:B------:R-:W-:Y:S05]  /*a580*/  @P0 BRA `(.L_x_46) ;  /* 0x00000004008c0947 */ /* 0x000fea0003800000 */
[----:B------:R-:W-:-:S06]  /*a590*/  UIADD3 UR4, UR39, -0x1, URZ ;  /* 0xffffffff27047890 */ /* 0x000fcc000fffe03f */
[----:B---3--:R-:W-:Y:S01]  /*a5a0*/  IMAD.U32 R0, RZ, RZ, UR4 ;  /* 0x00000004ff007e24 */ /* 0x008fe2000f8e00ff */
[----:B------:R-:W-:-:S03]  /*a5b0*/  UMOV UR4, 0xffffffff ;  /* 0xffffffff00047882 */ /* 0x000fc60000000000 */
[----:B------:R-:W-:Y:S05]  /*a5c0*/  BRA.DIV UR4, `(.L_x_47) ;  /* 0x0000002e04207947 */ /* 0x000fea000b800000 */
[----:B------:R-:W-:-:S13]  /*a5d0*/  ELECT P6, URZ, PT ;  /* 0x00000000003f782f */ /* 0x000fda00038c0000 */
.L_x_106:
[----:B------:R-:W-:Y:S05]  /*a5e0*/  @!P6 BRA `(.L_x_46) ;  /* 0x000000040074e947 */ /* 0x000fea0003800000 */
[----:B------:R-:W-:Y:S01]  /*a5f0*/  IMAD.MOV.U32 R16, RZ, RZ, R8 ;  /* 0x000000ffff107224 */ /* 0x000fe200078e0008 */
[----:B------:R-:W-:Y:S06]  /*a600*/  @!P1 BRA `(.L_x_48) ;  /* 0x0000000000449947 */ /* 0x000fec0003800000 */
[----:B------:R-:W3:Y:S01]  /*a610*/  LDC R7, c[0x0][0x43c] ;  /* 0x00010f00ff077b82 */ /* 0x000ee20000000800 */
[----:B------:R-:W-:Y:S01]  /*a620*/  ULDC.64 UR4, c[0x0][0x428] ;  /* 0x00010a0000047ab9 */ /* 0x000fe20000000a00 */
[----:B---3--:R-:W-:-:S13]  /*a630*/  ISETP.NE.AND P0, PT, R7, 0x1, PT ;  /* 0x000000010700780c */ /* 0x008fda0003f05270 */
[----:B0-----:R-:W0:Y:S02]  /*a640*/  @P0 LDC.64 R4, c[0x0][0x440] ;  /* 0x00011000ff040b82 */ /* 0x001e240000000a00 */
[----:B0-----:R-:W-:-:S04]  /*a650*/  @P0 IMAD.HI.U32 R6, R0, R4, RZ ;  /* 0x0000000400060227 */ /* 0x001fc800078e00ff */
[----:B------:R-:W-:Y:S01]  /*a660*/  IMAD.MOV.U32 R4, RZ, RZ, R0 ;  /* 0x000000ffff047224 */ /* 0x000fe200078e0000 */
[----:B------:R-:W-:Y:S01]  /*a670*/  @P0 SHF.R.U32.HI R4, RZ, R5, R6 ;  /* 0x00000005ff040219 */ /* 0x000fe20000011606 */
[----:B------:R-:W-:-:S04]  /*a680*/  IMAD R6, R9, UR4, RZ ;  /* 0x0000000409067c24 */ /* 0x000fc8000f8e02ff */
[----:B------:R-:W-:Y:S02]  /*a690*/  IMAD.MOV R5, RZ, RZ, -R4 ;  /* 0x000000ffff057224 */ /* 0x000fe400078e0a04 */
[----:B------:R-:W-:Y:S02]  /*a6a0*/  IMAD R6, R8, UR5, R6 ;  /* 0x0000000508067c24 */ /* 0x000fe4000f8e0206 */
[----:B------:R-:W-:Y:S01]  /*a6b0*/  IMAD R0, R7, R5, R0 ;  /* 0x0000000507007224 */ /* 0x000fe200078e0200 */
[----:B------:R-:W-:-:S03]  /*a6c0*/  SHF.R.S32.HI R5, RZ, 0x1f, R4 ;  /* 0x0000001fff057819 */ /* 0x000fc60000011404 */
[----:B------:R-:W-:-:S04]  /*a6d0*/  IMAD.WIDE.U32 R4, R8, UR4, R4 ;  /* 0x0000000408047c25 */ /* 0x000fc8000f8e0004 */
[----:B------:R-:W-:Y:S01]  /*a6e0*/  IMAD.IADD R6, R5, 0x1, R6 ;  /* 0x0000000105067824 */ /* 0x000fe200078e0206 */
[----:B------:R-:W-:-:S04]  /*a6f0*/  LEA R2, P0, R4, R2, 0x2 ;  /* 0x0000000204027211 */ /* 0x000fc800078010ff */
[----:B------:R-:W-:-:S05]  /*a700*/  LEA.HI.X R3, R4, R3, R6, 0x2, P0 ;  /* 0x0000000304037211 */ /* 0x000fca00000f1406 */
[----:B------:R3:W5:Y:S04]  /*a710*/  LDG.E R16, desc[UR48][R2.64] ;  /* 0x0000003002107981 */ /* 0x000768000c1e1900 */
.L_x_48:
[----:B---3--:R-:W3:Y:S01]  /*a720*/  LDL R3, [R1] ;  /* 0x0000000001037983 */ /* 0x008ee20000100800 */
[----:B------:R-:W0:Y:S02]  /*a730*/  S2R R2, SR_TID.X ;  /* 0x0000000000027919 */ /* 0x000e240000002100 */
[----:B0-----:R-:W-:Y:S02]  /*a740*/  LOP3.LUT R4, R2, 0x7f, RZ, 0xc0, !PT ;  /* 0x0000007f02047812 */ /* 0x001fe400078ec0ff */
[----:B------:R-:W-:Y:S02]  /*a750*/  LEA R2, R17, UR41, 0x3 ;  /* 0x0000002911027c11 */ /* 0x000fe4000f8e18ff */
[----:B------:R-:W-:Y:S02]  /*a760*/  ISETP.NE.AND P1, PT, R4, RZ, PT ;  /* 0x000000ff0400720c */ /* 0x000fe40003f25270 */
[----:B---3--:R-:W-:-:S04]  /*a770*/  SHF.L.U32 R3, R3, 0x1f, RZ ;  /* 0x0000001f03037819 */ /* 0x008fc800000006ff */
[----:B------:R-:W0:Y:S02]  /*a780*/  SYNCS.PHASECHK.TRANS64.TRYWAIT P0, [R2+URZ+0x29880], R3 ;  /* 0x02988003020075a7 */ /* 0x000e24000800017f */
[----:B0-----:R-:W-:Y:S05]  /*a790*/  @!P0 BRA `(.L_x_49) ;  /* 0x0000002800cc8947 */ /* 0x001fea0003800000 */
.L_x_107:
[----:B------:R-:W-:Y:S05]  /*a7a0*/  @P1 BRA `(.L_x_50) ;  /* 0x00000000001c1947 */ /* 0x000fea0003800000 */
[----:B------:R-:W3:Y:S02]  /*a7b0*/  S2R R4, SR_TID.X ;  /* 0x0000000000047919 */ /* 0x000ee40000002100 */
[----:B---3--:R-:W-:Y:S01]  /*a7c0*/  LOP3.LUT R5, R4, 0x1f, RZ, 0xc0, !PT ;  /* 0x0000001f04057812 */ /* 0x008fe200078ec0ff */
[----:B------:R-:W-:-:S03]  /*a7d0*/  IMAD.MOV.U32 R4, RZ, RZ, 0x5000 ;  /* 0x00005000ff047424 */ /* 0x000fc600078e00ff */
[----:B------:R-:W-:Y:S01]  /*a7e0*/  ISETP.NE.AND P0, PT, R5, RZ, PT ;  /* 0x000000ff0500720c */ /* 0x000fe20003f05270 */
[----:B------:R3:W-:-:S12]  /*a7f0*/  SYNCS.ARRIVE.TRANS64 RZ, [R2+URZ+0x29870], R4 ;  /* 0x0298700402ff79a7 */ /* 0x0007d8000800003f */
[----:B---3--:R-:W-:Y:S05]  /*a800*/  @!P0 BRA `(.L_x_50) ;  /* 0x0000000000048947 */ /* 0x008fea0003800000 */
[----:B------:R-:W-:Y:S01]  /*a810*/  BPT.TRAP 0x1 ;  /* 0x000000040000795c */ /* 0x000fe20000300000 */
.L_x_50:
[----:B------:R-:W-:Y:S01]  /*a820*/  R2UR UR32, R17 ;  /* 0x00000000112072ca */ /* 0x000fe200000e0000 */
[----:B------:R-:W-:Y:S01]  /*a830*/  IMAD R0, R0, 0xa0, RZ ;  /* 0x000000a000007824 */ /* 0x000fe200078e02ff */
[----:B------:R-:W-:Y:S01]  /*a840*/  R2UR UR33, R2 ;  /* 0x00000000022172ca */ /* 0x000fe200000e0000 */
[----:B------:R-:W-:Y:S01]  /*a850*/  UIADD3 UR4, UP0, UR52, 0x470, URZ ;  /* 0x0000047034047890 */ /* 0x000fe2000ff1e03f */
[----:B-----5:R-:W-:Y:S01]  /*a860*/  R2UR UR37, R16 ;  /* 0x00000000102572ca */ /* 0x020fe200000e0000 */
[----:B------:R-:W-:Y:S01]  /*a870*/  UMOV UR6, 0x0 ;  /* 0x0000000000067882 */ /* 0x000fe20000000000 */
[----:B------:R-:W-:Y:S01]  /*a880*/  R2UR UR35, R0 ;  /* 0x00000000002372ca */ /* 0x000fe200000e0000 */
[----:B------:R-:W-:Y:S01]  /*a890*/  UIADD3.X UR5, URZ, UR53, URZ, UP0, !UPT ;  /* 0x000000353f057290 */ /* 0x000fe200087fe43f */
[----:B------:R-:W-:Y:S01]  /*a8a0*/  UMOV UR7, 0x14f00000 ;  /* 0x14f0000000077882 */ /* 0x000fe20000000000 */
[----:B------:R-:W-:-:S04]  /*a8b0*/  UMOV UR34, URZ ;  /* 0x0000003f00227c82 */ /* 0x000fc80008000000 */
[----:B------:R-:W-:Y:S02]  /*a8c0*/  UIMAD UR32, UR32, 0x5000, UR41 ;  /* 0x00005000202078a4 */ /* 0x000fe4000f8e0229 */
[----:B------:R-:W-:Y:S02]  /*a8d0*/  UIADD3 UR33, UR33, 0x29870, URZ ;  /* 0x0002987021217890 */ /* 0x000fe4000fffe03f */
[----:B------:R-:W-:-:S09]  /*a8e0*/  UIADD3 UR32, UR32, 0xa400, URZ ;  /* 0x0000a40020207890 */ /* 0x000fd2000fffe03f */
[----:B------:R3:W-:Y:S01]  /*a8f0*/  UTMALDG.4D [UR32], [UR4], desc[UR6] ;  /* 0x00000620040075b4 */ /* 0x0007e20008019000 */
[----:B------:R-:W4:Y:S02]  /*a900*/  SYNCS.PHASECHK.TRANS64.TRYWAIT P0, [R2+URZ+0x29840], R3 ;  /* 0x02984003020075a7 */ /* 0x000f24000800017f */
[----:B---34-:R-:W-:Y:S05]  /*a910*/  @!P0 BRA `(.L_x_51) ;  /* 0x0000002800808947 */ /* 0x018fea0003800000 */
.L_x_108:
[----:B------:R-:W-:Y:S05]  /*a920*/  @P1 BRA `(.L_x_52) ;  /* 0x00000000001c1947 */ /* 0x000fea0003800000 */
[----:B------:R-:W4:Y:S01]  /*a930*/  S2R R4, SR_TID.X ;  /* 0x0000000000047919 */ /* 0x000f220000002100 */
[----:B0--3--:R-:W-:-:S04]  /*a940*/  IMAD.MOV.U32 R3, RZ, RZ, 0x7800 ;  /* 0x00007800ff037424 */ /* 0x009fc800078e00ff */
[----:B------:R0:W-:Y:S01]  /*a950*/  SYNCS.ARRIVE.TRANS64 RZ, [R2+URZ+0x29830], R3 ;  /* 0x0298300302ff79a7 */ /* 0x0001e2000800003f */
[----:B----4-:R-:W-:-:S04]  /*a960*/  LOP3.LUT R4, R4, 0x1f, RZ, 0xc0, !PT ;  /* 0x0000001f04047812 */ /* 0x010fc800078ec0ff */
[----:B------:R-:W-:-:S13]  /*a970*/  ISETP.NE.AND P0, PT, R4, RZ, PT ;  /* 0x000000ff0400720c */ /* 0x000fda0003f05270 */
[----:B0-----:R-:W-:Y:S05]  /*a980*/  @!P0 BRA `(.L_x_52) ;  /* 0x0000000000048947 */ /* 0x001fea0003800000 */
[----:B------:R-:W-:Y:S01]  /*a990*/  BPT.TRAP 0x1 ;  /* 0x000000040000795c */ /* 0x000fe20000300000 */
.L_x_52:
[----:B0--3--:R-:W3:Y:S01]  /*a9a0*/  LDL.LU R3, [R1+0x4] ;  /* 0x0000040001037983 */ /* 0x009ee20000300800 */
[----:B------:R-:W-:Y:S01]  /*a9b0*/  R2UR UR8, R17 ;  /* 0x00000000110872ca */ /* 0x000fe200000e0000 */
[----:B------:R-:W-:Y:S01]  /*a9c0*/  UIADD3 UR4, UP0, UR52, 0x370, URZ ;  /* 0x0000037034047890 */ /* 0x000fe2000ff1e03f */
[----:B------:R-:W-:Y:S01]  /*a9d0*/  R2UR UR25, R2 ;  /* 0x00000000021972ca */ /* 0x000fe200000e0000 */
[----:B------:R-:W-:Y:S01]  /*a9e0*/  UMOV UR6, 0x0 ;  /* 0x0000000000067882 */ /* 0x000fe20000000000 */
[----:B------:R-:W-:Y:S01]  /*a9f0*/  PLOP3.LUT P0, PT, PT, PT, PT, 0x80, 0x0 ;  /* 0x000000000000781c */ /* 0x000fe20003f0f070 */
[----:B------:R-:W-:Y:S01]  /*aa00*/  UIADD3.X UR5, URZ, UR53, URZ, UP0, !UPT ;  /* 0x000000353f057290 */ /* 0x000fe200087fe43f */
[----:B------:R-:W-:Y:S01]  /*aa10*/  R2UR UR27, R0 ;  /* 0x00000000001b72ca */ /* 0x000fe200000e0000 */
[----:B------:R-:W-:Y:S01]  /*aa20*/  UMOV UR7, 0x14f00000 ;  /* 0x14f0000000077882 */ /* 0x000fe20000000000 */
[----:B------:R-:W-:Y:S01]  /*aa30*/  R2UR UR29, R16 ;  /* 0x00000000101d72ca */ /* 0x000fe200000e0000 */
[----:B------:R-:W-:Y:S01]  /*aa40*/  UMOV UR26, URZ ;  /* 0x0000003f001a7c82 */ /* 0x000fe20008000000 */
[----:B------:R-:W-:Y:S01]  /*aa50*/  UMOV UR28, UR36 ;  /* 0x00000024001c7c82 */ /* 0x000fe20008000000 */
[----:B------:R-:W-:Y:S01]  /*aa60*/  UMOV UR18, 0x40 ;  /* 0x0000004000127882 */ /* 0x000fe20000000000 */
[----:B------:R-:W-:Y:S01]  /*aa70*/  UMOV UR20, UR36 ;  /* 0x0000002400147c82 */ /* 0x000fe20008000000 */
[----:B------:R-:W-:-:S02]  /*aa80*/  UIMAD UR8, UR8, 0x7800, UR41 ;  /* 0x00007800080878a4 */ /* 0x000fc4000f8e0229 */
[----:B------:R-:W-:Y:S02]  /*aa90*/  UIADD3 UR25, UR25, 0x29830, URZ ;  /* 0x0002983019197890 */ /* 0x000fe4000fffe03f */
[----:B------:R-:W-:Y:S02]  /*aaa0*/  UIADD3 UR24, UR8, 0x1a400, URZ ;  /* 0x0001a40008187890 */ /* 0x000fe4000fffe03f */
[----:B------:R-:W-:Y:S02]  /*aab0*/  UIADD3 UR16, UR8, 0x1cc00, URZ ;  /* 0x0001cc0008107890 */ /* 0x000fe4000fffe03f */
[----:B------:R-:W-:Y:S01]  /*aac0*/  UIADD3 UR8, UR8, 0x1f400, URZ ;  /* 0x0001f40008087890 */ /* 0x000fe2000fffe03f */
[----:B------:R-:W-:Y:S01]  /*aad0*/  UMOV UR19, UR27 ;  /* 0x0000001b00137c82 */ /* 0x000fe20008000000 */
[----:B------:R-:W-:Y:S01]  /*aae0*/  UMOV UR21, UR29 ;  /* 0x0000001d00157c82 */ /* 0x000fe20008000000 */
[----:B------:R-:W-:Y:S01]  /*aaf0*/  UMOV UR17, UR25 ;  /* 0x0000001900117c82 */ /* 0x000fe20008000000 */
[----:B------:R-:W-:Y:S01]  /*ab00*/  UMOV UR10, 0x80 ;  /* 0x00000080000a7882 */ /* 0x000fe20000000000 */
[----:B------:R-:W-:Y:S01]  /*ab10*/  UMOV UR12, UR36 ;  /* 0x00000024000c7c82 */ /* 0x000fe20008000000 */
[----:B------:R-:W-:Y:S01]  /*ab20*/  UMOV UR11, UR27 ;  /* 0x0000001b000b7c82 */ /* 0x000fe20008000000 */
[----:B------:R-:W-:Y:S01]  /*ab30*/  UMOV UR13, UR29 ;  /* 0x0000001d000d7c82 */ /* 0x000fe20008000000 */
[----:B------:R4:W-:Y:S01]  /*ab40*/  UTMALDG.4D [UR24], [UR4], desc[UR6] ;  /* 0x00000618040075b4 */ /* 0x0009e20008019000 */
[----:B------:R-:W-:Y:S01]  /*ab50*/  UMOV UR9, UR25 ;  /* 0x0000001900097c82 */ /* 0x000fe20008000000 */
[----:B------:R4:W-:Y:S01]  /*ab60*/  UTMALDG.4D [UR16], [UR4], desc[UR6] ;  /* 0x00000610040075b4 */ /* 0x0009e20008019000 */
[----:B------:R4:W-:Y:S01]  /*ab70*/  UTMALDG.4D [UR8], [UR4], desc[UR6] ;  /* 0x00000608040075b4 */ /* 0x0009e20008019000 */
[----:B---3--:R-:W-:-:S04]  /*ab80*/  LOP3.LUT R3, R3, 0xfffffffd, RZ, 0xc0, !PT ;  /* 0xfffffffd03037812 */ /* 0x008fc800078ec0ff */
[----:B------:R-:W-:-:S05]  /*ab90*/  @P0 LOP3.LUT R3, R3, 0x2, RZ, 0xfc, !PT ;  /* 0x0000000203030812 */ /* 0x000fca00078efcff */
[----:B------:R4:W-:Y:S01]  /*aba0*/  STL [R1+0x4], R3 ;  /* 0x0000040301007387 */ /* 0x0009e20000100800 */
[----:B------:R-:W-:Y:S01]  /*abb0*/  NOP ;  /* 0x0000000000007918 */ /* 0x000fe20000000000 */
.L_x_46:
[----:B------:R-:W-:Y:S05]  /*abc0*/  WARPSYNC.ALL ;  /* 0x0000000000007948 */ /* 0x000fea0003800000 */
[----:B----4-:R-:W-:Y:S01]  /*abd0*/  UIADD3 UR4, UR41, 0x14400, URZ ;  /* 0x0001440029047890 */ /* 0x010fe2000fffe03f */
[----:B------:R-:W-:Y:S03]  /*abe0*/  BAR.SYNC.DEFER_BLOCKING 0x8, 0x180 ;  /* 0x0206000000007b1d */ /* 0x000fe60000010000 */
        /* <DEDUP_REMOVED lines=14> */
[----:B-1----:R-:W-:Y:S02]  /*acd0*/  IMAD.MOV.U32 R8, RZ, RZ, 0x70 ;  /* 0x00000070ff087424 */ /* 0x002fe400078e00ff */
[----:B------:R-:W-:Y:S02]  /*ace0*/  IMAD.MOV.U32 R12, RZ, RZ, 0x1 ;  /* 0x00000001ff0c7424 */ /* 0x000fe400078e00ff */
[----:B------:R-:W-:-:S07]  /*acf0*/  IMAD.MOV.U32 R13, RZ, RZ, RZ ;  /* 0x000000ffff0d7224 */ /* 0x000fce00078e00ff */
[----:B------:R-:W-:-:S07]  /*ad00*/  LEPC R20, `(.L_x_53) ;  /* 0x000000001014794e */ /* 0x000fce0000000000 */
[----:B0-23--:R-:W-:Y:S05]  /*ad10*/  CALL.ABS.NOINC R2 ;  /* 0x0000000002007343 */ /* 0x00dfea0003c00000 */
.L_x_53:
[----:B-1----:R1:W5:Y:S01]  /*ad20*/  LDL R8, [R1+0x1c] ;  /* 0x00001c0001087983 */ /* 0x0023620000100800 */
[----:B------:R-:W4:Y:S01]  /*ad30*/  LDC R7, c[0x0][0x448] ;  /* 0x00011200ff077b82 */ /* 0x000f220000000800 */
[----:B---3--:R-:W-:Y:S01]  /*ad40*/  IMAD R0, RZ, RZ, -UR45 ;  /* 0x8000002dff007e24 */ /* 0x008fe2000f8e02ff */
[----:B------:R-:W3:Y:S01]  /*ad50*/  S2R R2, SR_TID.X ;  /* 0x0000000000027919 */ /* 0x000ee20000002100 */
[----:B------:R-:W2:Y:S05]  /*ad60*/  S2R R18, SR_TID.X ;  /* 0x0000000000127919 */ /* 0x000eaa0000002100 */
[----:B------:R-:W0:Y:S01]  /*ad70*/  LDC R3, c[0x0][0xc38] ;  /* 0x00030e00ff037b82 */ /* 0x000e220000000800 */
[----:B------:R-:W-:Y:S01]  /*ad80*/  USHF.R.S32.HI UR4, URZ, 0x1f, UR36 ;  /* 0x0000001f3f047899 */ /* 0x000fe20008011424 */
[----:B------:R-:W-:Y:S01]  /*ad90*/  ULDC.64 UR8, c[0x0][0x2d8] ;  /* 0x0000b60000087ab9 */ /* 0x000fe20000000a00 */
[----:B----4-:R-:W-:Y:S01]  /*ada0*/  ISETP.NE.AND P0, PT, R7, 0x1, PT ;  /* 0x000000010700780c */ /* 0x010fe20003f05270 */
[----:B0-----:R-:W-:Y:S01]  /*adb0*/  IMAD R0, R3, R0, UR50 ;  /* 0x0000003203007e24 */ /* 0x001fe2000f8e0200 */
[----:B---3--:R-:W-:-:S03]  /*adc0*/  LOP3.LUT R2, R2, 0x7f, RZ, 0xc0, !PT ;  /* 0x0000007f02027812 */ /* 0x008fc600078ec0ff */
[----:B------:R-:W-:-:S08]  /*add0*/  IMAD.SHL.U32 R0, R0, 0x80, RZ ;  /* 0x0000008000007824 */ /* 0x000fd000078e00ff */
[----:B------:R-:W0:Y:S01]  /*ade0*/  @P0 LDC R4, c[0x0][0x44c] ;  /* 0x00011300ff040b82 */ /* 0x000e220000000800 */
[----:B------:R-:W-:Y:S01]  /*adf0*/  SHF.R.U32.HI R2, RZ, 0x2, R2 ;  /* 0x00000002ff027819 */ /* 0x000fe20000011602 */
[----:B--2---:R-:W-:-:S05]  /*ae00*/  IMAD.SHL.U32 R18, R18, 0x20, RZ ;  /* 0x0000002012127824 */ /* 0x004fca00078e00ff */
[----:B------:R-:W-:Y:S02]  /*ae10*/  LOP3.LUT R18, R2, 0x60, R18, 0xf8, !PT ;  /* 0x0000006002127812 */ /* 0x000fe400078ef812 */
[----:B------:R-:W2:Y:S02]  /*ae20*/  @P0 LDC R2, c[0x0][0x450] ;  /* 0x00011400ff020b82 */ /* 0x000ea40000000800 */
[----:B------:R-:W-:-:S05]  /*ae30*/  LOP3.LUT R3, R18, R0, RZ, 0xfc, !PT ;  /* 0x0000000012037212 */ /* 0x000fca00078efcff */
[----:B------:R-:W-:Y:S02]  /*ae40*/  IMAD.MOV.U32 R6, RZ, RZ, R3 ;  /* 0x000000ffff067224 */ /* 0x000fe400078e0003 */
[----:B0-----:R-:W-:-:S05]  /*ae50*/  @P0 IMAD.HI.U32 R4, R3, R4, RZ ;  /* 0x0000000403040227 */ /* 0x001fca00078e00ff */
[----:B--2---:R-:W-:-:S05]  /*ae60*/  @P0 SHF.R.U32.HI R6, RZ, R2, R4 ;  /* 0x00000002ff060219 */ /* 0x004fca0000011604 */
[----:B------:R-:W-:Y:S01]  /*ae70*/  IMAD.MOV R4, RZ, RZ, -R6 ;  /* 0x000000ffff047224 */ /* 0x000fe200078e0a06 */
[----:B------:R-:W0:Y:S03]  /*ae80*/  S2R R19, SR_TID.X ;  /* 0x0000000000137919 */ /* 0x000e260000002100 */
[----:B------:R-:W-:Y:S02]  /*ae90*/  IMAD R4, R7, R4, R3 ;  /* 0x0000000407047224 */ /* 0x000fe400078e0203 */
[----:B------:R-:W2:Y:S01]  /*aea0*/  LDC.64 R2, c[0x0][0x2d0] ;  /* 0x0000b400ff027b82 */ /* 0x000ea20000000a00 */
[----:B------:R-:W3:Y:S01]  /*aeb0*/  S2R R18, SR_TID.X ;  /* 0x0000000000127919 */ /* 0x000ee20000002100 */
[----:B------:R-:W-:Y:S02]  /*aec0*/  UIMAD UR6, UR4, UR8, URZ ;  /* 0x00000008040672a4 */ /* 0x000fe4000f8e023f */
[----:B------:R-:W-:-:S02]  /*aed0*/  UIMAD.WIDE.U32 UR4, UR36, UR8, URZ ;  /* 0x00000008240472a5 */ /* 0x000fc4000f8e003f */
[----:B------:R-:W-:Y:S02]  /*aee0*/  UIMAD UR6, UR36, UR9, UR6 ;  /* 0x00000009240672a4 */ /* 0x000fe4000f8e0206 */
[----:B------:R-:W-:Y:S01]  /*aef0*/  USHF.R.S32.HI UR7, URZ, 0x1f, UR44 ;  /* 0x0000001f3f077899 */ /* 0x000fe2000801142c */
[----:B------:R-:W-:Y:S01]  /*af00*/  ULDC.64 UR8, c[0x0][0x2e0] ;  /* 0x0000b80000087ab9 */ /* 0x000fe20000000a00 */
[----:B------:R-:W-:Y:S02]  /*af10*/  UIADD3 UR5, UR5, UR6, URZ ;  /* 0x0000000605057290 */ /* 0x000fe4000fffe03f */
[----:B------:R-:W-:Y:S01]  /*af20*/  UIMAD UR6, UR7, UR8, URZ ;  /* 0x00000008070672a4 */ /* 0x000fe2000f8e023f */
[----:B------:R-:W-:Y:S01]  /*af30*/  SHF.R.S32.HI R5, RZ, 0x1f, R6 ;  /* 0x0000001fff057819 */ /* 0x000fe20000011406 */
[----:B------:R-:W-:Y:S02]  /*af40*/  UIMAD.WIDE.U32 UR4, UR44, UR8, UR4 ;  /* 0x000000082c0472a5 */ /* 0x000fe4000f8e0004 */
[----:B------:R-:W-:-:S04]  /*af50*/  UIMAD UR6, UR44, UR9, UR6 ;  /* 0x000000092c0672a4 */ /* 0x000fc8000f8e0206 */
[----:B------:R-:W-:Y:S01]  /*af60*/  UIADD3 UR5, UR5, UR6, URZ ;  /* 0x0000000605057290 */ /* 0x000fe2000fffe03f */
[-C--:B--2---:R-:W-:Y:S02]  /*af70*/  IMAD R5, R5, R2.reuse, RZ ;  /* 0x0000000205057224 */ /* 0x084fe400078e02ff */
[----:B------:R-:W-:Y:S02]  /*af80*/  ULDC.64 UR6, c[0x0][0x280] ;  /* 0x0000a00000067ab9 */ /* 0x000fe40000000a00 */
[C---:B------:R-:W-:Y:S02]  /*af90*/  IMAD R5, R6.reuse, R3, R5 ;  /* 0x0000000306057224 */ /* 0x040fe400078e0205 */
[----:B------:R-:W-:Y:S01]  /*afa0*/  IMAD.WIDE.U32 R2, R6, R2, UR4 ;  /* 0x0000000406027e25 */ /* 0x000fe2000f8e0002 */
[----:B------:R-:W-:-:S03]  /*afb0*/  ULDC.64 UR4, c[0x0][0x2c8] ;  /* 0x0000b20000047ab9 */ /* 0x000fc60000000a00 */
[----:B0-----:R-:W-:Y:S02]  /*afc0*/  IMAD.SHL.U32 R19, R19, 0x10, RZ ;  /* 0x0000001013137824 */ /* 0x001fe400078e00ff */
[----:B------:R-:W-:Y:S01]  /*afd0*/  IMAD.IADD R3, R3, 0x1, R5 ;  /* 0x0000000103037824 */ /* 0x000fe200078e0205 */
[----:B------:R-:W-:Y:S01]  /*afe0*/  SHF.R.S32.HI R5, RZ, 0x1f, R4 ;  /* 0x0000001fff057819 */ /* 0x000fe20000011404 */
[----:B---3--:R-:W-:Y:S01]  /*aff0*/  IMAD.SHL.U32 R9, R18, 0x10, RZ ;  /* 0x0000001012097824 */ /* 0x008fe200078e00ff */
[----:B------:R-:W-:Y:S01]  /*b000*/  LOP3.LUT R19, R19, 0x30, RZ, 0xc0, !PT ;  /* 0x0000003013137812 */ /* 0x000fe200078ec0ff */
[----:B------:R-:W-:-:S04]  /*b010*/  IMAD.WIDE.U32 R2, R4, UR4, R2 ;  /* 0x0000000404027c25 */ /* 0x000fc8000f8e0002 */
[----:B------:R-:W-:Y:S01]  /*b020*/  IMAD R5, R5, UR4, RZ ;  /* 0x0000000405057c24 */ /* 0x000fe2000f8e02ff */
[----:B------:R-:W-:Y:S01]  /*b030*/  LOP3.LUT R9, R9, 0x30, RZ, 0xc0, !PT ;  /* 0x0000003009097812 */ /* 0x000fe200078ec0ff */
[----:B------:R-:W-:Y:S01]  /*b040*/  ULDC UR4, c[0x0][0x2b8] ;  /* 0x0000ae0000047ab9 */ /* 0x000fe20000000800 */
[C---:B------:R-:W-:Y:S02]  /*b050*/  LOP3.LUT R11, R19.reuse, 0x40, RZ, 0xfc, !PT ;  /* 0x00000040130b7812 */ /* 0x040fe400078efcff */
[----:B------:R-:W-:Y:S01]  /*b060*/  LOP3.LUT R10, R19, 0x80, RZ, 0xfc, !PT ;  /* 0x00000080130a7812 */ /* 0x000fe200078efcff */
[----:B------:R-:W-:Y:S01]  /*b070*/  IMAD R5, R4, UR5, R5 ;  /* 0x0000000504057c24 */ /* 0x000fe2000f8e0205 */
[----:B------:R-:W-:Y:S02]  /*b080*/  IADD3 R6, P3, R2, UR6, RZ ;  /* 0x0000000602067c10 */ /* 0x000fe4000ff7e0ff */
[----:B------:R-:W-:Y:S02]  /*b090*/  ISETP.GE.AND P0, PT, R9, UR4, PT ;  /* 0x0000000409007c0c */ /* 0x000fe4000bf06270 */
[----:B------:R-:W-:-:S02]  /*b0a0*/  ISETP.GE.AND P1, PT, R11, UR4, PT ;  /* 0x000000040b007c0c */ /* 0x000fc4000bf26270 */
[----:B------:R-:W-:Y:S01]  /*b0b0*/  ISETP.GE.AND P2, PT, R10, UR4, PT ;  /* 0x000000040a007c0c */ /* 0x000fe2000bf46270 */
[----:B------:R-:W-:Y:S01]  /*b0c0*/  UMOV UR4, 0xffffffff ;  /* 0xffffffff00047882 */ /* 0x000fe20000000000 */
[----:B------:R-:W-:Y:S02]  /*b0d0*/  LOP3.LUT R18, R18, 0x7f, RZ, 0xc0, !PT ;  /* 0x0000007f12127812 */ /* 0x000fe400078ec0ff */
[----:B------:R-:W-:Y:S02]  /*b0e0*/  IADD3.X R5, R3, UR7, R5, P3, !PT ;  /* 0x0000000703057c10 */ /* 0x000fe40009ffe405 */
[----:B------:R-:W-:Y:S01]  /*b0f0*/  SHF.R.U32.HI R10, RZ, 0x2, R18 ;  /* 0x00000002ff0a7819 */ /* 0x000fe20000011612 */
[----:B-1----:R-:W-:Y:S06]  /*b100*/  BRA.DIV UR4, `(.L_x_54) ;  /* 0x0000002204987947 */ /* 0x002fec000b800000 */
[----:B------:R-:W0:Y:S01]  /*b110*/  SHFL.IDX PT, R3, R6, RZ, 0x1c1f ;  /* 0x001c1fff06037589 */ /* 0x000e2200000e0000 */
[----:B------:R-:W-:Y:S01]  /*b120*/  ULDC UR4, c[0x0][0x288] ;  /* 0x0000a20000047ab9 */ /* 0x000fe20000000800 */
[----:B------:R-:W-:Y:S02]  /*b130*/  IMAD.IADD R0, R10, 0x1, R0 ;  /* 0x000000010a007824 */ /* 0x000fe400078e0200 */
[----:B------:R-:W1:Y:S01]  /*b140*/  SHFL.IDX PT, R2, R5, RZ, 0x1c1f ;  /* 0x001c1fff05027589 */ /* 0x000e6200000e0000 */
[----:B------:R-:W-:-:S05]  /*b150*/  IMAD R4, R7, UR4, RZ ;  /* 0x0000000407047c24 */ /* 0x000fca000f8e02ff */
[----:B------:R-:W-:-:S13]  /*b160*/  ISETP.GE.AND P4, PT, R0, R4, PT ;  /* 0x000000040000720c */ /* 0x000fda0003f86270 */
[----:B0-----:R-:W-:-:S05]  /*b170*/  @!P4 IADD3 R3, P3, R9, R3, RZ ;  /* 0x000000030903c210 */ /* 0x001fca0007f7e0ff */
[----:B-1----:R-:W-:-:S05]  /*b180*/  @!P4 IMAD.X R2, RZ, RZ, R2, P3 ;  /* 0x000000ffff02c224 */ /* 0x002fca00018e0602 */
[----:B------:R-:W-:-:S04]  /*b190*/  @!P4 LOP3.LUT R3, R3, R2, RZ, 0x3c, !PT ;  /* 0x000000020303c212 */ /* 0x000fc800078e3cff */
[----:B------:R-:W-:-:S04]  /*b1a0*/  @!P4 LOP3.LUT R2, R3, R2, RZ, 0x3c, !PT ;  /* 0x000000020302c212 */ /* 0x000fc800078e3cff */
[----:B------:R-:W-:-:S05]  /*b1b0*/  @!P4 LOP3.LUT R3, R3, R2, RZ, 0x3c, !PT ;  /* 0x000000020303c212 */ /* 0x000fca00078e3cff */
[----:B------:R-:W-:Y:S01]  /*b1c0*/  @!PT LDS RZ, [RZ] ;  /* 0x00000000fffff984 */ /* 0x000fe20000000800 */
[----:B-----5:R-:W-:Y:S04]  /*b1d0*/  @!P4 LDGSTS.E.BYPASS.LTC128B.128 [R8+0x14400], desc[UR48][R2.64], !P0 ;  /* 0x144000000208cfae */ /* 0x020fe8000c101d70 */
[----:B------:R-:W-:Y:S04]  /*b1e0*/  @!P4 LDGSTS.E.BYPASS.LTC128B.128 [R8+0x16400], desc[UR48][R2.64+0x40], !P1 ;  /* 0x164000400208cfae */ /* 0x000fe8000c901d70 */
[----:B------:R0:W-:Y:S02]  /*b1f0*/  @!P4 LDGSTS.E.BYPASS.LTC128B.128 [R8+0x18400], desc[UR48][R2.64+0x80], !P2 ;  /* 0x184000800208cfae */ /* 0x0001e4000d101d70 */
[----:B0-----:R-:W-:-:S02]  /*b200*/  VIADD R2, R0, 0x20 ;  /* 0x0000002000027836 */ /* 0x001fc40000000000 */
[----:B------:R-:W0:Y:S03]  /*b210*/  SHFL.IDX PT, R3, R6, 0x1, 0x1c1f ;  /* 0x003c1f0006037f89 */ /* 0x000e2600000e0000 */
[----:B------:R-:W-:Y:S02]  /*b220*/  ISETP.GE.AND P3, PT, R2, R4, PT ;  /* 0x000000040200720c */ /* 0x000fe40003f66270 */
[----:B------:R-:W1:Y:S11]  /*b230*/  SHFL.IDX PT, R2, R5, 0x1, 0x1c1f ;  /* 0x003c1f0005027f89 */ /* 0x000e7600000e0000 */
[----:B0-----:R-:W-:-:S05]  /*b240*/  @!P3 IADD3 R3, P4, R9, R3, RZ ;  /* 0x000000030903b210 */ /* 0x001fca0007f9e0ff */
[----:B-1----:R-:W-:-:S05]  /*b250*/  @!P3 IMAD.X R2, RZ, RZ, R2, P4 ;  /* 0x000000ffff02b224 */ /* 0x002fca00020e0602 */
[----:B------:R-:W-:-:S04]  /*b260*/  @!P3 LOP3.LUT R3, R3, R2, RZ, 0x3c, !PT ;  /* 0x000000020303b212 */ /* 0x000fc800078e3cff */
[----:B------:R-:W-:-:S04]  /*b270*/  @!P3 LOP3.LUT R2, R3, R2, RZ, 0x3c, !PT ;  /* 0x000000020302b212 */ /* 0x000fc800078e3cff */
[----:B------:R-:W-:-:S05]  /*b280*/  @!P3 LOP3.LUT R3, R3, R2, RZ, 0x3c, !PT ;  /* 0x000000020303b212 */ /* 0x000fca00078e3cff */
[----:B------:R-:W-:Y:S04]  /*b290*/  @!P3 LDGSTS.E.BYPASS.LTC128B.128 [R8+0x14c00], desc[UR48][R2.64], !P0 ;  /* 0x14c000000208bfae */ /* 0x000fe8000c101d70 */
[----:B------:R-:W-:Y:S04]  /*b2a0*/  @!P3 LDGSTS.E.BYPASS.LTC128B.128 [R8+0x16c00], desc[UR48][R2.64+0x40], !P1 ;  /* 0x16c000400208bfae */ /* 0x000fe8000c901d70 */
[----:B------:R0:W-:Y:S02]  /*b2b0*/  @!P3 LDGSTS.E.BYPASS.LTC128B.128 [R8+0x18c00], desc[UR48][R2.64+0x80], !P2 ;  /* 0x18c000800208bfae */ /* 0x0001e4000d101d70 */
[----:B0-----:R-:W-:-:S02]  /*b2c0*/  VIADD R2, R0, 0x40 ;  /* 0x0000004000027836 */ /* 0x001fc40000000000 */
[----:B------:R-:W0:Y:S03]  /*b2d0*/  SHFL.IDX PT, R3, R6, 0x2, 0x1c1f ;  /* 0x005c1f0006037f89 */ /* 0x000e2600000e0000 */
[----:B------:R-:W-:Y:S02]  /*b2e0*/  ISETP.GE.AND P3, PT, R2, R4, PT ;  /* 0x000000040200720c */ /* 0x000fe40003f66270 */
[----:B------:R-:W1:Y:S04]  /*b2f0*/  SHFL.IDX PT, R2, R5, 0x2, 0x1c1f ;  /* 0x005c1f0005027f89 */ /* 0x000e6800000e0000 */
[----:B------:R-:W2:Y:S07]  /*b300*/  SHFL.IDX PT, R5, R5, 0x3, 0x1c1f ;  /* 0x007c1f0005057f89 */ /* 0x000eae00000e0000 */
[----:B0-----:R-:W-:-:S05]  /*b310*/  @!P3 IADD3 R3, P4, R9, R3, RZ ;  /* 0x000000030903b210 */ /* 0x001fca0007f9e0ff */
[----:B-1----:R-:W-:-:S05]  /*b320*/  @!P3 IMAD.X R2, RZ, RZ, R2, P4 ;  /* 0x000000ffff02b224 */ /* 0x002fca00020e0602 */
[----:B------:R-:W-:-:S04]  /*b330*/  @!P3 LOP3.LUT R3, R3, R2, RZ, 0x3c, !PT ;  /* 0x000000020303b212 */ /* 0x000fc800078e3cff */
[----:B------:R-:W-:-:S04]  /*b340*/  @!P3 LOP3.LUT R2, R3, R2, RZ, 0x3c, !PT ;  /* 0x000000020302b212 */ /* 0x000fc800078e3cff */
[----:B------:R-:W-:-:S05]  /*b350*/  @!P3 LOP3.LUT R3, R3, R2, RZ, 0x3c, !PT ;  /* 0x000000020303b212 */ /* 0x000fca00078e3cff */
[----:B------:R-:W-:Y:S04]  /*b360*/  @!P3 LDGSTS.E.BYPASS.LTC128B.128 [R8+0x15400], desc[UR48][R2.64], !P0 ;  /* 0x154000000208bfae */ /* 0x000fe8000c101d70 */
[----:B------:R-:W-:Y:S04]  /*b370*/  @!P3 LDGSTS.E.BYPASS.LTC128B.128 [R8+0x17400], desc[UR48][R2.64+0x40], !P1 ;  /* 0x174000400208bfae */ /* 0x000fe8000c901d70 */
[----:B------:R0:W-:Y:S04]  /*b380*/  @!P3 LDGSTS.E.BYPASS.LTC128B.128 [R8+0x19400], desc[UR48][R2.64+0x80], !P2 ;  /* 0x194000800208bfae */ /* 0x0001e8000d101d70 */
[----:B0-2---:R0:W1:Y:S02]  /*b390*/  SHFL.IDX PT, R2, R6, 0x3, 0x1c1f ;  /* 0x007c1f0006027f89 */ /* 0x00506400000e0000 */
.L_x_117:
[----:B------:R-:W-:Y:S01]  /*b3a0*/  VIADD R0, R0, 0x60 ;  /* 0x0000006000007836 */ /* 0x000fe20000000000 */
[----:B------:R-:W-:Y:S04]  /*b3b0*/  BSSY B0, `(.L_x_55) ;  /* 0x000000b000007945 */ /* 0x000fe80003800000 */
[----:B------:R-:W-:-:S13]  /*b3c0*/  ISETP.GE.AND P3, PT, R0, R4, PT ;  /* 0x000000040000720c */ /* 0x000fda0003f66270 */
[----:B------:R-:W-:Y:S05]  /*b3d0*/  @P3 BRA `(.L_x_56) ;  /* 0x0000000000203947 */ /* 0x000fea0003800000 */
[----:B-1----:R-:W-:-:S05]  /*b3e0*/  IADD3 R2, P3, R9, R2, RZ ;  /* 0x0000000209027210 */ /* 0x002fca0007f7e0ff */
[----:B------:R-:W-:-:S05]  /*b3f0*/  IMAD.X R3, RZ, RZ, R5, P3 ;  /* 0x000000ffff037224 */ /* 0x000fca00018e0605 */
[----:B------:R-:W-:Y:S01]  /*b400*/  @!PT LDS RZ, [RZ] ;  /* 0x00000000fffff984 */ /* 0x000fe20000000800 */
[----:B------:R-:W-:Y:S01]  /*b410*/  @!PT LDS RZ, [RZ] ;  /* 0x00000000fffff984 */ /* 0x000fe20000000800 */
[----:B------:R-:W-:Y:S01]  /*b420*/  @!PT LDS RZ, [RZ] ;  /* 0x00000000fffff984 */ /* 0x000fe20000000800 */
[----:B------:R2:W-:Y:S04]  /*b430*/  LDGSTS.E.BYPASS.LTC128B.128 [R8+0x15c00], desc[UR48][R2.64], !P0 ;  /* 0x15c0000002087fae */ /* 0x0005e8000c101d70 */
[----:B------:R2:W-:Y:S04]  /*b440*/  LDGSTS.E.BYPASS.LTC128B.128 [R8+0x17c00], desc[UR48][R2.64+0x40], !P1 ;  /* 0x17c0004002087fae */ /* 0x0005e8000c901d70 */
[----:B------:R2:W-:Y:S02]  /*b450*/  LDGSTS.E.BYPASS.LTC128B.128 [R8+0x19c00], desc[UR48][R2.64+0x80], !P2 ;  /* 0x19c0008002087fae */ /* 0x0005e4000d101d70 */
.L_x_56:
[----:B------:R-:W-:Y:S05]  /*b460*/  BSYNC B0 ;  /* 0x0000000000007941 */ /* 0x000fea0003800000 */
.L_x_55:
[----:B------:R-:W-:Y:S01]  /*b470*/  NOP ;  /* 0x0000000000007918 */ /* 0x000fe20000000000 */
[----:B------:R-:W-:Y:S01]  /*b480*/  SYNCS.ARRIVE.TRANS64.RED.A0T1 RZ, [UR41+0x29800], RZ ;  /* 0x029800ffffff79a7 */ /* 0x000fe20008200429 */
[----:B------:R-:W-:Y:S01]  /*b490*/  ARRIVES.LDGSTSBAR.64.TRANSCNT [UR41+0x29800] ;  /* 0x02980000ff0079b0 */ /* 0x000fe20008000aa9 */
[----:B------:R-:W-:Y:S01]  /*b4a0*/  NOP ;  /* 0x0000000000007918 */ /* 0x000fe20000000000 */
[----:B------:R-:W-:Y:S01]  /*b4b0*/  ULOP3.LUT UR4, UR46, 0x1, URZ, 0xc, !UPT ;  /* 0x000000012e047892 */ /* 0x000fe2000f8e0c3f */
[----:B------:R-:W-:Y:S05]  /*b4c0*/  SYNCS.ARRIVE.TRANS64.A1T0 RZ, [UR41+0x29800], RZ ;  /* 0x029800ffffff79a7 */ /* 0x000fea0008100029 */
[----:B------:R-:W-:-:S05]  /*b4d0*/  IMAD.U32 R0, RZ, RZ, UR4 ;  /* 0x00000004ff007e24 */ /* 0x000fca000f8e00ff */
[----:B------:R-:W-:-:S04]  /*b4e0*/  SHF.L.U32 R0, R0, 0x1f, RZ ;  /* 0x0000001f00007819 */ /* 0x000fc800000006ff */
[----:B------:R-:W3:Y:S02]  /*b4f0*/  SYNCS.PHASECHK.TRANS64.TRYWAIT P0, [UR41+0x29820], R0 ;  /* 0x02982000ff0075a7 */ /* 0x000ee40008000169 */
[----:B---3--:R-:W-:Y:S05]  /*b500*/  @!P0 BRA `(.L_x_57) ;  /* 0x0000002000f88947 */ /* 0x008fea0003800000 */
.L_x_118:
[----:B------:R-:W-:-:S06]  /*b510*/  UISETP.GE.AND UP0, UPT, UR40, 0xa1, UPT ;  /* 0x000000a12800788c */ /* 0x000fcc000bf06270 */
[----:B------:R-:W-:-:S13]  /*b520*/  PLOP3.LUT P0, PT, PT, PT, UP0, 0x80, 0x0 ;  /* 0x000000000000781c */ /* 0x000fda0003f0f008 */
[----:B------:R-:W-:Y:S05]  /*b530*/  @!P0 BRA `(.L_x_58) ;  /* 0x0000000c00f48947 */ /* 0x000fea0003800000 */
[----:B--2---:R2:W5:Y:S01]  /*b540*/  LDL.LU R0, [R1] ;  /* 0x0000000001007983 */ /* 0x0045620000300800 */
[----:B------:R-:W-:Y:S01]  /*b550*/  UIADD3 UR4, UR39, -0x2, URZ ;  /* 0xfffffffe27047890 */ /* 0x000fe2000fffe03f */
[----:B------:R-:W-:-:S05]  /*b560*/  IMAD.MOV.U32 R3, RZ, RZ, R17 ;  /* 0x000000ffff037224 */ /* 0x000fca00078e0011 */
[----:B-1----:R-:W-:-:S07]  /*b570*/  IMAD.U32 R2, RZ, RZ, UR4 ;  /* 0x00000004ff027e24 */ /* 0x002fce000f8e00ff */
.L_x_80:
[----:B------:R-:W3:Y:S01]  /*b580*/  LDL R4, [R1+0x4] ;  /* 0x0000040001047983 */ /* 0x000ee20000100800 */
[----:B------:R-:W-:Y:S01]  /*b590*/  VIADD R17, R3, 0x1 ;  /* 0x0000000103117836 */ /* 0x000fe20000000000 */
[----:B------:R-:W-:Y:S04]  /*b5a0*/  BSSY B0, `(.L_x_59) ;  /* 0x0000089000007945 */ /* 0x000fe80003800000 */
[----:B------:R-:W-:-:S04]  /*b5b0*/  ISETP.NE.AND P0, PT, R17, 0x2, PT ;  /* 0x000000021100780c */ /* 0x000fc80003f05270 */
[----:B------:R-:W-:Y:S02]  /*b5c0*/  SEL R5, RZ, 0x1, P0 ;  /* 0x00000001ff057807 */ /* 0x000fe40000000000 */
[----:B------:R-:W-:Y:S02]  /*b5d0*/  SEL R17, R17, RZ, P0 ;  /* 0x000000ff11117207 */ /* 0x000fe40000000000 */
[----:B0----5:R-:W-:-:S05]  /*b5e0*/  LOP3.LUT R9, R0, R5, RZ, 0x3c, !PT ;  /* 0x0000000500097212 */ /* 0x021fca00078e3cff */
[----:B------:R1:W-:Y:S01]  /*b5f0*/  STL [R1], R9 ;  /* 0x0000000901007387 */ /* 0x0003e20000100800 */
[----:B---3--:R-:W-:-:S13]  /*b600*/  LOP3.LUT P1, RZ, R4, 0x2, RZ, 0xc0, !PT ;  /* 0x0000000204ff7812 */ /* 0x008fda000782c0ff */
[----:B-1----:R-:W-:Y:S05]  /*b610*/  @!P1 BRA `(.L_x_60) ;  /* 0x0000000800049947 */ /* 0x002fea0003800000 */
[----:B------:R-:W-:Y:S01]  /*b620*/  LOP3.LUT P1, RZ, R4, 0x1, RZ, 0xc0, !PT ;  /* 0x0000000104ff7812 */ /* 0x000fe2000782c0ff */
[----:B------:R-:W-:-:S12]  /*b630*/  IMAD.MOV.U32 R8, RZ, RZ, R2 ;  /* 0x000000ffff087224 */ /* 0x000fd800078e0002 */
[----:B------:R-:W-:Y:S05]  /*b640*/  @!P1 BRA `(.L_x_61) ;  /* 0x0000000000509947 */ /* 0x000fea0003800000 */
[----:B------:R-:W3:Y:S01]  /*b650*/  LDL R10, [R1+0xc] ;  /* 0x00000c00010a7983 */ /* 0x000ee20000100800 */
[----:B------:R-:W1:Y:S01]  /*b660*/  LDC R8, c[0x0][0x43c] ;  /* 0x00010f00ff087b82 */ /* 0x000e620000000800 */
[----:B------:R-:W-:Y:S02]  /*b670*/  ULDC.64 UR4, c[0x0][0x428] ;  /* 0x00010a0000047ab9 */ /* 0x000fe40000000a00 */
[----:B------:R-:W4:Y:S01]  /*b680*/  LDL R7, [R1+0x8] ;  /* 0x0000080001077983 */ /* 0x000f220000100800 */
[----:B-1----:R-:W-:-:S13]  /*b690*/  ISETP.NE.AND P0, PT, R8, 0x1, PT ;  /* 0x000000010800780c */ /* 0x002fda0003f05270 */
[----:B------:R-:W0:Y:S02]  /*b6a0*/  @P0 LDC.64 R4, c[0x0][0x440] ;  /* 0x00011000ff040b82 */ /* 0x000e240000000a00 */
[----:B0-----:R-:W-:-:S04]  /*b6b0*/  @P0 IMAD.HI.U32 R6, R2, R4, RZ ;  /* 0x0000000402060227 */ /* 0x001fc800078e00ff */
[----:B------:R-:W-:Y:S01]  /*b6c0*/  IMAD.MOV.U32 R4, RZ, RZ, R2 ;  /* 0x000000ffff047224 */ /* 0x000fe200078e0002 */
[----:B------:R-:W-:-:S05]  /*b6d0*/  @P0 SHF.R.U32.HI R4, RZ, R5, R6 ;  /* 0x00000005ff040219 */ /* 0x000fca0000011606 */
[----:B------:R-:W-:-:S04]  /*b6e0*/  IMAD.MOV R5, RZ, RZ, -R4 ;  /* 0x000000ffff057224 */ /* 0x000fc800078e0a04 */
[----:B------:R-:W-:Y:S01]  /*b6f0*/  IMAD R8, R8, R5, R2 ;  /* 0x0000000508087224 */ /* 0x000fe200078e0202 */
[----:B------:R-:W-:Y:S01]  /*b700*/  SHF.R.S32.HI R5, RZ, 0x1f, R4 ;  /* 0x0000001fff057819 */ /* 0x000fe20000011404 */
[----:B---3--:R-:W-:-:S04]  /*b710*/  IMAD R6, R10, UR4, RZ ;  /* 0x000000040a067c24 */ /* 0x008fc8000f8e02ff */
[C---:B----4-:R-:W-:Y:S02]  /*b720*/  IMAD R6, R7.reuse, UR5, R6 ;  /* 0x0000000507067c24 */ /* 0x050fe4000f8e0206 */
[----:B------:R-:W-:Y:S01]  /*b730*/  IMAD.WIDE.U32 R4, R7, UR4, R4 ;  /* 0x0000000407047c25 */ /* 0x000fe2000f8e0004 */
[----:B------:R-:W-:-:S03]  /*b740*/  ULDC.64 UR4, c[0x0][0x418] ;  /* 0x0001060000047ab9 */ /* 0x000fc60000000a00 */
[----:B------:R-:W-:Y:S01]  /*b750*/  IMAD.IADD R5, R6, 0x1, R5 ;  /* 0x0000000106057824 */ /* 0x000fe200078e0205 */
[----:B------:R-:W-:-:S04]  /*b760*/  LEA R6, P0, R4, UR4, 0x2 ;  /* 0x0000000404067c11 */ /* 0x000fc8000f8010ff */
[----:B------:R-:W-:-:S05]  /*b770*/  LEA.HI.X R7, R4, UR5, R5, 0x2, P0 ;  /* 0x0000000504077c11 */ /* 0x000fca00080f1405 */
[----:B------:R1:W5:Y:S04]  /*b780*/  LDG.E R16, desc[UR48][R6.64] ;  /* 0x0000003006107981 */ /* 0x000368000c1e1900 */
.L_x_61:
[----:B------:R-:W3:Y:S01]  /*b790*/  S2R R4, SR_TID.X ;  /* 0x0000000000047919 */ /* 0x000ee20000002100 */
[----:B01----:R-:W-:Y:S01]  /*b7a0*/  LEA R6, R17, UR41, 0x3 ;  /* 0x0000002911067c11 */ /* 0x003fe2000f8e18ff */
[----:B------:R-:W-:Y:S01]  /*b7b0*/  BSSY B1, `(.L_x_62) ;  /* 0x0000006000017945 */ /* 0x000fe20003800000 */
[----:B---3--:R-:W-:Y:S02]  /*b7c0*/  LOP3.LUT R5, R4, 0x7f, RZ, 0xc0, !PT ;  /* 0x0000007f04057812 */ /* 0x008fe400078ec0ff */
[----:B------:R-:W-:Y:S02]  /*b7d0*/  SHF.L.U32 R4, R9, 0x1f, RZ ;  /* 0x0000001f09047819 */ /* 0x000fe400000006ff */
[----:B------:R-:W-:Y:S02]  /*b7e0*/  ISETP.NE.AND P1, PT, R5, RZ, PT ;  /* 0x000000ff0500720c */ /* 0x000fe40003f25270 */
[----:B------:R-:W0:Y:S02]  /*b7f0*/  SYNCS.PHASECHK.TRANS64.TRYWAIT P0, [R6+URZ+0x29880], R4 ;  /* 0x02988004060075a7 */ /* 0x000e24000800017f */
[----:B0-----:R-:W-:Y:S09]  /*b800*/  @!P0 BRA `(.L_x_63) ;  /* 0x0000002000508947 */ /* 0x001ff20003800000 */
.L_x_119:
[----:B------:R-:W-:Y:S05]  /*b810*/  BSYNC B1 ;  /* 0x0000000000017941 */ /* 0x000fea0003800000 */
.L_x_62:
[----:B------:R-:W-:Y:S04]  /*b820*/  BSSY B1, `(.L_x_64) ;  /* 0x0000009000017945 */ /* 0x000fe80003800000 */
[----:B------:R-:W-:Y:S05]  /*b830*/  @P1 BRA `(.L_x_65) ;  /* 0x00000000001c1947 */ /* 0x000fea0003800000 */
[----:B------:R-:W1:Y:S02]  /*b840*/  S2R R5, SR_TID.X ;  /* 0x0000000000057919 */ /* 0x000e640000002100 */
[----:B-1----:R-:W-:Y:S01]  /*b850*/  LOP3.LUT R7, R5, 0x1f, RZ, 0xc0, !PT ;  /* 0x0000001f05077812 */ /* 0x002fe200078ec0ff */
[----:B------:R-:W-:-:S03]  /*b860*/  IMAD.MOV.U32 R5, RZ, RZ, 0x5000 ;  /* 0x00005000ff057424 */ /* 0x000fc600078e00ff */
[----:B------:R-:W-:Y:S01]  /*b870*/  ISETP.NE.AND P0, PT, R7, RZ, PT ;  /* 0x000000ff0700720c */ /* 0x000fe20003f05270 */
[----:B------:R1:W-:-:S12]  /*b880*/  SYNCS.ARRIVE.TRANS64 RZ, [R6+URZ+0x29870], R5 ;  /* 0x0298700506ff79a7 */ /* 0x0003d8000800003f */
[----:B-1----:R-:W-:Y:S05]  /*b890*/  @!P0 BRA `(.L_x_65) ;  /* 0x0000000000048947 */ /* 0x002fea0003800000 */
[----:B------:R-:W-:Y:S01]  /*b8a0*/  BPT.TRAP 0x1 ;  /* 0x000000040000795c */ /* 0x000fe20000300000 */
.L_x_65:
[----:B------:R-:W-:Y:S05]  /*b8b0*/  BSYNC B1 ;  /* 0x0000000000017941 */ /* 0x000fea0003800000 */
.L_x_64:
[----:B------:R-:W-:Y:S01]  /*b8c0*/  IMAD.MOV.U32 R10, RZ, RZ, RZ ;  /* 0x000000ffff0a7224 */ /* 0x000fe200078e00ff */
[----:B------:R-:W-:Y:S01]  /*b8d0*/  UIADD3 UR4, UP0, UR52, 0x470, URZ ;  /* 0x0000047034047890 */ /* 0x000fe2000ff1e03f */
[----:B------:R-:W-:Y:S01]  /*b8e0*/  IMAD.U32 R7, RZ, RZ, UR41 ;  /* 0x00000029ff077e24 */ /* 0x000fe2000f8e00ff */
[----:B------:R-:W-:Y:S01]  /*b8f0*/  PLOP3.LUT P0, PT, PT, PT, PT, 0x80, 0x0 ;  /* 0x000000000000781c */ /* 0x000fe20003f0f070 */
[----:B------:R-:W-:Y:S01]  /*b900*/  IMAD R8, R8, 0xa0, RZ ;  /* 0x000000a008087824 */ /* 0x000fe200078e02ff */
[----:B------:R-:W-:Y:S01]  /*b910*/  R2UR UR10, R10 ;  /* 0x000000000a0a72ca */ /* 0x000fe200000e0000 */
[----:B------:R-:W-:Y:S01]  /*b920*/  IMAD R5, R17, 0x5000, R7 ;  /* 0x0000500011057824 */ /* 0x000fe200078e0207 */
[----:B------:R-:W-:Y:S01]  /*b930*/  UIADD3.X UR5, URZ, UR53, URZ, UP0, !UPT ;  /* 0x000000353f057290 */ /* 0x000fe200087fe43f */
[----:B------:R-:W-:Y:S01]  /*b940*/  VIADD R9, R6, 0x29870 ;  /* 0x0002987006097836 */ /* 0x000fe20000000000 */
[----:B------:R-:W-:Y:S01]  /*b950*/  UMOV UR6, 0x0 ;  /* 0x0000000000067882 */ /* 0x000fe20000000000 */
[----:B------:R-:W-:Y:S01]  /*b960*/  VIADD R5, R5, 0xa400 ;  /* 0x0000a40005057836 */ /* 0x000fe20000000000 */
[----:B------:R-:W-:-:S09]  /*b970*/  UMOV UR7, 0x14f00000 ;  /* 0x14f0000000077882 */ /* 0x000fd20000000000 */
.L_x_66:
[----:B------:R-:W-:-:S13]  /*b980*/  @P0 ELECT P2, URZ, PT ;  /* 0x00000000003f082f */ /* 0x000fda0003840000 */
[----:B-----5:R-:W-:Y:S01]  /*b990*/  @P2 R2UR UR13, R16 ;  /* 0x00000000100d22ca */ /* 0x020fe200000e0000 */
[----:B------:R-:W-:Y:S01]  /*b9a0*/  UMOV UR12, UR36 ;  /* 0x00000024000c7c82 */ /* 0x000fe20008000000 */
[----:B------:R-:W-:Y:S02]  /*b9b0*/  @P2 R2UR UR11, R8 ;  /* 0x00000000080b22ca */ /* 0x000fe400000e0000 */
[----:B------:R-:W-:Y:S02]  /*b9c0*/  @P2 R2UR UR9, R9 ;  /* 0x00000000090922ca */ /* 0x000fe400000e0000 */
[----:B------:R-:W-:Y:S02]  /*b9d0*/  @P2 R2UR UR8, R5 ;  /* 0x00000000050822ca */ /* 0x000fe400000e0000 */
[----:B------:R-:W-:Y:S02]  /*b9e0*/  @P2 PLOP3.LUT P0, PT, P2, PT, PT, 0x8, 0x0 ;  /* 0x000000000000281c */ /* 0x000fe4000170e170 */
[----:B------:R-:W-:-:S09]  /*b9f0*/  PLOP3.LUT P2, PT, PT, PT, PT, 0x8, 0x0 ;  /* 0x000000000000781c */ /* 0x000fd20003f4e170 */
[----:B------:R1:W-:Y:S02]  /*ba00*/  UTMALDG.4D [UR8], [UR4], desc[UR6] ;  /* 0x00000608040075b4 */ /* 0x0003e40008019000 */
[----:B-1----:R-:W-:Y:S05]  /*ba10*/  @P0 BRA.U.ANY `(.L_x_66) ;  /* 0xfffffffd00d80947 */ /* 0x002fea000393ffff */
[----:B------:R-:W1:Y:S01]  /*ba20*/  SYNCS.PHASECHK.TRANS64.TRYWAIT P0, [R6+URZ+0x29840], R4 ;  /* 0x02984004060075a7 */ /* 0x000e62000800017f */
[----:B------:R-:W-:Y:S04]  /*ba30*/  BSSY B1, `(.L_x_67) ;  /* 0x0000002000017945 */ /* 0x000fe80003800000 */
[----:B-1----:R-:W-:Y:S05]  /*ba40*/  @!P0 BRA `(.L_x_68) ;  /* 0x0000001c00d48947 */ /* 0x002fea0003800000 */
.L_x_120:
[----:B------:R-:W-:Y:S05]  /*ba50*/  BSYNC B1 ;  /* 0x0000000000017941 */ /* 0x000fea0003800000 */
.L_x_67:
[----:B------:R-:W-:Y:S01]  /*ba60*/  BSSY B1, `(.L_x_69) ;  /* 0x000000b000017945 */ /* 0x000fe20003800000 */
[----:B01----:R-:W-:Y:S02]  /*ba70*/  IMAD.MOV.U32 R4, RZ, RZ, 0x0 ;  /* 0x00000000ff047424 */ /* 0x003fe400078e00ff */
[----:B------:R-:W-:Y:S01]  /*ba80*/  IMAD.MOV.U32 R5, RZ, RZ, 0x14f00000 ;  /* 0x14f00000ff057424 */ /* 0x000fe200078e00ff */
[----:B------:R-:W-:Y:S06]  /*ba90*/  @P1 BRA `(.L_x_70) ;  /* 0x00000000001c1947 */ /* 0x000fec0003800000 */
[----:B------:R-:W0:Y:S02]  /*baa0*/  S2R R9, SR_TID.X ;  /* 0x0000000000097919 */ /* 0x000e240000002100 */
[----:B0-----:R-:W-:Y:S01]  /*bab0*/  LOP3.LUT R11, R9, 0x1f, RZ, 0xc0, !PT ;  /* 0x0000001f090b7812 */ /* 0x001fe200078ec0ff */
[----:B------:R-:W-:-:S03]  /*bac0*/  IMAD.MOV.U32 R9, RZ, RZ, 0x7800 ;  /* 0x00007800ff097424 */ /* 0x000fc600078e00ff */
[----:B------:R-:W-:Y:S01]  /*bad0*/  ISETP.NE.AND P0, PT, R11, RZ, PT ;  /* 0x000000ff0b00720c */ /* 0x000fe20003f05270 */
[----:B------:R0:W-:-:S12]  /*bae0*/  SYNCS.ARRIVE.TRANS64 RZ, [R6+URZ+0x29830], R9 ;  /* 0x0298300906ff79a7 */ /* 0x0001d8000800003f */
[----:B0-----:R-:W-:Y:S05]  /*baf0*/  @!P0 BRA `(.L_x_70) ;  /* 0x0000000000048947 */ /* 0x001fea0003800000 */
[----:B------:R-:W-:Y:S01]  /*bb00*/  BPT.TRAP 0x1 ;  /* 0x000000040000795c */ /* 0x000fe20000300000 */
.L_x_70:
[----:B------:R-:W-:Y:S05]  /*bb10*/  BSYNC B1 ;  /* 0x0000000000017941 */ /* 0x000fea0003800000 */
.L_x_69:
[----:B------:R-:W-:Y:S01]  /*bb20*/  R2UR UR10, R10 ;  /* 0x000000000a0a72ca */ /* 0x000fe200000e0000 */
[----:B------:R-:W-:Y:S01]  /*bb30*/  IMAD R7, R17, 0x7800, R7 ;  /* 0x0000780011077824 */ /* 0x000fe200078e0207 */
[----:B------:R-:W-:Y:S01]  /*bb40*/  R2UR UR6, R4 ;  /* 0x00000000040672ca */ /* 0x000fe200000e0000 */
[----:B------:R-:W-:Y:S01]  /*bb50*/  UIADD3 UR4, UP0, UR52, 0x370, URZ ;  /* 0x0000037034047890 */ /* 0x000fe2000ff1e03f */
[----:B------:R-:W-:Y:S01]  /*bb60*/  R2UR UR7, R5 ;  /* 0x00000000050772ca */ /* 0x000fe200000e0000 */
[----:B------:R-:W-:Y:S01]  /*bb70*/  VIADD R6, R6, 0x29830 ;  /* 0x0002983006067836 */ /* 0x000fe20000000000 */
[----:B------:R-:W-:Y:S01]  /*bb80*/  PLOP3.LUT P0, PT, PT, PT, PT, 0x80, 0x0 ;  /* 0x000000000000781c */ /* 0x000fe20003f0f070 */
[----:B------:R-:W-:Y:S01]  /*bb90*/  VIADD R9, R7, 0x1a400 ;  /* 0x0001a40007097836 */ /* 0x000fe20000000000 */
[----:B------:R-:W-:-:S12]  /*bba0*/  UIADD3.X UR5, URZ, UR53, URZ, UP0, !UPT ;  /* 0x000000353f057290 */ /* 0x000fd800087fe43f */
.L_x_71:
[----:B------:R-:W-:-:S13]  /*bbb0*/  @P0 ELECT P1, URZ, PT ;  /* 0x00000000003f082f */ /* 0x000fda0003820000 */
[----:B------:R-:W-:Y:S01]  /*bbc0*/  @P1 R2UR UR13, R16 ;  /* 0x00000000100d12ca */ /* 0x000fe200000e0000 */
[----:B------:R-:W-:Y:S01]  /*bbd0*/  UMOV UR12, UR36 ;  /* 0x00000024000c7c82 */ /* 0x000fe20008000000 */
[----:B------:R-:W-:Y:S02]  /*bbe0*/  @P1 R2UR UR11, R8 ;  /* 0x00000000080b12ca */ /* 0x000fe400000e0000 */
[----:B------:R-:W-:Y:S02]  /*bbf0*/  @P1 R2UR UR9, R6 ;  /* 0x00000000060912ca */ /* 0x000fe400000e0000 */
[----:B------:R-:W-:Y:S02]  /*bc00*/  @P1 R2UR UR8, R9 ;  /* 0x00000000090812ca */ /* 0x000fe400000e0000 */
[----:B------:R-:W-:Y:S02]  /*bc10*/  @P1 PLOP3.LUT P0, PT, P1, PT, PT, 0x8, 0x0 ;  /* 0x000000000000181c */ /* 0x000fe40000f0e170 */
[----:B------:R-:W-:-:S09]  /*bc20*/  PLOP3.LUT P1, PT, PT, PT, PT, 0x8, 0x0 ;  /* 0x000000000000781c */ /* 0x000fd20003f2e170 */
[----:B------:R0:W-:Y:S02]  /*bc30*/  UTMALDG.4D [UR8], [UR4], desc[UR6] ;  /* 0x00000608040075b4 */ /* 0x0001e40008019000 */
[----:B0-----:R-:W-:Y:S05]  /*bc40*/  @P0 BRA.U.ANY `(.L_x_71) ;  /* 0xfffffffd00d80947 */ /* 0x001fea000393ffff */
[----:B------:R-:W-:Y:S01]  /*bc50*/  R2UR UR6, R4 ;  /* 0x00000000040672ca */ /* 0x000fe200000e0000 */
[----:B------:R-:W-:Y:S01]  /*bc60*/  VIADD R9, R7, 0x1cc00 ;  /* 0x0001cc0007097836 */ /* 0x000fe20000000000 */
[----:B------:R-:W-:Y:S01]  /*bc70*/  R2UR UR7, R5 ;  /* 0x00000000050772ca */ /* 0x000fe200000e0000 */
[----:B------:R-:W-:Y:S01]  /*bc80*/  UMOV UR10, 0x40 ;  /* 0x00000040000a7882 */ /* 0x000fe20000000000 */
[----:B------:R-:W-:-:S13]  /*bc90*/  PLOP3.LUT P0, PT, PT, PT, PT, 0x80, 0x0 ;  /* 0x000000000000781c */ /* 0x000fda0003f0f070 */
.L_x_72:
        /* <DEDUP_REMOVED lines=15> */
.L_x_73:
        /* <DEDUP_REMOVED lines=10> */
.L_x_60:
[----:B------:R-:W-:Y:S05]  /*be30*/  BSYNC B0 ;  /* 0x0000000000007941 */ /* 0x000fea0003800000 */
.L_x_59:
[----:B------:R-:W-:-:S06]  /*be40*/  UISETP.NE.AND UP0, UPT, UR42, 0x3, UPT ;  /* 0x000000032a00788c */ /* 0x000fcc000bf05270 */
[----:B------:R-:W-:-:S13]  /*be50*/  PLOP3.LUT P0, PT, PT, PT, UP0, 0x80, 0x0 ;  /* 0x000000000000781c */ /* 0x000fda0003f0f008 */
[----:B------:R-:W-:Y:S05]  /*be60*/  @!P0 BRA `(.L_x_74) ;  /* 0x0000000000048947 */ /* 0x000fea0003800000 */
[----:B------:R-:W-:Y:S01]  /*be70*/  BPT.TRAP 0x1 ;  /* 0x000000040000795c */ /* 0x000fe20000300000 */
.L_x_74:
[----:B------:R-:W-:Y:S01]  /*be80*/  IMAD.U32 R4, RZ, RZ, UR47 ;  /* 0x0000002fff047e24 */ /* 0x000fe2000f8e00ff */
[----:B------:R-:W-:Y:S01]  /*be90*/  LEA R18, R3, UR41, 0x3 ;  /* 0x0000002903127c11 */ /* 0x000fe2000f8e18ff */
[----:B------:R-:W-:Y:S03]  /*bea0*/  BSSY B0, `(.L_x_75) ;  /* 0x0000006000007945 */ /* 0x000fe60003800000 */
[----:B------:R-:W-:Y:S02]  /*beb0*/  ISETP.NE.AND P1, PT, R4, 0x3, PT ;  /* 0x000000030400780c */ /* 0x000fe40003f25270 */
[----:B------:R-:W-:-:S04]  /*bec0*/  LOP3.LUT R4, R0, 0x1, RZ, 0x3c, !PT ;  /* 0x0000000100047812 */ /* 0x000fc800078e3cff */
[----:B------:R-:W-:-:S04]  /*bed0*/  SHF.L.U32 R4, R4, 0x1f, RZ ;  /* 0x0000001f04047819 */ /* 0x000fc800000006ff */
[----:B------:R-:W1:Y:S02]  /*bee0*/  SYNCS.PHASECHK.TRANS64.TRYWAIT P0, [R18+URZ+0x29870], R4 ;  /* 0x02987004120075a7 */ /* 0x000e64000800017f */
[----:B-1----:R-:W-:Y:S05]  /*bef0*/  @!P0 BRA `(.L_x_76) ;  /* 0x0000001800bc8947 */ /* 0x002fea0003800000 */
.L_x_121:
[----:B------:R-:W-:Y:S05]  /*bf00*/  BSYNC B0 ;  /* 0x0000000000007941 */ /* 0x000fea0003800000 */
.L_x_75:
[----:B------:R-:W-:Y:S05]  /*bf10*/  @!P1 BRA `(.L_x_77) ;  /* 0x0000000000049947 */ /* 0x000fea0003800000 */
[----:B------:R-:W-:Y:S01]  /*bf20*/  BPT.TRAP 0x1 ;  /* 0x000000040000795c */ /* 0x000fe20000300000 */
.L_x_77:
[----:B------:R-:W-:Y:S01]  /*bf30*/  SHF.L.U32 R0, R0, 0x1f, RZ ;  /* 0x0000001f00007819 */ /* 0x000fe200000006ff */
[----:B------:R-:W-:-:S03]  /*bf40*/  IMAD R12, R3, 0x5000, RZ ;  /* 0x00005000030c7824 */ /* 0x000fc600078e02ff */
[----:B------:R-:W3:Y:S02]  /*bf50*/  SYNCS.PHASECHK.TRANS64.TRYWAIT P0, [R18+URZ+0x29860], R0 ;  /* 0x02986000120075a7 */ /* 0x000ee4000800017f */
[----:B---3--:R-:W-:Y:S05]  /*bf60*/  @!P0 BRA `(.L_x_78) ;  /* 0x0000001800b48947 */ /* 0x008fea0003800000 */
.L_x_122:
[----:B------:R-:W3:Y:S04]  /*bf70*/  LDL R3, [R1+0x14] ;  /* 0x0000140001037983 */ /* 0x000ee80000100800 */
[----:B0-----:R-:W4:Y:S04]  /*bf80*/  LDL R6, [R1+0x18] ;  /* 0x0000180001067983 */ /* 0x001f280000100800 */
[----:B------:R-:W5:Y:S01]  /*bf90*/  LDL R13, [R1+0x10] ;  /* 0x00001000010d7983 */ /* 0x000f620000100800 */
[----:B------:R-:W-:Y:S05]  /*bfa0*/  WARPSYNC.ALL ;  /* 0x0000000000007948 */ /* 0x000fea0003800000 */
[----:B---3--:R-:W-:-:S05]  /*bfb0*/  LOP3.LUT R0, R12, R3, RZ, 0xfc, !PT ;  /* 0x000000030c007212 */ /* 0x008fca00078efcff */
[----:B------:R-:W1:Y:S01]  /*bfc0*/  LDSM.16.MT88.4 R8, [R0+UR41+0xa400] ;  /* 0x00a400290008783b */ /* 0x000e620008004200 */
[----:B------:R-:W-:Y:S01]  /*bfd0*/  VIADD R3, R0, UR41 ;  /* 0x0000002900037c36 */ /* 0x000fe20008000000 */
[----:B-----5:R-:W-:-:S03]  /*bfe0*/  LOP3.LUT R19, R12, R13, RZ, 0xfc, !PT ;  /* 0x0000000d0c137212 */ /* 0x020fc600078efcff */
[----:B----4-:R-:W-:Y:S02]  /*bff0*/  IMAD.IADD R3, R6, 0x1, R3 ;  /* 0x0000000106037824 */ /* 0x010fe400078e0203 */
[----:B------:R-:W-:Y:S01]  /*c000*/  VIADD R19, R19, UR41 ;  /* 0x0000002913137c36 */ /* 0x000fe20008000000 */
[C-C-:B-1----:R-:W-:Y:S02]  /*c010*/  PRMT R4, R8.reuse, 0x6420, R9.reuse ;  /* 0x0000642008047816 */ /* 0x142fe40000000009 */
[----:B------:R-:W-:Y:S02]  /*c020*/  PRMT R5, R8, 0x7531, R9 ;  /* 0x0000753108057816 */ /* 0x000fe40000000009 */
[C-C-:B------:R-:W-:Y:S02]  /*c030*/  PRMT R6, R10.reuse, 0x6420, R11.reuse ;  /* 0x000064200a067816 */ /* 0x140fe4000000000b */
[----:B------:R-:W-:Y:S02]  /*c040*/  PRMT R7, R10, 0x7531, R11 ;  /* 0x000075310a077816 */ /* 0x000fe4000000000b */
[----:B------:R-:W0:Y:S04]  /*c050*/  LDSM.16.MT88.4 R8, [R3+0xa400] ;  /* 0x00a400000308783b */ /* 0x000e280000004200 */
[----:B------:R-:W-:Y:S01]  /*c060*/  STSM.16.M88.4 [R19+0x400], R4 ;  /* 0x0004000413007844 */ /* 0x000fe20000000200 */
[----:B0-----:R-:W-:-:S02]  /*c070*/  PRMT R12, R8, 0x6420, R9 ;  /* 0x00006420080c7816 */ /* 0x001fc40000000009 */
[----:B------:R-:W-:Y:S02]  /*c080*/  PRMT R13, R8, 0x7531, R9 ;  /* 0x00007531080d7816 */ /* 0x000fe40000000009 */
[C-C-:B------:R-:W-:Y:S02]  /*c090*/  PRMT R14, R10.reuse, 0x6420, R11.reuse ;  /* 0x000064200a0e7816 */ /* 0x140fe4000000000b */
[----:B------:R-:W-:-:S05]  /*c0a0*/  PRMT R15, R10, 0x7531, R11 ;  /* 0x000075310a0f7816 */ /* 0x000fca000000000b */
[----:B------:R-:W-:Y:S04]  /*c0b0*/  STSM.16.M88.4 [R19+0xc00], R12 ;  /* 0x000c000c13007844 */ /* 0x000fe80000000200 */
[----:B------:R-:W0:Y:S02]  /*c0c0*/  LDSM.16.MT88.4 R8, [R0+UR41+0xb400] ;  /* 0x00b400290008783b */ /* 0x000e240008004200 */
[C-C-:B0-----:R-:W-:Y:S02]  /*c0d0*/  PRMT R4, R8.reuse, 0x6420, R9.reuse ;  /* 0x0000642008047816 */ /* 0x141fe40000000009 */
[----:B------:R-:W-:Y:S02]  /*c0e0*/  PRMT R5, R8, 0x7531, R9 ;  /* 0x0000753108057816 */ /* 0x000fe40000000009 */
[----:B------:R-:W-:-:S02]  /*c0f0*/  PRMT R6, R10, 0x6420, R11 ;  /* 0x000064200a067816 */ /* 0x000fc4000000000b */
[----:B------:R-:W-:Y:S02]  /*c100*/  PRMT R7, R10, 0x7531, R11 ;  /* 0x000075310a077816 */ /* 0x000fe4000000000b */
[----:B------:R-:W0:Y:S04]  /*c110*/  LDSM.16.MT88.4 R8, [R3+0xb400] ;  /* 0x00b400000308783b */ /* 0x000e280000004200 */
[----:B------:R-:W-:Y:S01]  /*c120*/  STSM.16.M88.4 [R19+0x1400], R4 ;  /* 0x0014000413007844 */ /* 0x000fe20000000200 */
[C-C-:B0-----:R-:W-:Y:S02]  /*c130*/  PRMT R12, R8.reuse, 0x6420, R9.reuse ;  /* 0x00006420080c7816 */ /* 0x141fe40000000009 */
[----:B------:R-:W-:Y:S02]  /*c140*/  PRMT R13, R8, 0x7531, R9 ;  /* 0x00007531080d7816 */ /* 0x000fe40000000009 */
[----:B------:R-:W-:-:S02]  /*c150*/  PRMT R14, R10, 0x6420, R11 ;  /* 0x000064200a0e7816 */ /* 0x000fc4000000000b */
        /* <DEDUP_REMOVED lines=20> */
[----:B------:R0:W-:Y:S02]  /*c2a0*/  STSM.16.M88.4 [R19+0x3400], R4 ;  /* 0x0034000413007844 */ /* 0x0001e40000000200 */
[C-C-:B0-----:R-:W-:Y:S02]  /*c2b0*/  PRMT R4, R8.reuse, 0x6420, R9.reuse ;  /* 0x0000642008047816 */ /* 0x141fe40000000009 */
[----:B------:R-:W-:-:S02]  /*c2c0*/  PRMT R5, R8, 0x7531, R9 ;  /* 0x0000753108057816 */ /* 0x000fc40000000009 */
[C-C-:B------:R-:W-:Y:S02]  /*c2d0*/  PRMT R6, R10.reuse, 0x6420, R11.reuse ;  /* 0x000064200a067816 */ /* 0x140fe4000000000b */
[----:B------:R-:W-:-:S05]  /*c2e0*/  PRMT R7, R10, 0x7531, R11 ;  /* 0x000075310a077816 */ /* 0x000fca000000000b */
[----:B------:R-:W-:Y:S04]  /*c2f0*/  STSM.16.M88.4 [R19+0x3c00], R4 ;  /* 0x003c000413007844 */ /* 0x000fe80000000200 */
[----:B------:R-:W0:Y:S04]  /*c300*/  LDSM.16.MT88.4 R12, [R0+UR41+0xe400] ;  /* 0x00e40029000c783b */ /* 0x000e280008004200 */
[----:B------:R-:W1:Y:S01]  /*c310*/  LDSM.16.MT88.4 R4, [R3+0xe400] ;  /* 0x00e400000304783b */ /* 0x000e620000004200 */
[C-C-:B0-----:R-:W-:Y:S02]  /*c320*/  PRMT R8, R12.reuse, 0x6420, R13.reuse ;  /* 0x000064200c087816 */ /* 0x141fe4000000000d */
[----:B------:R-:W-:-:S02]  /*c330*/  PRMT R9, R12, 0x7531, R13 ;  /* 0x000075310c097816 */ /* 0x000fc4000000000d */
[C-C-:B------:R-:W-:Y:S02]  /*c340*/  PRMT R10, R14.reuse, 0x6420, R15.reuse ;  /* 0x000064200e0a7816 */ /* 0x140fe4000000000f */
[----:B------:R-:W-:-:S05]  /*c350*/  PRMT R11, R14, 0x7531, R15 ;  /* 0x000075310e0b7816 */ /* 0x000fca000000000f */
[----:B------:R1:W-:Y:S02]  /*c360*/  STSM.16.M88.4 [R19+0x4400], R8 ;  /* 0x0044000813007844 */ /* 0x0003e40000000200 */
[C-C-:B-1----:R-:W-:Y:S02]  /*c370*/  PRMT R8, R4.reuse, 0x6420, R5.reuse ;  /* 0x0000642004087816 */ /* 0x142fe40000000005 */
[----:B------:R-:W-:Y:S02]  /*c380*/  PRMT R9, R4, 0x7531, R5 ;  /* 0x0000753104097816 */ /* 0x000fe40000000005 */
[C-C-:B------:R-:W-:Y:S02]  /*c390*/  PRMT R10, R6.reuse, 0x6420, R7.reuse ;  /* 0x00006420060a7816 */ /* 0x140fe40000000007 */
[----:B------:R-:W-:-:S05]  /*c3a0*/  PRMT R11, R6, 0x7531, R7 ;  /* 0x00007531060b7816 */ /* 0x000fca0000000007 */
[----:B------:R0:W-:Y:S01]  /*c3b0*/  STSM.16.M88.4 [R19+0x4c00], R8 ;  /* 0x004c000813007844 */ /* 0x0001e20000000200 */
[----:B------:R-:W-:Y:S01]  /*c3c0*/  @!PT LDS RZ, [RZ] ;  /* 0x00000000fffff984 */ /* 0x000fe20000000800 */
[----:B------:R-:W-:Y:S01]  /*c3d0*/  @!PT LDS RZ, [RZ] ;  /* 0x00000000fffff984 */ /* 0x000fe20000000800 */
[----:B------:R-:W-:Y:S01]  /*c3e0*/  @!PT LDS RZ, [RZ] ;  /* 0x00000000fffff984 */ /* 0x000fe20000000800 */
[----:B------:R-:W-:Y:S01]  /*c3f0*/  @!PT LDS RZ, [RZ] ;  /* 0x00000000fffff984 */ /* 0x000fe20000000800 */
[----:B------:R1:W-:Y:S06]  /*c400*/  MEMBAR.ALL.CTA ;  /* 0x0000000000007992 */ /* 0x0003ec0000008000 */
[----:B-1----:R-:W1:Y:S01]  /*c410*/  FENCE.VIEW.ASYNC.S ;  /* 0x00000000000073c6 */ /* 0x002e620000000000 */
[----:B------:R-:W-:Y:S05]  /*c420*/  @!P1 BRA `(.L_x_79) ;  /* 0x0000000000049947 */ /* 0x000fea0003800000 */
[----:B------:R-:W-:Y:S01]  /*c430*/  BPT.TRAP 0x1 ;  /* 0x000000040000795c */ /* 0x000fe20000300000 */
.L_x_79:
[----:B------:R-:W3:Y:S01]  /*c440*/  S2R R0, SR_TID.X ;  /* 0x0000000000007919 */ /* 0x000ee20000002100 */
[----:B-1----:R1:W-:Y:S01]  /*c450*/  SYNCS.ARRIVE.TRANS64.A1T0 RZ, [R18+URZ+0x29850], RZ ;  /* 0x029850ff12ff79a7 */ /* 0x0023e2000810003f */
[----:B---3--:R-:W-:Y:S01]  /*c460*/  LOP3.LUT R0, R0, 0x7f, RZ, 0xc0, !PT ;  /* 0x0000007f00007812 */ /* 0x008fe200078ec0ff */
[----:B------:R-:W-:Y:S03]  /*c470*/  BAR.SYNC.DEFER_BLOCKING 0x2, 0x80 ;  /* 0x0082000000007b1d */ /* 0x000fe60000010000 */
[----:B------:R-:W-:-:S03]  /*c480*/  ISETP.NE.AND P0, PT, R0, RZ, PT ;  /* 0x000000ff0000720c */ /* 0x000fc60003f05270 */
[----:B------:R3:W5:Y:S10]  /*c490*/  LDL R0, [R1] ;  /* 0x0000000001007983 */ /* 0x0007740000100800 */
[----:B-1----:R-:W-:-:S05]  /*c4a0*/  @!P0 VIADD R18, R18, 0x29880 ;  /* 0x0002988012128836 */ /* 0x002fca0000000000 */
[----:B------:R-:W-:-:S04]  /*c4b0*/  @!P0 PRMT R18, RZ, 0x654, R18 ;  /* 0x00000654ff128816 */ /* 0x000fc80000000012 */
[----:B------:R3:W-:Y:S01]  /*c4c0*/  @!P0 SYNCS.ARRIVE.TRANS64.RED.A1T0 RZ, [R18+URZ], RZ ;  /* 0x000000ff12ff89a7 */ /* 0x0007e2000810043f */
[C---:B------:R-:W-:Y:S01]  /*c4d0*/  ISETP.GT.AND P0, PT, R2.reuse, RZ, PT ;  /* 0x000000ff0200720c */ /* 0x040fe20003f04270 */
[----:B------:R-:W-:Y:S02]  /*c4e0*/  VIADD R2, R2, 0xffffffff ;  /* 0xffffffff02027836 */ /* 0x000fe40000000000 */
[----:B------:R-:W-:-:S10]  /*c4f0*/  IMAD.MOV.U32 R3, RZ, RZ, R17 ;  /* 0x000000ffff037224 */ /* 0x000fd400078e0011 */
[----:B---3--:R-:W-:Y:S05]  /*c500*/  @P0 BRA `(.L_x_80) ;  /* 0xfffffff0001c0947 */ /* 0x008fea000383ffff */
.L_x_58:
[----:B------:R-:W-:-:S06]  /*c510*/  UISETP.NE.AND UP0, UPT, UR42, 0x3, UPT ;  /* 0x000000032a00788c */ /* 0x000fcc000bf05270 */
[----:B------:R-:W-:-:S13]  /*c520*/  PLOP3.LUT P0, PT, PT, PT, UP0, 0x80, 0x0 ;  /* 0x000000000000781c */ /* 0x000fda0003f0f008 */
[----:B------:R-:W-:Y:S05]  /*c530*/  @!P0 BRA `(.L_x_81) ;  /* 0x0000000000048947 */ /* 0x000fea0003800000 */
[----:B------:R-:W-:Y:S01]  /*c540*/  BPT.TRAP 0x1 ;  /* 0x000000040000795c */ /* 0x000fe20000300000 */
.L_x_81:
[----:B--2--5:R-:W2:Y:S01]  /*c550*/  LDL R0, [R1] ;  /* 0x0000000001007983 */ /* 0x024ea20000100800 */
[----:B------:R-:W-:Y:S01]  /*c560*/  LEA R16, R17, UR41, 0x3 ;  /* 0x0000002911107c11 */ /* 0x000fe2000f8e18ff */
[----:B------:R-:W-:Y:S01]  /*c570*/  BSSY B0, `(.L_x_82) ;  /* 0x0000007000007945 */ /* 0x000fe20003800000 */
[----:B--2---:R-:W-:Y:S01]  /*c580*/  LOP3.LUT R3, R0, 0x1, RZ, 0x3c, !PT ;  /* 0x0000000100037812 */ /* 0x004fe200078e3cff */
[----:B------:R-:W-:-:S03]  /*c590*/  IMAD.U32 R0, RZ, RZ, UR47 ;  /* 0x0000002fff007e24 */ /* 0x000fc6000f8e00ff */
[----:B------:R-:W-:Y:S02]  /*c5a0*/  SHF.L.U32 R3, R3, 0x1f, RZ ;  /* 0x0000001f03037819 */ /* 0x000fe400000006ff */
[----:B------:R-:W-:Y:S02]  /*c5b0*/  ISETP.NE.AND P1, PT, R0, 0x3, PT ;  /* 0x000000030000780c */ /* 0x000fe40003f25270 */
[----:B------:R-:W2:Y:S02]  /*c5c0*/  SYNCS.PHASECHK.TRANS64.TRYWAIT P0, [R16+URZ+0x29870], R3 ;  /* 0x02987003100075a7 */ /* 0x000ea4000800017f */
[----:B--2---:R-:W-:Y:S09]  /*c5d0*/  @!P0 BRA `(.L_x_83) ;  /* 0x00000014002c8947 */ /* 0x004ff20003800000 */
.L_x_123:
[----:B------:R-:W-:Y:S05]  /*c5e0*/  BSYNC B0 ;  /* 0x0000000000007941 */ /* 0x000fea0003800000 */
.L_x_82:
[----:B------:R-:W-:Y:S05]  /*c5f0*/  @!P1 BRA `(.L_x_84) ;  /* 0x0000000000049947 */ /* 0x000fea0003800000 */
[----:B------:R-:W-:Y:S01]  /*c600*/  BPT.TRAP 0x1 ;  /* 0x000000040000795c */ /* 0x000fe20000300000 */
.L_x_84:
[----:B------:R-:W2:Y:S02]  /*c610*/  LDL R0, [R1] ;  /* 0x0000000001007983 */ /* 0x000ea40000100800 */
[----:B--2---:R-:W-:-:S04]  /*c620*/  SHF.L.U32 R3, R0, 0x1f, RZ ;  /* 0x0000001f00037819 */ /* 0x004fc800000006ff */
[----:B------:R-:W2:Y:S02]  /*c630*/  SYNCS.PHASECHK.TRANS64.TRYWAIT P0, [R16+URZ+0x29860], R3 ;  /* 0x02986003100075a7 */ /* 0x000ea4000800017f */
[----:B--2---:R-:W-:Y:S05]  /*c640*/  @!P0 BRA `(.L_x_85) ;  /* 0x0000001400248947 */ /* 0x004fea0003800000 */
.L_x_124:
[----:B-1----:R-:W3:Y:S04]  /*c650*/  LDL R2, [R1+0x14] ;  /* 0x0000140001027983 */ /* 0x002ee80000100800 */
[----:B0-----:R-:W4:Y:S04]  /*c660*/  LDL R10, [R1+0x18] ;  /* 0x00001800010a7983 */ /* 0x001f280000100800 */
[----:B------:R-:W5:Y:S01]  /*c670*/  LDL R12, [R1+0x10] ;  /* 0x00001000010c7983 */ /* 0x000f620000100800 */
[----:B------:R-:W-:Y:S01]  /*c680*/  IMAD R0, R17, 0x5000, RZ ;  /* 0x0000500011007824 */ /* 0x000fe200078e02ff */
[----:B------:R-:W-:Y:S05]  /*c690*/  WARPSYNC.ALL ;  /* 0x0000000000007948 */ /* 0x000fea0003800000 */
[----:B---3--:R-:W-:-:S05]  /*c6a0*/  LOP3.LUT R2, R0, R2, RZ, 0xfc, !PT ;  /* 0x0000000200027212 */ /* 0x008fca00078efcff */
[----:B------:R-:W0:Y:S01]  /*c6b0*/  LDSM.16.MT88.4 R4, [R2+UR41+0xa400] ;  /* 0x00a400290204783b */ /* 0x000e220008004200 */
[----:B--2---:R-:W-:Y:S01]  /*c6c0*/  VIADD R3, R2, UR41 ;  /* 0x0000002902037c36 */ /* 0x004fe20008000000 */
[----:B-----5:R-:W-:-:S03]  /*c6d0*/  LOP3.LUT R0, R0, R12, RZ, 0xfc, !PT ;  /* 0x0000000c00007212 */ /* 0x020fc600078efcff */
[----:B----4-:R-:W-:Y:S02]  /*c6e0*/  IMAD.IADD R3, R10, 0x1, R3 ;  /* 0x000000010a037824 */ /* 0x010fe400078e0203 */
[----:B------:R-:W-:Y:S01]  /*c6f0*/  VIADD R0, R0, UR41 ;  /* 0x0000002900007c36 */ /* 0x000fe20008000000 */
[C-C-:B0-----:R-:W-:Y:S02]  /*c700*/  PRMT R8, R4.reuse, 0x6420, R5.reuse ;  /* 0x0000642004087816 */ /* 0x141fe40000000005 */
[----:B------:R-:W-:Y:S02]  /*c710*/  PRMT R9, R4, 0x7531, R5 ;  /* 0x0000753104097816 */ /* 0x000fe40000000005 */
[C-C-:B------:R-:W-:Y:S02]  /*c720*/  PRMT R10, R6.reuse, 0x6420, R7.reuse ;  /* 0x00006420060a7816 */ /* 0x140fe40000000007 */
[----:B------:R-:W-:Y:S02]  /*c730*/  PRMT R11, R6, 0x7531, R7 ;  /* 0x00007531060b7816 */ /* 0x000fe40000000007 */
[----:B------:R-:W0:Y:S04]  /*c740*/  LDSM.16.MT88.4 R4, [R3+0xa400] ;  /* 0x00a400000304783b */ /* 0x000e280000004200 */
[----:B------:R0:W-:Y:S02]  /*c750*/  STSM.16.M88.4 [R0+0x400], R8 ;  /* 0x0004000800007844 */ /* 0x0001e40000000200 */
        /* <DEDUP_REMOVED lines=47> */
[----:B------:R1:W-:Y:S01]  /*ca50*/  STSM.16.M88.4 [R0+0x4400], R12 ;  /* 0x0044000c00007844 */ /* 0x0003e20000000200 */
[C-C-:B0-----:R-:W-:Y:S02]  /*ca60*/  PRMT R8, R4.reuse, 0x6420, R5.reuse ;  /* 0x0000642004087816 */ /* 0x141fe40000000005 */
[----:B------:R-:W-:Y:S02]  /*ca70*/  PRMT R9, R4, 0x7531, R5 ;  /* 0x0000753104097816 */ /* 0x000fe40000000005 */
[----:B------:R-:W-:-:S02]  /*ca80*/  PRMT R10, R6, 0x6420, R7 ;  /* 0x00006420060a7816 */ /* 0x000fc40000000007 */
[----:B------:R-:W-:-:S05]  /*ca90*/  PRMT R11, R6, 0x7531, R7 ;  /* 0x00007531060b7816 */ /* 0x000fca0000000007 */
[----:B------:R1:W-:Y:S01]  /*caa0*/  STSM.16.M88.4 [R0+0x4c00], R8 ;  /* 0x004c000800007844 */ /* 0x0003e20000000200 */
[----:B------:R-:W-:Y:S01]  /*cab0*/  @!PT LDS RZ, [RZ] ;  /* 0x00000000fffff984 */ /* 0x000fe20000000800 */
[----:B------:R-:W-:Y:S01]  /*cac0*/  @!PT LDS RZ, [RZ] ;  /* 0x00000000fffff984 */ /* 0x000fe20000000800 */
[----:B------:R-:W-:Y:S01]  /*cad0*/  @!PT LDS RZ, [RZ] ;  /* 0x00000000fffff984 */ /* 0x000fe20000000800 */
[----:B------:R-:W-:Y:S01]  /*cae0*/  @!PT LDS RZ, [RZ] ;  /* 0x00000000fffff984 */ /* 0x000fe20000000800 */
[----:B------:R0:W-:Y:S06]  /*caf0*/  MEMBAR.ALL.CTA ;  /* 0x0000000000007992 */ /* 0x0001ec0000008000 */
[----:B0-----:R-:W0:Y:S01]  /*cb00*/  FENCE.VIEW.ASYNC.S ;  /* 0x00000000000073c6 */ /* 0x001e220000000000 */
[----:B------:R-:W-:Y:S05]  /*cb10*/  @!P1 BRA `(.L_x_86) ;  /* 0x0000000000049947 */ /* 0x000fea0003800000 */
[----:B------:R-:W-:Y:S01]  /*cb20*/  BPT.TRAP 0x1 ;  /* 0x000000040000795c */ /* 0x000fe20000300000 */
.L_x_86:
[----:B------:R-:W2:Y:S01]  /*cb30*/  LDL.LU R3, [R1] ;  /* 0x0000000001037983 */ /* 0x000ea20000300800 */
[----:B0-----:R-:W-:Y:S01]  /*cb40*/  SYNCS.ARRIVE.TRANS64.A1T0 RZ, [R16+URZ+0x29850], RZ ;  /* 0x029850ff10ff79a7 */ /* 0x001fe2000810003f */
[----:B-1----:R-:W0:Y:S01]  /*cb50*/  S2R R0, SR_TID.X ;  /* 0x0000000000007919 */ /* 0x002e220000002100 */
[----:B------:R-:W-:Y:S01]  /*cb60*/  VIADD R17, R17, 0x1 ;  /* 0x0000000111117836 */ /* 0x000fe20000000000 */
[----:B------:R-:W1:Y:S01]  /*cb70*/  LDC R2, c[0x0][0xc34] ;  /* 0x00030d00ff027b82 */ /* 0x000e620000000800 */
[----:B0-----:R-:W-:-:S07]  /*cb80*/  LOP3.LUT R0, R0, 0x7f, RZ, 0xc0, !PT ;  /* 0x0000007f00007812 */ /* 0x001fce00078ec0ff */
[----:B------:R-:W-:Y:S01]  /*cb90*/  BAR.SYNC.DEFER_BLOCKING 0x2, 0x80 ;  /* 0x0082000000007b1d */ /* 0x000fe20000010000 */
[----:B------:R-:W-:-:S13]  /*cba0*/  ISETP.NE.AND P0, PT, R0, RZ, PT ;  /* 0x000000ff0000720c */ /* 0x000fda0003f05270 */
[----:B------:R-:W-:-:S05]  /*cbb0*/  @!P0 VIADD R0, R16, 0x29880 ;  /* 0x0002988010008836 */ /* 0x000fca0000000000 */
[----:B------:R-:W-:-:S04]  /*cbc0*/  @!P0 PRMT R0, RZ, 0x654, R0 ;  /* 0x00000654ff008816 */ /* 0x000fc80000000000 */
[----:B------:R0:W-:Y:S01]  /*cbd0*/  @!P0 SYNCS.ARRIVE.TRANS64.RED.A1T0 RZ, [R0+URZ], RZ ;  /* 0x000000ff00ff89a7 */ /* 0x0001e2000810043f */
[----:B------:R-:W-:-:S04]  /*cbe0*/  ISETP.NE.AND P0, PT, R17, 0x2, PT ;  /* 0x000000021100780c */ /* 0x000fc80003f05270 */
[----:B0-----:R-:W-:Y:S01]  /*cbf0*/  SEL R0, RZ, 0x1, P0 ;  /* 0x00000001ff007807 */ /* 0x001fe20000000000 */
[----:B------:R-:W-:-:S06]  /*cc00*/  UIADD3 UR50, UR43, UR50, URZ ;  /* 0x000000322b327290 */ /* 0x000fcc000fffe03f */
[----:B-1----:R-:W-:Y:S01]  /*cc10*/  ISETP.LE.AND P1, PT, R2, UR50, PT ;  /* 0x0000003202007c0c */ /* 0x002fe2000bf23270 */
[----:B------:R-:W-:Y:S01]  /*cc20*/  UIADD3 UR46, UR46, 0x1, URZ ;  /* 0x000000012e2e7890 */ /* 0x000fe2000fffe03f */
[----:B------:R-:W-:Y:S02]  /*cc30*/  SEL R17, R17, RZ, P0 ;  /* 0x000000ff11117207 */ /* 0x000fe40000000000 */
[----:B--2---:R-:W-:-:S05]  /*cc40*/  LOP3.LUT R3, R3, R0, RZ, 0x3c, !PT ;  /* 0x0000000003037212 */ /* 0x004fca00078e3cff */
[----:B------:R1:W-:Y:S04]  /*cc50*/  STL [R1], R3 ;  /* 0x0000000301007387 */ /* 0x0003e80000100800 */
[----:B------:R-:W-:Y:S05]  /*cc60*/  @!P1 BRA `(.L_x_87) ;  /* 0xffffffd000209947 */ /* 0x000fea000383ffff */
[----:B------:R-:W-:-:S12]  /*cc70*/  ULOP3.LUT UR46, UR46, 0x1, URZ, 0xc, !UPT ;  /* 0x000000012e2e7892 */ /* 0x000fd8000f8e0c3f */
.L_x_40:
[----:B-1----:R-:W0:Y:S01]  /*cc80*/  S2R R3, SR_CgaCtaId ;  /* 0x0000000000037919 */ /* 0x002e220000008800 */
[----:B------:R-:W-:-:S04]  /*cc90*/  MOV R0, 0x400 ;  /* 0x0000040000007802 */ /* 0x000fc80000000f00 */
[----:B0-----:R-:W-:Y:S01]  /*cca0*/  LEA R8, R3, R0, 0x18 ;  /* 0x0000000003087211 */ /* 0x001fe200078ec0ff */
[----:B------:R-:W-:-:S05]  /*ccb0*/  IMAD.U32 R0, RZ, RZ, UR46 ;  /* 0x0000002eff007e24 */ /* 0x000fca000f8e00ff */
[----:B------:R-:W-:-:S04]  /*ccc0*/  SHF.L.U32 R0, R0, 0x1f, RZ ;  /* 0x0000001f00007819 */ /* 0x000fc800000006ff */
[----:B------:R-:W0:Y:S02]  /*ccd0*/  SYNCS.PHASECHK.TRANS64.TRYWAIT P0, [R8+URZ+0x29820], R0 ;  /* 0x02982000080075a7 */ /* 0x000e24000800017f */
[----:B0-----:R-:W-:Y:S05]  /*cce0*/  @!P0 BRA `(.L_x_88) ;  /* 0x0000000c00908947 */ /* 0x001fea0003800000 */
.L_x_125:
[----:B------:R-:W1:Y:S02]  /*ccf0*/  S2R R2, SR_TID.X ;  /* 0x0000000000027919 */ /* 0x000e640000002100 */
[----:B-1----:R-:W-:-:S04]  /*cd00*/  SHF.R.U32.HI R2, RZ, 0x5, R2 ;  /* 0x00000005ff027819 */ /* 0x002fc80000011602 */
[----:B------:R-:W-:-:S05]  /*cd10*/  LOP3.LUT R2, R2, 0x3, RZ, 0xc0, !PT ;  /* 0x0000000302027812 */ /* 0x000fca00078ec0ff */
[----:B0-----:R-:W0:Y:S02]  /*cd20*/  SHFL.IDX PT, R0, R2, RZ, 0x1f ;  /* 0x00001fff02007589 */ /* 0x001e2400000e0000 */
[----:B0-----:R-:W-:-:S13]  /*cd30*/  ISETP.NE.AND P0, PT, R0, RZ, PT ;  /* 0x000000ff0000720c */ /* 0x001fda0003f05270 */
[----:B------:R-:W-:Y:S05]  /*cd40*/  @P0 EXIT ;  /* 0x000000000000094d */ /* 0x000fea0003800000 */
[----:B------:R-:W-:Y:S01]  /*cd50*/  ELECT P0, URZ, PT ;  /* 0x00000000003f782f */ /* 0x000fe20003800000 */
[----:B------:R-:W-:-:S12]  /*cd60*/  BSSY B0, `(.L_x_89) ;  /* 0x0000028000007945 */ /* 0x000fd80003800000 */
[----:B------:R-:W-:Y:S05]  /*cd70*/  @!P0 BRA `(.L_x_90) ;  /* 0x0000000000988947 */ /* 0x000fea0003800000 */
[----:B------:R-:W-:-:S06]  /*cd80*/  ULOP3.LUT UR4, UR38, 0x2, URZ, 0xfc, !UPT ;  /* 0x0000000226047892 */ /* 0x000fcc000f8efc3f */
[----:B------:R-:W-:-:S05]  /*cd90*/  IMAD.U32 R0, RZ, RZ, UR4 ;  /* 0x00000004ff007e24 */ /* 0x000fca000f8e00ff */
[----:B------:R-:W-:-:S13]  /*cda0*/  ISETP.NE.AND P0, PT, R0, 0x3, PT ;  /* 0x000000030000780c */ /* 0x000fda0003f05270 */
[----:B------:R-:W-:Y:S05]  /*cdb0*/  @!P0 BRA `(.L_x_91) ;  /* 0x0000000000048947 */ /* 0x000fea0003800000 */
[----:B------:R-:W-:Y:S01]  /*cdc0*/  BPT.TRAP 0x1 ;  /* 0x000000040000795c */ /* 0x000fe20000300000 */
.L_x_91:
[----:B------:R-:W2:Y:S01]  /*cdd0*/  LDL.LU R6, [R1] ;  /* 0x0000000001067983 */ /* 0x000ea20000300800 */
[----:B------:R-:W-:Y:S02]  /*cde0*/  VIADD R0, R8, 0x29840 ;  /* 0x0002984008007836 */ /* 0x000fe40000000000 */
[C---:B------:R-:W-:Y:S02]  /*cdf0*/  VIADD R2, R17.reuse, 0x1 ;  /* 0x0000000111027836 */ /* 0x040fe40000000000 */
[----:B------:R-:W-:-:S03]  /*ce00*/  IMAD R5, R17, 0x8, R0 ;  /* 0x0000000811057824 */ /* 0x000fc600078e0200 */
[----:B------:R-:W-:-:S04]  /*ce10*/  ISETP.NE.AND P2, PT, R2, 0x2, PT ;  /* 0x000000020200780c */ /* 0x000fc80003f45270 */
[----:B------:R-:W-:Y:S02]  /*ce20*/  SEL R3, RZ, 0x1, P2 ;  /* 0x00000001ff037807 */ /* 0x000fe40001000000 */
[C---:B--2---:R-:W-:Y:S02]  /*ce30*/  SHF.L.U32 R4, R6.reuse, 0x1f, RZ ;  /* 0x0000001f06047819 */ /* 0x044fe400000006ff */
[----:B------:R-:W-:Y:S02]  /*ce40*/  LOP3.LUT R6, R6, R3, RZ, 0x3c, !PT ;  /* 0x0000000306067212 */ /* 0x000fe400078e3cff */
[----:B------:R-:W0:Y:S01]  /*ce50*/  SYNCS.PHASECHK.TRANS64.TRYWAIT P1, [R5+URZ], R4 ;  /* 0x00000004050075a7 */ /* 0x000e22000802017f */
[----:B------:R-:W-:-:S05]  /*ce60*/  SEL R3, R2, RZ, P2 ;  /* 0x000000ff02037207 */ /* 0x000fca0001000000 */
[----:B------:R-:W-:Y:S01]  /*ce70*/  IMAD R7, R3, 0x8, R0 ;  /* 0x0000000803077824 */ /* 0x000fe200078e0200 */
[----:B------:R-:W-:Y:S01]  /*ce80*/  SHF.L.U32 R0, R6, 0x1f, RZ ;  /* 0x0000001f06007819 */ /* 0x000fe200000006ff */
[----:B0-----:R-:W-:Y:S06]  /*ce90*/  @!P1 BRA `(.L_x_92) ;  /* 0x0000000c00389947 */ /* 0x001fec0003800000 */
.L_x_126:
[----:B------:R-:W1:Y:S02]  /*cea0*/  SYNCS.PHASECHK.TRANS64.TRYWAIT P1, [R7+URZ], R0 ;  /* 0x00000000070075a7 */ /* 0x000e64000802017f */
[----:B-1----:R-:W-:Y:S05]  /*ceb0*/  @!P1 BRA `(.L_x_93) ;  /* 0x0000000c00449947 */ /* 0x002fea0003800000 */
.L_x_127:
[----:B------:R-:W-:Y:S05]  /*cec0*/  @!P0 BRA `(.L_x_94) ;  /* 0x0000000000048947 */ /* 0x000fea0003800000 */
[----:B------:R-:W-:Y:S01]  /*ced0*/  BPT.TRAP 0x1 ;  /* 0x000000040000795c */ /* 0x000fe20000300000 */
.L_x_94:
[----:B------:R-:W-:-:S04]  /*cee0*/  IMAD R17, R17, 0x8, R8 ;  /* 0x0000000811117824 */ /* 0x000fc800078e0208 */
[----:B------:R-:W2:Y:S02]  /*cef0*/  SYNCS.PHASECHK.TRANS64.TRYWAIT P1, [R17+URZ+0x29860], R4 ;  /* 0x02986004110075a7 */ /* 0x000ea4000802017f */
[----:B--2---:R-:W-:Y:S05]  /*cf00*/  @!P1 BRA `(.L_x_95) ;  /* 0x0000000c00449947 */ /* 0x004fea0003800000 */
.L_x_128:
[----:B------:R-:W-:Y:S05]  /*cf10*/  @!P0 BRA `(.L_x_96) ;  /* 0x0000000000048947 */ /* 0x000fea0003800000 */
[----:B------:R-:W-:Y:S01]  /*cf20*/  BPT.TRAP 0x1 ;  /* 0x000000040000795c */ /* 0x000fe20000300000 */
.L_x_96:
[----:B------:R-:W-:-:S04]  /*cf30*/  IMAD R3, R3, 0x8, R8 ;  /* 0x0000000803037824 */ /* 0x000fc800078e0208 */
[----:B------:R-:W3:Y:S02]  /*cf40*/  SYNCS.PHASECHK.TRANS64.TRYWAIT P1, [R3+URZ+0x29860], R0 ;  /* 0x02986000030075a7 */ /* 0x000ee4000802017f */
[----:B---3--:R-:W-:Y:S05]  /*cf50*/  @!P1 BRA `(.L_x_97) ;  /* 0x0000000c00449947 */ /* 0x008fea0003800000 */
.L_x_129:
[----:B------:R-:W-:Y:S05]  /*cf60*/  @!P0 BRA `(.L_x_98) ;  /* 0x0000000000048947 */ /* 0x000fea0003800000 */
[----:B------:R-:W-:Y:S01]  /*cf70*/  BPT.TRAP 0x1 ;  /* 0x000000040000795c */ /* 0x000fe20000300000 */
.L_x_98:
[----:B------:R-:W4:Y:S02]  /*cf80*/  SYNCS.PHASECHK.TRANS64.TRYWAIT P0, [R17+URZ+0x29880], R4 ;  /* 0x02988004110075a7 */ /* 0x000f24000800017f */
[----:B----4-:R-:W-:Y:S05]  /*cf90*/  @!P0 BRA `(.L_x_99) ;  /* 0x0000000c00488947 */ /* 0x010fea0003800000 */
.L_x_100:
[----:B------:R0:W0:Y:S02]  /*cfa0*/  SYNCS.PHASECHK.TRANS64.TRYWAIT P0, [R3+URZ+0x29880], R0 ;  /* 0x02988000030075a7 */ /* 0x000024000800017f */
[----:B0-----:R-:W-:Y:S05]  /*cfb0*/  @!P0 NANOSLEEP.SYNCS 0x989680 ;  /* 0x009896800000895d */ /* 0x001fea0003900000 */
[----:B------:R-:W0:Y:S02]  /*cfc0*/  @!P0 SYNCS.PHASECHK.TRANS64 P0, [R3+URZ+0x29880], R0 ;  /* 0x02988000030085a7 */ /* 0x000e24000800007f */
[----:B0-----:R-:W-:Y:S05]  /*cfd0*/  @!P0 BRA `(.L_x_100) ;  /* 0xfffffffc00f08947 */ /* 0x001fea000383ffff */
.L_x_90:
[----:B------:R-:W-:Y:S05]  /*cfe0*/  BSYNC B0 ;  /* 0x0000000000007941 */ /* 0x000fea0003800000 */
.L_x_89:
[----:B------:R-:W-:Y:S05]  /*cff0*/  EXIT ;  /* 0x000000000000794d */ /* 0x000fea0003800000 */
.L_x_10:
[----:B0-----:R-:W-:-:S04]  /*d000*/  IMAD.U32 R3, RZ, RZ, UR39 ;  /* 0x00000027ff037e24 */ /* 0x001fc8000f8e00ff */
[----:B------:R0:W1:Y:S03]  /*d010*/  SYNCS.PHASECHK.TRANS64.TRYWAIT P1, [R3+URZ+0x29800], R0 ;  /* 0x02980000030075a7 */ /* 0x000066000802017f */
[----:B-1----:R-:W-:Y:S05]  /*d020*/  @!P1 NANOSLEEP.SYNCS 0x989680 ;  /* 0x009896800000995d */ /* 0x002fea0003900000 */
[----:B------:R-:W1:Y:S02]  /*d030*/  @!P1 SYNCS.PHASECHK.TRANS64 P1, [R3+URZ+0x29800], R0 ;  /* 0x02980000030095a7 */ /* 0x000e64000802007f */
[----:B-1----:R-:W-:Y:S05]  /*d040*/  @!P1 BRA `(.L_x_10) ;  /* 0xfffffffc00ec9947 */ /* 0x002fea000383ffff */
[----:B------:R-:W-:Y:S05]  /*d050*/  BRA `(.L_x_101) ;  /* 0xffffff4400187947 */ /* 0x000fea000383ffff */
.L_x_14:
[----:B-1----:R1:W2:Y:S02]  /*d060*/  SYNCS.PHASECHK.TRANS64.TRYWAIT P1, [R4+URZ+0x29830], R3 ;  /* 0x02983003040075a7 */ /* 0x0022a4000802017f */
[----:B--2---:R-:W-:Y:S05]  /*d070*/  @!P1 NANOSLEEP.SYNCS 0x989680 ;  /* 0x009896800000995d */ /* 0x004fea0003900000 */
[----:B------:R-:W2:Y:S02]  /*d080*/  @!P1 SYNCS.PHASECHK.TRANS64 P1, [R4+URZ+0x29830], R3 ;  /* 0x02983003040095a7 */ /* 0x000ea4000802007f */
[----:B--2---:R-:W-:Y:S05]  /*d090*/  @!P1 BRA `(.L_x_14) ;  /* 0xfffffffc00f09947 */ /* 0x004fea000383ffff */
[----:B------:R-:W-:Y:S05]  /*d0a0*/  BRA `(.L_x_13) ;  /* 0xffffff4400407947 */ /* 0x000fea000383ffff */
.L_x_19:
[----:B-1----:R-:W-:-:S04]  /*d0b0*/  IMAD.U32 R3, RZ, RZ, UR6 ;  /* 0x00000006ff037e24 */ /* 0x002fc8000f8e00ff */
[----:B------:R1:W2:Y:S03]  /*d0c0*/  SYNCS.PHASECHK.TRANS64.TRYWAIT P1, [R3+URZ+0x29830], R0 ;  /* 0x02983000030075a7 */ /* 0x0002a6000802017f */
[----:B--2---:R-:W-:Y:S05]  /*d0d0*/  @!P1 NANOSLEEP.SYNCS 0x989680 ;  /* 0x009896800000995d */ /* 0x004fea0003900000 */
[----:B------:R-:W2:Y:S02]  /*d0e0*/  @!P1 SYNCS.PHASECHK.TRANS64 P1, [R3+URZ+0x29830], R0 ;  /* 0x02983000030095a7 */ /* 0x000ea4000802007f */
[----:B--2---:R-:W-:Y:S05]  /*d0f0*/  @!P1 BRA `(.L_x_19) ;  /* 0xfffffffc00ec9947 */ /* 0x004fea000383ffff */
[----:B------:R-:W-:Y:S05]  /*d100*/  BRA `(.L_x_16) ;  /* 0xffffff7800107947 */ /* 0x000fea000383ffff */
.L_x_23:
[----:B-1----:R-:W-:-:S04]  /*d110*/  IMAD.U32 R3, RZ, RZ, UR6 ;  /* 0x00000006ff037e24 */ /* 0x002fc8000f8e00ff */
[----:B------:R1:W2:Y:S03]  /*d120*/  SYNCS.PHASECHK.TRANS64.TRYWAIT P1, [R3+URZ+0x29850], R0 ;  /* 0x02985000030075a7 */ /* 0x0002a6000802017f */
[----:B--2---:R-:W-:Y:S05]  /*d130*/  @!P1 NANOSLEEP.SYNCS 0x989680 ;  /* 0x009896800000995d */ /* 0x004fea0003900000 */
[----:B------:R-:W2:Y:S02]  /*d140*/  @!P1 SYNCS.PHASECHK.TRANS64 P1, [R3+URZ+0x29850], R0 ;  /* 0x02985000030095a7 */ /* 0x000ea4000802007f */
[----:B--2---:R-:W-:Y:S05]  /*d150*/  @!P1 BRA `(.L_x_23) ;  /* 0xfffffffc00ec9947 */ /* 0x004fea000383ffff */
[----:B------:R-:W-:Y:S05]  /*d160*/  BRA `(.L_x_20) ;  /* 0xffffff8400107947 */ /* 0x000fea000383ffff */
.L_x_29:
[----:B-1----:R-:W-:-:S04]  /*d170*/  IMAD.U32 R7, RZ, RZ, UR4 ;  /* 0x00000004ff077e24 */ /* 0x002fc8000f8e00ff */
[----:B------:R1:W2:Y:S03]  /*d180*/  SYNCS.PHASECHK.TRANS64.TRYWAIT P1, [R7+URZ+0x29850], R6 ;  /* 0x02985006070075a7 */ /* 0x0002a6000802017f */
[----:B--2---:R-:W-:Y:S05]  /*d190*/  @!P1 NANOSLEEP.SYNCS 0x989680 ;  /* 0x009896800000995d */ /* 0x004fea0003900000 */
[----:B------:R-:W2:Y:S02]  /*d1a0*/  @!P1 SYNCS.PHASECHK.TRANS64 P1, [R7+URZ+0x29850], R6 ;  /* 0x02985006070095a7 */ /* 0x000ea4000802007f */
[----:B--2---:R-:W-:Y:S05]  /*d1b0*/  @!P1 BRA `(.L_x_29) ;  /* 0xfffffffc00ec9947 */ /* 0x004fea000383ffff */
[----:B------:R-:W-:Y:S05]  /*d1c0*/  BRA `(.L_x_28) ;  /* 0xffffffa000e47947 */ /* 0x000fea000383ffff */
.L_x_45:
[----:B------:R-:W-:Y:S02]  /*d1d0*/  IMAD.MOV.U32 R13, RZ, RZ, R19 ;  /* 0x000000ffff0d7224 */ /* 0x000fe400078e0013 */
[----:B------:R-:W-:Y:S02]  /*d1e0*/  IMAD.MOV.U32 R12, RZ, RZ, RZ ;  /* 0x000000ffff0c7224 */ /* 0x000fe400078e00ff */
[----:B------:R-:W-:Y:S02]  /*d1f0*/  IMAD.MOV.U32 R11, RZ, RZ, 0x1f ;  /* 0x0000001fff0b7424 */ /* 0x000fe400078e00ff */
[----:B------:R-:W-:-:S07]  /*d200*/  IMAD.MOV.U32 R15, RZ, RZ, -0x1 ;  /* 0xffffffffff0f7424 */ /* 0x000fce00078e00ff */
[----:B01----:R-:W-:Y:S05]  /*d210*/  WARPSYNC.COLLECTIVE R15, `(.L_x_102) ;  /* 0x000000000f087348 */ /* 0x003fea0003c00000 */
[----:B------:R2:W3:Y:S02]  /*d220*/  SHFL.IDX P6, R14, R13, R12, R11 ;  /* 0x0000000c0d0e7389 */ /* 0x0004e400000c000b */
[----:B0123--:R-:W-:Y:S01]  /*d230*/  ENDCOLLECTIVE ;  /* 0x000000000000791b */ /* 0x00ffe20003800000 */
.L_x_102:
[----:B------:R-:W-:Y:S05]  /*d240*/  BRA `(.L_x_103) ;  /* 0xffffffd000b47947 */ /* 0x000fea000383ffff */
.L_x_47:
[----:B------:R-:W-:Y:S01]  /*d250*/  BSSY B0, `(.L_x_104) ;  /* 0x0000006000007945 */ /* 0x000fe20003800000 */
[----:B------:R-:W-:-:S07]  /*d260*/  IMAD.MOV.U32 R15, RZ, RZ, -0x1 ;  /* 0xffffffffff0f7424 */ /* 0x000fce00078e00ff */
[----:B012---:R-:W-:Y:S05]  /*d270*/  WARPSYNC.COLLECTIVE R15, `(.L_x_105) ;  /* 0x000000000f0c7348 */ /* 0x007fea0003c00000 */
[----:B------:R-:W-:Y:S02]  /*d280*/  ELECT P6, UR62, PT ;  /* 0x00000000003e782f */ /* 0x000fe400038c0000 */
[----:B------:R-:W-:Y:S01]  /*d290*/  MOV R14, UR62 ;  /* 0x0000003e000e7c02 */ /* 0x000fe20008000f00 */
[----:B012---:R-:W-:Y:S10]  /*d2a0*/  ENDCOLLECTIVE ;  /* 0x000000000000791b */ /* 0x007ff40003800000 */
.L_x_105:
[----:B------:R-:W-:Y:S05]  /*d2b0*/  BSYNC B0 ;  /* 0x0000000000007941 */ /* 0x000fea0003800000 */
.L_x_104:
[----:B------:R-:W-:Y:S05]  /*d2c0*/  BRA `(.L_x_106) ;  /* 0xffffffd000c47947 */ /* 0x000fea000383ffff */
.L_x_49:
[----:B0-----:R0:W3:Y:S02]  /*d2d0*/  SYNCS.PHASECHK.TRANS64.TRYWAIT P0, [R2+URZ+0x29880], R3 ;  /* 0x02988003020075a7 */ /* 0x0010e4000800017f */
[----:B---3--:R-:W-:Y:S05]  /*d2e0*/  @!P0 NANOSLEEP.SYNCS 0x989680 ;  /* 0x009896800000895d */ /* 0x008fea0003900000 */
[----:B------:R-:W3:Y:S02]  /*d2f0*/  @!P0 SYNCS.PHASECHK.TRANS64 P0, [R2+URZ+0x29880], R3 ;  /* 0x02988003020085a7 */ /* 0x000ee4000800007f */
[----:B---3--:R-:W-:Y:S05]  /*d300*/  @!P0 BRA `(.L_x_49) ;  /* 0xfffffffc00f08947 */ /* 0x008fea000383ffff */
[----:B------:R-:W-:Y:S05]  /*d310*/  BRA `(.L_x_107) ;  /* 0xffffffd400207947 */ /* 0x000fea000383ffff */
.L_x_51:
[----:B---3--:R3:W4:Y:S02]  /*d320*/  SYNCS.PHASECHK.TRANS64.TRYWAIT P0, [R2+URZ+0x29840], R3 ;  /* 0x02984003020075a7 */ /* 0x008724000800017f */
[----:B----4-:R-:W-:Y:S05]  /*d330*/  @!P0 NANOSLEEP.SYNCS 0x989680 ;  /* 0x009896800000895d */ /* 0x010fea0003900000 */
[----:B------:R-:W4:Y:S02]  /*d340*/  @!P0 SYNCS.PHASECHK.TRANS64 P0, [R2+URZ+0x29840], R3 ;  /* 0x02984003020085a7 */ /* 0x000f24000800007f */
[----:B----4-:R-:W-:Y:S05]  /*d350*/  @!P0 BRA `(.L_x_51) ;  /* 0xfffffffc00f08947 */ /* 0x010fea000383ffff */
[----:B------:R-:W-:Y:S05]  /*d360*/  BRA `(.L_x_108) ;  /* 0xffffffd4006c7947 */ /* 0x000fea000383ffff */
.L_x_54:
[----:B------:R-:W-:Y:S02]  /*d370*/  IMAD.MOV.U32 R13, RZ, RZ, R5 ;  /* 0x000000ffff0d7224 */ /* 0x000fe400078e0005 */
[----:B------:R-:W-:Y:S02]  /*d380*/  IMAD.MOV.U32 R12, RZ, RZ, RZ ;  /* 0x000000ffff0c7224 */ /* 0x000fe400078e00ff */
[----:B------:R-:W-:Y:S02]  /*d390*/  IMAD.MOV.U32 R11, RZ, RZ, 0x1c1f ;  /* 0x00001c1fff0b7424 */ /* 0x000fe400078e00ff */
[----:B------:R-:W-:Y:S02]  /*d3a0*/  IMAD.MOV.U32 R15, RZ, RZ, -0x1 ;  /* 0xffffffffff0f7424 */ /* 0x000fe400078e00ff */
[----:B------:R-:W-:-:S07]  /*d3b0*/  IMAD.IADD R0, R10, 0x1, R0 ;  /* 0x000000010a007824 */ /* 0x000fce00078e0200 */
[----:B-----5:R-:W-:Y:S05]  /*d3c0*/  WARPSYNC.COLLECTIVE R15, `(.L_x_109) ;  /* 0x000000000f087348 */ /* 0x020fea0003c00000 */
[----:B------:R0:W1:Y:S02]  /*d3d0*/  SHFL.IDX P6, R14, R13, R12, R11 ;  /* 0x0000000c0d0e7389 */ /* 0x00006400000c000b */
[----:B01---5:R-:W-:Y:S01]  /*d3e0*/  ENDCOLLECTIVE ;  /* 0x000000000000791b */ /* 0x023fe20003800000 */
.L_x_109:
[----:B------:R-:W-:Y:S02]  /*d3f0*/  IMAD.MOV.U32 R13, RZ, RZ, R6 ;  /* 0x000000ffff0d7224 */ /* 0x000fe400078e0006 */
[----:B------:R-:W-:-:S07]  /*d400*/  IMAD.MOV.U32 R2, RZ, RZ, R14 ;  /* 0x000000ffff027224 */ /* 0x000fce00078e000e */
[----:B------:R-:W-:Y:S05]  /*d410*/  WARPSYNC.COLLECTIVE R15, `(.L_x_110) ;  /* 0x000000000f087348 */ /* 0x000fea0003c00000 */
[----:B------:R0:W1:Y:S02]  /*d420*/  SHFL.IDX P6, R14, R13, R12, R11 ;  /* 0x0000000c0d0e7389 */ /* 0x00006400000c000b */
[----:B01----:R-:W-:Y:S01]  /*d430*/  ENDCOLLECTIVE ;  /* 0x000000000000791b */ /* 0x003fe20003800000 */
.L_x_110:
[----:B------:R-:W-:Y:S02]  /*d440*/  ULDC UR4, c[0x0][0x288] ;  /* 0x0000a20000047ab9 */ /* 0x000fe40000000800 */
[----:B------:R-:W-:Y:S02]  /*d450*/  IMAD R4, R7, UR4, RZ ;  /* 0x0000000407047c24 */ /* 0x000fe4000f8e02ff */
[----:B------:R-:W-:-:S03]  /*d460*/  VIADD R7, R0, 0x20 ;  /* 0x0000002000077836 */ /* 0x000fc60000000000 */
[----:B------:R-:W-:Y:S01]  /*d470*/  ISETP.GE.AND P4, PT, R0, R4, PT ;  /* 0x000000040000720c */ /* 0x000fe20003f86270 */
[----:B------:R-:W-:Y:S02]  /*d480*/  IMAD.MOV.U32 R13, RZ, RZ, R5 ;  /* 0x000000ffff0d7224 */ /* 0x000fe400078e0005 */
[----:B------:R-:W-:Y:S02]  /*d490*/  IMAD.MOV.U32 R12, RZ, RZ, 0x1 ;  /* 0x00000001ff0c7424 */ /* 0x000fe400078e00ff */
[----:B------:R-:W-:-:S08]  /*d4a0*/  IMAD.MOV.U32 R3, RZ, RZ, R14 ;  /* 0x000000ffff037224 */ /* 0x000fd000078e000e */
[----:B------:R-:W-:Y:S05]  /*d4b0*/  WARPSYNC.COLLECTIVE R15, `(.L_x_111) ;  /* 0x000000000f087348 */ /* 0x000fea0003c00000 */
[----:B------:R0:W1:Y:S02]  /*d4c0*/  SHFL.IDX P6, R14, R13, R12, R11 ;  /* 0x0000000c0d0e7389 */ /* 0x00006400000c000b */
[----:B01----:R-:W-:Y:S01]  /*d4d0*/  ENDCOLLECTIVE ;  /* 0x000000000000791b */ /* 0x003fe20003800000 */
.L_x_111:
[----:B------:R-:W-:-:S05]  /*d4e0*/  @!P4 IADD3 R3, P3, R9, R3, RZ ;  /* 0x000000030903c210 */ /* 0x000fca0007f7e0ff */
[----:B------:R-:W-:Y:S01]  /*d4f0*/  @!P4 IMAD.X R2, RZ, RZ, R2, P3 ;  /* 0x000000ffff02c224 */ /* 0x000fe200018e0602 */
[----:B------:R-:W-:-:S04]  /*d500*/  ISETP.GE.AND P3, PT, R7, R4, PT ;  /* 0x000000040700720c */ /* 0x000fc80003f66270 */
[----:B------:R-:W-:Y:S01]  /*d510*/  @!P4 LOP3.LUT R3, R3, R2, RZ, 0x3c, !PT ;  /* 0x000000020303c212 */ /* 0x000fe200078e3cff */
[----:B------:R-:W-:-:S03]  /*d520*/  IMAD.MOV.U32 R13, RZ, RZ, R6 ;  /* 0x000000ffff0d7224 */ /* 0x000fc600078e0006 */
[----:B------:R-:W-:-:S04]  /*d530*/  @!P4 LOP3.LUT R2, R3, R2, RZ, 0x3c, !PT ;  /* 0x000000020302c212 */ /* 0x000fc800078e3cff */
[----:B------:R-:W-:-:S05]  /*d540*/  @!P4 LOP3.LUT R3, R3, R2, RZ, 0x3c, !PT ;  /* 0x000000020303c212 */ /* 0x000fca00078e3cff */
[----:B------:R-:W-:Y:S01]  /*d550*/  @!PT LDS RZ, [RZ] ;  /* 0x00000000fffff984 */ /* 0x000fe20000000800 */
[----:B------:R-:W-:Y:S01]  /*d560*/  @!PT LDS RZ, [RZ] ;  /* 0x00000000fffff984 */ /* 0x000fe20000000800 */
[----:B------:R-:W-:Y:S01]  /*d570*/  @!PT LDS RZ, [RZ] ;  /* 0x00000000fffff984 */ /* 0x000fe20000000800 */
[----:B------:R-:W-:Y:S04]  /*d580*/  @!P4 LDGSTS.E.BYPASS.LTC128B.128 [R8+0x14400], desc[UR48][R2.64], !P0 ;  /* 0x144000000208cfae */ /* 0x000fe8000c101d70 */
[----:B------:R-:W-:Y:S04]  /*d590*/  @!P4 LDGSTS.E.BYPASS.LTC128B.128 [R8+0x16400], desc[UR48][R2.64+0x40], !P1 ;  /* 0x164000400208cfae */ /* 0x000fe8000c901d70 */
[----:B------:R0:W-:Y:S02]  /*d5a0*/  @!P4 LDGSTS.E.BYPASS.LTC128B.128 [R8+0x18400], desc[UR48][R2.64+0x80], !P2 ;  /* 0x184000800208cfae */ /* 0x0001e4000d101d70 */
[----:B0-----:R-:W-:-:S07]  /*d5b0*/  IMAD.MOV.U32 R2, RZ, RZ, R14 ;  /* 0x000000ffff027224 */ /* 0x001fce00078e000e */
[----:B------:R-:W-:Y:S05]  /*d5c0*/  WARPSYNC.COLLECTIVE R15, `(.L_x_112) ;  /* 0x000000000f087348 */ /* 0x000fea0003c00000 */
[----:B------:R0:W1:Y:S02]  /*d5d0*/  SHFL.IDX P6, R14, R13, R12, R11 ;  /* 0x0000000c0d0e7389 */ /* 0x00006400000c000b */
[----:B01----:R-:W-:Y:S01]  /*d5e0*/  ENDCOLLECTIVE ;  /* 0x000000000000791b */ /* 0x003fe20003800000 */
.L_x_112:
[----:B------:R-:W-:Y:S02]  /*d5f0*/  IMAD.MOV.U32 R13, RZ, RZ, R5 ;  /* 0x000000ffff0d7224 */ /* 0x000fe400078e0005 */
[----:B------:R-:W-:Y:S02]  /*d600*/  IMAD.MOV.U32 R12, RZ, RZ, 0x2 ;  /* 0x00000002ff0c7424 */ /* 0x000fe400078e00ff */
[----:B------:R-:W-:-:S07]  /*d610*/  IMAD.MOV.U32 R3, RZ, RZ, R14 ;  /* 0x000000ffff037224 */ /* 0x000fce00078e000e */
[----:B------:R-:W-:Y:S05]  /*d620*/  WARPSYNC.COLLECTIVE R15, `(.L_x_113) ;  /* 0x000000000f087348 */ /* 0x000fea0003c00000 */
[----:B------:R0:W1:Y:S02]  /*d630*/  SHFL.IDX P6, R14, R13, R12, R11 ;  /* 0x0000000c0d0e7389 */ /* 0x00006400000c000b */
[----:B01----:R-:W-:Y:S01]  /*d640*/  ENDCOLLECTIVE ;  /* 0x000000000000791b */ /* 0x003fe20003800000 */
.L_x_113:
[----:B------:R-:W-:-:S05]  /*d650*/  @!P3 IADD3 R3, P4, R9, R3, RZ ;  /* 0x000000030903b210 */ /* 0x000fca0007f9e0ff */
[----:B------:R-:W-:-:S05]  /*d660*/  @!P3 IMAD.X R2, RZ, RZ, R2, P4 ;  /* 0x000000ffff02b224 */ /* 0x000fca00020e0602 */
        /* <DEDUP_REMOVED lines=10> */
[----:B0-----:R-:W-:-:S05]  /*d710*/  VIADD R2, R0, 0x40 ;  /* 0x0000004000027836 */ /* 0x001fca0000000000 */
[----:B------:R-:W-:Y:S01]  /*d720*/  ISETP.GE.AND P3, PT, R2, R4, PT ;  /* 0x000000040200720c */ /* 0x000fe20003f66270 */
[----:B------:R-:W-:-:S12]  /*d730*/  IMAD.MOV.U32 R2, RZ, RZ, R14 ;  /* 0x000000ffff027224 */ /* 0x000fd800078e000e */
[----:B------:R-:W-:Y:S05]  /*d740*/  WARPSYNC.COLLECTIVE R15, `(.L_x_114) ;  /* 0x000000000f087348 */ /* 0x000fea0003c00000 */
[----:B------:R0:W1:Y:S02]  /*d750*/  SHFL.IDX P6, R14, R13, R12, R11 ;  /* 0x0000000c0d0e7389 */ /* 0x00006400000c000b */
[----:B01----:R-:W-:Y:S01]  /*d760*/  ENDCOLLECTIVE ;  /* 0x000000000000791b */ /* 0x003fe20003800000 */
.L_x_114:
[----:B------:R-:W-:Y:S02]  /*d770*/  IMAD.MOV.U32 R13, RZ, RZ, R5 ;  /* 0x000000ffff0d7224 */ /* 0x000fe400078e0005 */
[----:B------:R-:W-:Y:S02]  /*d780*/  IMAD.MOV.U32 R12, RZ, RZ, 0x3 ;  /* 0x00000003ff0c7424 */ /* 0x000fe400078e00ff */
[----:B------:R-:W-:-:S07]  /*d790*/  IMAD.MOV.U32 R3, RZ, RZ, R14 ;  /* 0x000000ffff037224 */ /* 0x000fce00078e000e */
[----:B------:R-:W-:Y:S05]  /*d7a0*/  WARPSYNC.COLLECTIVE R15, `(.L_x_115) ;  /* 0x000000000f087348 */ /* 0x000fea0003c00000 */
[----:B------:R0:W1:Y:S02]  /*d7b0*/  SHFL.IDX P6, R14, R13, R12, R11 ;  /* 0x0000000c0d0e7389 */ /* 0x00006400000c000b */
[----:B01----:R-:W-:Y:S01]  /*d7c0*/  ENDCOLLECTIVE ;  /* 0x000000000000791b */ /* 0x003fe20003800000 */
.L_x_115:
[----:B------:R-:W-:-:S05]  /*d7d0*/  @!P3 IADD3 R3, P4, R9, R3, RZ ;  /* 0x000000030903b210 */ /* 0x000fca0007f9e0ff */
[----:B------:R-:W-:-:S05]  /*d7e0*/  @!P3 IMAD.X R2, RZ, RZ, R2, P4 ;  /* 0x000000ffff02b224 */ /* 0x000fca00020e0602 */
[----:B------:R-:W-:Y:S01]  /*d7f0*/  @!P3 LOP3.LUT R3, R3, R2, RZ, 0x3c, !PT ;  /* 0x000000020303b212 */ /* 0x000fe200078e3cff */
[----:B------:R-:W-:-:S03]  /*d800*/  IMAD.MOV.U32 R13, RZ, RZ, R6 ;  /* 0x000000ffff0d7224 */ /* 0x000fc600078e0006 */
[----:B------:R-:W-:-:S04]  /*d810*/  @!P3 LOP3.LUT R2, R3, R2, RZ, 0x3c, !PT ;  /* 0x000000020302b212 */ /* 0x000fc800078e3cff */
[----:B------:R-:W-:Y:S01]  /*d820*/  @!P3 LOP3.LUT R3, R3, R2, RZ, 0x3c, !PT ;  /* 0x000000020303b212 */ /* 0x000fe200078e3cff */
[----:B------:R-:W-:-:S07]  /*d830*/  IMAD.MOV.U32 R5, RZ, RZ, R14 ;  /* 0x000000ffff057224 */ /* 0x000fce00078e000e */
[----:B------:R-:W-:Y:S05]  /*d840*/  WARPSYNC.COLLECTIVE R15, `(.L_x_116) ;  /* 0x000000000f087348 */ /* 0x000fea0003c00000 */
[----:B------:R0:W1:Y:S02]  /*d850*/  SHFL.IDX P6, R14, R13, R12, R11 ;  /* 0x0000000c0d0e7389 */ /* 0x00006400000c000b */
[----:B01----:R-:W-:Y:S01]  /*d860*/  ENDCOLLECTIVE ;  /* 0x000000000000791b */ /* 0x003fe20003800000 */
.L_x_116:
[----:B------:R-:W-:Y:S01]  /*d870*/  @!PT LDS RZ, [RZ] ;  /* 0x00000000fffff984 */ /* 0x000fe20000000800 */
[----:B------:R-:W-:Y:S01]  /*d880*/  @!PT LDS RZ, [RZ] ;  /* 0x00000000fffff984 */ /* 0x000fe20000000800 */
[----:B------:R-:W-:Y:S01]  /*d890*/  @!PT LDS RZ, [RZ] ;  /* 0x00000000fffff984 */ /* 0x000fe20000000800 */
[----:B------:R-:W-:Y:S04]  /*d8a0*/  @!P3 LDGSTS.E.BYPASS.LTC128B.128 [R8+0x15400], desc[UR48][R2.64], !P0 ;  /* 0x154000000208bfae */ /* 0x000fe8000c101d70 */
[----:B------:R-:W-:Y:S04]  /*d8b0*/  @!P3 LDGSTS.E.BYPASS.LTC128B.128 [R8+0x17400], desc[UR48][R2.64+0x40], !P1 ;  /* 0x174000400208bfae */ /* 0x000fe8000c901d70 */
[----:B------:R0:W-:Y:S02]  /*d8c0*/  @!P3 LDGSTS.E.BYPASS.LTC128B.128 [R8+0x19400], desc[UR48][R2.64+0x80], !P2 ;  /* 0x194000800208bfae */ /* 0x0001e4000d101d70 */
[----:B0-----:R-:W-:Y:S01]  /*d8d0*/  IMAD.MOV.U32 R2, RZ, RZ, R14 ;  /* 0x000000ffff027224 */ /* 0x001fe200078e000e */
[----:B------:R-:W-:Y:S06]  /*d8e0*/  BRA `(.L_x_117) ;  /* 0xffffffd800ac7947 */ /* 0x000fec000383ffff */
.L_x_57:
[----:B--2---:R-:W-:-:S04]  /*d8f0*/  IMAD.U32 R3, RZ, RZ, UR41 ;  /* 0x00000029ff037e24 */ /* 0x004fc8000f8e00ff */
[----:B------:R2:W3:Y:S03]  /*d900*/  SYNCS.PHASECHK.TRANS64.TRYWAIT P0, [R3+URZ+0x29820], R0 ;  /* 0x02982000030075a7 */ /* 0x0004e6000800017f */
[----:B---3--:R-:W-:Y:S05]  /*d910*/  @!P0 NANOSLEEP.SYNCS 0x989680 ;  /* 0x009896800000895d */ /* 0x008fea0003900000 */
[----:B------:R-:W3:Y:S02]  /*d920*/  @!P0 SYNCS.PHASECHK.TRANS64 P0, [R3+URZ+0x29820], R0 ;  /* 0x02982000030085a7 */ /* 0x000ee4000800007f */
[----:B---3--:R-:W-:Y:S05]  /*d930*/  @!P0 BRA `(.L_x_57) ;  /* 0xfffffffc00ec8947 */ /* 0x008fea000383ffff */
[----:B------:R-:W-:Y:S05]  /*d940*/  BRA `(.L_x_118) ;  /* 0xffffffd800f07947 */ /* 0x000fea000383ffff */
.L_x_63:
[----:B0-----:R0:W1:Y:S02]  /*d950*/  SYNCS.PHASECHK.TRANS64.TRYWAIT P0, [R6+URZ+0x29880], R4 ;  /* 0x02988004060075a7 */ /* 0x001064000800017f */
[----:B-1----:R-:W-:Y:S05]  /*d960*/  @!P0 NANOSLEEP.SYNCS 0x989680 ;  /* 0x009896800000895d */ /* 0x002fea0003900000 */
[----:B------:R-:W1:Y:S02]  /*d970*/  @!P0 SYNCS.PHASECHK.TRANS64 P0, [R6+URZ+0x29880], R4 ;  /* 0x02988004060085a7 */ /* 0x000e64000800007f */
[----:B-1----:R-:W-:Y:S05]  /*d980*/  @!P0 BRA `(.L_x_63) ;  /* 0xfffffffc00f08947 */ /* 0x002fea000383ffff */
[----:B------:R-:W-:Y:S05]  /*d990*/  BRA `(.L_x_119) ;  /* 0xffffffdc009c7947 */ /* 0x000fea000383ffff */
.L_x_68:
[----:B-1----:R1:W3:Y:S02]  /*d9a0*/  SYNCS.PHASECHK.TRANS64.TRYWAIT P0, [R6+URZ+0x29840], R4 ;  /* 0x02984004060075a7 */ /* 0x0022e4000800017f */
[----:B---3--:R-:W-:Y:S05]  /*d9b0*/  @!P0 NANOSLEEP.SYNCS 0x989680 ;  /* 0x009896800000895d */ /* 0x008fea0003900000 */
[----:B------:R-:W3:Y:S02]  /*d9c0*/  @!P0 SYNCS.PHASECHK.TRANS64 P0, [R6+URZ+0x29840], R4 ;  /* 0x02984004060085a7 */ /* 0x000ee4000800007f */
[----:B---3--:R-:W-:Y:S05]  /*d9d0*/  @!P0 BRA `(.L_x_68) ;  /* 0xfffffffc00f08947 */ /* 0x008fea000383ffff */
[----:B------:R-:W-:Y:S05]  /*d9e0*/  BRA `(.L_x_120) ;  /* 0xffffffe000187947 */ /* 0x000fea000383ffff */
.L_x_76:
[----:B-1----:R1:W3:Y:S02]  /*d9f0*/  SYNCS.PHASECHK.TRANS64.TRYWAIT P0, [R18+URZ+0x29870], R4 ;  /* 0x02987004120075a7 */ /* 0x0022e4000800017f */
[----:B---3--:R-:W-:Y:S05]  /*da00*/  @!P0 NANOSLEEP.SYNCS 0x989680 ;  /* 0x009896800000895d */ /* 0x008fea0003900000 */
[----:B------:R-:W3:Y:S02]  /*da10*/  @!P0 SYNCS.PHASECHK.TRANS64 P0, [R18+URZ+0x29870], R4 ;  /* 0x02987004120085a7 */ /* 0x000ee4000800007f */
[----:B---3--:R-:W-:Y:S05]  /*da20*/  @!P0 BRA `(.L_x_76) ;  /* 0xfffffffc00f08947 */ /* 0x008fea000383ffff */
[----:B------:R-:W-:Y:S05]  /*da30*/  BRA `(.L_x_121) ;  /* 0xffffffe400307947 */ /* 0x000fea000383ffff */
.L_x_78:
[----:B---3--:R3:W4:Y:S02]  /*da40*/  SYNCS.PHASECHK.TRANS64.TRYWAIT P0, [R18+URZ+0x29860], R0 ;  /* 0x02986000120075a7 */ /* 0x008724000800017f */
[----:B----4-:R-:W-:Y:S05]  /*da50*/  @!P0 NANOSLEEP.SYNCS 0x989680 ;  /* 0x009896800000895d */ /* 0x010fea0003900000 */
[----:B------:R-:W4:Y:S02]  /*da60*/  @!P0 SYNCS.PHASECHK.TRANS64 P0, [R18+URZ+0x29860], R0 ;  /* 0x02986000120085a7 */ /* 0x000f24000800007f */
[----:B----4-:R-:W-:Y:S05]  /*da70*/  @!P0 BRA `(.L_x_78) ;  /* 0xfffffffc00f08947 */ /* 0x010fea000383ffff */
[----:B------:R-:W-:Y:S05]  /*da80*/  BRA `(.L_x_122) ;  /* 0xffffffe400387947 */ /* 0x000fea000383ffff */
.L_x_83:
[----:B--2---:R2:W3:Y:S02]  /*da90*/  SYNCS.PHASECHK.TRANS64.TRYWAIT P0, [R16+URZ+0x29870], R3 ;  /* 0x02987003100075a7 */ /* 0x0044e4000800017f */
[----:B---3--:R-:W-:Y:S05]  /*daa0*/  @!P0 NANOSLEEP.SYNCS 0x989680 ;  /* 0x009896800000895d */ /* 0x008fea0003900000 */
[----:B------:R-:W3:Y:S02]  /*dab0*/  @!P0 SYNCS.PHASECHK.TRANS64 P0, [R16+URZ+0x29870], R3 ;  /* 0x02987003100085a7 */ /* 0x000ee4000800007f */
[----:B---3--:R-:W-:Y:S05]  /*dac0*/  @!P0 BRA `(.L_x_83) ;  /* 0xfffffffc00f08947 */ /* 0x008fea000383ffff */
[----:B------:R-:W-:Y:S05]  /*dad0*/  BRA `(.L_x_123) ;  /* 0xffffffe800c07947 */ /* 0x000fea000383ffff */
.L_x_85:
[----:B--2---:R2:W3:Y:S02]  /*dae0*/  SYNCS.PHASECHK.TRANS64.TRYWAIT P0, [R16+URZ+0x29860], R3 ;  /* 0x02986003100075a7 */ /* 0x0044e4000800017f */
[----:B---3--:R-:W-:Y:S05]  /*daf0*/  @!P0 NANOSLEEP.SYNCS 0x989680 ;  /* 0x009896800000895d */ /* 0x008fea0003900000 */
[----:B------:R-:W3:Y:S02]  /*db00*/  @!P0 SYNCS.PHASECHK.TRANS64 P0, [R16+URZ+0x29860], R3 ;  /* 0x02986003100085a7 */ /* 0x000ee4000800007f */
[----:B---3--:R-:W-:Y:S05]  /*db10*/  @!P0 BRA `(.L_x_85) ;  /* 0xfffffffc00f08947 */ /* 0x008fea000383ffff */
[----:B------:R-:W-:Y:S05]  /*db20*/  BRA `(.L_x_124) ;  /* 0xffffffe800c87947 */ /* 0x000fea000383ffff */
.L_x_88:
[----:B0-----:R0:W1:Y:S02]  /*db30*/  SYNCS.PHASECHK.TRANS64.TRYWAIT P0, [R8+URZ+0x29820], R0 ;  /* 0x02982000080075a7 */ /* 0x001064000800017f */
[----:B-1----:R-:W-:Y:S05]  /*db40*/  @!P0 NANOSLEEP.SYNCS 0x989680 ;  /* 0x009896800000895d */ /* 0x002fea0003900000 */
[----:B------:R-:W1:Y:S02]  /*db50*/  @!P0 SYNCS.PHASECHK.TRANS64 P0, [R8+URZ+0x29820], R0 ;  /* 0x02982000080085a7 */ /* 0x000e64000800007f */
[----:B-1----:R-:W-:Y:S05]  /*db60*/  @!P0 BRA `(.L_x_88) ;  /* 0xfffffffc00f08947 */ /* 0x002fea000383ffff */
[----:B------:R-:W-:Y:S05]  /*db70*/  BRA `(.L_x_125) ;  /* 0xfffffff0005c7947 */ /* 0x000fea000383ffff */
.L_x_92:
[----:B0-----:R0:W1:Y:S02]  /*db80*/  SYNCS.PHASECHK.TRANS64.TRYWAIT P1, [R5+URZ], R4 ;  /* 0x00000004050075a7 */ /* 0x001064000802017f */
[----:B-1----:R-:W-:Y:S05]  /*db90*/  @!P1 NANOSLEEP.SYNCS 0x989680 ;  /* 0x009896800000995d */ /* 0x002fea0003900000 */
[----:B------:R-:W1:Y:S02]  /*dba0*/  @!P1 SYNCS.PHASECHK.TRANS64 P1, [R5+URZ], R4 ;  /* 0x00000004050095a7 */ /* 0x000e64000802007f */
[----:B-1----:R-:W-:Y:S05]  /*dbb0*/  @!P1 BRA `(.L_x_92) ;  /* 0xfffffffc00f09947 */ /* 0x002fea000383ffff */
[----:B------:R-:W-:Y:S05]  /*dbc0*/  BRA `(.L_x_126) ;  /* 0xfffffff000b47947 */ /* 0x000fea000383ffff */
.L_x_93:
[----:B-1----:R1:W2:Y:S02]  /*dbd0*/  SYNCS.PHASECHK.TRANS64.TRYWAIT P1, [R7+URZ], R0 ;  /* 0x00000000070075a7 */ /* 0x0022a4000802017f */
[----:B--2---:R-:W-:Y:S05]  /*dbe0*/  @!P1 NANOSLEEP.SYNCS 0x989680 ;  /* 0x009896800000995d */ /* 0x004fea0003900000 */
[----:B------:R-:W2:Y:S02]  /*dbf0*/  @!P1 SYNCS.PHASECHK.TRANS64 P1, [R7+URZ], R0 ;  /* 0x00000000070095a7 */ /* 0x000ea4000802007f */
[----:B--2---:R-:W-:Y:S05]  /*dc00*/  @!P1 BRA `(.L_x_93) ;  /* 0xfffffffc00f09947 */ /* 0x004fea000383ffff */
[----:B------:R-:W-:Y:S05]  /*dc10*/  BRA `(.L_x_127) ;  /* 0xfffffff000a87947 */ /* 0x000fea000383ffff */
.L_x_95:
[----:B--2---:R2:W3:Y:S02]  /*dc20*/  SYNCS.PHASECHK.TRANS64.TRYWAIT P1, [R17+URZ+0x29860], R4 ;  /* 0x02986004110075a7 */ /* 0x0044e4000802017f */
[----:B---3--:R-:W-:Y:S05]  /*dc30*/  @!P1 NANOSLEEP.SYNCS 0x989680 ;  /* 0x009896800000995d */ /* 0x008fea0003900000 */
[----:B------:R-:W3:Y:S02]  /*dc40*/  @!P1 SYNCS.PHASECHK.TRANS64 P1, [R17+URZ+0x29860], R4 ;  /* 0x02986004110095a7 */ /* 0x000ee4000802007f */
[----:B---3--:R-:W-:Y:S05]  /*dc50*/  @!P1 BRA `(.L_x_95) ;  /* 0xfffffffc00f09947 */ /* 0x008fea000383ffff */
[----:B------:R-:W-:Y:S05]  /*dc60*/  BRA `(.L_x_128) ;  /* 0xfffffff000a87947 */ /* 0x000fea000383ffff */
.L_x_97:
[----:B---3--:R3:W4:Y:S02]  /*dc70*/  SYNCS.PHASECHK.TRANS64.TRYWAIT P1, [R3+URZ+0x29860], R0 ;  /* 0x02986000030075a7 */ /* 0x008724000802017f */
[----:B----4-:R-:W-:Y:S05]  /*dc80*/  @!P1 NANOSLEEP.SYNCS 0x989680 ;  /* 0x009896800000995d */ /* 0x010fea0003900000 */
[----:B------:R-:W4:Y:S02]  /*dc90*/  @!P1 SYNCS.PHASECHK.TRANS64 P1, [R3+URZ+0x29860], R0 ;  /* 0x02986000030095a7 */ /* 0x000f24000802007f */
[----:B----4-:R-:W-:Y:S05]  /*dca0*/  @!P1 BRA `(.L_x_97) ;  /* 0xfffffffc00f09947 */ /* 0x010fea000383ffff */
[----:B------:R-:W-:Y:S05]  /*dcb0*/  BRA `(.L_x_129) ;  /* 0xfffffff000a87947 */ /* 0x000fea000383ffff */
.L_x_99:
[----:B----4-:R4:W0:Y:S02]  /*dcc0*/  SYNCS.PHASECHK.TRANS64.TRYWAIT P0, [R17+URZ+0x29880], R4 ;  /* 0x02988004110075a7 */ /* 0x010824000800017f */
[----:B0-----:R-:W-:Y:S05]  /*dcd0*/  @!P0 NANOSLEEP.SYNCS 0x989680 ;  /* 0x009896800000895d */ /* 0x001fea0003900000 */
[----:B------:R-:W0:Y:S02]  /*dce0*/  @!P0 SYNCS.PHASECHK.TRANS64 P0, [R17+URZ+0x29880], R4 ;  /* 0x02988004110085a7 */ /* 0x000e24000800007f */
[----:B0-----:R-:W-:Y:S05]  /*dcf0*/  @!P0 BRA `(.L_x_99) ;  /* 0xfffffffc00f08947 */ /* 0x001fea000383ffff */
[----:B------:R-:W-:Y:S05]  /*dd00*/  BRA `(.L_x_100) ;  /* 0xfffffff000a47947 */ /* 0x000fea000383ffff */
.L_x_130:
[----:B------:R-:W-:-:S00]  /*dd10*/  BRA `(.L_x_130) ;  /* 0xfffffffc00fc7947 */ /* 0x000fc0000383ffff */
[----:B------:R-:W-:-:S00]  /*dd20*/  NOP ;  /* 0x0000000000007918 */ /* 0x000fc00000000000 */
        /* <DEDUP_REMOVED lines=13> */
.L_x_2849:


//--------------------- .text._ZN7cutlass13device_kernelIN5flash11enable_sm90INS1_16FlashAttnFwdSm90INS1_25CollectiveMainloopFwdSm90ILi2EN4cute5tupleIJNS5_1CILi2EEENS7_ILi1EEES9_EEENS6_IJNS7_ILi128EEENS7_ILi160EEENS7_ILi192EEEEEELi128ENS_12float_e4m3_tEfNS_4arch4Sm90ELb0ELb0ELb0ELb0ELb0ELb0ELb0ELb1ELb1ELb1ELb0ELb0EEENS1_21CollectiveEpilogueFwdINS6_IJSB_SB_SC_EEESA_NS_10bfloat16_tESH_Li256ELb0ELb1ELb0ELb1EEENS1_29StaticPersistentTileSchedulerILb0EEEEEEEEEvNT_6ParamsE --------------------------
	.section	.text._ZN7cutlass13device_kernelIN5flash11enable_sm90INS1_16FlashAttnFwdSm90INS1_25CollectiveMainloopFwdSm90ILi2EN4cute5tupleIJNS5_1CILi2EEENS7_ILi1EEES9_EEENS6_IJNS7_ILi128EEENS7_ILi160EEENS7_ILi192EEEEEELi128ENS_12float_e4m3_tEfNS_4arch4Sm90ELb0ELb0ELb0ELb0ELb0ELb0ELb0ELb1ELb1ELb1ELb0ELb0EEENS1_21CollectiveEpilogueFwdINS6_IJSB_SB_SC_EEESA_NS_10bfloat16_tESH_Li256ELb0ELb1ELb0ELb1EEENS1_29StaticPersistentTileSchedulerILb0EEEEEEEEEvNT_6ParamsE,"ax",@progbits
	.align	128
.text._ZN7cutlass13device_kernelIN5flash11enable_sm90INS1_16FlashAttnFwdSm90INS1_25CollectiveMainloopFwdSm90ILi2EN4cute5tupleIJNS5_1CILi2EEENS7_ILi1EEES9_EEENS6_IJNS7_ILi128EEENS7_ILi160EEENS7_ILi192EEEEEELi128ENS_12float_e4m3_tEfNS_4arch4Sm90ELb0ELb0ELb0ELb0ELb0ELb0ELb0ELb1ELb1ELb1ELb0ELb0EEENS1_21CollectiveEpilogueFwdINS6_IJSB_SB_SC_EEESA_NS_10bfloat16_tESH_Li256ELb0ELb1ELb0ELb1EEENS1_29StaticPersistentTileSchedulerILb0EEEEEEEEEvNT_6ParamsE:
        .type           _ZN7cutlass13device_kernelIN5flash11enable_sm90INS1_16FlashAttnFwdSm90INS1_25CollectiveMainloopFwdSm90ILi2EN4cute5tupleIJNS5_1CILi2EEENS7_ILi1EEES9_EEENS6_IJNS7_ILi128EEENS7_ILi160EEENS7_ILi192EEEEEELi128ENS_12float_e4m3_tEfNS_4arch4Sm90ELb0ELb0ELb0ELb0ELb0ELb0ELb0ELb1ELb1ELb1ELb0ELb0EEENS1_21CollectiveEpilogueFwdINS6_IJSB_SB_SC_EEESA_NS_10bfloat16_tESH_Li256ELb0ELb1ELb0ELb1EEENS1_29StaticPersistentTileSchedulerILb0EEEEEEEEEvNT_6ParamsE,@function
        .size           _ZN7cutlass13device_kernelIN5flash11enable_sm90INS1_16FlashAttnFwdSm90INS1_25CollectiveMainloopFwdSm90ILi2EN4cute5tupleIJNS5_1CILi2EEENS7_ILi1EEES9_EEENS6_IJNS7_ILi128EEENS7_ILi160EEENS7_ILi192EEEEEELi128ENS_12float_e4m3_tEfNS_4arch4Sm90ELb0ELb0ELb0ELb0ELb0ELb0ELb0ELb1ELb1ELb1ELb0ELb0EEENS1_21CollectiveEpilogueFwdINS6_IJSB_SB_SC_EEESA_NS_10bfloat16_tESH_Li256ELb0ELb1ELb0ELb1EEENS1_29StaticPersistentTileSchedulerILb0EEEEEEEEEvNT_6ParamsE,(.L_x_2850 - _ZN7cutlass13device_kernelIN5flash11enable_sm90INS1_16FlashAttnFwdSm90INS1_25CollectiveMainloopFwdSm90ILi2EN4cute5tupleIJNS5_1CILi2EEENS7_ILi1EEES9_EEENS6_IJNS7_ILi128EEENS7_ILi160EEENS7_ILi192EEEEEELi128ENS_12float_e4m3_tEfNS_4arch4Sm90ELb0ELb0ELb0ELb0ELb0ELb0ELb0ELb1ELb1ELb1ELb0ELb0EEENS1_21CollectiveEpilogueFwdINS6_IJSB_SB_SC_EEESA_NS_10bfloat16_tESH_Li256ELb0ELb1ELb0ELb1EEENS1_29StaticPersistentTileSchedulerILb0EEEEEEEEEvNT_6ParamsE)
        .other          _ZN7cutlass13device_kernelIN5flash11enable_sm90INS1_16FlashAttnFwdSm90INS1_25CollectiveMainloopFwdSm90ILi2EN4cute5tupleIJNS5_1CILi2EEENS7_ILi1EEES9_EEENS6_IJNS7_ILi128EEENS7_ILi160EEENS7_ILi192EEEEEELi128ENS_12float_e4m3_tEfNS_4arch4Sm90ELb0ELb0ELb0ELb0ELb0ELb0ELb0ELb1ELb1ELb1ELb0ELb0EEENS1_21CollectiveEpilogueFwdINS6_IJSB_SB_SC_EEESA_NS_10bfloat16_tESH_Li256ELb0ELb1ELb0ELb1EEENS1_29StaticPersistentTileSchedulerILb0EEEEEEEEEvNT_6ParamsE,@"STO_CUDA_ENTRY STV_DEFAULT"
_ZN7cutlass13device_kernelIN5flash11enable_sm90INS1_16FlashAttnFwdSm90INS1_25CollectiveMainloopFwdSm90ILi2EN4cute5tupleIJNS5_1CILi2EEENS7_ILi1EEES9_EEENS6_IJNS7_ILi128EEENS7_ILi160EEENS7_ILi192EEEEEELi128ENS_12float_e4m3_tEfNS_4arch4Sm90ELb0ELb0ELb0ELb0ELb0ELb0ELb0ELb1ELb1ELb1ELb0ELb0EEENS1_21CollectiveEpilogueFwdINS6_IJSB_SB_SC_EEESA_NS_10bfloat16_tESH_Li256ELb0ELb1ELb0ELb1EEENS1_29StaticPersistentTileSchedulerILb0EEEEEEEEEvNT_6ParamsE:
        /* <DEDUP_REMOVED lines=18> */
.L_x_132:
[----:B------:R-:W-:Y:S05]  /*0120*/  BSYNC B0 ;  /* 0x0000000000007941 */ /* 0x000fea0003800000 */
.L_x_131:
        /* <DEDUP_REMOVED lines=41> */
.L_x_133:
[----:B0-----:R-:W0:Y:S01]  /*03c0*/  S2UR UR4, SR_CTAID.Y ;  /* 0x00000000000479c3 */ /* 0x001e220000002600 */
[----:B------:R-:W3:Y:S01]  /*03d0*/  SHFL.IDX PT, R4, R0, RZ, 0x1f ;  /* 0x00001fff00047589 */ /* 0x000ee200000e0000 */
[----:B------:R-:W-:Y:S01]  /*03e0*/  ULDC UR5, c[0x0][0x154] ;  /* 0x0000550000057ab9 */ /* 0x000fe20000000800 */
[----:B------:R-:W-:-:S05]  /*03f0*/  NOP ;  /* 0x0000000000007918 */ /* 0x000fca0000000000 */
[----:B------:R-:W5:Y:S08]  /*0400*/  S2UR UR50, SR_CTAID.X ;  /* 0x00000000003279c3 */ /* 0x000f700000002500 */
[----:B------:R-:W1:Y:S01]  /*0410*/  LDC R6, c[0x0][0x148] ;  /* 0x00005200ff067b82 */ /* 0x000e620000000800 */
[----:B0-----:R-:W-:Y:S02]  /*0420*/  I2FP.F32.U32 R3, UR4 ;  /* 0x0000000400037c45 */ /* 0x001fe40008201000 */
[----:B---3--:R-:W-:-:S03]  /*0430*/  ISETP.NE.AND P0, PT, R4, RZ, PT ;  /* 0x000000ff0400720c */ /* 0x008fc60003f05270 */
[----:B------:R-:W-:Y:S01]  /*0440*/  FMUL R5, R3, UR5 ;  /* 0x0000000503057c20 */ /* 0x000fe20008400000 */
[----:B------:R-:W-:Y:S02]  /*0450*/  SHF.R.S32.HI R3, RZ, 0x1f, R7 ;  /* 0x0000001fff037819 */ /* 0x000fe40000011407 */
[----:B-----5:R-:W-:-:S03]  /*0460*/  I2FP.F32.U32 R4, UR50 ;  /* 0x0000003200047c45 */ /* 0x020fc60008201000 */
[----:B------:R-:W0:Y:S02]  /*0470*/  F2I.U32.TRUNC.NTZ R5, R5 ;  /* 0x0000000500057305 */ /* 0x000e24000020f000 */
[----:B0-----:R-:W-:-:S04]  /*0480*/  IMAD.MOV R11, RZ, RZ, -R5 ;  /* 0x000000ffff0b7224 */ /* 0x001fc800078e0a05 */
[----:B-1----:R-:W-:Y:S01]  /*0490*/  IMAD R11, R6, R11, UR4 ;  /* 0x00000004060b7e24 */ /* 0x002fe2000f8e020b */
[----:B------:R-:W-:Y:S02]  /*04a0*/  ULDC UR4, c[0x0][0x150] ;  /* 0x0000540000047ab9 */ /* 0x000fe40000000800 */
[----:B------:R-:W-:Y:S01]  /*04b0*/  FMUL R8, R4, UR4 ;  /* 0x0000000404087c20 */ /* 0x000fe20008400000 */
[----:B------:R-:W-:Y:S06]  /*04c0*/  @P0 BRA `(.L_x_134) ;  /* 0x0000000000480947 */ /* 0x000fec0003800000 */
[----:B------:R-:W0:Y:S01]  /*04d0*/  S2UR UR5, SR_CgaCtaId ;  /* 0x00000000000579c3 */ /* 0x000e220000008800 */
[----:B------:R-:W-:Y:S01]  /*04e0*/  UMOV UR4, 0x400 ;  /* 0x0000040000047882 */ /* 0x000fe20000000000 */
[----:B------:R-:W-:Y:S01]  /*04f0*/  UMOV UR6, 0x80 ;  /* 0x0000008000067882 */ /* 0x000fe20000000000 */
[----:B------:R-:W-:Y:S01]  /*0500*/  UMOV UR9, 0x100 ;  /* 0x0000010000097882 */ /* 0x000fe20000000000 */
[----:B------:R-:W-:-:S04]  /*0510*/  UIADD3 UR6, -UR6, 0x100000, URZ ;  /* 0x0010000006067890 */ /* 0x000fc8000fffe13f */
[----:B------:R-:W-:Y:S02]  /*0520*/  USHF.L.U32 UR7, UR6, 0xb, URZ ;  /* 0x0000000b06077899 */ /* 0x000fe4000800063f */
[----:B------:R-:W-:Y:S01]  /*0530*/  USHF.L.U32 UR6, UR6, 0x1, URZ ;  /* 0x0000000106067899 */ /* 0x000fe2000800063f */
[----:B------:R-:W-:Y:S01]  /*0540*/  ELECT P0, URZ, PT ;  /* 0x00000000003f782f */ /* 0x000fe20003800000 */
[----:B0-----:R-:W-:Y:S02]  /*0550*/  ULEA UR8, UR5, UR4, 0x18 ;  /* 0x0000000405087291 */ /* 0x001fe4000f8ec03f */
[----:B------:R-:W-:-:S04]  /*0560*/  UIADD3 UR4, -UR9, 0x100000, URZ ;  /* 0x0010000009047890 */ /* 0x000fc8000fffe13f */
[----:B------:R-:W-:Y:S02]  /*0570*/  USHF.L.U32 UR5, UR4, 0xb, URZ ;  /* 0x0000000b04057899 */ /* 0x000fe4000800063f */
[----:B------:R-:W-:Y:S01]  /*0580*/  USHF.L.U32 UR4, UR4, 0x1, URZ ;  /* 0x0000000104047899 */ /* 0x000fe2000800063f */
[----:B------:R-:W0:Y:S03]  /*0590*/  FENCE.VIEW.ASYNC.S ;  /* 0x00000000000073c6 */ /* 0x000e260000000000 */
[----:B0-----:R0:W1:Y:S08]  /*05a0*/  SYNCS.EXCH.64 URZ, [UR8+0x29850], UR6 ;  /* 0x02985006083f75b2 */ /* 0x0010700008000100 */
[----:B------:R0:W3:Y:S01]  /*05b0*/  SYNCS.EXCH.64 URZ, [UR8+0x29860], UR4 ;  /* 0x02986004083f75b2 */ /* 0x0000e20008000100 */
[----:B------:R0:W0:Y:S01]  /*05c0*/  SYNCS.EXCH.64 URZ, [UR8+0x29858], UR6 ;  /* 0x02985806083f75b2 */ /* 0x0000220008000100 */
[----:B------:R0:W0:Y:S01]  /*05d0*/  SYNCS.EXCH.64 URZ, [UR8+0x29868], UR4 ;  /* 0x02986804083f75b2 */ /* 0x0000220008000100 */
[----:B------:R-:W-:Y:S01]  /*05e0*/  NOP ;  /* 0x0000000000007918 */ /* 0x000fe20000000000 */
.L_x_134:
[----:B------:R-:W5:Y:S01]  /*05f0*/  SHFL.IDX PT, R6, R0, RZ, 0x1f ;  /* 0x00001fff00067589 */ /* 0x000f6200000e0000 */
[----:B------:R-:W-:Y:S01]  /*0600*/  LEA.HI R3, R3, R7, RZ, 0x7 ;  /* 0x0000000703037211 */ /* 0x000fe200078f38ff */
[----:B------:R-:W0:Y:S01]  /*0610*/  LDC R9, c[0x0][0x144] ;  /* 0x00005100ff097b82 */ /* 0x000e220000000800 */
[----:B------:R-:W0:Y:S01]  /*0620*/  F2I.U32.TRUNC.NTZ R8, R8 ;  /* 0x0000000800087305 */ /* 0x000e22000020f000 */
[----:B------:R-:W-:Y:S01]  /*0630*/  NOP ;  /* 0x0000000000007918 */ /* 0x000fe20000000000 */
[----:B------:R-:W-:-:S05]  /*0640*/  LOP3.LUT R3, R3, 0xffffff80, RZ, 0xc0, !PT ;  /* 0xffffff8003037812 */ /* 0x000fca00078ec0ff */
[----:B------:R-:W-:Y:S01]  /*0650*/  IMAD.IADD R3, R7, 0x1, -R3 ;  /* 0x0000000107037824 */ /* 0x000fe200078e0a03 */
[----:B------:R-:W-:-:S04]  /*0660*/  SHF.R.S32.HI R7, RZ, 0x1f, R2 ;  /* 0x0000001fff077819 */ /* 0x000fc80000011402 */
[----:B------:R-:W-:Y:S02]  /*0670*/  SHF.R.S32.HI R4, RZ, 0x1f, R3 ;  /* 0x0000001fff047819 */ /* 0x000fe40000011403 */
[----:B------:R-:W-:Y:S02]  /*0680*/  LEA.HI R7, R7, R2, RZ, 0x2 ;  /* 0x0000000207077211 */ /* 0x000fe400078f10ff */
[----:B------:R-:W-:-:S04]  /*0690*/  LEA.HI R4, R4, R3, RZ, 0x3 ;  /* 0x0000000304047211 */ /* 0x000fc800078f18ff */
[--C-:B------:R-:W-:Y:S02]  /*06a0*/  SHF.R.S32.HI R5, RZ, 0x3, R4.reuse ;  /* 0x00000003ff057819 */ /* 0x100fe40000011404 */
[----:B-----5:R-:W-:Y:S02]  /*06b0*/  ISETP.NE.AND P0, PT, R6, RZ, PT ;  /* 0x000000ff0600720c */ /* 0x020fe40003f05270 */
[----:B------:R-:W-:-:S04]  /*06c0*/  SHF.R.S32.HI R4, RZ, 0x1f, R4 ;  /* 0x0000001fff047819 */ /* 0x000fc80000011404 */
[----:B------:R-:W-:-:S04]  /*06d0*/  LEA.HI R4, R4, R5, RZ, 0x2 ;  /* 0x0000000504047211 */ /* 0x000fc800078f10ff */
[----:B------:R-:W-:-:S03]  /*06e0*/  LOP3.LUT R4, R4, 0xfffffffc, RZ, 0xc0, !PT ;  /* 0xfffffffc04047812 */ /* 0x000fc600078ec0ff */
[----:B------:R-:W-:Y:S05]  /*06f0*/  @P0 BRA `(.L_x_135) ;  /* 0x0000000000480947 */ /* 0x000fea0003800000 */
[----:B0-----:R-:W0:Y:S01]  /*0700*/  S2UR UR5, SR_CgaCtaId ;  /* 0x00000000000579c3 */ /* 0x001e220000008800 */
        /* <DEDUP_REMOVED lines=12> */
[----:B0-----:R0:W0:Y:S08]  /*07d0*/  SYNCS.EXCH.64 URZ, [UR8+0x29870], UR6 ;  /* 0x02987006083f75b2 */ /* 0x0010300008000100 */
[----:B------:R0:W0:Y:S01]  /*07e0*/  SYNCS.EXCH.64 URZ, [UR8+0x29880], UR4 ;  /* 0x02988004083f75b2 */ /* 0x0000220008000100 */
[----:B------:R0:W0:Y:S01]  /*07f0*/  SYNCS.EXCH.64 URZ, [UR8+0x29878], UR6 ;  /* 0x02987806083f75b2 */ /* 0x0000220008000100 */
[----:B------:R0:W0:Y:S01]  /*0800*/  SYNCS.EXCH.64 URZ, [UR8+0x29888], UR4 ;  /* 0x02988804083f75b2 */ /* 0x0000220008000100 */
[----:B------:R-:W-:Y:S01]  /*0810*/  NOP ;  /* 0x0000000000007918 */ /* 0x000fe20000000000 */
.L_x_135:
[----:B------:R-:W5:Y:S01]  /*0820*/  SHFL.IDX PT, R12, R0, RZ, 0x1f ;  /* 0x00001fff000c7589 */ /* 0x000f6200000e0000 */
[----:B------:R-:W-:Y:S01]  /*0830*/  LOP3.LUT R7, R7, 0x3ffffffc, RZ, 0xc0, !PT ;  /* 0x3ffffffc07077812 */ /* 0x000fe200078ec0ff */
[----:B------:R-:W-:Y:S01]  /*0840*/  IMAD.IADD R4, R5, 0x1, -R4 ;  /* 0x0000000105047824 */ /* 0x000fe200078e0a04 */
[----:B------:R-:W-:Y:S01]  /*0850*/  SHF.R.S32.HI R5, RZ, 0x1f, R6 ;  /* 0x0000001fff057819 */ /* 0x000fe20000011406 */
[----:B------:R-:W1:Y:S01]  /*0860*/  LDC R10, c[0x0][0x140] ;  /* 0x00005000ff0a7b82 */ /* 0x000e620000000800 */
[----:B0-----:R-:W-:Y:S01]  /*0870*/  IMAD.MOV R8, RZ, RZ, -R8 ;  /* 0x000000ffff087224 */ /* 0x001fe200078e0a08 */
[----:B------:R-:W-:Y:S01]  /*0880*/  NOP ;  /* 0x0000000000007918 */ /* 0x000fe20000000000 */
[----:B------:R-:W-:Y:S01]  /*0890*/  IMAD.IADD R7, R2, 0x1, -R7 ;  /* 0x0000000102077824 */ /* 0x000fe200078e0a07 */
[----:B------:R-:W-:Y:S01]  /*08a0*/  LEA.HI R5, R5, R6, RZ, 0x2 ;  /* 0x0000000605057211 */ /* 0x000fe200078f10ff */
[----:B------:R-:W-:Y:S02]  /*08b0*/  IMAD R9, R9, R8, UR50 ;  /* 0x0000003209097e24 */ /* 0x000fe4000f8e0208 */
[----:B------:R-:W-:Y:S01]  /*08c0*/  IMAD R7, R7, 0x4, R4 ;  /* 0x0000000407077824 */ /* 0x000fe200078e0204 */
[----:B------:R-:W-:-:S04]  /*08d0*/  LOP3.LUT R5, R5, 0x3ffffffc, RZ, 0xc0, !PT ;  /* 0x3ffffffc05057812 */ /* 0x000fc800078ec0ff */
[----:B------:R-:W-:Y:S01]  /*08e0*/  LEA.HI R2, R7, R7, RZ, 0x1 ;  /* 0x0000000707027211 */ /* 0x000fe200078f08ff */
[----:B------:R-:W-:-:S03]  /*08f0*/  IMAD.IADD R5, R6, 0x1, -R5 ;  /* 0x0000000106057824 */ /* 0x000fc600078e0a05 */
[----:B------:R-:W-:Y:S01]  /*0900*/  LOP3.LUT R2, R2, 0xfffffffe, RZ, 0xc0, !PT ;  /* 0xfffffffe02027812 */ /* 0x000fe200078ec0ff */
[----:B------:R-:W-:Y:S01]  /*0910*/  IMAD R5, R5, 0x4, R4 ;  /* 0x0000000405057824 */ /* 0x000fe200078e0204 */
[----:B-----5:R-:W-:-:S03]  /*0920*/  ISETP.NE.AND P0, PT, R12, RZ, PT ;  /* 0x000000ff0c00720c */ /* 0x020fc60003f05270 */
[----:B------:R-:W-:-:S05]  /*0930*/  IMAD.IADD R2, R7, 0x1, -R2 ;  /* 0x0000000107027824 */ /* 0x000fca00078e0a02 */
[----:B------:R-:W-:Y:S02]  /*0940*/  ISETP.NE.AND P5, PT, R2, R9, PT ;  /* 0x000000090200720c */ /* 0x000fe40003fa5270 */
[----:B------:R-:W-:-:S04]  /*0950*/  LEA.HI R2, R5, R5, RZ, 0x1 ;  /* 0x0000000505027211 */ /* 0x000fc800078f08ff */
[----:B------:R-:W-:Y:S01]  /*0960*/  LOP3.LUT R2, R2, 0xfffffffe, RZ, 0xc0, !PT ;  /* 0xfffffffe02027812 */ /* 0x000fe200078ec0ff */
[----:B------:R-:W-:Y:S06]  /*0970*/  @P0 BRA `(.L_x_136) ;  /* 0x0000000000480947 */ /* 0x000fec0003800000 */
[----:B------:R-:W0:Y:S01]  /*0980*/  S2UR UR5, SR_CgaCtaId ;  /* 0x00000000000579c3 */ /* 0x000e220000008800 */
        /* <DEDUP_REMOVED lines=17> */
.L_x_136:
[----:B------:R-:W5:Y:S01]  /*0aa0*/  SHFL.IDX PT, R6, R0, RZ, 0x1f ;  /* 0x00001fff00067589 */ /* 0x000f6200000e0000 */
[----:B------:R-:W-:Y:S01]  /*0ab0*/  IMAD.IADD R2, R5, 0x1, -R2 ;  /* 0x0000000105027824 */ /* 0x000fe200078e0a02 */
[----:B------:R-:W-:Y:S01]  /*0ac0*/  LOP3.LUT P0, RZ, R3, 0x7, RZ, 0xc0, !PT ;  /* 0x0000000703ff7812 */ /* 0x000fe2000780c0ff */
[----:B------:R-:W-:Y:S01]  /*0ad0*/  IMAD.SHL.U32 R4, R5, 0x4, RZ ;  /* 0x0000000405047824 */ /* 0x000fe200078e00ff */
[----:B-1----:R-:W-:Y:S01]  /*0ae0*/  ISETP.EQ.U32.AND P1, PT, R10, 0x1, PT ;  /* 0x000000010a00780c */ /* 0x002fe20003f22070 */
[----:B------:R-:W-:Y:S01]  /*0af0*/  IMAD.SHL.U32 R16, R7, 0x4, RZ ;  /* 0x0000000407107824 */ /* 0x000fe200078e00ff */
[----:B------:R-:W-:Y:S01]  /*0b00*/  ISETP.NE.AND P2, PT, R2, R9, PT ;  /* 0x000000090200720c */ /* 0x000fe20003f45270 */
[----:B------:R-:W-:Y:S01]  /*0b10*/  NOP ;  /* 0x0000000000007918 */ /* 0x000fe20000000000 */
[----:B------:R-:W-:Y:S02]  /*0b20*/  LOP3.LUT R8, R5, 0xc, R4, 0x78, !PT ;  /* 0x0000000c05087812 */ /* 0x000fe400078e7804 */
[----:B------:R-:W-:-:S03]  /*0b30*/  LOP3.LUT R16, R7, 0xc, R16, 0x78, !PT ;  /* 0x0000000c07107812 */ /* 0x000fc600078e7810 */
[----:B------:R1:W-:Y:S01]  /*0b40*/  STL [R1+0x10], R8 ;  /* 0x0000100801007387 */ /* 0x0003e20000100800 */
[C---:B------:R-:W-:Y:S02]  /*0b50*/  @P5 LEA.HI R2, R16.reuse, R16, RZ, 0x1 ;  /* 0x0000001010025211 */ /* 0x040fe400078f08ff */
[----:B------:R-:W-:Y:S02]  /*0b60*/  ISETP.LT.U32.AND P4, PT, R16, 0x2, !P0 ;  /* 0x000000021000780c */ /* 0x000fe40004781070 */
[----:B------:R-:W-:Y:S02]  /*0b70*/  @P5 SHF.R.S32.HI R2, RZ, 0x1, R2 ;  /* 0x00000001ff025819 */ /* 0x000fe40000011402 */
[----:B------:R-:W-:Y:S02]  /*0b80*/  @P2 LEA.HI R3, R8, R8, RZ, 0x1 ;  /* 0x0000000808032211 */ /* 0x000fe400078f08ff */
[----:B------:R-:W-:Y:S01]  /*0b90*/  @P5 ISETP.NE.AND P6, PT, R2, R11, PT ;  /* 0x0000000b0200520c */ /* 0x000fe20003fc5270 */
[----:B------:R-:W-:Y:S01]  /*0ba0*/  IMAD.MOV.U32 R2, RZ, RZ, 0x1 ;  /* 0x00000001ff027424 */ /* 0x000fe200078e00ff */
[----:B-----5:R-:W-:-:S02]  /*0bb0*/  ISETP.NE.AND P3, PT, R6, RZ, PT ;  /* 0x000000ff0600720c */ /* 0x020fc40003f65270 */
[----:B------:R-:W-:Y:S02]  /*0bc0*/  @P2 SHF.R.S32.HI R4, RZ, 0x1, R3 ;  /* 0x00000001ff042819 */ /* 0x000fe40000011403 */
[----:B------:R-:W-:Y:S02]  /*0bd0*/  SEL R3, RZ, 0x1, !P4 ;  /* 0x00000001ff037807 */ /* 0x000fe40006000000 */
[----:B------:R-:W-:Y:S02]  /*0be0*/  @P5 SEL R2, RZ, 0x1, P6 ;  /* 0x00000001ff025807 */ /* 0x000fe40003000000 */
[----:B------:R-:W-:Y:S01]  /*0bf0*/  @P2 ISETP.NE.AND P4, PT, R4, R11, PT ;  /* 0x0000000b0400220c */ /* 0x000fe20003f85270 */
[----:B------:R-:W-:Y:S01]  /*0c00*/  IMAD.MOV.U32 R4, RZ, RZ, 0x1 ;  /* 0x00000001ff047424 */ /* 0x000fe200078e00ff */
[----:B------:R-:W-:Y:S02]  /*0c10*/  ISETP.LT.U32.AND P0, PT, R8, 0x2, !P0 ;  /* 0x000000020800780c */ /* 0x000fe40004701070 */
[----:B------:R-:W-:-:S02]  /*0c20*/  LOP3.LUT R2, R2, R3, RZ, 0xc0, !PT ;  /* 0x0000000302027212 */ /* 0x000fc400078ec0ff */
[----:B------:R-:W-:Y:S02]  /*0c30*/  SEL R3, RZ, 0x1, !P0 ;  /* 0x00000001ff037807 */ /* 0x000fe40004000000 */
[----:B------:R-:W-:Y:S01]  /*0c40*/  @P2 SEL R4, RZ, 0x1, P4 ;  /* 0x00000001ff042807 */ /* 0x000fe20002000000 */
[----:B-1----:R-:W-:Y:S06]  /*0c50*/  @P3 BRA `(.L_x_137) ;  /* 0x0000000000483947 */ /* 0x002fec0003800000 */
        /* <DEDUP_REMOVED lines=17> */
[----:B-1----:R-:W-:Y:S01]  /*0d70*/  NOP ;  /* 0x0000000000007918 */ /* 0x002fe20000000000 */
.L_x_137:
[----:B------:R-:W-:Y:S01]  /*0d80*/  LOP3.LUT R3, R4, R3, RZ, 0xc0, !PT ;  /* 0x0000000304037212 */ /* 0x000fe200078ec0ff */
[----:B------:R-:W-:-:S04]  /*0d90*/  NOP ;  /* 0x0000000000007918 */ /* 0x000fc80000000000 */
[----:B------:R1:W-:Y:S01]  /*0da0*/  STL [R1+0xc], R3 ;  /* 0x00000c0301007387 */ /* 0x0003e20000100800 */
[----:B------:R-:W-:Y:S05]  /*0db0*/  @!P1 BRA `(.L_x_138) ;  /* 0x0000000000089947 */ /* 0x000fea0003800000 */
[----:B0-234-:R-:W-:Y:S01]  /*0dc0*/  UCGABAR_ARV ;  /* 0x00000000000079c7 */ /* 0x01dfe20008000000 */
[----:B------:R-:W-:Y:S05]  /*0dd0*/  BRA `(.L_x_139) ;  /* 0x0000000000047947 */ /* 0x000fea0003800000 */
.L_x_138:
[----:B0-234-:R-:W-:Y:S01]  /*0de0*/  NOP ;  /* 0x0000000000007918 */ /* 0x01dfe20000000000 */
.L_x_139:
[----:B------:R-:W-:Y:S05]  /*0df0*/  @!P1 BRA `(.L_x_140) ;  /* 0x00000000000c9947 */ /* 0x000fea0003800000 */
[----:B------:R-:W-:Y:S01]  /*0e00*/  UCGABAR_WAIT ;  /* 0x0000000000007dc7 */ /* 0x000fe20008000000 */
[----:B------:R-:W-:Y:S01]  /*0e10*/  CCTL.IVALL ;  /* 0x00000000ff00798f */ /* 0x000fe20002000000 */
[----:B------:R-:W-:Y:S05]  /*0e20*/  BRA `(.L_x_141) ;  /* 0x0000000000047947 */ /* 0x000fea0003800000 */
.L_x_140:
[----:B------:R-:W-:Y:S06]  /*0e30*/  BAR.SYNC.DEFER_BLOCKING 0x0 ;  /* 0x0000000000007b1d */ /* 0x000fec0000010000 */
.L_x_141:
[----:B------:R-:W-:Y:S01]  /*0e40*/  PLOP3.LUT P0, PT, PT, PT, UP0, 0x80, 0x0 ;  /* 0x000000000000781c */ /* 0x000fe20003f0f008 */
[----:B------:R-:W-:Y:S01]  /*0e50*/  UMOV UR38, 0x1 ;  /* 0x0000000100267882 */ /* 0x000fe20000000000 */
[----:B------:R-:W-:Y:S01]  /*0e60*/  ULDC.64 UR48, c[0x0][0x208] ;  /* 0x0000820000307ab9 */ /* 0x000fe20000000a00 */
[----:B------:R-:W-:-:S10]  /*0e70*/  USEL UR38, UR38, 0x2, !UP0 ;  /* 0x0000000226267887 */ /* 0x000fd4000c000000 */
[----:B------:R-:W-:Y:S05]  /*0e80*/  @!P0 BRA `(.L_x_142) ;  /* 0x0000008c00488947 */ /* 0x000fea0003800000 */
.L_x_143:
[----:B------:R-:W-:-:S08]  /*0e90*/  NOP ;  /* 0x0000000000007918 */ /* 0x000fd00000000000 */
[----:B------:R-:W0:Y:S02]  /*0ea0*/  USETMAXREG.TRY_ALLOC.CTAPOOL UP0, 0xf0 ;  /* 0x000000f0000079c8 */ /* 0x000e240008000600 */
[----:B0-----:R-:W-:-:S13]  /*0eb0*/  PLOP3.LUT P0, PT, PT, PT, UP0, 0x80, 0x0 ;  /* 0x000000000000781c */ /* 0x001fda0003f0f008 */
[----:B------:R-:W-:Y:S05]  /*0ec0*/  @!P0 BRA `(.L_x_143) ;  /* 0xfffffffc00f08947 */ /* 0x000fea000383ffff */
[----:B-1----:R-:W0:Y:S01]  /*0ed0*/  S2R R3, SR_TID.X ;  /* 0x0000000000037919 */ /* 0x002e220000002100 */
        /* <DEDUP_REMOVED lines=10> */
[----:B------:R-:W-:Y:S01]  /*0f80*/  UMOV UR45, URZ ;  /* 0x0000003f002d7c82 */ /* 0x000fe20008000000 */
[----:B------:R-:W-:Y:S02]  /*0f90*/  UMOV UR44, URZ ;  /* 0x0000003f002c7c82 */ /* 0x000fe40008000000 */
[----:B------:R-:W-:Y:S01]  /*0fa0*/  SHF.R.S32.HI R0, RZ, 0x1f, R19 ;  /* 0x0000001fff007819 */ /* 0x000fe20000011413 */
[----:B------:R-:W-:-:S03]  /*0fb0*/  UMOV UR52, URZ ;  /* 0x0000003f00347c82 */ /* 0x000fc60008000000 */
[CC--:B------:R-:W-:Y:S02]  /*0fc0*/  LEA.HI R3, R0.reuse, R19.reuse, RZ, 0x7 ;  /* 0x0000001300037211 */ /* 0x0c0fe400078f38ff */
[CC--:B------:R-:W-:Y:S02]  /*0fd0*/  LEA.HI R5, R0.reuse, R19.reuse, RZ, 0x5 ;  /* 0x0000001300057211 */ /* 0x0c0fe400078f28ff */
[----:B------:R-:W-:Y:S02]  /*0fe0*/  LOP3.LUT R4, R3, 0xffffff80, RZ, 0xc0, !PT ;  /* 0xffffff8003047812 */ /* 0x000fe400078ec0ff */
[CC--:B------:R-:W-:Y:S01]  /*0ff0*/  LEA.HI R6, R0.reuse, R19.reuse, RZ, 0x4 ;  /* 0x0000001300067211 */ /* 0x0c0fe200078f20ff */
[----:B------:R-:W-:Y:S01]  /*1000*/  IMAD.SHL.U32 R5, R5, 0x20, RZ ;  /* 0x0000002005057824 */ /* 0x000fe200078e00ff */
[----:B------:R-:W-:Y:S01]  /*1010*/  LEA.HI R10, R0, R19, RZ, 0x2 ;  /* 0x00000013000a7211 */ /* 0x000fe200078f10ff */
[----:B------:R-:W-:Y:S01]  /*1020*/  IMAD.IADD R23, R19, 0x1, -R4 ;  /* 0x0000000113177824 */ /* 0x000fe200078e0a04 */
[----:B------:R-:W-:-:S02]  /*1030*/  LOP3.LUT R8, R6, 0x3fffff0, RZ, 0xc0, !PT ;  /* 0x03fffff006087812 */ /* 0x000fc400078ec0ff */
[----:B------:R-:W-:Y:S02]  /*1040*/  LOP3.LUT R9, R5, 0xfffffc00, RZ, 0xc0, !PT ;  /* 0xfffffc0005097812 */ /* 0x000fe400078ec0ff */
[----:B------:R-:W-:Y:S01]  /*1050*/  SHF.R.S32.HI R4, RZ, 0x1f, R23 ;  /* 0x0000001fff047819 */ /* 0x000fe20000011417 */
[----:B------:R-:W-:Y:S01]  /*1060*/  IMAD.IADD R8, R19, 0x1, -R8 ;  /* 0x0000000113087824 */ /* 0x000fe200078e0a08 */
[----:B------:R-:W-:Y:S02]  /*1070*/  SHF.R.S32.HI R7, RZ, 0x4, R6 ;  /* 0x00000004ff077819 */ /* 0x000fe40000011406 */
[----:B------:R-:W-:Y:S01]  /*1080*/  LEA.HI R5, R4, R23, RZ, 0x2 ;  /* 0x0000001704057211 */ /* 0x000fe200078f10ff */
[----:B------:R-:W-:Y:S01]  /*1090*/  IMAD R9, R8, 0x40, R9 ;  /* 0x0000004008097824 */ /* 0x000fe200078e0209 */
[----:B------:R-:W-:Y:S02]  /*10a0*/  LEA.HI R6, R6, R7, RZ, 0x1 ;  /* 0x0000000706067211 */ /* 0x000fe400078f08ff */
[----:B------:R-:W-:-:S02]  /*10b0*/  SHF.R.S32.HI R8, RZ, 0x2, R5 ;  /* 0x00000002ff087819 */ /* 0x000fc40000011405 */
[----:B------:R-:W-:Y:S02]  /*10c0*/  SHF.R.S32.HI R11, RZ, 0x1f, R5 ;  /* 0x0000001fff0b7819 */ /* 0x000fe40000011405 */
[----:B------:R-:W-:Y:S02]  /*10d0*/  LOP3.LUT R6, R6, 0x1ffffffe, RZ, 0xc0, !PT ;  /* 0x1ffffffe06067812 */ /* 0x000fe400078ec0ff */
[----:B------:R-:W-:Y:S02]  /*10e0*/  LOP3.LUT R10, R10, 0xfffffffc, RZ, 0xc0, !PT ;  /* 0xfffffffc0a0a7812 */ /* 0x000fe400078ec0ff */
[----:B------:R-:W-:Y:S01]  /*10f0*/  LEA.HI R22, R0, R19, RZ, 0x3 ;  /* 0x0000001300167211 */ /* 0x000fe200078f18ff */
[----:B------:R-:W-:Y:S01]  /*1100*/  IMAD.IADD R6, R7, 0x1, -R6 ;  /* 0x0000000107067824 */ /* 0x000fe200078e0a06 */
[----:B------:R-:W-:Y:S01]  /*1110*/  LEA.HI R11, R11, R8, RZ, 0x3 ;  /* 0x000000080b0b7211 */ /* 0x000fe200078f18ff */
[----:B------:R-:W-:Y:S01]  /*1120*/  IMAD.IADD R10, R19, 0x1, -R10 ;  /* 0x00000001130a7824 */ /* 0x000fe200078e0a0a */
[----:B------:R-:W-:Y:S01]  /*1130*/  SHF.R.S32.HI R168, RZ, 0x7, R3 ;  /* 0x00000007ffa87819 */ /* 0x000fe20000011403 */
[----:B------:R-:W-:Y:S01]  /*1140*/  IMAD R171, R6, 0x8, R9 ;  /* 0x0000000806ab7824 */ /* 0x000fe200078e0209 */
[----:B------:R-:W-:Y:S01]  /*1150*/  LOP3.LUT R0, R22, 0xfffffff8, RZ, 0xc0, !PT ;  /* 0xfffffff816007812 */ /* 0x000fe200078ec0ff */
[----:B------:R-:W-:Y:S01]  /*1160*/  IMAD.MOV.U32 R7, RZ, RZ, -0x2 ;  /* 0xfffffffeff077424 */ /* 0x000fe200078e00ff */
[----:B------:R-:W-:-:S02]  /*1170*/  LOP3.LUT R11, R11, 0xfffffff8, RZ, 0xc0, !PT ;  /* 0xfffffff80b0b7812 */ /* 0x000fc400078ec0ff */
[----:B------:R-:W-:Y:S01]  /*1180*/  LEA.HI R4, R4, R23, RZ, 0x5 ;  /* 0x0000001704047211 */ /* 0x000fe200078f28ff */
[----:B------:R-:W-:Y:S01]  /*1190*/  IMAD.IADD R19, R19, 0x1, -R0 ;  /* 0x0000000113137824 */ /* 0x000fe200078e0a00 */
[----:B------:R-:W-:Y:S01]  /*11a0*/  LEA.HI R3, R3, R168, RZ, 0x1 ;  /* 0x000000a803037211 */ /* 0x000fe200078f08ff */
[----:B------:R-:W-:Y:S01]  /*11b0*/  IMAD.IADD R11, R8, 0x1, -R11 ;  /* 0x00000001080b7824 */ /* 0x000fe200078e0a0b */
[----:B------:R-:W-:Y:S01]  /*11c0*/  LEA.HI R6, R10, R10, RZ, 0x1 ;  /* 0x0000000a0a067211 */ /* 0x000fe200078f08ff */
[----:B------:R-:W-:Y:S01]  /*11d0*/  IMAD.SHL.U32 R17, R19, 0x8, RZ ;  /* 0x0000000813117824 */ /* 0x000fe200078e00ff */
[----:B------:R-:W-:Y:S02]  /*11e0*/  SHF.R.S32.HI R4, RZ, 0x5, R4 ;  /* 0x00000005ff047819 */ /* 0x000fe40000011404 */
[----:B------:R-:W-:Y:S01]  /*11f0*/  LOP3.LUT R3, R3, 0x3fffffe, RZ, 0xc0, !PT ;  /* 0x03fffffe03037812 */ /* 0x000fe200078ec0ff */
[----:B------:R-:W-:Y:S01]  /*1200*/  VIADD R18, R17, 0x40 ;  /* 0x0000004011127836 */ /* 0x000fe20000000000 */
[----:B------:R-:W-:Y:S01]  /*1210*/  LOP3.LUT R0, R5, 0x7ffffffc, RZ, 0xc0, !PT ;  /* 0x7ffffffc05007812 */ /* 0x000fe200078ec0ff */
[----:B------:R-:W-:Y:S01]  /*1220*/  IMAD R4, R4, 0x10, R11 ;  /* 0x0000001004047824 */ /* 0x000fe200078e020b */
[----:B------:R-:W-:Y:S01]  /*1230*/  LOP3.LUT R5, R6, 0x1ffffffe, RZ, 0xc0, !PT ;  /* 0x1ffffffe06057812 */ /* 0x000fe200078ec0ff */
[----:B------:R-:W-:Y:S01]  /*1240*/  IMAD.IADD R3, R168, 0x1, -R3 ;  /* 0x00000001a8037824 */ /* 0x000fe200078e0a03 */
[----:B------:R-:W-:Y:S01]  /*1250*/  SHF.R.S32.HI R22, RZ, 0x3, R22 ;  /* 0x00000003ff167819 */ /* 0x000fe20000011416 */
[----:B------:R-:W-:Y:S01]  /*1260*/  IMAD.IADD R0, R23, 0x1, -R0 ;  /* 0x0000000117007824 */ /* 0x000fe200078e0a00 */
[----:B------:R-:W-:Y:S01]  /*1270*/  SHF.R.S32.HI R193, RZ, 0x1f, R18 ;  /* 0x0000001fffc17819 */ /* 0x000fe20000011412 */
[----:B------:R-:W-:-:S02]  /*1280*/  IMAD.IADD R170, R10, 0x1, -R5 ;  /* 0x000000010aaa7824 */ /* 0x000fc400078e0a05 */
[----:B------:R-:W-:Y:S02]  /*1290*/  IMAD R169, R3, 0x40, R4 ;  /* 0x0000004003a97824 */ /* 0x000fe400078e0204 */
[----:B------:R-:W-:Y:S02]  /*12a0*/  IMAD R192, R0, R7, 0xa0 ;  /* 0x000000a000c07424 */ /* 0x000fe400078e0207 */
[----:B------:R-:W-:-:S07]  /*12b0*/  IMAD R170, R170, 0x8, R169 ;  /* 0x00000008aaaa7824 */ /* 0x000fce00078e02a9 */
.L_x_176:
        /* <DEDUP_REMOVED lines=107> */
.L_x_144:
[----:B------:R-:W-:Y:S01]  /*1970*/  ULOP3.LUT UR4, UR45, 0x1, URZ, 0xc0, !UPT ;  /* 0x000000012d047892 */ /* 0x000fe2000f8ec03f */
[----:B------:R-:W-:-:S05]  /*1980*/  IMAD.U32 R3, RZ, RZ, UR46 ;  /* 0x0000002eff037e24 */ /* 0x000fca000f8e00ff */
[----:B------:R-:W-:Y:S01]  /*1990*/  IMAD.U32 R0, RZ, RZ, UR4 ;  /* 0x00000004ff007e24 */ /* 0x000fe2000f8e00ff */
[----:B------:R-:W-:-:S04]  /*19a0*/  ISETP.NE.AND P0, PT, R3, 0x3, PT ;  /* 0x000000030300780c */ /* 0x000fc80003f05270 */
[----:B------:R-:W-:-:S04]  /*19b0*/  SHF.L.U32 R0, R0, 0x1f, RZ ;  /* 0x0000001f00007819 */ /* 0x000fc800000006ff */
[----:B------:R-:W0:Y:S02]  /*19c0*/  SYNCS.PHASECHK.TRANS64.TRYWAIT P1, [UR39+0x29800], R0 ;  /* 0x02980000ff0075a7 */ /* 0x000e240008020167 */
[----:B0-----:R-:W-:Y:S05]  /*19d0*/  @!P1 BRA `(.L_x_145) ;  /* 0x000000b800a89947 */ /* 0x001fea0003800000 */
.L_x_244:
[----:B------:R-:W-:Y:S05]  /*19e0*/  @!P0 BRA `(.L_x_146) ;  /* 0x0000000000048947 */ /* 0x000fea0003800000 */
[----:B------:R-:W-:Y:S01]  /*19f0*/  BPT.TRAP 0x1 ;  /* 0x000000040000795c */ /* 0x000fe20000300000 */
.L_x_146:
[----:B------:R-:W-:Y:S02]  /*1a00*/  IMAD.U32 R4, RZ, RZ, UR52 ;  /* 0x00000034ff047e24 */ /* 0x000fe4000f8e00ff */
[----:B0-----:R-:W-:-:S03]  /*1a10*/  IMAD.U32 R3, RZ, RZ, UR44 ;  /* 0x0000002cff037e24 */ /* 0x001fc6000f8e00ff */
[----:B------:R-:W-:Y:S02]  /*1a20*/  LEA R4, R4, UR39, 0x3 ;  /* 0x0000002704047c11 */ /* 0x000fe4000f8e18ff */
[----:B------:R-:W-:-:S04]  /*1a30*/  SHF.L.U32 R3, R3, 0x1f, RZ ;  /* 0x0000001f03037819 */ /* 0x000fc800000006ff */
[----:B------:R0:W1:Y:S01]  /*1a40*/  SYNCS.PHASECHK.TRANS64.TRYWAIT P1, [R4+URZ+0x29830], R3 ;  /* 0x02983003040075a7 */ /* 0x000062000802017f */
[----:B------:R-:W-:Y:S05]  /*1a50*/  @!P0 BRA `(.L_x_147) ;  /* 0x0000000000048947 */ /* 0x000fea0003800000 */
[----:B------:R-:W-:Y:S01]  /*1a60*/  BPT.TRAP 0x1 ;  /* 0x000000040000795c */ /* 0x000fe20000300000 */
.L_x_147:
[----:B-1----:R-:W-:Y:S05]  /*1a70*/  @P1 BRA `(.L_x_148) ;  /* 0x0000000000081947 */ /* 0x002fea0003800000 */
[----:B------:R-:W1:Y:S02]  /*1a80*/  SYNCS.PHASECHK.TRANS64.TRYWAIT P1, [R4+URZ+0x29830], R3 ;  /* 0x02983003040075a7 */ /* 0x000e64000802017f */
[----:B-1----:R-:W-:Y:S05]  /*1a90*/  @!P1 BRA `(.L_x_149) ;  /* 0x000000b800909947 */ /* 0x002fea0003800000 */
.L_x_148:
[----:B------:R-:W-:Y:S05]  /*1aa0*/  WARPSYNC.ALL ;  /* 0x0000000000007948 */ /* 0x000fea0003800000 */
[----:B------:R-:W-:Y:S01]  /*1ab0*/  UIADD3 UR4, UR39, 0x1a400, URZ ;  /* 0x0001a40027047890 */ /* 0x000fe2000fffe03f */
[----:B------:R-:W-:Y:S01]  /*1ac0*/  WARPGROUP.ARRIVE ;  /* 0x00000000000079c5 */ /* 0x000fe20000000000 */
[----:B------:R-:W-:Y:S02]  /*1ad0*/  ULOP3.LUT UR28, UR47, 0x10000, URZ, 0xfc, !UPT ;  /* 0x000100002f1c7892 */ /* 0x000fe4000f8efc3f */
[----:B------:R-:W-:Y:S01]  /*1ae0*/  USHF.R.U32.HI UR4, URZ, 0x4, UR4 ;  /* 0x000000043f047899 */ /* 0x000fe20008011604 */
[----:B------:R-:W-:Y:S01]  /*1af0*/  UMOV UR25, 0x80000020 ;  /* 0x8000002000197882 */ /* 0x000fe20000000000 */
[----:B------:R-:W-:-:S02]  /*1b00*/  UMOV UR27, 0x80000020 ;  /* 0x80000020001b7882 */ /* 0x000fc40000000000 */
[----:B------:R-:W-:Y:S01]  /*1b10*/  ULOP3.LUT UR4, UR4, 0x3fff, URZ, 0xc0, !UPT ;  /* 0x00003fff04047892 */ /* 0x000fe2000f8ec03f */
[----:B------:R-:W-:Y:S01]  /*1b20*/  UMOV UR24, UR28 ;  /* 0x0000001c00187c82 */ /* 0x000fe20008000000 */
[----:B------:R-:W-:Y:S02]  /*1b30*/  UMOV UR5, UR25 ;  /* 0x0000001900057c82 */ /* 0x000fe40008000000 */
[----:B------:R-:W-:Y:S01]  /*1b40*/  ULOP3.LUT UR47, UR4, 0x10000, URZ, 0xfc, !UPT ;  /* 0x00010000042f7892 */ /* 0x000fe2000f8efc3f */
[----:B------:R-:W-:Y:S02]  /*1b50*/  UMOV UR7, 0x80000020 ;  /* 0x8000002000077882 */ /* 0x000fe40000000000 */
[----:B------:R-:W-:Y:S01]  /*1b60*/  UMOV UR4, UR24 ;  /* 0x0000001800047c82 */ /* 0x000fe20008000000 */
[----:B------:R-:W-:Y:S01]  /*1b70*/  UIMAD UR30, UR52, 0x780, UR47 ;  /* 0x00000780341e78a4 */ /* 0x000fe2000f8e022f */
[----:B------:R-:W-:Y:S01]  /*1b80*/  UMOV UR11, 0x80000020 ;  /* 0x80000020000b7882 */ /* 0x000fe20000000000 */
[----:B------:R-:W-:-:S02]  /*1b90*/  UMOV UR15, 0x80000020 ;  /* 0x80000020000f7882 */ /* 0x000fc40000000000 */
[----:B------:R-:W-:Y:S02]  /*1ba0*/  UIADD3 UR6, UR30, 0x80, URZ ;  /* 0x000000801e067890 */ /* 0x000fe4000fffe03f */
[----:B------:R-:W-:Y:S02]  /*1bb0*/  UIADD3 UR8, UR30, 0x100, URZ ;  /* 0x000001001e087890 */ /* 0x000fe4000fffe03f */
[----:B------:R-:W-:Y:S01]  /*1bc0*/  UMOV UR26, UR30 ;  /* 0x0000001e001a7c82 */ /* 0x000fe20008000000 */
[----:B------:R-:W-:Y:S01]  /*1bd0*/  UIADD3 UR9, UR30, 0x180, URZ ;  /* 0x000001801e097890 */ /* 0x000fe2000fffe03f */
[----:B------:R-:W-:Y:S01]  /*1be0*/  QGMMA.64x32x32.F32.E4M3.E4M3 R88, gdesc[UR24], RZ, !UPT, gsb0 ;  /* 0x00600000185879f3 */ /* 0x000fe2000c0008ff */
[----:B------:R-:W-:Y:S01]  /*1bf0*/  UMOV UR26, UR6 ;  /* 0x00000006001a7c82 */ /* 0x000fe20008000000 */
[----:B------:R-:W-:Y:S01]  /*1c00*/  UMOV UR27, 0x80000020 ;  /* 0x80000020001b7882 */ /* 0x000fe20000000000 */
[----:B------:R-:W-:Y:S01]  /*1c10*/  UMOV UR6, UR8 ;  /* 0x0000000800067c82 */ /* 0x000fe20008000000 */
[----:B------:R-:W-:-:S02]  /*1c20*/  UIADD3 UR10, UR30, 0x200, URZ ;  /* 0x000002001e0a7890 */ /* 0x000fc4000fffe03f */
[----:B------:R-:W-:Y:S02]  /*1c30*/  UIADD3 UR12, UR30, 0x102, URZ ;  /* 0x000001021e0c7890 */ /* 0x000fe4000fffe03f */
[----:B------:R-:W-:Y:S02]  /*1c40*/  UIADD3 UR13, UR30, 0x182, URZ ;  /* 0x000001821e0d7890 */ /* 0x000fe4000fffe03f */
[----:B------:R-:W-:Y:S02]  /*1c50*/  UIADD3 UR14, UR30, 0x202, URZ ;  /* 0x000002021e0e7890 */ /* 0x000fe4000fffe03f */
[----:B------:R-:W-:Y:S01]  /*1c60*/  UIADD3 UR18, UR30, 0x382, URZ ;  /* 0x000003821e127890 */ /* 0x000fe2000fffe03f */
[----:B------:R-:W-:Y:S01]  /*1c70*/  UMOV UR19, 0x80000020 ;  /* 0x8000002000137882 */ /* 0x000fe20000000000 */
[----:B------:R-:W-:Y:S01]  /*1c80*/  UIADD3 UR22, UR30, 0x600, URZ ;  /* 0x000006001e167890 */ /* 0x000fe2000fffe03f */
[----:B------:R-:W-:Y:S01]  /*1c90*/  UMOV UR23, 0x80000020 ;  /* 0x8000002000177882 */ /* 0x000fe20000000000 */
[----:B------:R-:W-:Y:S01]  /*1ca0*/  UMOV UR31, 0x80000020 ;  /* 0x80000020001f7882 */ /* 0x000fe20000000000 */
[----:B------:R-:W-:-:S02]  /*1cb0*/  WARPGROUP.DEPBAR.LE gsb0, 0x0 ;  /* 0x00008000000079c5 */ /* 0x000fc40000010000 */
[----:B------:R-:W-:-:S06]  /*1cc0*/  WARPGROUP.ARRIVE ;  /* 0x00000000000079c5 */ /* 0x000fcc0000000000 */
[----:B------:R-:W-:Y:S01]  /*1cd0*/  QGMMA.64x32x32.F32.E4M3.E4M3 R72, gdesc[UR24], RZ, !UPT, gsb0 ;  /* 0x00600000184879f3 */ /* 0x000fe2000c0008ff */
[----:B------:R-:W-:Y:S01]  /*1ce0*/  UMOV UR26, UR9 ;  /* 0x00000009001a7c82 */ /* 0x000fe20008000000 */
[----:B------:R-:W-:Y:S01]  /*1cf0*/  UMOV UR27, 0x80000020 ;  /* 0x80000020001b7882 */ /* 0x000fe20000000000 */
[----:B------:R-:W-:Y:S02]  /*1d00*/  WARPGROUP.DEPBAR.LE gsb0, 0x0 ;  /* 0x00008000000079c5 */ /* 0x000fe40000010000 */
[----:B------:R-:W-:-:S06]  /*1d10*/  WARPGROUP.ARRIVE ;  /* 0x00000000000079c5 */ /* 0x000fcc0000000000 */
[----:B------:R-:W-:Y:S01]  /*1d20*/  QGMMA.64x32x32.F32.E4M3.E4M3 R56, gdesc[UR4], RZ, !UPT, gsb0 ;  /* 0x00600000043879f3 */ /* 0x000fe2000c0008ff */
[----:B------:R-:W-:Y:S02]  /*1d30*/  UIADD3 UR4, UR28, 0x2, URZ ;  /* 0x000000021c047890 */ /* 0x000fe4000fffe03f */
[----:B------:R-:W-:Y:S01]  /*1d40*/  UIADD3 UR6, UR30, 0x2, URZ ;  /* 0x000000021e067890 */ /* 0x000fe2000fffe03f */
[----:B------:R-:W-:Y:S01]  /*1d50*/  UMOV UR5, 0x80000020 ;  /* 0x8000002000057882 */ /* 0x000fe20000000000 */
[----:B------:R-:W-:Y:S01]  /*1d60*/  UMOV UR7, 0x80000020 ;  /* 0x8000002000077882 */ /* 0x000fe20000000000 */
[----:B------:R-:W-:Y:S02]  /*1d70*/  UMOV UR9, UR5 ;  /* 0x0000000500097c82 */ /* 0x000fe40008000000 */
[----:B------:R-:W-:Y:S01]  /*1d80*/  UMOV UR8, UR4 ;  /* 0x0000000400087c82 */ /* 0x000fe20008000000 */
        /* <DEDUP_REMOVED lines=12> */
[----:B------:R-:W-:Y:S01]  /*1e50*/  UMOV UR6, UR10 ;  /* 0x0000000a00067c82 */ /* 0x000fe20008000000 */
[----:B------:R-:W-:Y:S01]  /*1e60*/  UMOV UR7, 0x80000020 ;  /* 0x8000002000077882 */ /* 0x000fe20000000000 */
[----:B------:R-:W-:Y:S01]  /*1e70*/  UMOV UR10, UR12 ;  /* 0x0000000c000a7c82 */ /* 0x000fe20008000000 */
        /* <DEDUP_REMOVED lines=121> */
[----:B------:R-:W-:-:S03]  /*2610*/  UIADD3 UR6, UR30, 0x702, URZ ;  /* 0x000007021e067890 */ /* 0x000fc6000fffe03f */
        /* <DEDUP_REMOVED lines=18> */
[----:B------:R-:W-:Y:S05]  /*2740*/  @!P0 BRA `(.L_x_150) ;  /* 0x0000000000048947 */ /* 0x000fea0003800000 */
[----:B------:R-:W-:Y:S01]  /*2750*/  BPT.TRAP 0x1 ;  /* 0x000000040000795c */ /* 0x000fe20000300000 */
.L_x_150:
[----:B------:R-:W-:Y:S01]  /*2760*/  VIADD R0, R192, UR51 ;  /* 0x00000033c0007c36 */ /* 0x000fe20008000000 */
[----:B------:R-:W-:Y:S01]  /*2770*/  P2R R20, PR, RZ, 0x1 ;  /* 0x00000001ff147803 */ /* 0x000fe20000000000 */
[----:B------:R-:W-:Y:S01]  /*2780*/  IMAD.U32 R5, RZ, RZ, UR50 ;  /* 0x00000032ff057e24 */ /* 0x000fe2000f8e00ff */
[----:B------:R-:W-:Y:S01]  /*2790*/  UISETP.GE.AND UP0, UPT, UR51, 0xa1, UPT ;  /* 0x000000a13300788c */ /* 0x000fe2000bf06270 */
[----:B------:R-:W-:Y:S02]  /*27a0*/  IMAD.U32 R9, RZ, RZ, UR40 ;  /* 0x00000028ff097e24 */ /* 0x000fe4000f8e00ff */
[----:B------:R-:W-:-:S05]  /*27b0*/  IMAD R5, R5, -0xa0, R0 ;  /* 0xffffff6005057824 */ /* 0x000fca00078e0200 */
[C---:B------:R-:W-:Y:S02]  /*27c0*/  ISETP.GT.AND P6, PT, R5.reuse, RZ, PT ;  /* 0x000000ff0500720c */ /* 0x040fe40003fc4270 */
[C---:B------:R-:W-:Y:S02]  /*27d0*/  ISETP.GT.AND P5, PT, R5.reuse, 0x1, PT ;  /* 0x000000010500780c */ /* 0x040fe40003fa4270 */
[----:B------:R-:W-:Y:S02]  /*27e0*/  ISETP.GT.AND P4, PT, R5, 0x8, PT ;  /* 0x000000080500780c */ /* 0x000fe40003f84270 */
[----:B------:R-:W-:Y:S02]  /*27f0*/  FSEL R90, R90, -INF , P6 ;  /* 0xff8000005a5a7808 */ /* 0x000fe40003000000 */
[----:B------:R-:W-:Y:S02]  /*2800*/  FSEL R91, R91, -INF , P5 ;  /* 0xff8000005b5b7808 */ /* 0x000fe40002800000 */
[----:B------:R-:W-:-:S02]  /*2810*/  ISETP.GT.AND P3, PT, R5, 0x9, PT ;  /* 0x000000090500780c */ /* 0x000fc40003f64270 */
[----:B------:R-:W-:Y:S02]  /*2820*/  FSEL R94, R94, -INF , P4 ;  /* 0xff8000005e5e7808 */ /* 0x000fe40002000000 */
[----:B01----:R-:W-:Y:S02]  /*2830*/  FMNMX.FTZ R3, R90, R91, !PT ;  /* 0x0000005b5a037209 */ /* 0x003fe40007810000 */
[----:B------:R-:W-:Y:S02]  /*2840*/  ISETP.GT.AND P1, PT, R5, 0x10, PT ;  /* 0x000000100500780c */ /* 0x000fe40003f24270 */
[----:B------:R-:W-:Y:S02]  /*2850*/  FSEL R95, R95, -INF , P3 ;  /* 0xff8000005f5f7808 */ /* 0x000fe40001800000 */
[----:B------:R-:W-:Y:S02]  /*2860*/  FMNMX.FTZ R0, R94, R3, !PT ;  /* 0x000000035e007209 */ /* 0x000fe40007810000 */
        /* <DEDUP_REMOVED lines=56> */
[C---:B------:R-:W-:Y:S02]  /*2bf0*/  ISETP.GT.AND P5, PT, R5.reuse, 0x49, PT ;  /* 0x000000490500780c */ /* 0x040fe40003fa4270 */
        /* <DEDUP_REMOVED lines=39> */
[----:B------:R-:W-:-:S02]  /*2e70*/  FMNMX.FTZ R3, R47, R0, !PT ;  /* 0x000000002f037209 */ /* 0x000fc40007810000 */
[----:B------:R-:W-:Y:S02]  /*2e80*/  ISETP.GT.AND P0, PT, R5, 0x79, PT ;  /* 0x000000790500780c */ /* 0x000fe40003f04270 */
[----:B------:R-:W-:Y:S02]  /*2e90*/  FSEL R69, R69, -INF , P2 ;  /* 0xff80000045457808 */ /* 0x000fe40001000000 */
[----:B------:R-:W-:Y:S02]  /*2ea0*/  ISETP.GT.AND P2, PT, R5, 0x71, PT ;  /* 0x000000710500780c */ /* 0x000fe40003f44270 */
[----:B------:R-:W-:Y:S02]  /*2eb0*/  FMNMX.FTZ R0, R50, R3, !PT ;  /* 0x0000000332007209 */ /* 0x000fe40007810000 */
[----:B------:R-:W-:Y:S02]  /*2ec0*/  FSEL R3, R55, -INF , P0 ;  /* 0xff80000037037808 */ /* 0x000fe40000000000 */
[----:B------:R-:W-:-:S02]  /*2ed0*/  ISETP.GT.AND P0, PT, R5, 0x81, PT ;  /* 0x000000810500780c */ /* 0x000fc40003f04270 */
[----:B------:R-:W-:Y:S02]  /*2ee0*/  FSEL R40, R40, -INF , P6 ;  /* 0xff80000028287808 */ /* 0x000fe40003000000 */
[----:B------:R-:W-:Y:S02]  /*2ef0*/  ISETP.GT.AND P6, PT, R5, 0x78, PT ;  /* 0x000000780500780c */ /* 0x000fe40003fc4270 */
[----:B------:R-:W-:Y:S02]  /*2f00*/  FSEL R51, R51, -INF , P2 ;  /* 0xff80000033337808 */ /* 0x000fe40001000000 */
[----:B------:R-:W-:Y:S02]  /*2f10*/  FSEL R62, R27, -INF , P0 ;  /* 0xff8000001b3e7808 */ /* 0x000fe40000000000 */
[----:B------:R-:W-:Y:S02]  /*2f20*/  P2R R15, PR, RZ, 0x1 ;  /* 0x00000001ff0f7803 */ /* 0x000fe40000000000 */
[----:B------:R-:W-:-:S02]  /*2f30*/  ISETP.GT.AND P0, PT, R5, 0x80, PT ;  /* 0x000000800500780c */ /* 0x000fc40003f04270 */
[----:B------:R-:W-:Y:S02]  /*2f40*/  FSEL R54, R54, -INF , P6 ;  /* 0xff80000036367808 */ /* 0x000fe40003000000 */
[----:B------:R-:W-:Y:S02]  /*2f50*/  FMNMX.FTZ R7, R51, R0, !PT ;  /* 0x0000000033077209 */ /* 0x000fe40007810000 */
[----:B------:R-:W-:Y:S02]  /*2f60*/  FSEL R41, R41, -INF , P5 ;  /* 0xff80000029297808 */ /* 0x000fe40002800000 */
[----:B------:R-:W-:Y:S02]  /*2f70*/  FSEL R24, R24, -INF , P0 ;  /* 0xff80000018187808 */ /* 0x000fe40000000000 */
[----:B------:R-:W-:Y:S02]  /*2f80*/  ISETP.GT.AND P5, PT, R5, 0x80, PT ;  /* 0x000000800500780c */ /* 0x000fe40003fa4270 */
[----:B------:R-:W-:-:S02]  /*2f90*/  FMNMX.FTZ R0, R54, R7, !PT ;  /* 0x0000000736007209 */ /* 0x000fc40007810000 */
[----:B------:R-:W-:Y:S02]  /*2fa0*/  ISETP.NE.AND P0, PT, R15, RZ, PT ;  /* 0x000000ff0f00720c */ /* 0x000fe40003f05270 */
[----:B------:R-:W-:Y:S02]  /*2fb0*/  FMNMX.FTZ R15, R88, R89, !PT ;  /* 0x00000059580f7209 */ /* 0x000fe40007810000 */
[----:B------:R-:W-:Y:S02]  /*2fc0*/  FSEL R63, R26, -INF , P5 ;  /* 0xff8000001a3f7808 */ /* 0x000fe40002800000 */
[----:B------:R-:W-:Y:S02]  /*2fd0*/  FMNMX.FTZ R0, R3, R0, !PT ;  /* 0x0000000003007209 */ /* 0x000fe40007810000 */
[----:B------:R-:W-:Y:S02]  /*2fe0*/  FSEL R25, R25, -INF , P0 ;  /* 0xff80000019197808 */ /* 0x000fe40000000000 */
[----:B------:R-:W-:-:S02]  /*2ff0*/  ISETP.NE.AND P0, PT, R20, RZ, PT ;  /* 0x000000ff1400720c */ /* 0x000fc40003f05270 */
[----:B------:R-:W-:Y:S02]  /*3000*/  FMNMX.FTZ R20, R92, R15, !PT ;  /* 0x0000000f5c147209 */ /* 0x000fe40007810000 */
[----:B------:R-:W-:Y:S02]  /*3010*/  FSEL R48, R48, -INF , P1 ;  /* 0xff80000030307808 */ /* 0x000fe40000800000 */
[----:B------:R-:W-:Y:S02]  /*3020*/  ISETP.GT.AND P1, PT, R5, 0x88, PT ;  /* 0x000000880500780c */ /* 0x000fe40003f24270 */
[----:B------:R-:W-:Y:S02]  /*3030*/  FMNMX.FTZ R7, R63, R0, !PT ;  /* 0x000000003f077209 */ /* 0x000fe40007810000 */
[----:B------:R-:W-:Y:S02]  /*3040*/  FMNMX.FTZ R15, R93, R20, !PT ;  /* 0x000000145d0f7209 */ /* 0x000fe40007810000 */
[----:B------:R-:W-:-:S02]  /*3050*/  FSEL R49, R49, -INF , P2 ;  /* 0xff80000031317808 */ /* 0x000fc40001000000 */
[----:B------:R-:W-:Y:S02]  /*3060*/  ISETP.GT.AND P2, PT, R5, 0x89, PT ;  /* 0x000000890500780c */ /* 0x000fe40003f44270 */
[----:B------:R-:W-:Y:S02]  /*3070*/  FSEL R74, R30, -INF , P1 ;  /* 0xff8000001e4a7808 */ /* 0x000fe40000800000 */
[----:B------:R-:W-:Y:S02]  /*3080*/  FMNMX.FTZ R7, R62, R7, !PT ;  /* 0x000000073e077209 */ /* 0x000fe40007810000 */
[----:B------:R-:W-:Y:S02]  /*3090*/  FMNMX.FTZ R20, R96, R15, !PT ;  /* 0x0000000f60147209 */ /* 0x000fe40007810000 */
[----:B------:R-:W-:Y:S02]  /*30a0*/  FSEL R45, R45, -INF , P3 ;  /* 0xff8000002d2d7808 */ /* 0x000fe40001800000 */
[----:B------:R-:W-:-:S02]  /*30b0*/  FSEL R71, R31, -INF , P2 ;  /* 0xff8000001f477808 */ /* 0x000fc40001000000 */
[----:B------:R-:W-:Y:S02]  /*30c0*/  FMNMX.FTZ R0, R74, R7, !PT ;  /* 0x000000074a007209 */ /* 0x000fe40007810000 */
[----:B------:R-:W-:Y:S02]  /*30d0*/  ISETP.GT.AND P3, PT, R5, 0x90, PT ;  /* 0x000000900500780c */ /* 0x000fe40003f64270 */
[----:B------:R-:W-:Y:S02]  /*30e0*/  FMNMX.FTZ R15, R97, R20, !PT ;  /* 0x00000014610f7209 */ /* 0x000fe40007810000 */
[----:B------:R-:W-:Y:S02]  /*30f0*/  FSEL R44, R44, -INF , P4 ;  /* 0xff8000002c2c7808 */ /* 0x000fe40002000000 */
[----:B------:R-:W-:Y:S02]  /*3100*/  FSEL R70, R34, -INF , P3 ;  /* 0xff80000022467808 */ /* 0x000fe40001800000 */
[----:B------:R-:W-:-:S02]  /*3110*/  FMNMX.FTZ R7, R71, R0, !PT ;  /* 0x0000000047077209 */ /* 0x000fc40007810000 */
[----:B------:R-:W-:Y:S02]  /*3120*/  ISETP.GT.AND P4, PT, R5, 0x91, PT ;  /* 0x000000910500780c */ /* 0x000fe40003f84270 */
[----:B------:R-:W-:Y:S02]  /*3130*/  FMNMX.FTZ R20, R100, R15, !PT ;  /* 0x0000000f64147209 */ /* 0x000fe40007810000 */
[----:B------:R-:W-:Y:S02]  /*3140*/  FSEL R66, R35, -INF , P4 ;  /* 0xff80000023427808 */ /* 0x000fe40002000000 */
[----:B------:R-:W-:Y:S02]  /*3150*/  FMNMX.FTZ R7, R70, R7, !PT ;  /* 0x0000000746077209 */ /* 0x000fe40007810000 */
[----:B------:R-:W-:Y:S02]  /*3160*/  ISETP.GT.AND P5, PT, R5, 0x98, PT ;  /* 0x000000980500780c */ /* 0x000fe40003fa4270 */
[----:B------:R-:W-:-:S02]  /*3170*/  FMNMX.FTZ R15, R101, R20, !PT ;  /* 0x00000014650f7209 */ /* 0x000fc40007810000 */
[----:B------:R-:W-:Y:S02]  /*3180*/  FSEL R67, R38, -INF , P5 ;  /* 0xff80000026437808 */ /* 0x000fe40002800000 */
        /* <DEDUP_REMOVED lines=8> */
[----:B------:R-:W-:Y:S01]  /*3210*/  P2R R10, PR, RZ, 0x8 ;  /* 0x00000008ff0a7803 */ /* 0x000fe20000000000 */
[----:B------:R-:W0:Y:S01]  /*3220*/  SHFL.BFLY PT, R7, R6, 0x2, 0x1f ;  /* 0x0c401f0006077f89 */ /* 0x000e2200000e0000 */
[----:B------:R-:W-:Y:S02]  /*3230*/  FMNMX.FTZ R21, R77, R20, !PT ;  /* 0x000000144d157209 */ /* 0x000fe40007810000 */
[----:B------:R-:W-:-:S02]  /*3240*/  P2R R11, PR, RZ, 0x4 ;  /* 0x00000004ff0b7803 */ /* 0x000fc40000000000 */
[----:B------:R-:W-:Y:S02]  /*3250*/  FMNMX.FTZ R30, R80, R21, !PT ;  /* 0x00000015501e7209 */ /* 0x000fe40007810000 */
[----:B------:R-:W-:Y:S02]  /*3260*/  ISETP.GT.AND P2, PT, R5, 0x78, PT ;  /* 0x000000780500780c */ /* 0x000fe40003f44270 */
[----:B------:R-:W-:Y:S02]  /*3270*/  FMNMX.FTZ R21, R81, R30, !PT ;  /* 0x0000001e51157209 */ /* 0x000fe40007810000 */
[----:B------:R-:W-:Y:S02]  /*3280*/  P2R R12, PR, RZ, 0x2 ;  /* 0x00000002ff0c7803 */ /* 0x000fe40000000000 */
[----:B------:R-:W-:Y:S02]  /*3290*/  FMNMX.FTZ R30, R84, R21, !PT ;  /* 0x00000015541e7209 */ /* 0x000fe40007810000 */
[----:B------:R-:W-:-:S02]  /*32a0*/  ISETP.GT.AND P1, PT, R5, 0x79, PT ;  /* 0x000000790500780c */ /* 0x000fc40003f24270 */
[----:B------:R-:W-:Y:S02]  /*32b0*/  FMNMX.FTZ R27, R85, R30, !PT ;  /* 0x0000001e551b7209 */ /* 0x000fe40007810000 */
[----:B------:R-:W-:Y:S02]  /*32c0*/  FSEL R52, R52, -INF , P2 ;  /* 0xff80000034347808 */ /* 0x000fe40001000000 */
[----:B------:R-:W-:Y:S02]  /*32d0*/  FMNMX.FTZ R30, R56, R27, !PT ;  /* 0x0000001b381e7209 */ /* 0x000fe40007810000 */
[----:B------:R-:W-:Y:S02]  /*32e0*/  FSEL R53, R53, -INF , P1 ;  /* 0xff80000035357808 */ /* 0x000fe40000800000 */
[----:B0-----:R-:W-:Y:S02]  /*32f0*/  FMNMX.FTZ R7, R6, R7, !PT ;  /* 0x0000000706077209 */ /* 0x001fe40007810000 */
[----:B------:R-:W-:-:S02]  /*3300*/  FMNMX.FTZ R31, R57, R30, !PT ;  /* 0x0000001e391f7209 */ /* 0x000fc40007810000 */
[----:B------:R-:W-:Y:S01]  /*3310*/  ISETP.NE.AND P1, PT, R12, RZ, PT ;  /* 0x000000ff0c00720c */ /* 0x000fe20003f25270 */
[----:B------:R-:W0:Y:S01]  /*3320*/  SHFL.BFLY PT, R0, R7, 0x1, 0x1f ;  /* 0x0c201f0007007f89 */ /* 0x000e2200000e0000 */
[----:B------:R-:W-:Y:S02]  /*3330*/  FMNMX.FTZ R30, R60, R31, !PT ;  /* 0x0000001f3c1e7209 */ /* 0x000fe40007810000 */
[----:B------:R-:W-:Y:S02]  /*3340*/  ISETP.NE.AND P2, PT, R11, RZ, PT ;  /* 0x000000ff0b00720c */ /* 0x000fe40003f45270 */
        /* <DEDUP_REMOVED lines=15> */
[----:B------:R-:W-:Y:S01]  /*3440*/  FMNMX.FTZ R58, R48, R55, !PT ;  /* 0x00000037303a7209 */ /* 0x000fe20007810000 */
[--C-:B------:R-:W-:Y:S01]  /*3450*/  FFMA.FTZ R26, R79, UR40, -R110.reuse ;  /* 0x000000284f1a7c23 */ /* 0x100fe2000801086e */
[----:B------:R-:W-:-:S01]  /*3460*/  FFMA.FTZ R78, R78, UR40, -R110 ;  /* 0x000000284e4e7c23 */ /* 0x000fc2000801086e */
[--C-:B------:R-:W-:Y:S01]  /*3470*/  FFMA.FTZ R83, R83, UR40, -R110.reuse ;  /* 0x0000002853537c23 */ /* 0x100fe2000801086e */
[----:B------:R-:W-:Y:S01]  /*3480*/  FMNMX.FTZ R55, R49, R58, !PT ;  /* 0x0000003a31377209 */ /* 0x000fe20007810000 */
[--C-:B------:R-:W-:Y:S01]  /*3490*/  FFMA.FTZ R86, R86, UR40, -R110.reuse ;  /* 0x0000002856567c23 */ /* 0x100fe2000801086e */
[----:B------:R0:W-:Y:S01]  /*34a0*/  MUFU.EX2 R15, R78 ;  /* 0x0000004e000f7308 */ /* 0x0001e20000000800 */
[----:B------:R-:W-:-:S01]  /*34b0*/  FFMA.FTZ R20, R82, UR40, -R110 ;  /* 0x0000002852147c23 */ /* 0x000fc2000801086e */
[----:B------:R-:W-:Y:S01]  /*34c0*/  FMNMX.FTZ R58, R52, R55, !PT ;  /* 0x00000037343a7209 */ /* 0x000fe20007810000 */
[----:B------:R-:W-:-:S01]  /*34d0*/  FFMA.FTZ R34, R87, UR40, -R110 ;  /* 0x0000002857227c23 */ /* 0x000fc2000801086e */
[----:B------:R-:W-:Y:S01]  /*34e0*/  FSEL R82, R36, -INF , P5 ;  /* 0xff80000024527808 */ /* 0x000fe20002800000 */
[----:B------:R-:W-:-:S01]  /*34f0*/  FFMA.FTZ R5, R90, UR40, -R110 ;  /* 0x000000285a057c23 */ /* 0x000fc2000801086e */
[----:B------:R-:W-:Y:S01]  /*3500*/  FMNMX.FTZ R79, R53, R58, !PT ;  /* 0x0000003a354f7209 */ /* 0x000fe20007810000 */
[----:B------:R-:W-:-:S01]  /*3510*/  FFMA.FTZ R90, R43, UR40, -R110 ;  /* 0x000000282b5a7c23 */ /* 0x000fc2000801086e */
[----:B------:R1:W-:Y:S01]  /*3520*/  MUFU.EX2 R21, R83 ;  /* 0x0000005300157308 */ /* 0x0003e20000000800 */
[----:B------:R-:W-:Y:S01]  /*3530*/  FSEL R87, R37, -INF , P6 ;  /* 0xff80000025577808 */ /* 0x000fe20003000000 */
[--C-:B------:R-:W-:Y:S01]  /*3540*/  FFMA.FTZ R37, R50, UR40, -R110.reuse ;  /* 0x0000002832257c23 */ /* 0x100fe2000801086e */
[----:B------:R-:W-:Y:S01]  /*3550*/  FMNMX.FTZ R58, R24, R79, !PT ;  /* 0x0000004f183a7209 */ /* 0x000fe20007810000 */
[--C-:B------:R-:W-:Y:S01]  /*3560*/  FFMA.FTZ R50, R3, UR40, -R110.reuse ;  /* 0x0000002803327c23 */ /* 0x100fe2000801086e */
[----:B------:R-:W-:Y:S01]  /*3570*/  FSEL R79, R32, -INF , P3 ;  /* 0xff800000204f7808 */ /* 0x000fe20001800000 */
[--C-:B------:R-:W-:Y:S01]  /*3580*/  FFMA.FTZ R43, R47, UR40, -R110.reuse ;  /* 0x000000282f2b7c23 */ /* 0x100fe2000801086e */
[----:B0-----:R-:W-:Y:S01]  /*3590*/  FMNMX.FTZ R78, R25, R58, !PT ;  /* 0x0000003a194e7209 */ /* 0x001fe20007810000 */
[----:B------:R0:W-:Y:S01]  /*35a0*/  MUFU.EX2 R27, R86 ;  /* 0x00000056001b7308 */ /* 0x0001e20000000800 */
[----:B-1----:R-:W-:Y:S01]  /*35b0*/  FSEL R83, R28, -INF , P1 ;  /* 0xff8000001c537808 */ /* 0x002fe20000800000 */
[--C-:B------:R-:W-:Y:S01]  /*35c0*/  FFMA.FTZ R47, R54, UR40, -R110.reuse ;  /* 0x00000028362f7c23 */ /* 0x100fe2000801086e */
[----:B------:R-:W-:Y:S01]  /*35d0*/  FSEL R58, R29, -INF , P2 ;  /* 0xff8000001d3a7808 */ /* 0x000fe20001000000 */
[--C-:B------:R-:W-:Y:S01]  /*35e0*/  FFMA.FTZ R29, R75, UR40, -R110.reuse ;  /* 0x000000284b1d7c23 */ /* 0x100fe2000801086e */
[----:B------:R-:W-:Y:S01]  /*35f0*/  FMNMX.FTZ R75, R83, R78, !PT ;  /* 0x0000004e534b7209 */ /* 0x000fe20007810000 */
[--C-:B------:R-:W-:Y:S01]  /*3600*/  FFMA.FTZ R54, R62, UR40, -R110.reuse ;  /* 0x000000283e367c23 */ /* 0x100fe2000801086e */
[----:B------:R-:W-:-:S01]  /*3610*/  FFMA.FTZ R6, R91, UR40, -R110 ;  /* 0x000000285b067c23 */ /* 0x000fc2000801086e */
[--C-:B------:R-:W-:Y:S01]  /*3620*/  FFMA.FTZ R7, R94, UR40, -R110.reuse ;  /* 0x000000285e077c23 */ /* 0x100fe2000801086e */
[----:B------:R-:W-:Y:S01]  /*3630*/  FMNMX.FTZ R32, R58, R75, !PT ;  /* 0x0000004b3a207209 */ /* 0x000fe20007810000 */
[--C-:B------:R-:W-:Y:S01]  /*3640*/  FFMA.FTZ R75, R59, UR40, -R110.reuse ;  /* 0x000000283b4b7c23 */ /* 0x100fe2000801086e */
[----:B0-----:R-:W-:Y:S01]  /*3650*/  FSEL R86, R33, -INF , P4 ;  /* 0xff80000021567808 */ /* 0x001fe20002000000 */
[--C-:B------:R-:W-:Y:S01]  /*3660*/  FFMA.FTZ R8, R95, UR40, -R110.reuse ;  /* 0x000000285f087c23 */ /* 0x100fe2000801086e */
[----:B------:R-:W-:Y:S01]  /*3670*/  FMNMX.FTZ R33, R79, R32, !PT ;  /* 0x000000204f217209 */ /* 0x000fe20007810000 */
[--C-:B------:R-:W-:Y:S01]  /*3680*/  FFMA.FTZ R9, R98, UR40, -R110.reuse ;  /* 0x0000002862097c23 */ /* 0x100fe2000801086e */
[----:B------:R-:W-:-:S01]  /*3690*/  FFMA.FTZ R10, R99, UR40, -R110 ;  /* 0x00000028630a7c23 */ /* 0x000fc2000801086e */
        /* <DEDUP_REMOVED lines=11> */
[--C-:B------:R-:W-:Y:S01]  /*3750*/  FFMA.FTZ R46, R51, UR40, -R110.reuse ;  /* 0x00000028332e7c23 */ /* 0x100fe2000801086e */
[----:B------:R-:W-:-:S01]  /*3760*/  FFMA.FTZ R51, R63, UR40, -R110 ;  /* 0x000000283f337c23 */ /* 0x000fc2000801086e */
[----:B------:R-:W-:Y:S01]  /*3770*/  FFMA.FTZ R63, R70, UR40, -R110 ;  /* 0x00000028463f7c23 */ /* 0x000fe2000801086e */
[----:B------:R-:W1:Y:S01]  /*3780*/  SHFL.BFLY PT, R78, R59, 0x2, 0x1f ;  /* 0x0c401f003b4e7f89 */ /* 0x000e6200000e0000 */
[----:B------:R-:W-:-:S02]  /*3790*/  IMAD.U32 R70, RZ, RZ, UR40 ;  /* 0x00000028ff467e24 */ /* 0x000fc4000f8e00ff */
[--C-:B------:R-:W-:Y:S01]  /*37a0*/  FFMA.FTZ R42, R106, UR40, -R110.reuse ;  /* 0x000000286a2a7c23 */ /* 0x100fe2000801086e */
[----:B------:R-:W-:-:S01]  /*37b0*/  FFMA.FTZ R38, R107, UR40, -R110 ;  /* 0x000000286b267c23 */ /* 0x000fc2000801086e */
[--C-:B------:R-:W-:Y:S01]  /*37c0*/  FFMA.FTZ R108, R108, UR40, -R110.reuse ;  /* 0x000000286c6c7c23 */ /* 0x100fe2000801086e */
[----:B------:R-:W-:-:S01]  /*37d0*/  FFMA.FTZ R109, R109, UR40, -R110 ;  /* 0x000000286d6d7c23 */ /* 0x000fc2000801086e */
[--C-:B------:R-:W-:Y:S01]  /*37e0*/  FFMA.FTZ R62, R71, UR40, -R110.reuse ;  /* 0x00000028473e7c23 */ /* 0x100fe2000801086e */
[----:B------:R-:W-:-:S01]  /*37f0*/  FFMA.FTZ R66, R66, UR40, -R110 ;  /* 0x0000002842427c23 */ /* 0x000fc2000801086e */
[--C-:B------:R-:W-:Y:S01]  /*3800*/  FFMA.FTZ R67, R67, UR40, -R110.reuse ;  /* 0x0000002843437c23 */ /* 0x100fe2000801086e */
[----:B------:R-:W-:Y:S08]  /*3810*/  MUFU.EX2 R5, R5 ;  /* 0x0000000500057308 */ /* 0x000ff00000000800 */
[----:B------:R-:W2:Y:S01]  /*3820*/  MUFU.EX2 R6, R6 ;  /* 0x0000000600067308 */ /* 0x000ea20000000800 */
[----:B-1----:R-:W-:Y:S01]  /*3830*/  FMNMX.FTZ R78, R59, R78, !PT ;  /* 0x0000004e3b4e7209 */ /* 0x002fe20007810000 */
[--C-:B------:R-:W-:Y:S01]  /*3840*/  FFMA.FTZ R59, R74, UR40, -R110.reuse ;  /* 0x000000284a3b7c23 */ /* 0x100fe2000801086e */
[----:B------:R-:W-:-:S05]  /*3850*/  FFMA.FTZ R110, R39, UR40, -R110 ;  /* 0x00000028276e7c23 */ /* 0x000fca000801086e */
[----:B------:R-:W1:Y:S01]  /*3860*/  MUFU.EX2 R7, R7 ;  /* 0x0000000700077308 */ /* 0x000e620000000800 */
[----:B------:R-:W3:Y:S07]  /*3870*/  SHFL.BFLY PT, R3, R78, 0x1, 0x1f ;  /* 0x0c201f004e037f89 */ /* 0x000eee00000e0000 */
[----:B------:R-:W4:Y:S08]  /*3880*/  MUFU.EX2 R8, R8 ;  /* 0x0000000800087308 */ /* 0x000f300000000800 */
[----:B------:R-:W5:Y:S08]  /*3890*/  MUFU.EX2 R9, R9 ;  /* 0x0000000900097308 */ /* 0x000f700000000800 */
[----:B------:R2:W-:Y:S01]  /*38a0*/  MUFU.EX2 R32, R75 ;  /* 0x0000004b00207308 */ /* 0x0005e20000000800 */
[----:B---3--:R-:W-:-:S04]  /*38b0*/  FMNMX.FTZ R3, R78, R3, !PT ;  /* 0x000000034e037209 */ /* 0x008fc80007810000 */
[C---:B------:R-:W-:Y:S01]  /*38c0*/  FSETP.NEU.FTZ.AND P1, PT, R3.reuse, -INF , PT ;  /* 0xff8000000300780b */ /* 0x040fe20003f3d000 */
[----:B------:R-:W-:-:S02]  /*38d0*/  FFMA.FTZ R70, R3, R70, -8 ;  /* 0xc100000003467423 */ /* 0x000fc40000010046 */
[----:B------:R-:W-:Y:S03]  /*38e0*/  MUFU.EX2 R10, R10 ;  /* 0x0000000a000a7308 */ /* 0x000fe60000000800 */
[----:B0-----:R-:W-:Y:S02]  /*38f0*/  FSEL R90, R70, RZ, P1 ;  /* 0x000000ff465a7208 */ /* 0x001fe40000800000 */
[----:B------:R-:W-:-:S03]  /*3900*/  ISETP.NE.AND P1, PT, R2, RZ, PT ;  /* 0x000000ff0200720c */ /* 0x000fc60003f25270 */
        /* <DEDUP_REMOVED lines=8> */
[----:B------:R-:W-:Y:S01]  /*3990*/  MUFU.EX2 R39, R39 ;  /* 0x0000002700277308 */ /* 0x000fe20000000800 */
[----:B--2---:R-:W-:-:S01]  /*39a0*/  FFMA.FTZ R75, R80, UR40, -R90 ;  /* 0x00000028504b7c23 */ /* 0x004fc2000801085a */
[--C-:B------:R-:W-:Y:S01]  /*39b0*/  FFMA.FTZ R100, R100, UR40, -R90.reuse ;  /* 0x0000002864647c23 */ /* 0x100fe2000801085a */
[----:B------:R-:W-:-:S01]  /*39c0*/  FFMA.FTZ R76, R81, UR40, -R90 ;  /* 0x00000028514c7c23 */ /* 0x000fc2000801085a */
[--C-:B------:R-:W-:Y:S01]  /*39d0*/  FFMA.FTZ R80, R60, UR40, -R90.reuse ;  /* 0x000000283c507c23 */ /* 0x100fe2000801085a */
[----:B------:R-:W-:-:S01]  /*39e0*/  FFMA.FTZ R81, R61, UR40, -R90 ;  /* 0x000000283d517c23 */ /* 0x000fc2000801085a */
[--C-:B------:R-:W-:Y:S01]  /*39f0*/  FFMA.FTZ R60, R64, UR40, -R90.reuse ;  /* 0x00000028403c7c23 */ /* 0x100fe2000801085a */
[----:B------:R-:W-:-:S01]  /*3a00*/  FFMA.FTZ R61, R65, UR40, -R90 ;  /* 0x00000028413d7c23 */ /* 0x000fc2000801085a */
[----:B------:R-:W0:Y:S01]  /*3a10*/  MUFU.EX2 R74, R74 ;  /* 0x0000004a004a7308 */ /* 0x000e220000000800 */
[----:B------:R-:W-:-:S01]  /*3a20*/  FADD.FTZ R64, R5, R6 ;  /* 0x0000000605407221 */ /* 0x000fc20000010000 */
[--C-:B------:R-:W-:Y:S01]  /*3a30*/  FFMA.FTZ R101, R101, UR40, -R90.reuse ;  /* 0x0000002865657c23 */ /* 0x100fe2000801085a */
[----:B------:R-:W-:-:S01]  /*3a40*/  FFMA.FTZ R72, R72, UR40, -R90 ;  /* 0x0000002848487c23 */ /* 0x000fc2000801085a */
[----:B------:R-:W-:Y:S01]  /*3a50*/  FFMA.FTZ R73, R73, UR40, -R90 ;  /* 0x0000002849497c23 */ /* 0x000fe2000801085a */
[----:B-1----:R-:W-:-:S01]  /*3a60*/  FADD.FTZ R89, R7, R64 ;  /* 0x0000004007597221 */ /* 0x002fc20000010000 */
[--C-:B------:R-:W-:Y:S01]  /*3a70*/  FFMA.FTZ R77, R77, UR40, -R90.reuse ;  /* 0x000000284d4d7c23 */ /* 0x100fe2000801085a */
[----:B------:R-:W-:-:S01]  /*3a80*/  FFMA.FTZ R84, R84, UR40, -R90 ;  /* 0x0000002854547c23 */ /* 0x000fc2000801085a */
[----:B------:R-:W1:Y:S01]  /*3a90*/  MUFU.EX2 R92, R92 ;  /* 0x0000005c005c7308 */ /* 0x000e620000000800 */
[----:B----4-:R-:W-:-:S01]  /*3aa0*/  FADD.FTZ R94, R8, R89 ;  /* 0x00000059085e7221 */ /* 0x010fc20000010000 */
[--C-:B------:R-:W-:Y:S01]  /*3ab0*/  FFMA.FTZ R85, R85, UR40, -R90.reuse ;  /* 0x0000002855557c23 */ /* 0x100fe2000801085a */
[----:B------:R-:W-:-:S01]  /*3ac0*/  FFMA.FTZ R56, R56, UR40, -R90 ;  /* 0x0000002838387c23 */ /* 0x000fc2000801085a */
[----:B------:R-:W-:Y:S01]  /*3ad0*/  FFMA.FTZ R57, R57, UR40, -R90 ;  /* 0x0000002839397c23 */ /* 0x000fe2000801085a */
[----:B-----5:R-:W-:-:S01]  /*3ae0*/  FADD.FTZ R91, R9, R94 ;  /* 0x0000005e095b7221 */ /* 0x020fc20000010000 */
        /* <DEDUP_REMOVED lines=10> */
[----:B------:R-:W0:Y:S01]  /*3b90*/  MUFU.EX2 R71, R71 ;  /* 0x0000004700477308 */ /* 0x000e220000000800 */
[----:B-1----:R-:W-:-:S01]  /*3ba0*/  FADD.FTZ R64, R92, R65 ;  /* 0x000000415c407221 */ /* 0x002fc20000010000 */
[----:B------:R-:W-:-:S02]  /*3bb0*/  @P1 VIADD R65, R4, 0x29840 ;  /* 0x0002984004411836 */ /* 0x000fc40000000000 */
[----:B------:R-:W-:-:S01]  /*3bc0*/  FADD.FTZ R4, R10, R91 ;  /* 0x0000005b0a047221 */ /* 0x000fc20000010000 */
[--C-:B------:R-:W-:Y:S01]  /*3bd0*/  FFMA.FTZ R52, R52, UR40, -R90.reuse ;  /* 0x0000002834347c23 */ /* 0x100fe2000801085a */
[----:B------:R-:W-:-:S01]  /*3be0*/  FFMA.FTZ R53, R53, UR40, -R90 ;  /* 0x0000002835357c23 */ /* 0x000fc2000801085a */
[----:B------:R-:W-:Y:S01]  /*3bf0*/  FFMA.FTZ R24, R24, UR40, -R90 ;  /* 0x0000002818187c23 */ /* 0x000fe2000801085a */
[----:B------:R-:W-:Y:S01]  /*3c00*/  @P1 PRMT R65, R16, 0x654, R65 ;  /* 0x0000065410411816 */ /* 0x000fe20000000041 */
[----:B------:R-:W1:Y:S01]  /*3c10*/  MUFU.EX2 R78, R78 ;  /* 0x0000004e004e7308 */ /* 0x000e620000000800 */
[----:B--2---:R-:W-:-:S01]  /*3c20*/  FADD.FTZ R64, R93, R64 ;  /* 0x000000405d407221 */ /* 0x004fc20000010000 */
[--C-:B------:R-:W-:Y:S01]  /*3c30*/  FFMA.FTZ R25, R25, UR40, -R90.reuse ;  /* 0x0000002819197c23 */ /* 0x100fe2000801085a */
[----:B------:R2:W-:Y:S01]  /*3c40*/  @P1 SYNCS.ARRIVE.TRANS64.RED.A1T0 RZ, [R65+URZ], RZ ;  /* 0x000000ff41ff19a7 */ /* 0x0005e2000810043f */
[----:B------:R-:W-:-:S01]  /*3c50*/  FFMA.FTZ R83, R83, UR40, -R90 ;  /* 0x0000002853537c23 */ /* 0x000fc2000801085a */
[--C-:B------:R-:W-:Y:S01]  /*3c60*/  FFMA.FTZ R58, R58, UR40, -R90.reuse ;  /* 0x000000283a3a7c23 */ /* 0x100fe2000801085a */
[----:B------:R-:W-:-:S01]  /*3c70*/  FFMA.FTZ R79, R79, UR40, -R90 ;  /* 0x000000284f4f7c23 */ /* 0x000fc2000801085a */
[----:B------:R-:W-:Y:S01]  /*3c80*/  FFMA.FTZ R86, R86, UR40, -R90 ;  /* 0x0000002856567c23 */ /* 0x000fe2000801085a */
[----:B------:R-:W3:Y:S01]  /*3c90*/  MUFU.EX2 R100, R100 ;  /* 0x0000006400647308 */ /* 0x000ee20000000800 */
[----:B0-----:R-:W-:-:S01]  /*3ca0*/  FADD.FTZ R89, R71, R64 ;  /* 0x0000004047597221 */ /* 0x001fc20000010000 */
[----:B------:R-:W-:Y:S01]  /*3cb0*/  FFMA.FTZ R82, R82, UR40, -R90 ;  /* 0x0000002852527c23 */ /* 0x000fe2000801085a */
[----:B--2---:R-:W-:-:S01]  /*3cc0*/  FADD.FTZ R65, R11, R4 ;  /* 0x000000040b417221 */ /* 0x004fc20000010000 */
[----:B------:R-:W-:Y:S01]  /*3cd0*/  FFMA.FTZ R87, R87, UR40, -R90 ;  /* 0x0000002857577c23 */ /* 0x000fe2000801085a */
[----:B------:R-:W-:-:S02]  /*3ce0*/  PLOP3.LUT P1, PT, PT, PT, UP0, 0x80, 0x0 ;  /* 0x000000000000781c */ /* 0x000fc40003f2f008 */
[----:B------:R-:W-:Y:S01]  /*3cf0*/  F2FP.SATFINITE.E4M3.F32.PACK_AB_MERGE_C R92, R93, R92, RZ ;  /* 0x0000005c5d5c723e */ /* 0x000fe200048070ff */
[----:B------:R-:W0:Y:S01]  /*3d00*/  MUFU.EX2 R12, R12 ;  /* 0x0000000c000c7308 */ /* 0x000e220000000800 */
[----:B-1----:R-:W-:-:S02]  /*3d10*/  FADD.FTZ R89, R78, R89 ;  /* 0x000000594e597221 */ /* 0x002fc40000010000 */
[----:B------:R-:W-:-:S05]  /*3d20*/  F2FP.SATFINITE.E4M3.F32.PACK_AB_MERGE_C R172, R74, R39, R92 ;  /* 0x000000274aac723e */ /* 0x000fca000480705c */
[----:B------:R-:W1:Y:S01]  /*3d30*/  MUFU.EX2 R101, R101 ;  /* 0x0000006500657308 */ /* 0x000e620000000800 */
[----:B---3--:R-:W-:-:S07]  /*3d40*/  FADD.FTZ R4, R100, R89 ;  /* 0x0000005964047221 */ /* 0x008fce0000010000 */
[----:B------:R-:W2:Y:S01]  /*3d50*/  MUFU.EX2 R13, R13 ;  /* 0x0000000d000d7308 */ /* 0x000ea20000000800 */
[----:B0-----:R-:W-:-:S01]  /*3d60*/  FADD.FTZ R64, R12, R65 ;  /* 0x000000410c407221 */ /* 0x001fc20000010000 */
[----:B------:R-:W-:-:S04]  /*3d70*/  F2FP.SATFINITE.E4M3.F32.PACK_AB_MERGE_C R12, R12, R11, RZ ;  /* 0x0000000b0c0c723e */ /* 0x000fc800048070ff */
[----:B------:R-:W-:Y:S02]  /*3d80*/  F2FP.SATFINITE.E4M3.F32.PACK_AB_MERGE_C R175, R10, R9, R12 ;  /* 0x000000090aaf723e */ /* 0x000fe4000480700c */
[----:B------:R-:W0:Y:S01]  /*3d90*/  MUFU.EX2 R72, R72 ;  /* 0x0000004800487308 */ /* 0x000e220000000800 */
[----:B-1----:R-:W-:-:S01]  /*3da0*/  FADD.FTZ R65, R101, R4 ;  /* 0x0000000465417221 */ /* 0x002fc20000010000 */
[----:B------:R-:W-:-:S04]  /*3db0*/  F2FP.SATFINITE.E4M3.F32.PACK_AB_MERGE_C R100, R101, R100, RZ ;  /* 0x000000646564723e */ /* 0x000fc800048070ff */
[----:B------:R-:W-:Y:S02]  /*3dc0*/  F2FP.SATFINITE.E4M3.F32.PACK_AB_MERGE_C R174, R78, R71, R100 ;  /* 0x000000474eae723e */ /* 0x000fe40004807064 */
[----:B------:R-:W1:Y:S01]  /*3dd0*/  MUFU.EX2 R14, R14 ;  /* 0x0000000e000e7308 */ /* 0x000e620000000800 */
[----:B--2---:R-:W-:-:S07]  /*3de0*/  FADD.FTZ R89, R13, R64 ;  /* 0x000000400d597221 */ /* 0x004fce0000010000 */
        /* <DEDUP_REMOVED lines=11> */
[----:B------:R-:W-:-:S04]  /*3ea0*/  F2FP.SATFINITE.E4M3.F32.PACK_AB_MERGE_C R15, R26, R15, RZ ;  /* 0x0000000f1a0f723e */ /* 0x000fc800048070ff */
[----:B------:R-:W-:Y:S02]  /*3eb0*/  F2FP.SATFINITE.E4M3.F32.PACK_AB_MERGE_C R177, R14, R13, R15 ;  /* 0x0000000d0eb1723e */ /* 0x000fe4000480700f */
[----:B------:R-:W1:Y:S01]  /*3ec0*/  MUFU.EX2 R75, R75 ;  /* 0x0000004b004b7308 */ /* 0x000e620000000800 */
[----:B--2---:R-:W-:-:S01]  /*3ed0*/  FADD.FTZ R4, R77, R4 ;  /* 0x000000044d047221 */ /* 0x004fc20000010000 */
[----:B------:R-:W-:-:S04]  /*3ee0*/  F2FP.SATFINITE.E4M3.F32.PACK_AB_MERGE_C R77, R77, R88, RZ ;  /* 0x000000584d4d723e */ /* 0x000fc800048070ff */
[----:B------:R-:W-:Y:S02]  /*3ef0*/  F2FP.SATFINITE.E4M3.F32.PACK_AB_MERGE_C R176, R73, R72, R77 ;  /* 0x0000004849b0723e */ /* 0x000fe4000480704d */
[----:B------:R-:W-:Y:S01]  /*3f00*/  CS2R R72, SRZ ;  /* 0x0000000000487805 */ /* 0x000fe2000001ff00 */
[----:B------:R-:W2:Y:S01]  /*3f10*/  MUFU.EX2 R76, R76 ;  /* 0x0000004c004c7308 */ /* 0x000ea20000000800 */
[----:B0-----:R-:W-:-:S04]  /*3f20*/  FADD.FTZ R64, R20, R89 ;  /* 0x0000005914407221 */ /* 0x001fc80000010000 */
[----:B------:R-:W-:-:S03]  /*3f30*/  FADD.FTZ R64, R21, R64 ;  /* 0x0000004015407221 */ /* 0x000fc60000010000 */
[----:B------:R-:W0:Y:S01]  /*3f40*/  MUFU.EX2 R84, R84 ;  /* 0x0000005400547308 */ /* 0x000e220000000800 */
[----:B-1----:R-:W-:-:S01]  /*3f50*/  FADD.FTZ R65, R75, R4 ;  /* 0x000000044b417221 */ /* 0x002fc20000010000 */
[----:B------:R-:W-:Y:S01]  /*3f60*/  FADD.FTZ R89, R27, R64 ;  /* 0x000000401b597221 */ /* 0x000fe20000010000 */
[----:B------:R-:W-:-:S04]  /*3f70*/  F2FP.SATFINITE.E4M3.F32.PACK_AB_MERGE_C R64, R8, R7, RZ ;  /* 0x000000070840723e */ /* 0x000fc800048070ff */
[----:B------:R-:W-:Y:S01]  /*3f80*/  F2FP.SATFINITE.E4M3.F32.PACK_AB_MERGE_C R173, R6, R5, R64 ;  /* 0x0000000506ad723e */ /* 0x000fe20004807040 */
[----:B------:R-:W1:Y:S01]  /*3f90*/  MUFU.EX2 R34, R34 ;  /* 0x0000002200227308 */ /* 0x000e620000000800 */
[----:B--2---:R-:W-:-:S07]  /*3fa0*/  FADD.FTZ R65, R76, R65 ;  /* 0x000000414c417221 */ /* 0x004fce0000010000 */
[----:B------:R-:W2:Y:S01]  /*3fb0*/  MUFU.EX2 R85, R85 ;  /* 0x0000005500557308 */ /* 0x000ea20000000800 */
[----:B0-----:R-:W-:-:S01]  /*3fc0*/  FADD.FTZ R4, R84, R65 ;  /* 0x0000004154047221 */ /* 0x001fc20000010000 */
[----:B------:R-:W-:-:S06]  /*3fd0*/  CS2R R64, SRZ ;  /* 0x0000000000407805 */ /* 0x000fcc000001ff00 */
[----:B------:R-:W0:Y:S01]  /*3fe0*/  MUFU.EX2 R30, R30 ;  /* 0x0000001e001e7308 */ /* 0x000e220000000800 */
[----:B-1----:R-:W-:-:S01]  /*3ff0*/  FADD.FTZ R89, R34, R89 ;  /* 0x0000005922597221 */ /* 0x002fc20000010000 */
[----:B------:R-:W-:-:S04]  /*4000*/  F2FP.SATFINITE.E4M3.F32.PACK_AB_MERGE_C R27, R34, R27, RZ ;  /* 0x0000001b221b723e */ /* 0x000fc800048070ff */
[----:B------:R-:W-:Y:S02]  /*4010*/  F2FP.SATFINITE.E4M3.F32.PACK_AB_MERGE_C R179, R21, R20, R27 ;  /* 0x0000001415b3723e */ /* 0x000fe4000480701b */
[----:B------:R-:W-:Y:S01]  /*4020*/  CS2R R26, SRZ ;  /* 0x00000000001a7805 */ /* 0x000fe2000001ff00 */
[----:B------:R-:W1:Y:S01]  /*4030*/  MUFU.EX2 R56, R56 ;  /* 0x0000003800387308 */ /* 0x000e620000000800 */
[----:B--2---:R-:W-:-:S01]  /*4040*/  FADD.FTZ R7, R85, R4 ;  /* 0x0000000455077221 */ /* 0x004fc20000010000 */
[----:B------:R-:W-:-:S04]  /*4050*/  F2FP.SATFINITE.E4M3.F32.PACK_AB_MERGE_C R84, R85, R84, RZ ;  /* 0x000000545554723e */ /* 0x000fc800048070ff */
[----:B------:R-:W-:Y:S02]  /*4060*/  F2FP.SATFINITE.E4M3.F32.PACK_AB_MERGE_C R178, R76, R75, R84 ;  /* 0x0000004b4cb2723e */ /* 0x000fe40004807054 */
[----:B------:R-:W-:Y:S01]  /*4070*/  CS2R R84, SRZ ;  /* 0x0000000000547805 */ /* 0x000fe2000001ff00 */
[----:B------:R-:W2:Y:S01]  /*4080*/  MUFU.EX2 R31, R104 ;  /* 0x00000068001f7308 */ /* 0x000ea20000000800 */
[----:B0-----:R-:W-:-:S01]  /*4090*/  FADD.FTZ R8, R30, R89 ;  /* 0x000000591e087221 */ /* 0x001fc20000010000 */
[----:B------:R-:W-:Y:S02]  /*40a0*/  CS2R R76, SRZ ;  /* 0x00000000004c7805 */ /* 0x000fe4000001ff00 */
[----:B------:R-:W-:-:S04]  /*40b0*/  CS2R R74, SRZ ;  /* 0x00000000004a7805 */ /* 0x000fc8000001ff00 */
        /* <DEDUP_REMOVED lines=12> */
[----:B------:R-:W-:-:S04]  /*4180*/  F2FP.SATFINITE.E4M3.F32.PACK_AB_MERGE_C R35, R42, R35, RZ ;  /* 0x000000232a23723e */ /* 0x000fc800048070ff */
[----:B------:R-:W-:Y:S02]  /*4190*/  F2FP.SATFINITE.E4M3.F32.PACK_AB_MERGE_C R181, R31, R30, R35 ;  /* 0x0000001e1fb5723e */ /* 0x000fe40004807023 */
[----:B------:R-:W-:Y:S01]  /*41a0*/  CS2R R34, SRZ ;  /* 0x0000000000227805 */ /* 0x000fe2000001ff00 */
[----:B------:R-:W0:Y:S01]  /*41b0*/  MUFU.EX2 R60, R60 ;  /* 0x0000003c003c7308 */ /* 0x000e220000000800 */
[----:B-1----:R-:W-:-:S01]  /*41c0*/  FADD.FTZ R7, R81, R4 ;  /* 0x0000000451077221 */ /* 0x002fc20000010000 */
[----:B------:R-:W-:Y:S02]  /*41d0*/  F2FP.SATFINITE.E4M3.F32.PACK_AB_MERGE_C R80, R81, R80, RZ ;  /* 0x000000505150723e */ /* 0x000fe400048070ff */
[----:B------:R-:W-:Y:S02]  /*41e0*/  CS2R R30, SRZ ;  /* 0x00000000001e7805 */ /* 0x000fe4000001ff00 */
[----:B------:R-:W-:Y:S02]  /*41f0*/  F2FP.SATFINITE.E4M3.F32.PACK_AB_MERGE_C R180, R57, R56, R80 ;  /* 0x0000003839b4723e */ /* 0x000fe40004807050 */
[----:B------:R-:W-:Y:S01]  /*4200*/  CS2R R80, SRZ ;  /* 0x0000000000507805 */ /* 0x000fe2000001ff00 */
[----:B------:R-:W1:Y:S01]  /*4210*/  MUFU.EX2 R55, R108 ;  /* 0x0000006c00377308 */ /* 0x000e620000000800 */
[----:B--2---:R-:W-:-:S01]  /*4220*/  FADD.FTZ R8, R38, R11 ;  /* 0x0000000b26087221 */ /* 0x004fc20000010000 */
[----:B------:R-:W-:-:S06]  /*4230*/  CS2R R56, SRZ ;  /* 0x0000000000387805 */ /* 0x000fcc000001ff00 */
        /* <DEDUP_REMOVED lines=14> */
[----:B------:R-:W-:-:S01]  /*4320*/  FADD.FTZ R6, R32, R29 ;  /* 0x0000001d20067221 */ /* 0x000fc20000010000 */
[----:B------:R-:W-:Y:S01]  /*4330*/  CS2R R38, SRZ ;  /* 0x0000000000267805 */ /* 0x000fe2000001ff00 */
[----:B------:R-:W2:Y:S01]  /*4340*/  MUFU.EX2 R41, R41 ;  /* 0x0000002900297308 */ /* 0x000ea20000000800 */
[C---:B0-----:R-:W-:Y:S01]  /*4350*/  F2FP.SATFINITE.E4M3.F32.PACK_AB_MERGE_C R68, R69.reuse, R68, RZ ;  /* 0x000000444544723e */ /* 0x041fe200048070ff */
[----:B------:R-:W-:Y:S01]  /*4360*/  FADD.FTZ R69, R69, R4 ;  /* 0x0000000445457221 */ /* 0x000fe20000010000 */
[----:B------:R-:W-:-:S01]  /*4370*/  FADD.FTZ R7, R33, R6 ;  /* 0x0000000621077221 */ /* 0x000fc20000010000 */
[----:B------:R-:W-:Y:S02]  /*4380*/  CS2R R28, SRZ ;  /* 0x00000000001c7805 */ /* 0x000fe4000001ff00 */
[----:B------:R-:W-:Y:S02]  /*4390*/  F2FP.SATFINITE.E4M3.F32.PACK_AB_MERGE_C R182, R61, R60, R68 ;  /* 0x0000003c3db6723e */ /* 0x000fe40004807044 */
[----:B------:R-:W-:Y:S01]  /*43a0*/  CS2R R60, SRZ ;  /* 0x00000000003c7805 */ /* 0x000fe2000001ff00 */
[----:B------:R-:W0:Y:S01]  /*43b0*/  MUFU.EX2 R36, R36 ;  /* 0x0000002400247308 */ /* 0x000e220000000800 */
[----:B-1----:R-:W-:-:S01]  /*43c0*/  FADD.FTZ R4, R40, R69 ;  /* 0x0000004528047221 */ /* 0x002fc20000010000 */
[----:B------:R-:W-:-:S06]  /*43d0*/  CS2R R68, SRZ ;  /* 0x0000000000447805 */ /* 0x000fcc000001ff00 */
        /* <DEDUP_REMOVED lines=8> */
[----:B------:R-:W-:Y:S02]  /*4460*/  F2FP.SATFINITE.E4M3.F32.PACK_AB_MERGE_C R36, R43, R36, RZ ;  /* 0x000000242b24723e */ /* 0x000fe400048070ff */
[----:B------:R-:W-:Y:S02]  /*4470*/  CS2R R42, SRZ ;  /* 0x00000000002a7805 */ /* 0x000fe4000001ff00 */
[----:B------:R-:W-:Y:S02]  /*4480*/  F2FP.SATFINITE.E4M3.F32.PACK_AB_MERGE_C R185, R33, R32, R36 ;  /* 0x0000002021b9723e */ /* 0x000fe40004807024 */
[----:B------:R-:W-:Y:S01]  /*4490*/  CS2R R32, SRZ ;  /* 0x0000000000207805 */ /* 0x000fe2000001ff00 */
[----:B------:R-:W2:Y:S01]  /*44a0*/  MUFU.EX2 R48, R48 ;  /* 0x0000003000307308 */ /* 0x000ea20000000800 */
[C---:B0-----:R-:W-:Y:S01]  /*44b0*/  F2FP.SATFINITE.E4M3.F32.PACK_AB_MERGE_C R44, R45.reuse, R44, RZ ;  /* 0x0000002c2d2c723e */ /* 0x041fe200048070ff */
[----:B------:R-:W-:-:S03]  /*44c0*/  FADD.FTZ R45, R45, R4 ;  /* 0x000000042d2d7221 */ /* 0x000fc60000010000 */
[----:B------:R-:W-:Y:S02]  /*44d0*/  F2FP.SATFINITE.E4M3.F32.PACK_AB_MERGE_C R184, R41, R40, R44 ;  /* 0x0000002829b8723e */ /* 0x000fe4000480702c */
[----:B------:R-:W-:Y:S01]  /*44e0*/  CS2R R40, SRZ ;  /* 0x0000000000287805 */ /* 0x000fe2000001ff00 */
[----:B------:R-:W0:Y:S01]  /*44f0*/  MUFU.EX2 R46, R46 ;  /* 0x0000002e002e7308 */ /* 0x000e220000000800 */
[----:B-1----:R-:W-:-:S07]  /*4500*/  FADD.FTZ R5, R37, R6 ;  /* 0x0000000625057221 */ /* 0x002fce0000010000 */
[----:B------:R-:W1:Y:S01]  /*4510*/  MUFU.EX2 R49, R49 ;  /* 0x0000003100317308 */ /* 0x000e620000000800 */
[----:B--2---:R-:W-:-:S01]  /*4520*/  FADD.FTZ R4, R48, R45 ;  /* 0x0000002d30047221 */ /* 0x004fc20000010000 */
[----:B------:R-:W-:-:S06]  /*4530*/  CS2R R44, SRZ ;  /* 0x00000000002c7805 */ /* 0x000fcc000001ff00 */
[----:B------:R-:W-:Y:S01]  /*4540*/  MUFU.EX2 R47, R47 ;  /* 0x0000002f002f7308 */ /* 0x000fe20000000800 */
[----:B0-----:R-:W-:-:S07]  /*4550*/  FADD.FTZ R6, R46, R5 ;  /* 0x000000052e067221 */ /* 0x001fce0000010000 */
[----:B------:R-:W0:Y:S01]  /*4560*/  MUFU.EX2 R50, R50 ;  /* 0x0000003200327308 */ /* 0x000e220000000800 */
[----:B-1----:R-:W-:-:S07]  /*4570*/  FADD.FTZ R5, R49, R4 ;  /* 0x0000000431057221 */ /* 0x002fce0000010000 */
[----:B------:R-:W1:Y:S08]  /*4580*/  MUFU.EX2 R52, R52 ;  /* 0x0000003400347308 */ /* 0x000e700000000800 */
[----:B------:R-:W2:Y:S01]  /*4590*/  MUFU.EX2 R53, R53 ;  /* 0x0000003500357308 */ /* 0x000ea20000000800 */
[----:B0-----:R-:W-:Y:S01]  /*45a0*/  F2FP.SATFINITE.E4M3.F32.PACK_AB_MERGE_C R7, R50, R47, RZ ;  /* 0x0000002f3207723e */ /* 0x001fe200048070ff */
[----:B------:R-:W-:-:S03]  /*45b0*/  FADD.FTZ R47, R47, R6 ;  /* 0x000000062f2f7221 */ /* 0x000fc60000010000 */
[----:B------:R-:W-:Y:S01]  /*45c0*/  F2FP.SATFINITE.E4M3.F32.PACK_AB_MERGE_C R187, R46, R37, R7 ;  /* 0x000000252ebb723e */ /* 0x000fe20004807007 */
[----:B------:R-:W-:-:S01]  /*45d0*/  FADD.FTZ R50, R50, R47 ;  /* 0x0000002f32327221 */ /* 0x000fc20000010000 */
[----:B------:R-:W-:Y:S01]  /*45e0*/  CS2R R46, SRZ ;  /* 0x00000000002e7805 */ /* 0x000fe2000001ff00 */
[----:B------:R-:W-:Y:S01]  /*45f0*/  MUFU.EX2 R59, R59 ;  /* 0x0000003b003b7308 */ /* 0x000fe20000000800 */
[----:B-1----:R-:W-:-:S01]  /*4600*/  FADD.FTZ R4, R52, R5 ;  /* 0x0000000534047221 */ /* 0x002fc20000010000 */
[----:B------:R-:W-:-:S06]  /*4610*/  CS2R R36, SRZ ;  /* 0x0000000000247805 */ /* 0x000fcc000001ff00 */
[----:B------:R-:W0:Y:S01]  /*4620*/  MUFU.EX2 R62, R62 ;  /* 0x0000003e003e7308 */ /* 0x000e220000000800 */
[C---:B--2---:R-:W-:Y:S01]  /*4630*/  F2FP.SATFINITE.E4M3.F32.PACK_AB_MERGE_C R52, R53.reuse, R52, RZ ;  /* 0x000000343534723e */ /* 0x044fe200048070ff */
[----:B------:R-:W-:-:S03]  /*4640*/  FADD.FTZ R53, R53, R4 ;  /* 0x0000000435357221 */ /* 0x000fc60000010000 */
[----:B------:R-:W-:Y:S02]  /*4650*/  F2FP.SATFINITE.E4M3.F32.PACK_AB_MERGE_C R186, R49, R48, R52 ;  /* 0x0000003031ba723e */ /* 0x000fe40004807034 */
[----:B------:R-:W-:Y:S01]  /*4660*/  CS2R R48, SRZ ;  /* 0x0000000000307805 */ /* 0x000fe2000001ff00 */
[----:B------:R-:W1:Y:S08]  /*4670*/  MUFU.EX2 R51, R51 ;  /* 0x0000003300337308 */ /* 0x000e700000000800 */
[----:B------:R-:W2:Y:S01]  /*4680*/  MUFU.EX2 R24, R24 ;  /* 0x0000001800187308 */ /* 0x000ea20000000800 */
[----:B0-----:R-:W-:-:S07]  /*4690*/  F2FP.SATFINITE.E4M3.F32.PACK_AB_MERGE_C R6, R62, R59, RZ ;  /* 0x0000003b3e06723e */ /* 0x001fce00048070ff */
[----:B------:R-:W0:Y:S01]  /*46a0*/  MUFU.EX2 R54, R54 ;  /* 0x0000003600367308 */ /* 0x000e220000000800 */
[----:B-1----:R-:W-:-:S07]  /*46b0*/  FADD.FTZ R5, R51, R50 ;  /* 0x0000003233057221 */ /* 0x002fce0000010000 */
[----:B------:R-:W1:Y:S01]  /*46c0*/  MUFU.EX2 R25, R25 ;  /* 0x0000001900197308 */ /* 0x000e620000000800 */
[----:B--2---:R-:W-:-:S01]  /*46d0*/  FADD.FTZ R4, R24, R53 ;  /* 0x0000003518047221 */ /* 0x004fc20000010000 */
[----:B------:R-:W-:-:S06]  /*46e0*/  CS2R R52, SRZ ;  /* 0x0000000000347805 */ /* 0x000fcc000001ff00 */
[----:B------:R-:W2:Y:S01]  /*46f0*/  MUFU.EX2 R83, R83 ;  /* 0x0000005300537308 */ /* 0x000ea20000000800 */
[C---:B0-----:R-:W-:Y:S01]  /*4700*/  F2FP.SATFINITE.E4M3.F32.PACK_AB_MERGE_C R189, R54.reuse, R51, R6 ;  /* 0x0000003336bd723e */ /* 0x041fe20004807006 */
[----:B------:R-:W-:Y:S01]  /*4710*/  FADD.FTZ R54, R54, R5 ;  /* 0x0000000536367221 */ /* 0x000fe20000010000 */
[----:B------:R-:W-:-:S03]  /*4720*/  CS2R R50, SRZ ;  /* 0x0000000000327805 */ /* 0x000fc6000001ff00 */
[----:B------:R-:W-:Y:S01]  /*4730*/  FADD.FTZ R59, R59, R54 ;  /* 0x000000363b3b7221 */ /* 0x000fe20000010000 */
[----:B------:R-:W-:Y:S01]  /*4740*/  CS2R R54, SRZ ;  /* 0x0000000000367805 */ /* 0x000fe2000001ff00 */
[----:B------:R-:W0:Y:S01]  /*4750*/  MUFU.EX2 R58, R58 ;  /* 0x0000003a003a7308 */ /* 0x000e220000000800 */
[----:B-1----:R-:W-:-:S01]  /*4760*/  FADD.FTZ R4, R25, R4 ;  /* 0x0000000419047221 */ /* 0x002fc20000010000 */
[----:B------:R-:W-:-:S06]  /*4770*/  FADD.FTZ R62, R62, R59 ;  /* 0x0000003b3e3e7221 */ /* 0x000fcc0000010000 */
[----:B------:R-:W-:Y:S01]  /*4780*/  MUFU.EX2 R67, R67 ;  /* 0x0000004300437308 */ /* 0x000fe20000000800 */
[----:B--2---:R-:W-:-:S07]  /*4790*/  FADD.FTZ R5, R83, R4 ;  /* 0x0000000453057221 */ /* 0x004fce0000010000 */
[----:B------:R-:W1:Y:S01]  /*47a0*/  MUFU.EX2 R70, R110 ;  /* 0x0000006e00467308 */ /* 0x000e620000000800 */
[C---:B0-----:R-:W-:Y:S01]  /*47b0*/  F2FP.SATFINITE.E4M3.F32.PACK_AB_MERGE_C R83, R58.reuse, R83, RZ ;  /* 0x000000533a53723e */ /* 0x041fe200048070ff */
[----:B------:R-:W-:-:S03]  /*47c0*/  FADD.FTZ R58, R58, R5 ;  /* 0x000000053a3a7221 */ /* 0x000fc60000010000 */
[----:B------:R-:W-:Y:S02]  /*47d0*/  F2FP.SATFINITE.E4M3.F32.PACK_AB_MERGE_C R188, R25, R24, R83 ;  /* 0x0000001819bc723e */ /* 0x000fe40004807053 */
[----:B------:R-:W-:Y:S01]  /*47e0*/  CS2R R24, SRZ ;  /* 0x0000000000187805 */ /* 0x000fe2000001ff00 */
[----:B------:R-:W0:Y:S08]  /*47f0*/  MUFU.EX2 R63, R63 ;  /* 0x0000003f003f7308 */ /* 0x000e300000000800 */
[----:B------:R-:W2:Y:S01]  /*4800*/  MUFU.EX2 R79, R79 ;  /* 0x0000004f004f7308 */ /* 0x000ea20000000800 */
[----:B-1----:R-:W-:-:S07]  /*4810*/  F2FP.SATFINITE.E4M3.F32.PACK_AB_MERGE_C R4, R70, R67, RZ ;  /* 0x000000434604723e */ /* 0x002fce00048070ff */
[----:B------:R-:W1:Y:S01]  /*4820*/  MUFU.EX2 R66, R66 ;  /* 0x0000004200427308 */ /* 0x000e620000000800 */
[----:B0-----:R-:W-:-:S07]  /*4830*/  FADD.FTZ R7, R63, R62 ;  /* 0x0000003e3f077221 */ /* 0x001fce0000010000 */
[----:B------:R-:W0:Y:S01]  /*4840*/  MUFU.EX2 R86, R86 ;  /* 0x0000005600567308 */ /* 0x000e220000000800 */
[----:B--2---:R-:W-:-:S01]  /*4850*/  FADD.FTZ R5, R79, R58 ;  /* 0x0000003a4f057221 */ /* 0x004fc20000010000 */
[----:B------:R-:W-:-:S06]  /*4860*/  CS2R R58, SRZ ;  /* 0x00000000003a7805 */ /* 0x000fcc000001ff00 */
[----:B------:R-:W2:Y:S01]  /*4870*/  MUFU.EX2 R82, R82 ;  /* 0x0000005200527308 */ /* 0x000ea20000000800 */
[C---:B-1----:R-:W-:Y:S01]  /*4880*/  F2FP.SATFINITE.E4M3.F32.PACK_AB_MERGE_C R191, R66.reuse, R63, R4 ;  /* 0x0000003f42bf723e */ /* 0x042fe20004807004 */
[----:B------:R-:W-:Y:S01]  /*4890*/  FADD.FTZ R66, R66, R7 ;  /* 0x0000000742427221 */ /* 0x000fe20000010000 */
[----:B------:R-:W-:-:S03]  /*48a0*/  CS2R R62, SRZ ;  /* 0x00000000003e7805 */ /* 0x000fc6000001ff00 */
[----:B------:R-:W-:Y:S02]  /*48b0*/  FADD.FTZ R67, R67, R66 ;  /* 0x0000004243437221 */ /* 0x000fe40000010000 */
[----:B------:R-:W1:Y:S01]  /*48c0*/  MUFU.EX2 R87, R87 ;  /* 0x0000005700577308 */ /* 0x000e620000000800 */
[----:B0-----:R-:W-:-:S04]  /*48d0*/  FADD.FTZ R5, R86, R5 ;  /* 0x0000000556057221 */ /* 0x001fc80000010000 */
[----:B--2---:R-:W-:Y:S01]  /*48e0*/  FADD.FTZ R4, R82, R5 ;  /* 0x0000000552047221 */ /* 0x004fe20000010000 */
[----:B------:R-:W-:-:S01]  /*48f0*/  FADD.FTZ R5, R70, R67 ;  /* 0x0000004346057221 */ /* 0x000fc20000010000 */
[----:B------:R-:W-:Y:S02]  /*4900*/  CS2R R70, SRZ ;  /* 0x0000000000467805 */ /* 0x000fe4000001ff00 */
[----:B------:R-:W-:Y:S02]  /*4910*/  CS2R R66, SRZ ;  /* 0x0000000000427805 */ /* 0x000fe4000001ff00 */
[C---:B-1----:R-:W-:Y:S01]  /*4920*/  F2FP.SATFINITE.E4M3.F32.PACK_AB_MERGE_C R6, R87.reuse, R82, RZ ;  /* 0x000000525706723e */ /* 0x042fe200048070ff */
[----:B------:R-:W-:-:S01]  /*4930*/  FADD.FTZ R4, R87, R4 ;  /* 0x0000000457047221 */ /* 0x000fc20000010000 */
[----:B------:R-:W-:Y:S02]  /*4940*/  CS2R R82, SRZ ;  /* 0x0000000000527805 */ /* 0x000fe4000001ff00 */
[----:B------:R-:W-:-:S02]  /*4950*/  F2FP.SATFINITE.E4M3.F32.PACK_AB_MERGE_C R190, R86, R79, R6 ;  /* 0x0000004f56be723e */ /* 0x000fc40004807006 */
[----:B------:R-:W-:Y:S02]  /*4960*/  CS2R R86, SRZ ;  /* 0x0000000000567805 */ /* 0x000fe4000001ff00 */
[----:B------:R-:W-:Y:S01]  /*4970*/  CS2R R78, SRZ ;  /* 0x00000000004e7805 */ /* 0x000fe2000001ff00 */
[----:B------:R-:W-:Y:S06]  /*4980*/  @!P1 BRA `(.L_x_151) ;  /* 0x0000002c004c9947 */ /* 0x000fec0003800000 */
[----:B------:R-:W-:Y:S01]  /*4990*/  IMAD.MOV.U32 R7, RZ, RZ, R0 ;  /* 0x000000ffff077224 */ /* 0x000fe200078e0000 */
[----:B------:R-:W-:Y:S01]  /*49a0*/  UIADD3 UR50, UR50, -0x2, URZ ;  /* 0xfffffffe32327890 */ /* 0x000fe2000fffe03f */
[----:B------:R-:W-:Y:S01]  /*49b0*/  IMAD.MOV.U32 R6, RZ, RZ, R3 ;  /* 0x000000ffff067224 */ /* 0x000fe200078e0003 */
[----:B------:R-:W-:Y:S01]  /*49c0*/  UMOV UR53, UR44 ;  /* 0x0000002c00357c82 */ /* 0x000fe20008000000 */
[----:B------:R-:W-:Y:S01]  /*49d0*/  IMAD.MOV.U32 R87, RZ, RZ, RZ ;  /* 0x000000ffff577224 */ /* 0x000fe200078e00ff */
[----:B------:R-:W-:-:S08]  /*49e0*/  UMOV UR51, UR52 ;  /* 0x0000003400337c82 */ /* 0x000fd00008000000 */
.L_x_162:
[----:B------:R-:W-:Y:S01]  /*49f0*/  ISETP.NE.AND P2, PT, RZ, UR37, PT ;  /* 0x00000025ff007c0c */ /* 0x000fe2000bf45270 */
[----:B------:R-:W-:-:S04]  /*4a00*/  UISETP.NE.AND UP0, UPT, UR51, 0x1, UPT ;  /* 0x000000013300788c */ /* 0x000fc8000bf05270 */
[----:B------:R-:W-:-:S04]  /*4a10*/  USEL UR44, URZ, 0x1, UP0 ;  /* 0x000000013f2c7887 */ /* 0x000fc80008000000 */
[----:B------:R-:W-:-:S04]  /*4a20*/  ULOP3.LUT UR44, UR53, UR44, URZ, 0x3c, !UPT ;  /* 0x0000002c352c7292 */ /* 0x000fc8000f8e3c3f */
[----:B------:R-:W-:Y:S08]  /*4a30*/  @P2 BRA `(.L_x_152) ;  /* 0x0000000000382947 */ /* 0x000ff00003800000 */
[----:B------:R-:W-:Y:S05]  /*4a40*/  @!P0 BRA `(.L_x_153) ;  /* 0x0000000000048947 */ /* 0x000fea0003800000 */
[----:B------:R-:W-:Y:S01]  /*4a50*/  BPT.TRAP 0x1 ;  /* 0x000000040000795c */ /* 0x000fe20000300000 */
.L_x_153:
        /* <DEDUP_REMOVED lines=9> */
.L_x_154:
[----:B-1----:R-:W-:Y:S05]  /*4af0*/  @P1 BRA `(.L_x_152) ;  /* 0x0000000000081947 */ /* 0x002fea0003800000 */
[----:B------:R-:W1:Y:S02]  /*4b00*/  SYNCS.PHASECHK.TRANS64.TRYWAIT P1, [UR6+0x29830], R0 ;  /* 0x02983000ff0075a7 */ /* 0x000e640008020146 */
[----:B-1----:R-:W-:Y:S05]  /*4b10*/  @!P1 BRA `(.L_x_155) ;  /* 0x0000008800849947 */ /* 0x002fea0003800000 */
.L_x_152:
[----:B-1----:R-:W1:Y:S01]  /*4b20*/  S2R R3, SR_TID.X ;  /* 0x0000000000037919 */ /* 0x002e620000002100 */
[----:B------:R-:W-:Y:S01]  /*4b30*/  UIADD3 UR52, UR51, 0x1, URZ ;  /* 0x0000000133347890 */ /* 0x000fe2000fffe03f */
[----:B------:R-:W-:Y:S01]  /*4b40*/  UMOV UR27, 0x80000020 ;  /* 0x80000020001b7882 */ /* 0x000fe20000000000 */
[----:B------:R-:W-:Y:S02]  /*4b50*/  UMOV UR28, UR24 ;  /* 0x00000018001c7c82 */ /* 0x000fe40008000000 */
[----:B------:R-:W-:Y:S01]  /*4b60*/  UISETP.NE.AND UP0, UPT, UR52, 0x2, UPT ;  /* 0x000000023400788c */ /* 0x000fe2000bf05270 */
[----:B------:R-:W-:Y:S01]  /*4b70*/  UMOV UR29, UR25 ;  /* 0x00000019001d7c82 */ /* 0x000fe20008000000 */
[----:B------:R-:W-:Y:S02]  /*4b80*/  UMOV UR31, 0x80000020 ;  /* 0x80000020001f7882 */ /* 0x000fe40000000000 */
[----:B------:R-:W-:Y:S01]  /*4b90*/  USEL UR52, UR52, URZ, UP0 ;  /* 0x0000003f34347287 */ /* 0x000fe20008000000 */
[----:B------:R-:W-:Y:S01]  /*4ba0*/  UMOV UR32, UR24 ;  /* 0x0000001800207c82 */ /* 0x000fe20008000000 */
[----:B------:R-:W-:-:S02]  /*4bb0*/  UMOV UR33, UR25 ;  /* 0x0000001900217c82 */ /* 0x000fc40008000000 */
[----:B------:R-:W-:Y:S01]  /*4bc0*/  UIMAD UR54, UR52, 0x780, UR47 ;  /* 0x00000780343678a4 */ /* 0x000fe2000f8e022f */
[----:B------:R-:W-:Y:S01]  /*4bd0*/  UMOV UR35, 0x80000020 ;  /* 0x8000002000237882 */ /* 0x000fe20000000000 */
[----:B------:R-:W-:Y:S02]  /*4be0*/  UMOV UR7, 0x80000020 ;  /* 0x8000002000077882 */ /* 0x000fe40000000000 */
[----:B------:R-:W-:Y:S02]  /*4bf0*/  UIADD3 UR30, UR54, 0x80, URZ ;  /* 0x00000080361e7890 */ /* 0x000fe4000fffe03f */
[----:B------:R-:W-:Y:S02]  /*4c00*/  UIADD3 UR34, UR54, 0x100, URZ ;  /* 0x0000010036227890 */ /* 0x000fe4000fffe03f */
[----:B------:R-:W-:Y:S01]  /*4c10*/  UMOV UR26, UR54 ;  /* 0x00000036001a7c82 */ /* 0x000fe20008000000 */
[----:B------:R-:W-:Y:S02]  /*4c20*/  UIADD3 UR6, UR54, 0x200, URZ ;  /* 0x0000020036067890 */ /* 0x000fe4000fffe03f */
[----:B------:R-:W-:Y:S01]  /*4c30*/  UIADD3 UR10, UR54, 0x202, URZ ;  /* 0x00000202360a7890 */ /* 0x000fe2000fffe03f */
[----:B------:R-:W-:Y:S01]  /*4c40*/  UMOV UR11, 0x80000020 ;  /* 0x80000020000b7882 */ /* 0x000fe20000000000 */
[----:B------:R-:W-:Y:S01]  /*4c50*/  UIADD3 UR14, UR54, 0x282, URZ ;  /* 0x00000282360e7890 */ /* 0x000fe2000fffe03f */
[----:B------:R-:W-:Y:S01]  /*4c60*/  UMOV UR15, 0x80000020 ;  /* 0x80000020000f7882 */ /* 0x000fe20000000000 */
[----:B------:R-:W-:Y:S01]  /*4c70*/  UIADD3 UR18, UR54, 0x500, URZ ;  /* 0x0000050036127890 */ /* 0x000fe2000fffe03f */
[----:B-1----:R-:W-:Y:S01]  /*4c80*/  SHF.R.U32.HI R3, RZ, 0x7, R3 ;  /* 0x00000007ff037819 */ /* 0x002fe20000011603 */
[----:B------:R-:W-:Y:S01]  /*4c90*/  UMOV UR19, 0x80000020 ;  /* 0x8000002000137882 */ /* 0x000fe20000000000 */
[----:B------:R-:W-:Y:S01]  /*4ca0*/  UIADD3 UR22, UR54, 0x502, URZ ;  /* 0x0000050236167890 */ /* 0x000fe2000fffe03f */
[----:B------:R-:W-:-:S02]  /*4cb0*/  UMOV UR23, 0x80000020 ;  /* 0x8000002000177882 */ /* 0x000fc40000000000 */
[----:B0-----:R-:W-:-:S05]  /*4cc0*/  VIADD R0, R3, 0x8 ;  /* 0x0000000803007836 */ /* 0x001fca0000000000 */
[----:B------:R0:W-:Y:S06]  /*4cd0*/  BAR.SYNC.DEFER_BLOCKING R0, 0x100 ;  /* 0x000400000000751d */ /* 0x0001ec0000010000 */
[----:B------:R-:W-:-:S06]  /*4ce0*/  WARPGROUP.ARRIVE ;  /* 0x00000000000079c5 */ /* 0x000fcc0000000000 */
[----:B------:R-:W-:Y:S01]  /*4cf0*/  QGMMA.64x32x32.F32.E4M3.E4M3 R152, gdesc[UR24], RZ, !UPT, gsb0 ;  /* 0x00600000189879f3 */ /* 0x000fe2000c0008ff */
[----:B------:R-:W-:Y:S01]  /*4d00*/  UIADD3 UR26, UR54, 0x180, URZ ;  /* 0x00000180361a7890 */ /* 0x000fe2000fffe03f */
        /* <DEDUP_REMOVED lines=160> */
.L_x_157:
[----:B------:R-:W-:Y:S01]  /*5710*/  ULEA UR6, UR51, UR39, 0x3 ;  /* 0x0000002733067291 */ /* 0x000fe2000f8e183f */
[----:B------:R-:W-:-:S05]  /*5720*/  IMAD.U32 R0, RZ, RZ, UR53 ;  /* 0x00000035ff007e24 */ /* 0x000fca000f8e00ff */
[----:B------:R-:W-:-:S04]  /*5730*/  SHF.L.U32 R0, R0, 0x1f, RZ ;  /* 0x0000001f00007819 */ /* 0x000fc800000006ff */
[----:B------:R0:W1:Y:S01]  /*5740*/  SYNCS.PHASECHK.TRANS64.TRYWAIT P1, [UR6+0x29850], R0 ;  /* 0x02985000ff0075a7 */ /* 0x0000620008020146 */
[----:B------:R-:W-:Y:S05]  /*5750*/  @!P0 BRA `(.L_x_158) ;  /* 0x0000000000048947 */ /* 0x000fea0003800000 */
[----:B------:R-:W-:Y:S01]  /*5760*/  BPT.TRAP 0x1 ;  /* 0x000000040000795c */ /* 0x000fe20000300000 */
.L_x_158:
[----:B-1----:R-:W-:Y:S05]  /*5770*/  @P1 BRA `(.L_x_156) ;  /* 0x0000000000081947 */ /* 0x002fea0003800000 */
[----:B------:R-:W1:Y:S02]  /*5780*/  SYNCS.PHASECHK.TRANS64.TRYWAIT P1, [UR6+0x29850], R0 ;  /* 0x02985000ff0075a7 */ /* 0x000e640008020146 */
[----:B-1----:R-:W-:Y:S05]  /*5790*/  @!P1 BRA `(.L_x_159) ;  /* 0x0000007c007c9947 */ /* 0x002fea0003800000 */
.L_x_156:
[----:B------:R-:W-:Y:S01]  /*57a0*/  UIADD3 UR6, UR39, 0x400, URZ ;  /* 0x0000040027067890 */ /* 0x000fe2000fffe03f */
[----:B------:R-:W-:Y:S01]  /*57b0*/  WARPGROUP.ARRIVE ;  /* 0x00000000000079c5 */ /* 0x000fe20000000000 */
[----:B------:R-:W-:-:S05]  /*57c0*/  UMOV UR7, 0xc0000010 ;  /* 0xc000001000077882 */ /* 0x000fca0000000000 */
[----:B-1----:R-:W1:Y:S01]  /*57d0*/  S2R R3, SR_TID.X ;  /* 0x0000000000037919 */ /* 0x002e620000002100 */
        /* <DEDUP_REMOVED lines=8> */
[----:B-1----:R-:W-:-:S04]  /*5860*/  SHF.R.U32.HI R3, RZ, 0x7, R3 ;  /* 0x00000007ff037819 */ /* 0x002fc80000011603 */
[----:B0-----:R-:W-:Y:S01]  /*5870*/  IADD3 R0, -R3, 0xb, RZ ;  /* 0x0000000b03007810 */ /* 0x001fe20007ffe1ff */
[----:B------:R-:W-:Y:S02]  /*5880*/  WARPGROUP.DEPBAR.LE gsb0, 0x0 ;  /* 0x00008000000079c5 */ /* 0x000fe40000010000 */
[----:B------:R-:W-:-:S06]  /*5890*/  WARPGROUP.ARRIVE ;  /* 0x00000000000079c5 */ /* 0x000fcc0000000000 */
[----:B------:R-:W-:Y:S01]  /*58a0*/  QGMMA.64x128x32.F32.E4M3.E4M3 R24, R176, gdesc[UR4], R24, gsb0 ;  /* 0x01e00004b0187df3 */ /* 0x000fe20008000818 */
[----:B------:R-:W-:Y:S01]  /*58b0*/  UIADD3 UR6, UR10, 0x200, URZ ;  /* 0x000002000a067890 */ /* 0x000fe2000fffe03f */
[----:B------:R-:W-:Y:S01]  /*58c0*/  UMOV UR7, 0xc0000010 ;  /* 0xc000001000077882 */ /* 0x000fe20000000000 */
[----:B------:R-:W-:Y:S02]  /*58d0*/  WARPGROUP.DEPBAR.LE gsb0, 0x0 ;  /* 0x00008000000079c5 */ /* 0x000fe40000010000 */
[----:B------:R-:W-:-:S07]  /*58e0*/  WARPGROUP.ARRIVE ;  /* 0x00000000000079c5 */ /* 0x000fce0000000000 */
        /* <DEDUP_REMOVED lines=10> */
[----:B------:R-:W-:Y:S03]  /*5990*/  QGMMA.64x128x32.F32.E4M3.E4M3 R24, R188, gdesc[UR4], R24, gsb0 ;  /* 0x01e00004bc187df3 */ /* 0x000fe60008000818 */
[----:B------:R-:W-:Y:S02]  /*59a0*/  WARPGROUP.DEPBAR.LE gsb0, 0x0 ;  /* 0x00008000000079c5 */ /* 0x000fe40000010000 */
[----:B------:R0:W-:Y:S06]  /*59b0*/  BAR.ARV R0, 0x100 ;  /* 0x000400000000751d */ /* 0x0001ec0000002000 */
[----:B------:R-:W-:Y:S05]  /*59c0*/  @!P0 BRA `(.L_x_160) ;  /* 0x0000000000048947 */ /* 0x000fea0003800000 */
[----:B------:R-:W-:Y:S01]  /*59d0*/  BPT.TRAP 0x1 ;  /* 0x000000040000795c */ /* 0x000fe20000300000 */
.L_x_160:
[----:B0-----:R-:W-:Y:S01]  /*59e0*/  FMNMX.FTZ R0, R152, R6, !PT ;  /* 0x0000000698007209 */ /* 0x001fe20007810000 */
[----:B------:R-:W-:Y:S01]  /*59f0*/  IMAD.U32 R172, RZ, RZ, UR40 ;  /* 0x00000028ffac7e24 */ /* 0x000fe2000f8e00ff */
        /* <DEDUP_REMOVED lines=79> */
[----:B------:R-:W-:Y:S01]  /*5ef0*/  ISETP.NE.AND P1, PT, R2, RZ, PT ;  /* 0x000000ff0200720c */ /* 0x000fe20003f25270 */
[----:B------:R-:W0:Y:S04]  /*5f00*/  SHFL.BFLY PT, R0, R9, 0x2, 0x1f ;  /* 0x0c401f0009007f89 */ /* 0x000e2800000e0000 */
[----:B------:R-:W1:Y:S01]  /*5f10*/  SHFL.BFLY PT, R3, R8, 0x2, 0x1f ;  /* 0x0c401f0008037f89 */ /* 0x000e6200000e0000 */
[----:B0-----:R-:W-:-:S02]  /*5f20*/  FMNMX.FTZ R10, R9, R0, !PT ;  /* 0x00000000090a7209 */ /* 0x001fc40007810000 */
[----:B-1----:R-:W-:-:S03]  /*5f30*/  FMNMX.FTZ R11, R8, R3, !PT ;  /* 0x00000003080b7209 */ /* 0x002fc60007810000 */
[----:B------:R-:W0:Y:S04]  /*5f40*/  SHFL.BFLY PT, R3, R10, 0x1, 0x1f ;  /* 0x0c201f000a037f89 */ /* 0x000e2800000e0000 */
[----:B------:R-:W1:Y:S01]  /*5f50*/  SHFL.BFLY PT, R0, R11, 0x1, 0x1f ;  /* 0x0c201f000b007f89 */ /* 0x000e6200000e0000 */
[----:B0-----:R-:W-:Y:S02]  /*5f60*/  FMNMX.FTZ R3, R10, R3, !PT ;  /* 0x000000030a037209 */ /* 0x001fe40007810000 */
[----:B-1----:R-:W-:-:S03]  /*5f70*/  FMNMX.FTZ R0, R11, R0, !PT ;  /* 0x000000000b007209 */ /* 0x002fc60007810000 */
[C---:B------:R-:W-:Y:S01]  /*5f80*/  FFMA.FTZ R172, R3.reuse, R172, -8 ;  /* 0xc100000003ac7423 */ /* 0x040fe200000100ac */
[----:B------:R-:W-:-:S03]  /*5f90*/  FADD.FTZ R6, -R3, R6 ;  /* 0x0000000603067221 */ /* 0x000fc60000010100 */
        /* <DEDUP_REMOVED lines=14> */
[--C-:B------:R-:W-:Y:S01]  /*6080*/  FFMA.FTZ R136, R140, UR40, -R172.reuse ;  /* 0x000000288c887c23 */ /* 0x100fe200080108ac */
        /* <DEDUP_REMOVED lines=9> */
[----:B------:R-:W-:Y:S01]  /*6120*/  FFMA.FTZ R13, R161, UR40, -R172 ;  /* 0x00000028a10d7c23 */ /* 0x000fe200080108ac */
[----:B------:R-:W-:-:S01]  /*6130*/  FFMA.FTZ R157, R163, UR40, -R101 ;  /* 0x00000028a39d7c23 */ /* 0x000fc20008010865 */
[----:B------:R-:W-:Y:S01]  /*6140*/  MUFU.EX2 R6, R6 ;  /* 0x0000000600067308 */ /* 0x000fe20000000800 */
[----:B0-----:R-:W-:-:S01]  /*6150*/  FFMA.FTZ R12, R160, UR40, -R172 ;  /* 0x00000028a00c7c23 */ /* 0x001fc200080108ac */
[----:B------:R-:W-:Y:S01]  /*6160*/  FFMA.FTZ R14, R164, UR40, -R172 ;  /* 0x00000028a40e7c23 */ /* 0x000fe200080108ac */
[----:B------:R-:W-:-:S01]  /*6170*/  FFMA.FTZ R156, R166, UR40, -R101 ;  /* 0x00000028a69c7c23 */ /* 0x000fc20008010865 */
[----:B------:R-:W-:Y:S01]  /*6180*/  FFMA.FTZ R15, R165, UR40, -R172 ;  /* 0x00000028a50f7c23 */ /* 0x000fe200080108ac */
        /* <DEDUP_REMOVED lines=39> */
[----:B------:R-:W-:Y:S01]  /*6400*/  FFMA.FTZ R109, R109, UR40, -R172 ;  /* 0x000000286d6d7c23 */ /* 0x000fe200080108ac */
[----:B------:R-:W-:-:S01]  /*6410*/  FFMA.FTZ R111, R111, UR40, -R101 ;  /* 0x000000286f6f7c23 */ /* 0x000fc20008010865 */
[----:B------:R-:W-:Y:S01]  /*6420*/  FFMA.FTZ R112, R112, UR40, -R172 ;  /* 0x0000002870707c23 */ /* 0x000fe200080108ac */
[----:B------:R-:W-:-:S01]  /*6430*/  FFMA.FTZ R114, R114, UR40, -R101 ;  /* 0x0000002872727c23 */ /* 0x000fc20008010865 */
[----:B------:R-:W2:Y:S01]  /*6440*/  MUFU.EX2 R152, R152 ;  /* 0x0000009800987308 */ /* 0x000ea20000000800 */
[----:B0-----:R-:W-:-:S01]  /*6450*/  FADD.FTZ R5, R148, R5 ;  /* 0x0000000594057221 */ /* 0x001fc20000010000 */
        /* <DEDUP_REMOVED lines=26> */
[----:B------:R-:W-:-:S04]  /*6600*/  FFMA.FTZ R101, R103, UR40, -R101 ;  /* 0x0000002867657c23 */ /* 0x000fc80008010865 */
        /* <DEDUP_REMOVED lines=98> */
[----:B------:R-:W-:-:S05]  /*6c30*/  IMAD.U32 R158, RZ, RZ, UR52 ;  /* 0x00000034ff9e7e24 */ /* 0x000fca000f8e00ff */
[----:B------:R-:W-:Y:S01]  /*6c40*/  @P1 LEA R158, R158, UR39, 0x3 ;  /* 0x000000279e9e1c11 */ /* 0x000fe2000f8e18ff */
        /* <DEDUP_REMOVED lines=8> */
[----:B------:R-:W-:Y:S08]  /*6cd0*/  MUFU.EX2 R119, R119 ;  /* 0x0000007700777308 */ /* 0x000ff00000000800 */
[----:B------:R-:W1:Y:S01]  /*6ce0*/  MUFU.EX2 R88, R88 ;  /* 0x0000005800587308 */ /* 0x000e620000000800 */
[----:B0-----:R-:W-:-:S07]  /*6cf0*/  FADD.FTZ R5, R117, R4 ;  /* 0x0000000475057221 */ /* 0x001fce0000010000 */
[----:B------:R-:W0:Y:S08]  /*6d00*/  MUFU.EX2 R90, R90 ;  /* 0x0000005a005a7308 */ /* 0x000e300000000800 */
[----:B------:R2:W-:Y:S01]  /*6d10*/  MUFU.EX2 R163, R94 ;  /* 0x0000005e00a37308 */ /* 0x0005e20000000800 */
[----:B-1----:R-:W-:-:S01]  /*6d20*/  FADD.FTZ R4, R88, R5 ;  /* 0x0000000558047221 */ /* 0x002fc20000010000 */
[----:B------:R-:W-:-:S05]  /*6d30*/  @P1 VIADD R5, R158, 0x29840 ;  /* 0x000298409e051836 */ /* 0x000fca0000000000 */
[----:B------:R-:W-:Y:S01]  /*6d40*/  @P1 PRMT R5, R16, 0x654, R5 ;  /* 0x0000065410051816 */ /* 0x000fe20000000005 */
[----:B------:R-:W1:Y:S01]  /*6d50*/  MUFU.EX2 R89, R89 ;  /* 0x0000005900597308 */ /* 0x000e620000000800 */
[----:B--2---:R-:W-:-:S02]  /*6d60*/  FADD.FTZ R94, R114, R161 ;  /* 0x000000a1725e7221 */ /* 0x004fc40000010000 */
[----:B------:R2:W-:Y:S02]  /*6d70*/  @P1 SYNCS.ARRIVE.TRANS64.RED.A1T0 RZ, [R5+URZ], RZ ;  /* 0x000000ff05ff19a7 */ /* 0x0005e4000810043f */
[----:B------:R-:W-:-:S03]  /*6d80*/  FADD.FTZ R161, R115, R94 ;  /* 0x0000005e73a17221 */ /* 0x000fc60000010000 */
[----:B------:R-:W3:Y:S01]  /*6d90*/  MUFU.EX2 R91, R91 ;  /* 0x0000005b005b7308 */ /* 0x000ee20000000800 */
[----:B------:R-:W-:-:S07]  /*6da0*/  FADD.FTZ R94, R118, R161 ;  /* 0x000000a1765e7221 */ /* 0x000fce0000010000 */
[----:B------:R-:W4:Y:S08]  /*6db0*/  MUFU.EX2 R92, R92 ;  /* 0x0000005c005c7308 */ /* 0x000f300000000800 */
[----:B------:R-:W2:Y:S08]  /*6dc0*/  MUFU.EX2 R93, R93 ;  /* 0x0000005d005d7308 */ /* 0x000eb00000000800 */
[----:B------:R5:W2:Y:S08]  /*6dd0*/  MUFU.EX2 R160, R95 ;  /* 0x0000005f00a07308 */ /* 0x000ab00000000800 */
[----:B------:R-:W2:Y:S01]  /*6de0*/  MUFU.EX2 R96, R96 ;  /* 0x0000006000607308 */ /* 0x000ea20000000800 */
[----:B-----5:R-:W-:-:S04]  /*6df0*/  FADD.FTZ R95, R119, R94 ;  /* 0x0000005e775f7221 */ /* 0x020fc80000010000 */
[----:B0-----:R-:W-:Y:S01]  /*6e00*/  FADD.FTZ R94, R90, R95 ;  /* 0x0000005f5a5e7221 */ /* 0x001fe20000010000 */
[----:B-1----:R-:W-:-:S02]  /*6e10*/  FADD.FTZ R95, R89, R4 ;  /* 0x00000004595f7221 */ /* 0x002fc40000010000 */
[----:B------:R-:W0:Y:S01]  /*6e20*/  MUFU.EX2 R98, R98 ;  /* 0x0000006200627308 */ /* 0x000e220000000800 */
[----:B---3--:R-:W-:-:S01]  /*6e30*/  FADD.FTZ R94, R91, R94 ;  /* 0x0000005e5b5e7221 */ /* 0x008fc20000010000 */
[----:B----4-:R-:W-:-:S03]  /*6e40*/  FADD.FTZ R4, R92, R95 ;  /* 0x0000005f5c047221 */ /* 0x010fc60000010000 */
[----:B------:R-:W-:Y:S01]  /*6e50*/  FADD.FTZ R94, R163, R94 ;  /* 0x0000005ea35e7221 */ /* 0x000fe20000010000 */
[----:B--2---:R-:W-:-:S02]  /*6e60*/  FADD.FTZ R5, R93, R4 ;  /* 0x000000045d057221 */ /* 0x004fc40000010000 */
[----:B------:R-:W1:Y:S01]  /*6e70*/  MUFU.EX2 R97, R97 ;  /* 0x0000006100617308 */ /* 0x000e620000000800 */
[----:B------:R-:W-:-:S01]  /*6e80*/  FADD.FTZ R94, R160, R94 ;  /* 0x0000005ea05e7221 */ /* 0x000fc20000010000 */
[----:B------:R-:W-:-:S06]  /*6e90*/  FADD.FTZ R4, R96, R5 ;  /* 0x0000000560047221 */ /* 0x000fcc0000010000 */
        /* <DEDUP_REMOVED lines=14> */
.L_x_161:
        /* <DEDUP_REMOVED lines=14> */
[-C--:B------:R-:W-:Y:S01]  /*7060*/  FMUL.FTZ R24, R24, R7.reuse ;  /* 0x0000000718187220 */ /* 0x080fe20000410000 */
[----:B------:R-:W-:Y:S01]  /*7070*/  F2FP.SATFINITE.E4M3.F32.PACK_AB_MERGE_C R144, R145, R144, RZ ;  /* 0x000000909190723e */ /* 0x000fe200048070ff */
[-C--:B------:R-:W-:Y:S01]  /*7080*/  FMUL.FTZ R25, R25, R7.reuse ;  /* 0x0000000719197220 */ /* 0x080fe20000410000 */
[----:B------:R-:W-:Y:S01]  /*7090*/  F2FP.SATFINITE.E4M3.F32.PACK_AB_MERGE_C R150, R151, R150, RZ ;  /* 0x000000969796723e */ /* 0x000fe200048070ff */
[----:B------:R-:W-:Y:S01]  /*70a0*/  SYNCS.ARRIVE.TRANS64.RED.A1T0 RZ, [UR6], RZ ;  /* 0x000000ffffff79a7 */ /* 0x000fe20008100406 */
[----:B------:R-:W-:Y:S01]  /*70b0*/  F2FP.SATFINITE.E4M3.F32.PACK_AB_MERGE_C R124, R125, R124, RZ ;  /* 0x0000007c7d7c723e */ /* 0x000fe200048070ff */
[-C--:B------:R-:W-:Y:S01]  /*70c0*/  FMUL.FTZ R28, R28, R7.reuse ;  /* 0x000000071c1c7220 */ /* 0x080fe20000410000 */
        /* <DEDUP_REMOVED lines=95> */
.L_x_151:
[----:B------:R-:W-:Y:S06]  /*76c0*/  BAR.ARV 0x8, 0x180 ;  /* 0x0206000000007b1d */ /* 0x000fec0000002000 */
[----:B------:R-:W-:Y:S05]  /*76d0*/  @!P0 BRA `(.L_x_163) ;  /* 0x0000000000048947 */ /* 0x000fea0003800000 */
[----:B------:R-:W-:Y:S01]  /*76e0*/  BPT.TRAP 0x1 ;  /* 0x000000040000795c */ /* 0x000fe20000300000 */
.L_x_163:
[----:B------:R-:W-:Y:S01]  /*76f0*/  ULEA UR4, UR52, UR39, 0x3 ;  /* 0x0000002734047291 */ /* 0x000fe2000f8e183f */
[----:B------:R-:W-:-:S05]  /*7700*/  IMAD.U32 R6, RZ, RZ, UR44 ;  /* 0x0000002cff067e24 */ /* 0x000fca000f8e00ff */
[----:B------:R-:W-:-:S04]  /*7710*/  SHF.L.U32 R6, R6, 0x1f, RZ ;  /* 0x0000001f06067819 */ /* 0x000fc800000006ff */
[----:B------:R0:W1:Y:S01]  /*7720*/  SYNCS.PHASECHK.TRANS64.TRYWAIT P1, [UR4+0x29850], R6 ;  /* 0x02985006ff0075a7 */ /* 0x0000620008020144 */
[----:B------:R-:W-:Y:S05]  /*7730*/  @!P0 BRA `(.L_x_164) ;  /* 0x0000000000048947 */ /* 0x000fea0003800000 */
[----:B------:R-:W-:Y:S01]  /*7740*/  BPT.TRAP 0x1 ;  /* 0x000000040000795c */ /* 0x000fe20000300000 */
.L_x_164:
[----:B-1----:R-:W-:Y:S05]  /*7750*/  @P1 BRA `(.L_x_165) ;  /* 0x0000000000081947 */ /* 0x002fea0003800000 */
[----:B------:R-:W1:Y:S02]  /*7760*/  SYNCS.PHASECHK.TRANS64.TRYWAIT P1, [UR4+0x29850], R6 ;  /* 0x02985006ff0075a7 */ /* 0x000e640008020144 */
[----:B-1----:R-:W-:Y:S05]  /*7770*/  @!P1 BRA `(.L_x_166) ;  /* 0x0000005c009c9947 */ /* 0x002fea0003800000 */
.L_x_165:
        /* <DEDUP_REMOVED lines=73> */
[----:B------:R2:W3:Y:S01]  /*7c10*/  @P1 MUFU.RCP R11, R12 ;  /* 0x0000000c000b1308 */ /* 0x0004e20000001000 */
        /* <DEDUP_REMOVED lines=15> */
.L_x_167:
[----:B------:R-:W0:Y:S01]  /*7d10*/  S2R R89, SR_TID.X ;  /* 0x0000000000597919 */ /* 0x000e220000002100 */
[----:B------:R-:W-:Y:S01]  /*7d20*/  ULDC.64 UR6, c[0x4][0x40] ;  /* 0x0100100000067ab9 */ /* 0x000fe20000000a00 */
[----:B------:R-:W1:Y:S01]  /*7d30*/  S2UR UR5, SR_SWINHI ;  /* 0x00000000000579c3 */ /* 0x000e620000002f00 */
[-C--:B------:R-:W-:Y:S01]  /*7d40*/  FMUL.FTZ R28, R28, R12.reuse ;  /* 0x0000000c1c1c7220 */ /* 0x080fe20000410000 */
[----:B------:R-:W-:Y:S01]  /*7d50*/  FMUL.FTZ R3, R24, R12 ;  /* 0x0000000c18037220 */ /* 0x000fe20000410000 */
[----:B------:R-:W-:Y:S01]  /*7d60*/  FMUL.FTZ R55, R55, R88 ;  /* 0x0000005837377220 */ /* 0x000fe20000410000 */
        /* <DEDUP_REMOVED lines=25> */
[----:B------:R-:W-:Y:S01]  /*7f00*/  FMUL.FTZ R46, R46, R88 ;  /* 0x000000582e2e7220 */ /* 0x000fe20000410000 */
[----:B0-----:R-:W-:-:S02]  /*7f10*/  IMAD.SHL.U32 R0, R89, 0x4, RZ ;  /* 0x0000000459007824 */ /* 0x001fc400078e00ff */
[-C--:B------:R-:W-:Y:S01]  /*7f20*/  FMUL.FTZ R15, R42, R88.reuse ;  /* 0x000000582a0f7220 */ /* 0x080fe20000410000 */
[-C--:B------:R-:W-:Y:S01]  /*7f30*/  FMUL.FTZ R47, R47, R88.reuse ;  /* 0x000000582f2f7220 */ /* 0x080fe20000410000 */
[-C--:B------:R-:W-:Y:S01]  /*7f40*/  FMUL.FTZ R20, R43, R88.reuse ;  /* 0x000000582b147220 */ /* 0x080fe20000410000 */
[-C--:B------:R-:W-:Y:S01]  /*7f50*/  FMUL.FTZ R54, R54, R88.reuse ;  /* 0x0000005836367220 */ /* 0x080fe20000410000 */
[----:B------:R-:W-:Y:S01]  /*7f60*/  LOP3.LUT R0, R0, 0xc, RZ, 0xc0, !PT ;  /* 0x0000000c00007812 */ /* 0x000fe200078ec0ff */
[-C--:B------:R-:W-:Y:S01]  /*7f70*/  FMUL.FTZ R71, R71, R88.reuse ;  /* 0x0000005847477220 */ /* 0x080fe20000410000 */
[-C--:B------:R-:W-:Y:S01]  /*7f80*/  FMUL.FTZ R78, R78, R88.reuse ;  /* 0x000000584e4e7220 */ /* 0x080fe20000410000 */
[-C--:B------:R-:W-:Y:S01]  /*7f90*/  FMUL.FTZ R79, R79, R88.reuse ;  /* 0x000000584f4f7220 */ /* 0x080fe20000410000 */
[----:B------:R-:W-:Y:S01]  /*7fa0*/  IADD3 R6, P0, R0, UR6, RZ ;  /* 0x0000000600067c10 */ /* 0x000fe2000ff1e0ff */
[-C--:B------:R-:W-:Y:S01]  /*7fb0*/  FMUL.FTZ R70, R70, R88.reuse ;  /* 0x0000005846467220 */ /* 0x080fe20000410000 */
[-C--:B------:R-:W-:Y:S01]  /*7fc0*/  FMUL.FTZ R38, R38, R88.reuse ;  /* 0x0000005826267220 */ /* 0x080fe20000410000 */
[-C--:B------:R-:W-:Y:S01]  /*7fd0*/  FMUL.FTZ R39, R39, R88.reuse ;  /* 0x0000005827277220 */ /* 0x080fe20000410000 */
[----:B------:R-:W-:Y:S01]  /*7fe0*/  FMUL.FTZ R63, R63, R88 ;  /* 0x000000583f3f7220 */ /* 0x000fe20000410000 */
[----:B------:R-:W-:-:S02]  /*7ff0*/  IMAD.X R7, RZ, RZ, UR7, P0 ;  /* 0x00000007ff077e24 */ /* 0x000fc400080e06ff */
[-C--:B------:R-:W-:Y:S01]  /*8000*/  FMUL.FTZ R86, R86, R88.reuse ;  /* 0x0000005856567220 */ /* 0x080fe20000410000 */
[----:B------:R-:W-:Y:S01]  /*8010*/  FMUL.FTZ R87, R87, R88 ;  /* 0x0000005857577220 */ /* 0x000fe20000410000 */
[----:B------:R-:W-:Y:S01]  /*8020*/  ULDC.64 UR8, c[0x0][0xb90] ;  /* 0x0002e40000087ab9 */ /* 0x000fe20000000a00 */
[----:B------:R-:W-:Y:S01]  /*8030*/  USHF.R.S32.HI UR14, URZ, 0x1f, UR42 ;  /* 0x0000001f3f0e7899 */ /* 0x000fe2000801142a */
[----:B------:R0:W2:Y:S01]  /*8040*/  LDG.E.CONSTANT R0, desc[UR48][R6.64] ;  /* 0x0000003006007981 */ /* 0x0000a2000c1e9900 */
[-C--:B------:R-:W-:Y:S01]  /*8050*/  FMUL.FTZ R24, R49, R12.reuse ;  /* 0x0000000c31187220 */ /* 0x080fe20000410000 */
[----:B------:R-:W-:Y:S01]  /*8060*/  F2FP.BF16.F32.PACK_AB R3, R28, R3 ;  /* 0x000000031c03723e */ /* 0x000fe200000010ff */
[-C--:B------:R-:W-:Y:S01]  /*8070*/  FMUL.FTZ R49, R72, R12.reuse ;  /* 0x0000000c48317220 */ /* 0x080fe20000410000 */
[-C--:B------:R-:W-:Y:S01]  /*8080*/  FMUL.FTZ R48, R73, R12.reuse ;  /* 0x0000000c49307220 */ /* 0x080fe20000410000 */
[-C--:B------:R-:W-:Y:S01]  /*8090*/  FMUL.FTZ R33, R56, R12.reuse ;  /* 0x0000000c38217220 */ /* 0x080fe20000410000 */
[-C--:B------:R-:W-:Y:S01]  /*80a0*/  FMUL.FTZ R32, R57, R12.reuse ;  /* 0x0000000c39207220 */ /* 0x080fe20000410000 */
[-C--:B------:R-:W-:Y:S01]  /*80b0*/  FMUL.FTZ R57, R80, R12.reuse ;  /* 0x0000000c50397220 */ /* 0x080fe20000410000 */
[----:B------:R-:W-:Y:S01]  /*80c0*/  FMUL.FTZ R56, R81, R12 ;  /* 0x0000000c51387220 */ /* 0x000fe20000410000 */
[----:B------:R-:W-:Y:S01]  /*80d0*/  F2FP.BF16.F32.PACK_AB R49, R76, R49 ;  /* 0x000000314c31723e */ /* 0x000fe200000010ff */
[-C--:B0-----:R-:W-:Y:S01]  /*80e0*/  FMUL.FTZ R7, R26, R88.reuse ;  /* 0x000000581a077220 */ /* 0x081fe20000410000 */
[-C--:B------:R-:W-:Y:S01]  /*80f0*/  FMUL.FTZ R26, R51, R88.reuse ;  /* 0x00000058331a7220 */ /* 0x080fe20000410000 */
[-C--:B------:R-:W-:Y:S01]  /*8100*/  FMUL.FTZ R6, R27, R88.reuse ;  /* 0x000000581b067220 */ /* 0x080fe20000410000 */
[----:B------:R-:W-:Y:S01]  /*8110*/  FMUL.FTZ R27, R58, R88 ;  /* 0x000000583a1b7220 */ /* 0x000fe20000410000 */
[----:B------:R-:W-:Y:S01]  /*8120*/  F2FP.BF16.F32.PACK_AB R48, R77, R48 ;  /* 0x000000304d30723e */ /* 0x000fe200000010ff */
[----:B------:R-:W-:Y:S01]  /*8130*/  FMUL.FTZ R40, R65, R12 ;  /* 0x0000000c41287220 */ /* 0x000fe20000410000 */
[----:B------:R-:W-:Y:S01]  /*8140*/  F2FP.BF16.F32.PACK_AB R28, R55, R26 ;  /* 0x0000001a371c723e */ /* 0x000fe200000010ff */
[----:B------:R-:W-:Y:S01]  /*8150*/  UMOV UR6, UR39 ;  /* 0x0000002700067c82 */ /* 0x000fe20008000000 */
[----:B-1----:R-:W-:Y:S01]  /*8160*/  UMOV UR7, UR5 ;  /* 0x0000000500077c82 */ /* 0x002fe20008000000 */
[----:B------:R-:W-:Y:S01]  /*8170*/  LOP3.LUT P0, R26, R89, 0x3, RZ, 0xc0, !PT ;  /* 0x00000003591a7812 */ /* 0x000fe2000780c0ff */
[----:B------:R-:W-:Y:S01]  /*8180*/  FMUL.FTZ R41, R64, R12 ;  /* 0x0000000c40297220 */ /* 0x000fe20000410000 */
[----:B------:R-:W-:Y:S01]  /*8190*/  F2FP.BF16.F32.PACK_AB R57, R84, R57 ;  /* 0x000000395439723e */ /* 0x000fe200000010ff */
[----:B------:R-:W-:Y:S01]  /*81a0*/  FMUL.FTZ R12, R35, R88 ;  /* 0x00000058230c7220 */ /* 0x000fe20000410000 */
[----:B------:R-:W-:Y:S01]  /*81b0*/  ISETP.EQ.OR P0, PT, R26, 0x3, !P0 ;  /* 0x000000031a00780c */ /* 0x000fe20004702670 */
[----:B------:R-:W-:Y:S01]  /*81c0*/  IMAD.U32 R26, RZ, RZ, UR6 ;  /* 0x00000006ff1a7e24 */ /* 0x000fe2000f8e00ff */
[----:B------:R-:W-:Y:S01]  /*81d0*/  F2FP.BF16.F32.PACK_AB R56, R85, R56 ;  /* 0x000000385538723e */ /* 0x000fe200000010ff */
[-C--:B------:R-:W-:Y:S01]  /*81e0*/  FMUL.FTZ R35, R66, R88.reuse ;  /* 0x0000005842237220 */ /* 0x080fe20000410000 */
[----:B------:R-:W-:Y:S01]  /*81f0*/  F2FP.BF16.F32.PACK_AB R7, R30, R7 ;  /* 0x000000071e07723e */ /* 0x000fe200000010ff */
[----:B------:R-:W-:Y:S01]  /*8200*/  FMUL.FTZ R34, R59, R88 ;  /* 0x000000583b227220 */ /* 0x000fe20000410000 */
[----:B------:R-:W-:Y:S01]  /*8210*/  F2FP.BF16.F32.PACK_AB R6, R31, R6 ;  /* 0x000000061f06723e */ /* 0x000fe200000010ff */
[----:B------:R-:W-:Y:S01]  /*8220*/  FMUL.FTZ R25, R50, R88 ;  /* 0x0000005832197220 */ /* 0x000fe20000410000 */
[----:B------:R-:W-:Y:S01]  /*8230*/  F2FP.BF16.F32.PACK_AB R62, R62, R27 ;  /* 0x0000001b3e3e723e */ /* 0x000fe200000010ff */
[----:B------:R-:W-:Y:S01]  /*8240*/  IMAD.U32 R27, RZ, RZ, UR7 ;  /* 0x00000007ff1b7e24 */ /* 0x000fe2000f8e00ff */
[----:B------:R-:W-:Y:S01]  /*8250*/  SEL R65, R49, R48, P0 ;  /* 0x0000003031417207 */ /* 0x000fe20000000000 */
[-C--:B------:R-:W-:Y:S01]  /*8260*/  FMUL.FTZ R42, R67, R88.reuse ;  /* 0x00000058432a7220 */ /* 0x080fe20000410000 */
[----:B------:R-:W-:Y:S01]  /*8270*/  SEL R48, R48, R49, P0 ;  /* 0x0000003130307207 */ /* 0x000fe20000000000 */
[----:B------:R-:W-:Y:S01]  /*8280*/  FMUL.FTZ R43, R74, R88 ;  /* 0x000000584a2b7220 */ /* 0x000fe20000410000 */
[----:B------:R-:W-:Y:S01]  /*8290*/  SEL R49, R57, R56, P0 ;  /* 0x0000003839317207 */ /* 0x000fe20000000000 */
[----:B------:R-:W-:Y:S01]  /*82a0*/  FMUL.FTZ R50, R75, R88 ;  /* 0x000000584b327220 */ /* 0x000fe20000410000 */
[----:B------:R-:W-:Y:S01]  /*82b0*/  SEL R56, R56, R57, P0 ;  /* 0x0000003938387207 */ /* 0x000fe20000000000 */
[----:B------:R-:W0:Y:S01]  /*82c0*/  LDC R85, c[0x0][0xc38] ;  /* 0x00030e00ff557b82 */ /* 0x000e220000000800 */
[----:B------:R-:W-:Y:S01]  /*82d0*/  SEL R57, R7, R6, P0 ;  /* 0x0000000607397207 */ /* 0x000fe20000000000 */
[----:B------:R-:W-:Y:S01]  /*82e0*/  FMUL.FTZ R51, R82, R88 ;  /* 0x0000005852337220 */ /* 0x000fe20000410000 */
[----:B------:R-:W-:Y:S01]  /*82f0*/  SEL R66, R6, R7, P0 ;  /* 0x0000000706427207 */ /* 0x000fe20000000000 */
[----:B------:R-:W-:Y:S01]  /*8300*/  IMAD.WIDE R6, R171, 0x2, R26 ;  /* 0x00000002ab067825 */ /* 0x000fe200078e021a */
[----:B------:R-:W-:Y:S01]  /*8310*/  F2FP.BF16.F32.PACK_AB R33, R60, R33 ;  /* 0x000000213c21723e */ /* 0x000fe200000010ff */
[----:B------:R-:W-:Y:S01]  /*8320*/  UIADD3 UR5, -UR42, URZ, URZ ;  /* 0x0000003f2a057290 */ /* 0x000fe2000fffe13f */
[----:B------:R-:W-:Y:S01]  /*8330*/  F2FP.BF16.F32.PACK_AB R32, R61, R32 ;  /* 0x000000203d20723e */ /* 0x000fe200000010ff */
[----:B------:R-:W-:Y:S01]  /*8340*/  ULDC UR6, c[0x0][0xc44] ;  /* 0x0003110000067ab9 */ /* 0x000fe20000000800 */
[----:B------:R-:W-:Y:S01]  /*8350*/  F2FP.BF16.F32.PACK_AB R8, R29, R8 ;  /* 0x000000081d08723e */ /* 0x000fe200000010ff */
[----:B------:R-:W-:Y:S01]  /*8360*/  UIMAD UR13, UR6, UR5, UR43 ;  /* 0x00000005060d72a4 */ /* 0x000fe2000f8e022b */
[----:B------:R-:W-:Y:S01]  /*8370*/  SEL R59, R33, R32, P0 ;  /* 0x00000020213b7207 */ /* 0x000fe20000000000 */
[----:B------:R-:W-:Y:S01]  /*8380*/  FMUL.FTZ R58, R83, R88 ;  /* 0x00000058533a7220 */ /* 0x000fe20000410000 */
[----:B------:R-:W-:Y:S01]  /*8390*/  SEL R60, R32, R33, P0 ;  /* 0x00000021203c7207 */ /* 0x000fe20000000000 */
        /* <DEDUP_REMOVED lines=11> */
[----:B------:R-:W-:Y:S01]  /*8450*/  LOP3.LUT R32, R33, 0x380, RZ, 0xc0, !PT ;  /* 0x0000038021207812 */ /* 0x000fe200078ec0ff */
[----:B------:R-:W-:Y:S01]  /*8460*/  UIMAD UR5, UR13, UR9, UR5 ;  /* 0x000000090d0572a4 */ /* 0x000fe2000f8e0205 */
[----:B------:R-:W-:Y:S01]  /*8470*/  IADD3 R8, P2, R6, 0x20, RZ ;  /* 0x0000002006087810 */ /* 0x000fe20007f5e0ff */
[----:B------:R-:W-:Y:S01]  /*8480*/  IMAD.WIDE R26, R3, 0x2, R26 ;  /* 0x00000002031a7825 */ /* 0x000fe200078e021a */
[----:B------:R-:W-:Y:S01]  /*8490*/  SHF.R.U64 R32, R32, 0x3, RZ ;  /* 0x0000000320207819 */ /* 0x000fe200000012ff */
[----:B------:R-:W-:Y:S01]  /*84a0*/  ULDC.64 UR10, c[0x0][0xb98] ;  /* 0x0002e600000a7ab9 */ /* 0x000fe20000000a00 */
[----:B------:R-:W-:Y:S01]  /*84b0*/  F2FP.BF16.F32.PACK_AB R9, R36, R9 ;  /* 0x000000092409723e */ /* 0x000fe200000010ff */
[----:B------:R-:W-:Y:S01]  /*84c0*/  UIMAD UR8, UR14, UR10, URZ ;  /* 0x0000000a0e0872a4 */ /* 0x000fe2000f8e023f */
[----:B------:R-:W-:Y:S01]  /*84d0*/  F2FP.BF16.F32.PACK_AB R10, R37, R10 ;  /* 0x0000000a250a723e */ /* 0x000fe200000010ff */
[----:B------:R-:W-:Y:S01]  /*84e0*/  SYNCS.ARRIVE.TRANS64.RED.A1T0 RZ, [UR4], RZ ;  /* 0x000000ffffff79a7 */ /* 0x000fe20008100404 */
[----:B------:R-:W-:Y:S01]  /*84f0*/  LOP3.LUT R3, R8, 0x380, RZ, 0xc0, !PT ;  /* 0x0000038008037812 */ /* 0x000fe200078ec0ff */
[----:B------:R-:W-:Y:S01]  /*8500*/  UIADD3 UR7, UR7, UR5, URZ ;  /* 0x0000000507077290 */ /* 0x000fe2000fffe03f */
[----:B------:R-:W-:Y:S01]  /*8510*/  F2FP.BF16.F32.PACK_AB R15, R46, R15 ;  /* 0x0000000f2e0f723e */ /* 0x000fe200000010ff */
[----:B------:R-:W-:Y:S01]  /*8520*/  UIMAD UR8, UR42, UR11, UR8 ;  /* 0x0000000b2a0872a4 */ /* 0x000fe2000f8e0208 */
[----:B------:R-:W-:Y:S01]  /*8530*/  F2FP.BF16.F32.PACK_AB R20, R47, R20 ;  /* 0x000000142f14723e */ /* 0x000fe200000010ff */
[----:B------:R-:W-:Y:S01]  /*8540*/  UIMAD.WIDE.U32 UR6, UR42, UR10, UR6 ;  /* 0x0000000a2a0672a5 */ /* 0x000fe2000f8e0006 */
[----:B------:R-:W-:Y:S01]  /*8550*/  F2FP.BF16.F32.PACK_AB R41, R68, R41 ;  /* 0x000000294429723e */ /* 0x000fe200000010ff */
[----:B------:R-:W-:Y:S01]  /*8560*/  ULDC.64 UR4, c[0x0][0xb50] ;  /* 0x0002d40000047ab9 */ /* 0x000fe20000000a00 */
[----:B------:R-:W-:-:S02]  /*8570*/  F2FP.BF16.F32.PACK_AB R40, R69, R40 ;  /* 0x000000284528723e */ /* 0x000fc400000010ff */
[----:B------:R-:W-:Y:S01]  /*8580*/  LOP3.LUT R32, R32, R33, RZ, 0x3c, !PT ;  /* 0x0000002120207212 */ /* 0x000fe200078e3cff */
[----:B------:R-:W-:Y:S01]  /*8590*/  IMAD.X R33, RZ, RZ, R7, P6 ;  /* 0x000000ffff217224 */ /* 0x000fe200030e0607 */
[----:B------:R-:W-:Y:S02]  /*85a0*/  SEL R47, R9, R10, P0 ;  /* 0x0000000a092f7207 */ /* 0x000fe40000000000 */
[----:B------:R-:W-:Y:S02]  /*85b0*/  SEL R46, R10, R9, P0 ;  /* 0x000000090a2e7207 */ /* 0x000fe40000000000 */
[----:B------:R-:W-:Y:S02]  /*85c0*/  SHF.R.U64 R3, R3, 0x3, RZ ;  /* 0x0000000303037819 */ /* 0x000fe400000012ff */
[----:B------:R-:W-:Y:S02]  /*85d0*/  IADD3 R10, P6, R6, 0x40, RZ ;  /* 0x00000040060a7810 */ /* 0x000fe40007fde0ff */
[----:B------:R-:W-:-:S02]  /*85e0*/  SEL R61, R41, R40, P0 ;  /* 0x00000028293d7207 */ /* 0x000fc40000000000 */
[----:B------:R-:W-:Y:S01]  /*85f0*/  SEL R64, R40, R41, P0 ;  /* 0x0000002928407207 */ /* 0x000fe20000000000 */
[--C-:B------:R-:W-:Y:S01]  /*8600*/  IMAD.X R41, RZ, RZ, R7.reuse, P2 ;  /* 0x000000ffff297224 */ /* 0x100fe200010e0607 */
[----:B------:R-:W-:Y:S01]  /*8610*/  LOP3.LUT R40, R3, R8, RZ, 0x3c, !PT ;  /* 0x0000000803287212 */ /* 0x000fe200078e3cff */
[----:B------:R-:W-:Y:S01]  /*8620*/  IMAD.X R29, RZ, RZ, R7, P6 ;  /* 0x000000ffff1d7224 */ /* 0x000fe200030e0607 */
[----:B------:R-:W-:Y:S02]  /*8630*/  LOP3.LUT R3, R10, 0x380, RZ, 0xc0, !PT ;  /* 0x000003800a037812 */ /* 0x000fe400078ec0ff */
        /* <DEDUP_REMOVED lines=9> */
[----:B------:R-:W-:-:S02]  /*86d0*/  F2FP.BF16.F32.PACK_AB R43, R78, R43 ;  /* 0x0000002b4e2b723e */ /* 0x000fc400000010ff */
[----:B------:R-:W-:Y:S02]  /*86e0*/  F2FP.BF16.F32.PACK_AB R50, R79, R50 ;  /* 0x000000324f32723e */ /* 0x000fe400000010ff */
[----:B------:R-:W-:Y:S02]  /*86f0*/  SEL R55, R21, R24, P0 ;  /* 0x0000001815377207 */ /* 0x000fe40000000000 */
[----:B------:R-:W-:Y:S02]  /*8700*/  SEL R54, R24, R21, P0 ;  /* 0x0000001518367207 */ /* 0x000fe40000000000 */
[----:B------:R-:W-:Y:S02]  /*8710*/  IADD3 R21, P2, R26, 0x2000, RZ ;  /* 0x000020001a157810 */ /* 0x000fe40007f5e0ff */
[----:B------:R-:W-:Y:S02]  /*8720*/  F2FP.BF16.F32.PACK_AB R35, R70, R35 ;  /* 0x000000234623723e */ /* 0x000fe400000010ff */
[----:B------:R-:W-:-:S02]  /*8730*/  SEL R69, R15, R20, P0 ;  /* 0x000000140f457207 */ /* 0x000fc40000000000 */
[----:B------:R-:W-:Y:S02]  /*8740*/  SEL R70, R20, R15, P0 ;  /* 0x0000000f14467207 */ /* 0x000fe40000000000 */
[----:B------:R-:W-:Y:S02]  /*8750*/  SEL R75, R43, R50, P0 ;  /* 0x000000322b4b7207 */ /* 0x000fe40000000000 */
[----:B------:R-:W-:Y:S02]  /*8760*/  SEL R76, R50, R43, P0 ;  /* 0x0000002b324c7207 */ /* 0x000fe40000000000 */
[----:B------:R-:W-:Y:S02]  /*8770*/  F2FP.BF16.F32.PACK_AB R11, R38, R11 ;  /* 0x0000000b260b723e */ /* 0x000fe400000010ff */
[----:B------:R-:W-:Y:S02]  /*8780*/  F2FP.BF16.F32.PACK_AB R12, R39, R12 ;  /* 0x0000000c270c723e */ /* 0x000fe400000010ff */
[----:B------:R-:W-:-:S02]  /*8790*/  LOP3.LUT R43, R6, 0x380, RZ, 0xc0, !PT ;  /* 0x00000380062b7812 */ /* 0x000fc400078ec0ff */
[----:B------:R-:W-:Y:S02]  /*87a0*/  LOP3.LUT R20, R21, 0x380, RZ, 0xc0, !PT ;  /* 0x0000038015147812 */ /* 0x000fe400078ec0ff */
[----:B------:R-:W-:Y:S02]  /*87b0*/  F2FP.BF16.F32.PACK_AB R63, R63, R34 ;  /* 0x000000223f3f723e */ /* 0x000fe400000010ff */
[----:B------:R-:W-:Y:S02]  /*87c0*/  SEL R67, R11, R12, P0 ;  /* 0x0000000c0b437207 */ /* 0x000fe40000000000 */
[----:B------:R-:W-:Y:S02]  /*87d0*/  SEL R68, R12, R11, P0 ;  /* 0x0000000b0c447207 */ /* 0x000fe40000000000 */
[----:B------:R-:W-:Y:S02]  /*87e0*/  SHF.R.U64 R43, R43, 0x3, RZ ;  /* 0x000000032b2b7819 */ /* 0x000fe400000012ff */
[----:B------:R-:W-:-:S02]  /*87f0*/  SHF.R.U64 R20, R20, 0x3, RZ ;  /* 0x0000000314147819 */ /* 0x000fc400000012ff */
[----:B------:R-:W-:Y:S02]  /*8800*/  SEL R73, R62, R63, P0 ;  /* 0x0000003f3e497207 */ /* 0x000fe40000000000 */
[----:B------:R-:W-:Y:S02]  /*8810*/  IADD3 R11, P3, R6, 0x4000, RZ ;  /* 0x00004000060b7810 */ /* 0x000fe40007f7e0ff */
[----:B------:R-:W-:Y:S02]  /*8820*/  SEL R62, R63, R62, P0 ;  /* 0x0000003e3f3e7207 */ /* 0x000fe40000000000 */
[----:B------:R-:W-:Y:S01]  /*8830*/  SEL R53, R13, R14, P0 ;  /* 0x0000000e0d357207 */ /* 0x000fe20000000000 */
[----:B------:R-:W-:Y:S01]  /*8840*/  IMAD.X R39, RZ, RZ, R7, P3 ;  /* 0x000000ffff277224 */ /* 0x000fe200018e0607 */
[----:B------:R-:W-:Y:S02]  /*8850*/  SEL R52, R14, R13, P0 ;  /* 0x0000000d0e347207 */ /* 0x000fe40000000000 */
[----:B------:R-:W-:-:S02]  /*8860*/  SEL R63, R35, R42, P0 ;  /* 0x0000002a233f7207 */ /* 0x000fc40000000000 */
[----:B------:R-:W-:Y:S02]  /*8870*/  SEL R74, R42, R35, P0 ;  /* 0x000000232a4a7207 */ /* 0x000fe40000000000 */
[C---:B------:R-:W-:Y:S02]  /*8880*/  IADD3 R14, P5, R6.reuse, 0x4040, RZ ;  /* 0x00004040060e7810 */ /* 0x040fe40007fbe0ff */
[C---:B------:R-:W-:Y:S02]  /*8890*/  IADD3 R12, P4, R6.reuse, 0x4020, RZ ;  /* 0x00004020060c7810 */ /* 0x040fe40007f9e0ff */
[----:B------:R-:W-:Y:S01]  /*88a0*/  IADD3 R9, P1, R6, 0x60, RZ ;  /* 0x0000006006097810 */ /* 0x000fe20007f3e0ff */
[--C-:B------:R-:W-:Y:S01]  /*88b0*/  IMAD.X R35, RZ, RZ, R7.reuse, P5 ;  /* 0x000000ffff237224 */ /* 0x100fe200028e0607 */
[----:B------:R-:W-:Y:S01]  /*88c0*/  LOP3.LUT R42, R43, R6, RZ, 0x3c, !PT ;  /* 0x000000062b2a7212 */ /* 0x000fe200078e3cff */
[----:B------:R-:W-:Y:S01]  /*88d0*/  IMAD.X R37, RZ, RZ, R7, P4 ;  /* 0x000000ffff257224 */ /* 0x000fe200020e0607 */
[----:B------:R-:W-:Y:S01]  /*88e0*/  LOP3.LUT R20, R20, R21, RZ, 0x3c, !PT ;  /* 0x0000001514147212 */ /* 0x000fe200078e3cff */
[----:B------:R-:W-:Y:S01]  /*88f0*/  IMAD.X R21, RZ, RZ, R27, P2 ;  /* 0x000000ffff157224 */ /* 0x000fe200010e061b */
[----:B------:R-:W-:Y:S01]  /*8900*/  LOP3.LUT R6, R11, 0x380, RZ, 0xc0, !PT ;  /* 0x000003800b067812 */ /* 0x000fe200078ec0ff */
[--C-:B------:R-:W-:Y:S01]  /*8910*/  IMAD.X R31, RZ, RZ, R7.reuse, P1 ;  /* 0x000000ffff1f7224 */ /* 0x100fe200008e0607 */
[----:B-1----:R-:W-:Y:S01]  /*8920*/  ISETP.NE.AND P2, PT, R3, 0x1, PT ;  /* 0x000000010300780c */ /* 0x002fe20003f45270 */
[----:B------:R-:W-:Y:S01]  /*8930*/  IMAD.MOV.U32 R43, RZ, RZ, R7 ;  /* 0x000000ffff2b7224 */ /* 0x000fe200078e0007 */
[----:B------:R-:W-:-:S02]  /*8940*/  SHF.R.U64 R6, R6, 0x3, RZ ;  /* 0x0000000306067819 */ /* 0x000fc400000012ff */
[----:B------:R-:W-:Y:S01]  /*8950*/  MOV R78, R32 ;  /* 0x00000020004e7202 */ /* 0x000fe20000000f00 */
[----:B------:R-:W-:Y:S01]  /*8960*/  IMAD R32, RZ, RZ, -UR43 ;  /* 0x8000002bff207e24 */ /* 0x000fe2000f8e02ff */
[----:B------:R-:W-:Y:S02]  /*8970*/  LOP3.LUT R38, R6, R11, RZ, 0x3c, !PT ;  /* 0x0000000b06267212 */ /* 0x000fe400078e3cff */
[----:B------:R-:W-:Y:S01]  /*8980*/  LOP3.LUT R6, R9, 0x380, RZ, 0xc0, !PT ;  /* 0x0000038009067812 */ /* 0x000fe200078ec0ff */
[----:B0-----:R-:W-:Y:S01]  /*8990*/  IMAD R85, R85, R32, UR41 ;  /* 0x0000002955557e24 */ /* 0x001fe2000f8e0220 */
[----:B------:R-:W-:Y:S02]  /*89a0*/  IADD3 R25, P6, R26, 0x1000, RZ ;  /* 0x000010001a197810 */ /* 0x000fe40007fde0ff */
[----:B------:R-:W-:Y:S01]  /*89b0*/  SHF.R.U64 R6, R6, 0x3, RZ ;  /* 0x0000000306067819 */ /* 0x000fe200000012ff */
[----:B------:R-:W0:Y:S01]  /*89c0*/  @P2 LDC R33, c[0x0][0xbec] ;  /* 0x0002fb00ff212b82 */ /* 0x000e220000000800 */
[----:B------:R-:W-:Y:S01]  /*89d0*/  IMAD R32, R85, 0x80, R170 ;  /* 0x0000008055207824 */ /* 0x000fe200078e02aa */
[----:B------:R-:W-:-:S02]  /*89e0*/  LOP3.LUT R24, R25, 0x380, RZ, 0xc0, !PT ;  /* 0x0000038019187812 */ /* 0x000fc400078ec0ff */
[----:B------:R-:W-:Y:S02]  /*89f0*/  LOP3.LUT R30, R6, R9, RZ, 0x3c, !PT ;  /* 0x00000009061e7212 */ /* 0x000fe400078e3cff */
[----:B------:R-:W-:Y:S01]  /*8a00*/  MOV R83, R28 ;  /* 0x0000001c00537202 */ /* 0x000fe20000000f00 */
[----:B------:R-:W-:Y:S01]  /*8a10*/  IMAD.MOV.U32 R28, RZ, RZ, R32 ;  /* 0x000000ffff1c7224 */ /* 0x000fe200078e0020 */
[----:B------:R-:W-:Y:S02]  /*8a20*/  MOV R82, R30 ;  /* 0x0000001e00527202 */ /* 0x000fe40000000f00 */
[----:B------:R-:W1:Y:S01]  /*8a30*/  @P2 LDC R30, c[0x0][0xbf0] ;  /* 0x0002fc00ff1e2b82 */ /* 0x000e620000000800 */
[----:B------:R-:W-:Y:S02]  /*8a40*/  F2FP.BF16.F32.PACK_AB R51, R86, R51 ;  /* 0x000000335633723e */ /* 0x000fe400000010ff */
[----:B------:R-:W-:Y:S02]  /*8a50*/  F2FP.BF16.F32.PACK_AB R58, R87, R58 ;  /* 0x0000003a573a723e */ /* 0x000fe400000010ff */
[----:B------:R-:W-:-:S02]  /*8a60*/  SHF.R.U64 R24, R24, 0x3, RZ ;  /* 0x0000000318187819 */ /* 0x000fc400000012ff */
[----:B------:R-:W-:Y:S02]  /*8a70*/  LOP3.LUT R13, R14, 0x380, RZ, 0xc0, !PT ;  /* 0x000003800e0d7812 */ /* 0x000fe400078ec0ff */
[----:B------:R-:W-:Y:S02]  /*8a80*/  SEL R77, R51, R58, P0 ;  /* 0x0000003a334d7207 */ /* 0x000fe40000000000 */
[----:B------:R-:W-:Y:S02]  /*8a90*/  LOP3.LUT R7, R12, 0x380, RZ, 0xc0, !PT ;  /* 0x000003800c077812 */ /* 0x000fe400078ec0ff */
[----:B------:R-:W-:Y:S01]  /*8aa0*/  LOP3.LUT R24, R24, R25, RZ, 0x3c, !PT ;  /* 0x0000001918187212 */ /* 0x000fe200078e3cff */
[----:B0-----:R-:W-:Y:S01]  /*8ab0*/  @P2 IMAD.HI.U32 R29, R32, R33, RZ ;  /* 0x00000021201d2227 */ /* 0x001fe200078e00ff */
[----:B------:R-:W-:Y:S02]  /*8ac0*/  SEL R58, R58, R51, P0 ;  /* 0x000000333a3a7207 */ /* 0x000fe40000000000 */
[----:B------:R-:W-:Y:S01]  /*8ad0*/  SHF.R.U64 R13, R13, 0x3, RZ ;  /* 0x000000030d0d7819 */ /* 0x000fe200000012ff */
[----:B------:R-:W-:Y:S01]  /*8ae0*/  IMAD.X R25, RZ, RZ, R27, P6 ;  /* 0x000000ffff197224 */ /* 0x000fe200030e061b */
[----:B------:R-:W-:-:S02]  /*8af0*/  IADD3 R15, P1, R26, 0x3000, RZ ;  /* 0x000030001a0f7810 */ /* 0x000fc40007f3e0ff */
[----:B------:R-:W-:Y:S02]  /*8b00*/  IADD3 R51, P6, R26, 0x7000, RZ ;  /* 0x000070001a337810 */ /* 0x000fe40007fde0ff */
[----:B------:R-:W-:Y:S02]  /*8b10*/  SHF.R.U64 R7, R7, 0x3, RZ ;  /* 0x0000000307077819 */ /* 0x000fe400000012ff */
[----:B-1----:R-:W-:Y:S02]  /*8b20*/  @P2 SHF.R.U32.HI R28, RZ, R30, R29 ;  /* 0x0000001eff1c2219 */ /* 0x002fe4000001161d */
[----:B------:R-:W-:Y:S02]  /*8b30*/  LOP3.LUT R34, R13, R14, RZ, 0x3c, !PT ;  /* 0x0000000e0d227212 */ /* 0x000fe400078e3cff */
[----:B------:R-:W-:Y:S01]  /*8b40*/  LOP3.LUT R14, R15, 0x380, RZ, 0xc0, !PT ;  /* 0x000003800f0e7812 */ /* 0x000fe200078ec0ff */
[----:B------:R-:W-:Y:S01]  /*8b50*/  IMAD.MOV R30, RZ, RZ, -R28 ;  /* 0x000000ffff1e7224 */ /* 0x000fe200078e0a1c */
[----:B------:R-:W-:-:S02]  /*8b60*/  LOP3.LUT R6, R51, 0x380, RZ, 0xc0, !PT ;  /* 0x0000038033067812 */ /* 0x000fc400078ec0ff */
[----:B------:R-:W-:Y:S02]  /*8b70*/  LOP3.LUT R36, R7, R12, RZ, 0x3c, !PT ;  /* 0x0000000c07247212 */ /* 0x000fe400078e3cff */
[----:B------:R-:W-:Y:S02]  /*8b80*/  SHF.R.U64 R14, R14, 0x3, RZ ;  /* 0x000000030e0e7819 */ /* 0x000fe400000012ff */
[----:B------:R-:W-:Y:S02]  /*8b90*/  SHF.R.U64 R6, R6, 0x3, RZ ;  /* 0x0000000306067819 */ /* 0x000fe400000012ff */
[----:B------:R-:W-:Y:S02]  /*8ba0*/  MOV R84, R42 ;  /* 0x0000002a00547202 */ /* 0x000fe40000000f00 */
[----:B------:R-:W-:Y:S01]  /*8bb0*/  MOV R80, R36 ;  /* 0x0000002400507202 */ /* 0x000fe20000000f00 */
[----:B------:R-:W-:Y:S01]  /*8bc0*/  IMAD R37, R3, R30, R32 ;  /* 0x0000001e03257224 */ /* 0x000fe200078e0220 */
[----:B------:R-:W-:Y:S01]  /*8bd0*/  LOP3.LUT R14, R14, R15, RZ, 0x3c, !PT ;  /* 0x0000000f0e0e7212 */ /* 0x000fe200078e3cff */
[----:B------:R-:W-:Y:S01]  /*8be0*/  IMAD.X R15, RZ, RZ, R27, P1 ;  /* 0x000000ffff0f7224 */ /* 0x000fe200008e061b */
[----:B------:R-:W-:-:S02]  /*8bf0*/  LOP3.LUT R6, R6, R51, RZ, 0x3c, !PT ;  /* 0x0000003306067212 */ /* 0x000fc400078e3cff */
[----:B------:R-:W-:Y:S01]  /*8c00*/  MOV R79, R34 ;  /* 0x00000022004f7202 */ /* 0x000fe20000000f00 */
[----:B------:R-:W-:Y:S01]  /*8c10*/  IMAD.U32 R34, RZ, RZ, UR8 ;  /* 0x00000008ff227e24 */ /* 0x000fe2000f8e00ff */
[----:B------:R-:W-:Y:S01]  /*8c20*/  MOV R42, R40 ;  /* 0x00000028002a7202 */ /* 0x000fe20000000f00 */
[----:B------:R-:W-:Y:S01]  /*8c30*/  ULDC.64 UR8, c[0x0][0xae8] ;  /* 0x0002ba0000087ab9 */ /* 0x000fe20000000a00 */
[----:B------:R-:W-:Y:S02]  /*8c40*/  SHF.R.S32.HI R29, RZ, 0x1f, R28 ;  /* 0x0000001fff1d7819 */ /* 0x000fe4000001141c */
[----:B------:R-:W-:Y:S02]  /*8c50*/  IADD3 R40, P1, R28, UR6, RZ ;  /* 0x000000061c287c10 */ /* 0x000fe4000ff3e0ff */
[----:B------:R-:W-:Y:S02]  /*8c60*/  IADD3 R11, P4, R26, 0x5000, RZ ;  /* 0x000050001a0b7810 */ /* 0x000fe40007f9e0ff */
[----:B------:R-:W-:-:S02]  /*8c70*/  SHF.R.S32.HI R36, RZ, 0x1f, R37 ;  /* 0x0000001fff247819 */ /* 0x000fc40000011425 */
        /* <DEDUP_REMOVED lines=8> */
[----:B------:R-:W-:Y:S02]  /*8d00*/  SHF.R.U64 R10, R10, 0x3, RZ ;  /* 0x000000030a0a7819 */ /* 0x000fe400000012ff */
[----:B------:R-:W-:-:S02]  /*8d10*/  SHF.R.U64 R12, R12, 0x3, RZ ;  /* 0x000000030c0c7819 */ /* 0x000fc400000012ff */
[----:B------:R-:W-:Y:S01]  /*8d20*/  LOP3.LUT R10, R10, R11, RZ, 0x3c, !PT ;  /* 0x0000000b0a0a7212 */ /* 0x000fe200078e3cff */
[--C-:B------:R-:W-:Y:S01]  /*8d30*/  IMAD.X R11, RZ, RZ, R27.reuse, P4 ;  /* 0x000000ffff0b7224 */ /* 0x100fe200020e061b */
[----:B------:R-:W-:Y:S02]  /*8d40*/  LOP3.LUT P1, RZ, R23, 0x3, RZ, 0xc0, !PT ;  /* 0x0000000317ff7812 */ /* 0x000fe4000782c0ff */
[----:B------:R-:W-:Y:S01]  /*8d50*/  LOP3.LUT R12, R12, R13, RZ, 0x3c, !PT ;  /* 0x0000000d0c0c7212 */ /* 0x000fe200078e3cff */
[----:B------:R-:W-:Y:S01]  /*8d60*/  IMAD.X R13, RZ, RZ, R27, P3 ;  /* 0x000000ffff0d7224 */ /* 0x000fe200018e061b */
[----:B------:R-:W-:Y:S02]  /*8d70*/  MOV R81, R38 ;  /* 0x0000002600517202 */ /* 0x000fe40000000f00 */
[C---:B------:R-:W-:Y:S02]  /*8d80*/  IADD3 R9, P5, R26.reuse, 0x6000, RZ ;  /* 0x000060001a097810 */ /* 0x040fe40007fbe0ff */
[----:B------:R-:W-:-:S02]  /*8d90*/  LOP3.LUT R7, R26, 0x380, RZ, 0xc0, !PT ;  /* 0x000003801a077812 */ /* 0x000fc400078ec0ff */
[----:B------:R-:W-:Y:S02]  /*8da0*/  LOP3.LUT R8, R9, 0x380, RZ, 0xc0, !PT ;  /* 0x0000038009087812 */ /* 0x000fe400078ec0ff */
[----:B------:R-:W-:Y:S02]  /*8db0*/  SHF.R.U64 R7, R7, 0x3, RZ ;  /* 0x0000000307077819 */ /* 0x000fe400000012ff */
[----:B------:R-:W-:Y:S02]  /*8dc0*/  SHF.R.U64 R8, R8, 0x3, RZ ;  /* 0x0000000308087819 */ /* 0x000fe400000012ff */
[----:B------:R-:W-:Y:S01]  /*8dd0*/  LOP3.LUT R26, R7, R26, RZ, 0x3c, !PT ;  /* 0x0000001a071a7212 */ /* 0x000fe200078e3cff */
[--C-:B------:R-:W-:Y:S01]  /*8de0*/  IMAD.X R7, RZ, RZ, R27.reuse, P6 ;  /* 0x000000ffff077224 */ /* 0x100fe200030e061b */
[----:B------:R-:W-:Y:S01]  /*8df0*/  LOP3.LUT R8, R8, R9, RZ, 0x3c, !PT ;  /* 0x0000000908087212 */ /* 0x000fe200078e3cff */
[----:B------:R-:W-:Y:S01]  /*8e00*/  IMAD.X R9, RZ, RZ, R27, P5 ;  /* 0x000000ffff097224 */ /* 0x000fe200028e061b */
[----:B--2---:R-:W-:Y:S01]  /*8e10*/  LOP3.LUT R33, R0, 0x2, RZ, 0x3c, !PT ;  /* 0x0000000200217812 */ /* 0x004fe200078e3cff */
[----:B------:R-:W-:Y:S04]  /*8e20*/  SHFL.IDX PT, R45, R45, R0, 0x1c1f ;  /* 0x001c1f002d2d7589 */ /* 0x000fe800000e0000 */
[----:B------:R-:W-:Y:S04]  /*8e30*/  SHFL.IDX PT, R57, R57, R0, 0x1c1f ;  /* 0x001c1f0039397589 */ /* 0x000fe800000e0000 */
[----:B------:R-:W0:Y:S04]  /*8e40*/  SHFL.IDX PT, R44, R44, R33, 0x1c1f ;  /* 0x001c1f212c2c7589 */ /* 0x000e2800000e0000 */
[----:B------:R-:W1:Y:S04]  /*8e50*/  SHFL.IDX PT, R66, R66, R33, 0x1c1f ;  /* 0x001c1f2142427589 */ /* 0x000e6800000e0000 */
[----:B------:R-:W-:Y:S04]  /*8e60*/  SHFL.IDX PT, R47, R47, R0, 0x1c1f ;  /* 0x001c1f002f2f7589 */ /* 0x000fe800000e0000 */
[----:B------:R-:W-:Y:S04]  /*8e70*/  SHFL.IDX PT, R67, R67, R0, 0x1c1f ;  /* 0x001c1f0043437589 */ /* 0x000fe800000e0000 */
[----:B------:R-:W2:Y:S04]  /*8e80*/  SHFL.IDX PT, R46, R46, R33, 0x1c1f ;  /* 0x001c1f212e2e7589 */ /* 0x000ea800000e0000 */
[----:B------:R-:W3:Y:S04]  /*8e90*/  SHFL.IDX PT, R68, R68, R33, 0x1c1f ;  /* 0x001c1f2144447589 */ /* 0x000ee800000e0000 */
[----:B------:R-:W-:Y:S01]  /*8ea0*/  SHFL.IDX PT, R53, R53, R0, 0x1c1f ;  /* 0x001c1f0035357589 */ /* 0x000fe200000e0000 */
[----:B0-----:R-:W-:-:S02]  /*8eb0*/  SEL R28, R45, R44, P0 ;  /* 0x0000002c2d1c7207 */ /* 0x001fc40000000000 */
        /* <DEDUP_REMOVED lines=29> */
[----:B------:R-:W-:Y:S04]  /*9090*/  SHFL.IDX PT, R60, R60, R33, 0x1c1f ;  /* 0x001c1f213c3c7589 */ /* 0x000fe800000e0000 */
[----:B------:R-:W-:Y:S04]  /*90a0*/  SHFL.IDX PT, R0, R62, R33, 0x1c1f ;  /* 0x001c1f213e007589 */ /* 0x000fe800000e0000 */
[----:B------:R-:W1:Y:S04]  /*90b0*/  SHFL.IDX PT, R51, R74, R33, 0x1c1f ;  /* 0x001c1f214a337589 */ /* 0x000e6800000e0000 */
[----:B------:R-:W2:Y:S04]  /*90c0*/  SHFL.IDX PT, R48, R48, R33, 0x1c1f ;  /* 0x001c1f2130307589 */ /* 0x000ea800000e0000 */
[----:B------:R-:W3:Y:S01]  /*90d0*/  SHFL.IDX PT, R76, R76, R33, 0x1c1f ;  /* 0x001c1f214c4c7589 */ /* 0x000ee200000e0000 */
[----:B0-----:R-:W-:-:S03]  /*90e0*/  SEL R52, R43, R64, P0 ;  /* 0x000000402b347207 */ /* 0x001fc60000000000 */
[----:B------:R-:W0:Y:S04]  /*90f0*/  SHFL.IDX PT, R56, R56, R33, 0x1c1f ;  /* 0x001c1f2138387589 */ /* 0x000e2800000e0000 */
[----:B------:R4:W0:Y:S04]  /*9100*/  SHFL.IDX PT, R58, R58, R33, 0x1c1f ;  /* 0x001c1f213a3a7589 */ /* 0x00082800000e0000 */
[----:B------:R2:W-:Y:S01]  /*9110*/  STSM.16.M88.4 [R84], R28 ;  /* 0x0000001c54007844 */ /* 0x0005e20000000200 */
[----:B-1----:R-:W-:Y:S02]  /*9120*/  SEL R53, R50, R51, P0 ;  /* 0x0000003332357207 */ /* 0x002fe40000000000 */
[----:B----4-:R-:W-:Y:S01]  /*9130*/  SEL R33, R67, R68, P0 ;  /* 0x0000004443217207 */ /* 0x010fe20000000000 */
[----:B------:R-:W-:-:S04]  /*9140*/  IMAD R68, R3, UR6, RZ ;  /* 0x0000000603447c24 */ /* 0x000fc8000f8e02ff */
[----:B------:R1:W-:Y:S01]  /*9150*/  STSM.16.M88.4 [R42], R32 ;  /* 0x000000202a007844 */ /* 0x0003e20000000200 */
[----:B------:R-:W-:-:S03]  /*9160*/  ISETP.GE.OR P3, PT, R47, R68, P1 ;  /* 0x000000442f00720c */ /* 0x000fc60000f66670 */
[----:B------:R4:W-:Y:S01]  /*9170*/  STSM.16.M88.4 [R83], R36 ;  /* 0x0000002453007844 */ /* 0x0009e20000000200 */
[----:B--2---:R-:W-:Y:S01]  /*9180*/  VIADD R29, R47, 0x8 ;  /* 0x000000082f1d7836 */ /* 0x004fe20000000000 */
[----:B------:R-:W-:Y:S01]  /*9190*/  SEL R28, R55, R54, P0 ;  /* 0x00000036371c7207 */ /* 0x000fe20000000000 */
[----:B------:R-:W-:Y:S01]  /*91a0*/  IMAD.IADD R31, R41, 0x1, R45 ;  /* 0x00000001291f7824 */ /* 0x000fe200078e022d */
[----:B------:R-:W-:Y:S02]  /*91b0*/  SEL R30, R54, R55, P0 ;  /* 0x00000037361e7207 */ /* 0x000fe40000000000 */
[----:B------:R-:W-:Y:S02]  /*91c0*/  ISETP.GE.OR P1, PT, R29, R68, P1 ;  /* 0x000000441d00720c */ /* 0x000fe40000f26670 */
[----:B------:R-:W-:Y:S02]  /*91d0*/  SEL R54, R64, R43, P0 ;  /* 0x0000002b40367207 */ /* 0x000fe40000000000 */
[----:B------:R-:W-:-:S02]  /*91e0*/  SEL R29, R71, R72, P0 ;  /* 0x00000048471d7207 */ /* 0x000fc40000000000 */
[----:B-1----:R-:W-:Y:S02]  /*91f0*/  LEA R32, P4, R40, UR4, 0x2 ;  /* 0x0000000428207c11 */ /* 0x002fe4000f8810ff */
[----:B------:R-:W-:Y:S02]  /*9200*/  SEL R42, R60, R59, P0 ;  /* 0x0000003b3c2a7207 */ /* 0x000fe40000000000 */
[----:B------:R-:W-:Y:S01]  /*9210*/  LEA.HI.X R33, R40, UR5, R31, 0x2, P4 ;  /* 0x0000000528217c11 */ /* 0x000fe2000a0f141f */
[----:B------:R-:W-:Y:S01]  /*9220*/  SHFL.IDX PT, R62, R32, 0x1, 0x1c1f ;  /* 0x003c1f00203e7f89 */ /* 0x000fe200000e0000 */
[----:B------:R-:W-:Y:S02]  /*9230*/  SEL R31, R72, R71, P0 ;  /* 0x00000047481f7207 */ /* 0x000fe40000000000 */
[----:B------:R-:W-:Y:S01]  /*9240*/  SEL R40, R59, R60, P0 ;  /* 0x0000003c3b287207 */ /* 0x000fe20000000000 */
[----:B------:R-:W-:Y:S01]  /*9250*/  SHFL.IDX PT, R61, R33, RZ, 0x1c1f ;  /* 0x001c1fff213d7589 */ /* 0x000fe200000e0000 */
[----:B------:R-:W-:-:S02]  /*9260*/  SEL R41, R73, R0, P0 ;  /* 0x0000000049297207 */ /* 0x000fc40000000000 */
[----:B------:R-:W-:Y:S01]  /*9270*/  SEL R43, R0, R73, P0 ;  /* 0x00000049002b7207 */ /* 0x000fe20000000000 */
[----:B------:R-:W-:Y:S01]  /*9280*/  STSM.16.M88.4 [R82], R28 ;  /* 0x0000001c52007844 */ /* 0x000fe20000000200 */
[----:B------:R-:W-:Y:S02]  /*9290*/  SEL R55, R51, R50, P0 ;  /* 0x0000003233377207 */ /* 0x000fe40000000000 */
[----:B----4-:R-:W-:Y:S01]  /*92a0*/  SEL R36, R65, R48, P0 ;  /* 0x0000003041247207 */ /* 0x010fe20000000000 */
[----:B------:R-:W-:Y:S01]  /*92b0*/  STSM.16.M88.4 [R81], R40 ;  /* 0x0000002851007844 */ /* 0x000fe20000000200 */
[----:B------:R-:W-:Y:S02]  /*92c0*/  SEL R38, R48, R65, P0 ;  /* 0x0000004130267207 */ /* 0x000fe40000000000 */
[----:B---3--:R-:W-:Y:S01]  /*92d0*/  SEL R37, R75, R76, P0 ;  /* 0x0000004c4b257207 */ /* 0x008fe20000000000 */
[----:B------:R-:W-:Y:S01]  /*92e0*/  STSM.16.M88.4 [R80], R52 ;  /* 0x0000003450007844 */ /* 0x000fe20000000200 */
[----:B------:R-:W-:-:S02]  /*92f0*/  SEL R39, R76, R75, P0 ;  /* 0x0000004b4c277207 */ /* 0x000fc40000000000 */
[----:B0-----:R-:W-:Y:S01]  /*9300*/  SEL R64, R49, R56, P0 ;  /* 0x0000003831407207 */ /* 0x001fe20000000000 */
[----:B------:R-:W0:Y:S01]  /*9310*/  SHFL.IDX PT, R60, R32, RZ, 0x1c1f ;  /* 0x001c1fff203c7589 */ /* 0x000e2200000e0000 */
[----:B------:R-:W-:Y:S02]  /*9320*/  SEL R66, R56, R49, P0 ;  /* 0x0000003138427207 */ /* 0x000fe40000000000 */
[----:B------:R-:W-:Y:S01]  /*9330*/  SEL R65, R77, R58, P0 ;  /* 0x0000003a4d417207 */ /* 0x000fe20000000000 */
[----:B------:R-:W-:Y:S01]  /*9340*/  STSM.16.M88.4 [R79], R36 ;  /* 0x000000244f007844 */ /* 0x000fe20000000200 */
[----:B------:R-:W-:-:S03]  /*9350*/  SEL R67, R58, R77, P0 ;  /* 0x0000004d3a437207 */ /* 0x000fc60000000000 */
[----:B------:R-:W1:Y:S04]  /*9360*/  SHFL.IDX PT, R63, R33, 0x1, 0x1c1f ;  /* 0x003c1f00213f7f89 */ /* 0x000e6800000e0000 */
[----:B------:R2:W-:Y:S01]  /*9370*/  STSM.16.M88.4 [R78], R64 ;  /* 0x000000404e007844 */ /* 0x0005e20000000200 */
[----:B------:R-:W-:Y:S08]  /*9380*/  BAR.SYNC.DEFER_BLOCKING 0x1, 0x100 ;  /* 0x0044000000007b1d */ /* 0x000ff00000010000 */
[----:B--2---:R-:W2:Y:S01]  /*9390*/  @P2 LDC R65, c[0x0][0xbec] ;  /* 0x0002fb00ff412b82 */ /* 0x004ea20000000800 */
[----:B0-----:R0:W-:Y:S01]  /*93a0*/  @!P3 ST.E desc[UR48][R60.64], R5 ;  /* 0x000000053c00b985 */ /* 0x0011e2000c101930 */
[----:B------:R-:W-:Y:S01]  /*93b0*/  IMAD R0, R19, 0x20, R22 ;  /* 0x0000002013007824 */ /* 0x000fe200078e0216 */
[----:B------:R-:W-:-:S02]  /*93c0*/  UIMAD UR6, UR12, UR8, URZ ;  /* 0x000000080c0672a4 */ /* 0x000fc4000f8e023f */
[----:B-1----:R1:W-:Y:S01]  /*93d0*/  @!P1 ST.E desc[UR48][R62.64], R4 ;  /* 0x000000043e009985 */ /* 0x0023e2000c101930 */
[----:B------:R-:W-:-:S03]  /*93e0*/  UIMAD.WIDE.U32 UR4, UR13, UR8, URZ ;  /* 0x000000080d0472a5 */ /* 0x000fc6000f8e003f */
[----:B------:R3:W5:Y:S01]  /*93f0*/  LD.E.128 R40, desc[UR48][R8.64] ;  /* 0x0000003008287980 */ /* 0x000762000c101d00 */
[----:B0-----:R-:W0:Y:S01]  /*9400*/  @P2 LDC R5, c[0x0][0xbf0] ;  /* 0x0002fc00ff052b82 */ /* 0x001e220000000800 */
[----:B------:R-:W-:Y:S02]  /*9410*/  UIMAD UR6, UR13, UR9, UR6 ;  /* 0x000000090d0672a4 */ /* 0x000fe4000f8e0206 */
[----:B------:R4:W5:Y:S01]  /*9420*/  LD.E.128 R36, desc[UR48][R6.64] ;  /* 0x0000003006247980 */ /* 0x000962000c101d00 */
[----:B------:R-:W-:Y:S01]  /*9430*/  ULDC.64 UR8, c[0x0][0xaf0] ;  /* 0x0002bc0000087ab9 */ /* 0x000fe20000000a00 */
[----:B---3--:R-:W-:Y:S01]  /*9440*/  IMAD R8, R85, 0x80, R0 ;  /* 0x0000008055087824 */ /* 0x008fe200078e0200 */
[----:B------:R-:W-:Y:S01]  /*9450*/  UIMAD UR7, UR14, UR8, URZ ;  /* 0x000000080e0772a4 */ /* 0x000fe2000f8e023f */
[----:B------:R-:W5:Y:S02]  /*9460*/  LD.E.128 R48, desc[UR48][R26.64] ;  /* 0x000000301a307980 */ /* 0x000f64000c101d00 */
[----:B--2---:R-:W-:Y:S01]  /*9470*/  @P2 IMAD.HI.U32 R0, R8, R65, RZ ;  /* 0x0000004108002227 */ /* 0x004fe200078e00ff */
[----:B------:R-:W-:Y:S01]  /*9480*/  UIADD3 UR5, UR5, UR6, URZ ;  /* 0x0000000605057290 */ /* 0x000fe2000fffe03f */
[----:B------:R-:W5:Y:S01]  /*9490*/  LD.E.128 R44, desc[UR48][R24.64] ;  /* 0x00000030182c7980 */ /* 0x000f62000c101d00 */
[----:B------:R-:W-:Y:S01]  /*94a0*/  UIMAD UR7, UR42, UR9, UR7 ;  /* 0x000000092a0772a4 */ /* 0x000fe2000f8e0207 */
[----:B----4-:R-:W-:Y:S01]  /*94b0*/  IMAD.MOV.U32 R7, RZ, RZ, R8 ;  /* 0x000000ffff077224 */ /* 0x010fe200078e0008 */
[----:B------:R-:W-:Y:S01]  /*94c0*/  UIMAD.WIDE.U32 UR42, UR42, UR8, UR4 ;  /* 0x000000082a2a72a5 */ /* 0x000fe2000f8e0004 */
[----:B------:R-:W5:Y:S04]  /*94d0*/  LD.E.128 R32, desc[UR48][R20.64] ;  /* 0x0000003014207980 */ /* 0x000f68000c101d00 */
[----:B------:R-:W5:Y:S01]  /*94e0*/  LD.E.128 R28, desc[UR48][R14.64] ;  /* 0x000000300e1c7980 */ /* 0x000f62000c101d00 */
[----:B0-----:R-:W-:Y:S01]  /*94f0*/  @P2 SHF.R.U32.HI R7, RZ, R5, R0 ;  /* 0x00000005ff072219 */ /* 0x001fe20000011600 */
[----:B------:R-:W-:-:S02]  /*9500*/  UIADD3 UR4, UR43, UR7, URZ ;  /* 0x000000072b047290 */ /* 0x000fc4000fffe03f */
[----:B------:R-:W5:Y:S04]  /*9510*/  LD.E.128 R56, desc[UR48][R12.64] ;  /* 0x000000300c387980 */ /* 0x000f68000c101d00 */
[----:B------:R0:W5:Y:S01]  /*9520*/  LD.E.128 R52, desc[UR48][R10.64] ;  /* 0x000000300a347980 */ /* 0x000162000c101d00 */
[--C-:B------:R-:W-:Y:S01]  /*9530*/  SHF.R.S32.HI R0, RZ, 0x1f, R7.reuse ;  /* 0x0000001fff007819 */ /* 0x100fe20000011407 */
[----:B------:R-:W-:Y:S01]  /*9540*/  IMAD.MOV R6, RZ, RZ, -R7 ;  /* 0x000000ffff067224 */ /* 0x000fe200078e0a07 */
[----:B------:R-:W-:Y:S01]  /*9550*/  ULDC.64 UR6, c[0x0][0xae0] ;  /* 0x0002b80000067ab9 */ /* 0x000fe20000000a00 */
[----:B------:R-:W-:Y:S01]  /*9560*/  IMAD.U32 R5, RZ, RZ, UR43 ;  /* 0x0000002bff057e24 */ /* 0x000fe2000f8e00ff */
[----:B------:R-:W-:Y:S01]  /*9570*/  @!PT LDS RZ, [RZ] ;  /* 0x00000000fffff984 */ /* 0x000fe20000000800 */
[----:B------:R-:W-:Y:S01]  /*9580*/  @!PT LDS RZ, [RZ] ;  /* 0x00000000fffff984 */ /* 0x000fe20000000800 */
[----:B------:R-:W-:Y:S01]  /*9590*/  @!PT LDS RZ, [RZ] ;  /* 0x00000000fffff984 */ /* 0x000fe20000000800 */
[----:B------:R-:W-:Y:S01]  /*95a0*/  @!PT LDS RZ, [RZ] ;  /* 0x00000000fffff984 */ /* 0x000fe20000000800 */
[----:B------:R2:W-:Y:S06]  /*95b0*/  MEMBAR.ALL.CTA ;  /* 0x0000000000007992 */ /* 0x0005ec0000008000 */
[----:B--2---:R-:W2:Y:S01]  /*95c0*/  FENCE.VIEW.ASYNC.S ;  /* 0x00000000000073c6 */ /* 0x004ea20000000000 */
[----:B------:R-:W-:Y:S01]  /*95d0*/  IMAD R0, R0, UR6, RZ ;  /* 0x0000000600007c24 */ /* 0x000fe2000f8e02ff */
[----:B------:R-:W-:Y:S01]  /*95e0*/  UIADD3 UR39, UR39, 0x29820, URZ ;  /* 0x0002982027277890 */ /* 0x000fe2000fffe03f */
[----:B------:R-:W-:Y:S01]  /*95f0*/  IMAD R3, R3, R6, R8 ;  /* 0x0000000603037224 */ /* 0x000fe200078e0208 */
[----:B------:R-:W-:Y:S01]  /*9600*/  UIADD3 UR52, UR52, 0x1, URZ ;  /* 0x0000000134347890 */ /* 0x000fe2000fffe03f */
[----:B-1----:R-:W-:Y:S01]  /*9610*/  IMAD.U32 R4, RZ, RZ, UR42 ;  /* 0x0000002aff047e24 */ /* 0x002fe2000f8e00ff */
[----:B------:R-:W-:Y:S01]  /*9620*/  ULDC.64 UR8, c[0x0][0xa80] ;  /* 0x0002a00000087ab9 */ /* 0x000fe20000000a00 */
        /* <DEDUP_REMOVED lines=8> */
[----:B------:R-:W-:Y:S01]  /*96b0*/  ULDC UR4, c[0x0][0xc] ;  /* 0x0000030000047ab9 */ /* 0x000fe20000000800 */
[C---:B------:R-:W-:Y:S02]  /*96c0*/  IMAD R7, R3.reuse, UR7, R0 ;  /* 0x0000000703077c24 */ /* 0x040fe4000f8e0200 */
[----:B------:R-:W-:Y:S01]  /*96d0*/  IMAD.WIDE.U32 R4, R3, UR6, R4 ;  /* 0x0000000603047c25 */ /* 0x000fe2000f8e0004 */
[----:B------:R-:W-:Y:S01]  /*96e0*/  ISETP.GE.AND P1, PT, R85, R68, PT ;  /* 0x000000445500720c */ /* 0x000fe20003f26270 */
[----:B------:R-:W-:Y:S01]  /*96f0*/  UMOV UR5, 0x1 ;  /* 0x0000000100057882 */ /* 0x000fe20000000000 */
[----:B------:R-:W-:Y:S01]  /*9700*/  UIADD3 UR41, UR4, UR41, URZ ;  /* 0x0000002904297290 */ /* 0x000fe2000fffe03f */
[----:B------:R-:W-:Y:S01]  /*9710*/  IMAD.IADD R5, R5, 0x1, R7 ;  /* 0x0000000105057824 */ /* 0x000fe200078e0207 */
[----:B------:R-:W-:Y:S01]  /*9720*/  UPRMT UR4, URZ, 0x654, UR39 ;  /* 0x000006543f047896 */ /* 0x000fe20008000027 */
[C---:B------:R-:W-:Y:S01]  /*9730*/  LEA R0, P0, R4.reuse, UR8, 0x1 ;  /* 0x0000000804007c11 */ /* 0x040fe2000f8008ff */
[----:B------:R-:W-:Y:S01]  /*9740*/  UPRMT UR39, UR5, 0x654, UR39 ;  /* 0x0000065405277896 */ /* 0x000fe20008000027 */
[----:B------:R-:W-:Y:S01]  /*9750*/  VIADD R3, R85, 0x20 ;  /* 0x0000002055037836 */ /* 0x000fe20000000000 */
[----:B------:R-:W-:Y:S01]  /*9760*/  UISETP.NE.AND UP0, UPT, UR52, 0x2, UPT ;  /* 0x000000023400788c */ /* 0x000fe2000bf05270 */
[----:B0-----:R-:W-:-:S03]  /*9770*/  LEA.HI.X R10, R4, UR9, R5, 0x1, P0 ;  /* 0x00000009040a7c11 */ /* 0x001fc600080f0c05 */
[----:B------:R-:W-:Y:S01]  /*9780*/  USEL UR5, URZ, 0x1, UP0 ;  /* 0x000000013f057887 */ /* 0x000fe20008000000 */
[-C--:B------:R-:W-:Y:S01]  /*9790*/  ISETP.GE.AND P3, PT, R3, R68.reuse, PT ;  /* 0x000000440300720c */ /* 0x080fe20003f66270 */
[----:B------:R-:W-:Y:S01]  /*97a0*/  VIADD R3, R85, 0x40 ;  /* 0x0000004055037836 */ /* 0x000fe20000000000 */
[----:B--2---:R-:W-:Y:S01]  /*97b0*/  SYNCS.ARRIVE.TRANS64.RED.A1T0 RZ, [UR4], RZ ;  /* 0x000000ffffff79a7 */ /* 0x004fe20008100404 */
[----:B------:R-:W-:Y:S01]  /*97c0*/  USEL UR52, UR52, URZ, UP0 ;  /* 0x0000003f34347287 */ /* 0x000fe20008000000 */
[----:B------:R0:W1:Y:S01]  /*97d0*/  SHFL.IDX PT, R8, R0, RZ, 0x181f ;  /* 0x00181fff00087589 */ /* 0x00006200000e0000 */
[----:B------:R-:W-:Y:S01]  /*97e0*/  ULOP3.LUT UR44, UR44, UR5, URZ, 0x3c, !UPT ;  /* 0x000000052c2c7292 */ /* 0x000fe2000f8e3c3f */
[----:B------:R-:W-:Y:S02]  /*97f0*/  BSSY B0, `(.L_x_168) ;  /* 0x000000d000007945 */ /* 0x000fe40003800000 */
[----:B------:R0:W2:Y:S01]  /*9800*/  SHFL.IDX PT, R9, R10, RZ, 0x181f ;  /* 0x00181fff0a097589 */ /* 0x0000a200000e0000 */
[----:B------:R-:W-:Y:S01]  /*9810*/  SYNCS.ARRIVE.TRANS64.RED.A1T0 RZ, [UR39], RZ ;  /* 0x000000ffffff79a7 */ /* 0x000fe20008100427 */
[----:B------:R-:W-:Y:S01]  /*9820*/  ISETP.GE.AND P0, PT, R3, R68, PT ;  /* 0x000000440300720c */ /* 0x000fe20003f06270 */
[----:B------:R-:W-:-:S12]  /*9830*/  @P1 BRA `(.L_x_169) ;  /* 0x0000000000201947 */ /* 0x000fd80003800000 */
[----:B------:R-:W-:Y:S02]  /*9840*/  ULDC UR4, c[0x0][0xac8] ;  /* 0x0002b20000047ab9 */ /* 0x000fe40000000800 */
[----:B------:R-:W-:Y:S02]  /*9850*/  ISETP.GE.AND P2, PT, R18, UR4, PT ;  /* 0x0000000412007c0c */ /* 0x000fe4000bf46270 */
[----:B------:R-:W-:-:S11]  /*9860*/  ISETP.GE.AND P1, PT, R17, UR4, PT ;  /* 0x0000000411007c0c */ /* 0x000fd6000bf26270 */
[C---:B-1----:R-:W-:Y:S02]  /*9870*/  @!P2 LEA R6, P4, R18.reuse, R8, 0x1 ;  /* 0x000000081206a211 */ /* 0x042fe400078808ff */
[----:B--2---:R-:W-:Y:S02]  /*9880*/  @!P1 IMAD.WIDE R4, R17, 0x2, R8 ;  /* 0x0000000211049825 */ /* 0x004fe400078e0208 */
[----:B------:R-:W-:-:S03]  /*9890*/  @!P2 LEA.HI.X R7, R18, R9, R193, 0x1, P4 ;  /* 0x000000091207a211 */ /* 0x000fc600020f0cc1 */
[----:B-----5:R3:W-:Y:S04]  /*98a0*/  @!P1 ST.E.128 desc[UR48][R4.64], R48 ;  /* 0x0000003004009985 */ /* 0x0207e8000c101d30 */
[----:B------:R3:W-:Y:S02]  /*98b0*/  @!P2 ST.E.128 desc[UR48][R6.64], R56 ;  /* 0x000000380600a985 */ /* 0x0007e4000c101d30 */
.L_x_169:
[----:B------:R-:W-:Y:S05]  /*98c0*/  BSYNC B0 ;  /* 0x0000000000007941 */ /* 0x000fea0003800000 */
.L_x_168:
[----:B--2---:R2:W4:Y:S01]  /*98d0*/  SHFL.IDX PT, R9, R10, 0x1, 0x181f ;  /* 0x00381f000a097f89 */ /* 0x00452200000e0000 */
[----:B------:R-:W-:Y:S03]  /*98e0*/  BSSY B0, `(.L_x_170) ;  /* 0x000000b000007945 */ /* 0x000fe60003800000 */
[----:B-1----:R2:W1:Y:S01]  /*98f0*/  SHFL.IDX PT, R8, R0, 0x1, 0x181f ;  /* 0x00381f0000087f89 */ /* 0x00246200000e0000 */
[----:B------:R-:W-:Y:S05]  /*9900*/  @P3 BRA `(.L_x_171) ;  /* 0x0000000000203947 */ /* 0x000fea0003800000 */
[----:B------:R-:W-:Y:S02]  /*9910*/  ULDC UR4, c[0x0][0xac8] ;  /* 0x0002b20000047ab9 */ /* 0x000fe40000000800 */
[----:B------:R-:W-:Y:S02]  /*9920*/  ISETP.GE.AND P3, PT, R18, UR4, PT ;  /* 0x0000000412007c0c */ /* 0x000fe4000bf66270 */
[----:B------:R-:W-:-:S11]  /*9930*/  ISETP.GE.AND P2, PT, R17, UR4, PT ;  /* 0x0000000411007c0c */ /* 0x000fd6000bf46270 */
[C---:B-1-3--:R-:W-:Y:S02]  /*9940*/  @!P3 LEA R6, P1, R18.reuse, R8, 0x1 ;  /* 0x000000081206b211 */ /* 0x04afe400078208ff */
[----:B----4-:R-:W-:Y:S02]  /*9950*/  @!P2 IMAD.WIDE R4, R17, 0x2, R8 ;  /* 0x000000021104a825 */ /* 0x010fe400078e0208 */
[----:B------:R-:W-:-:S03]  /*9960*/  @!P3 LEA.HI.X R7, R18, R9, R193, 0x1, P1 ;  /* 0x000000091207b211 */ /* 0x000fc600008f0cc1 */
[----:B-----5:R1:W-:Y:S04]  /*9970*/  @!P2 ST.E.128 desc[UR48][R4.64], R44 ;  /* 0x0000002c0400a985 */ /* 0x0203e8000c101d30 */
[----:B------:R1:W-:Y:S02]  /*9980*/  @!P3 ST.E.128 desc[UR48][R6.64], R52 ;  /* 0x000000340600b985 */ /* 0x0003e4000c101d30 */
.L_x_171:
[----:B------:R-:W-:Y:S05]  /*9990*/  BSYNC B0 ;  /* 0x0000000000007941 */ /* 0x000fea0003800000 */
.L_x_170:
[----:B----4-:R4:W0:Y:S01]  /*99a0*/  SHFL.IDX PT, R9, R10, 0x2, 0x181f ;  /* 0x00581f000a097f89 */ /* 0x01082200000e0000 */
[----:B------:R-:W-:Y:S03]  /*99b0*/  BSSY B0, `(.L_x_172) ;  /* 0x000000b000007945 */ /* 0x000fe60003800000 */
[----:B-1----:R4:W1:Y:S01]  /*99c0*/  SHFL.IDX PT, R8, R0, 0x2, 0x181f ;  /* 0x00581f0000087f89 */ /* 0x00286200000e0000 */
[----:B------:R-:W-:Y:S05]  /*99d0*/  @P0 BRA `(.L_x_173) ;  /* 0x0000000000200947 */ /* 0x000fea0003800000 */
[----:B------:R-:W-:Y:S02]  /*99e0*/  ULDC UR4, c[0x0][0xac8] ;  /* 0x0002b20000047ab9 */ /* 0x000fe40000000800 */
[----:B------:R-:W-:Y:S02]  /*99f0*/  ISETP.GE.AND P2, PT, R18, UR4, PT ;  /* 0x0000000412007c0c */ /* 0x000fe4000bf46270 */
[----:B------:R-:W-:-:S11]  /*9a00*/  ISETP.GE.AND P1, PT, R17, UR4, PT ;  /* 0x0000000411007c0c */ /* 0x000fd6000bf26270 */
[C---:B-1-3--:R-:W-:Y:S02]  /*9a10*/  @!P2 LEA R6, P0, R18.reuse, R8, 0x1 ;  /* 0x000000081206a211 */ /* 0x04afe400078008ff */
[----:B0-----:R-:W-:Y:S02]  /*9a20*/  @!P1 IMAD.WIDE R4, R17, 0x2, R8 ;  /* 0x0000000211049825 */ /* 0x001fe400078e0208 */
[----:B------:R-:W-:-:S03]  /*9a30*/  @!P2 LEA.HI.X R7, R18, R9, R193, 0x1, P0 ;  /* 0x000000091207a211 */ /* 0x000fc600000f0cc1 */
[----:B-----5:R0:W-:Y:S04]  /*9a40*/  @!P1 ST.E.128 desc[UR48][R4.64], R32 ;  /* 0x0000002004009985 */ /* 0x0201e8000c101d30 */
[----:B------:R0:W-:Y:S02]  /*9a50*/  @!P2 ST.E.128 desc[UR48][R6.64], R40 ;  /* 0x000000280600a985 */ /* 0x0001e4000c101d30 */
.L_x_173:
[----:B------:R-:W-:Y:S05]  /*9a60*/  BSYNC B0 ;  /* 0x0000000000007941 */ /* 0x000fea0003800000 */
.L_x_172:
        /* <DEDUP_REMOVED lines=10> */
[C---:B0--3--:R-:W-:Y:S02]  /*9b10*/  @!P2 LEA R6, P0, R18.reuse, R8, 0x1 ;  /* 0x000000081206a211 */ /* 0x049fe400078008ff */
[----:B------:R-:W-:Y:S02]  /*9b20*/  @!P1 IMAD.WIDE R4, R17, 0x2, R8 ;  /* 0x0000000211049825 */ /* 0x000fe400078e0208 */
[----:B------:R-:W-:-:S03]  /*9b30*/  @!P2 LEA.HI.X R7, R18, R9, R193, 0x1, P0 ;  /* 0x000000091207a211 */ /* 0x000fc600000f0cc1 */
[----:B-----5:R1:W-:Y:S04]  /*9b40*/  @!P1 ST.E.128 desc[UR48][R4.64], R28 ;  /* 0x0000001c04009985 */ /* 0x0203e8000c101d30 */
[----:B------:R1:W-:Y:S02]  /*9b50*/  @!P2 ST.E.128 desc[UR48][R6.64], R36 ;  /* 0x000000240600a985 */ /* 0x0003e4000c101d30 */
.L_x_175:
[----:B------:R-:W-:Y:S05]  /*9b60*/  BSYNC B0 ;  /* 0x0000000000007941 */ /* 0x000fea0003800000 */
.L_x_174:
[----:B--2-4-:R-:W2:Y:S02]  /*9b70*/  LDC R0, c[0x0][0xc34] ;  /* 0x00030d00ff007b82 */ /* 0x014ea40000000800 */
[----:B--2---:R-:W-:-:S13]  /*9b80*/  ISETP.LE.AND P0, PT, R0, UR41, PT ;  /* 0x0000002900007c0c */ /* 0x004fda000bf03270 */
[----:B------:R-:W-:Y:S05]  /*9b90*/  @!P0 BRA `(.L_x_176) ;  /* 0xffffff7400c88947 */ /* 0x000fea000383ffff */
[----:B------:R-:W-:Y:S05]  /*9ba0*/  EXIT ;  /* 0x000000000000794d */ /* 0x000fea0003800000 */
.L_x_142:
[----:B------:R-:W-:-:S08]  /*9bb0*/  NOP ;  /* 0x0000000000007918 */ /* 0x000fd00000000000 */
[----:B-1----:R-:W0:-:S00]  /*9bc0*/  USETMAXREG.DEALLOC.CTAPOOL 0x18 ;  /* 0x00000018000079c8 */ /* 0x002e0000080e0500 */
[----:B0-----:R-:W0:Y:S01]  /*9bd0*/  LDC R2, c[0x0][0xc34] ;  /* 0x00030d00ff027b82 */ /* 0x001e220000000800 */
[----:B------:R-:W-:Y:S01]  /*9be0*/  IMAD.MOV.U32 R0, RZ, RZ, 0x1 ;  /* 0x00000001ff007424 */ /* 0x000fe200078e00ff */
[----:B------:R-:W-:Y:S01]  /*9bf0*/  UMOV UR46, 0x1 ;  /* 0x00000001002e7882 */ /* 0x000fe20000000000 */
[----:B------:R-:W-:-:S03]  /*9c00*/  IMAD.MOV.U32 R17, RZ, RZ, RZ ;  /* 0x000000ffff117224 */ /* 0x000fc600078e00ff */
[----:B------:R1:W-:Y:S01]  /*9c10*/  STL [R1], R0 ;  /* 0x0000000001007387 */ /* 0x0003e20000100800 */
[----:B0-----:R-:W-:-:S13]  /*9c20*/  ISETP.LE.AND P0, PT, R2, UR50, PT ;  /* 0x0000003202007c0c */ /* 0x001fda000bf03270 */
[----:B-1----:R-:W-:Y:S05]  /*9c30*/  @P0 BRA `(.L_x_177) ;  /* 0x0000003400300947 */ /* 0x002fea0003800000 */
[----:B------:R-:W0:Y:S01]  /*9c40*/  S2R R4, SR_TID.X ;  /* 0x0000000000047919 */ /* 0x000e220000002100 */
[----:B------:R-:W1:Y:S01]  /*9c50*/  S2UR UR4, SR_CgaCtaId ;  /* 0x00000000000479c3 */ /* 0x000e620000008800 */
[----:B------:R-:W-:Y:S01]  /*9c60*/  UMOV UR41, 0x400 ;  /* 0x0000040000297882 */ /* 0x000fe20000000000 */
[----:B------:R-:W-:Y:S01]  /*9c70*/  LOP3.LUT R19, R19, 0xfffffffe, RZ, 0xc0, !PT ;  /* 0xfffffffe13137812 */ /* 0x000fe200078ec0ff */
        /* <DEDUP_REMOVED lines=12> */
[----:B------:R-:W-:-:S02]  /*9d40*/  LOP3.LUT R0, R2, 0x1b0, RZ, 0xc0, !PT ;  /* 0x000001b002007812 */ /* 0x000fc400078ec0ff */
[----:B------:R-:W-:Y:S02]  /*9d50*/  LOP3.LUT P0, RZ, R4, 0x1f, RZ, 0xc0, !PT ;  /* 0x0000001f04ff7812 */ /* 0x000fe4000780c0ff */
[----:B------:R-:W-:Y:S01]  /*9d60*/  LOP3.LUT R9, R0, 0x30, R3, 0x78, !PT ;  /* 0x0000003000097812 */ /* 0x000fe200078e7803 */
[----:B------:R-:W-:Y:S01]  /*9d70*/  IMAD.SHL.U32 R0, R4, 0x20, RZ ;  /* 0x0000002004007824 */ /* 0x000fe200078e00ff */
[----:B------:R-:W-:Y:S02]  /*9d80*/  SHF.R.U32.HI R6, RZ, 0x5, R10 ;  /* 0x00000005ff067819 */ /* 0x000fe4000001160a */
[----:B------:R-:W-:Y:S02]  /*9d90*/  ISETP.NE.AND P2, PT, R10, RZ, PT ;  /* 0x000000ff0a00720c */ /* 0x000fe40003f45270 */
[----:B------:R-:W-:Y:S01]  /*9da0*/  LOP3.LUT R3, R0, 0x80, RZ, 0xc0, !PT ;  /* 0x0000008000037812 */ /* 0x000fe200078ec0ff */
[----:B------:R-:W-:Y:S01]  /*9db0*/  IMAD.SHL.U32 R7, R6, 0x200, RZ ;  /* 0x0000020006077824 */ /* 0x000fe200078e00ff */
[----:B------:R-:W-:-:S02]  /*9dc0*/  ISETP.NE.OR P0, PT, R10, RZ, !P0 ;  /* 0x000000ff0a00720c */ /* 0x000fc40004705670 */
[----:B------:R-:W-:Y:S01]  /*9dd0*/  LOP3.LUT R3, R3, 0x10, R4, 0xf8, !PT ;  /* 0x0000001003037812 */ /* 0x000fe200078ef804 */
[----:B------:R-:W-:-:S03]  /*9de0*/  IMAD.SHL.U32 R4, R4, 0x80, RZ ;  /* 0x0000008004047824 */ /* 0x000fc600078e00ff */
[----:B------:R-:W-:Y:S02]  /*9df0*/  LOP3.LUT R8, R3, 0x10, R8, 0x78, !PT ;  /* 0x0000001003087812 */ /* 0x000fe400078e7808 */
[----:B------:R-:W-:Y:S02]  /*9e00*/  LOP3.LUT R3, R4, 0x380, RZ, 0xc0, !PT ;  /* 0x0000038004037812 */ /* 0x000fe400078ec0ff */
[----:B------:R-:W-:-:S03]  /*9e10*/  @P2 LOP3.LUT R19, R19, 0x1, RZ, 0xfc, !PT ;  /* 0x0000000113132812 */ /* 0x000fc600078efcff */
[----:B------:R-:W-:Y:S01]  /*9e20*/  IMAD R5, R6, 0x10, R3 ;  /* 0x0000001006057824 */ /* 0x000fe200078e0203 */
[C---:B------:R-:W-:Y:S02]  /*9e30*/  LOP3.LUT R6, R7.reuse, 0x40, R2, 0xf8, !PT ;  /* 0x0000004007067812 */ /* 0x040fe400078ef802 */
[----:B------:R-:W-:Y:S02]  /*9e40*/  LOP3.LUT R7, R7, 0x60, R0, 0xf8, !PT ;  /* 0x0000006007077812 */ /* 0x000fe400078ef800 */
[----:B------:R-:W-:Y:S02]  /*9e50*/  LOP3.LUT R5, R5, 0x70, R2, 0x78, !PT ;  /* 0x0000007005057812 */ /* 0x000fe400078e7802 */
[----:B------:R-:W-:Y:S02]  /*9e60*/  LOP3.LUT R7, R7, 0x100, R0, 0xf8, !PT ;  /* 0x0000010007077812 */ /* 0x000fe400078ef800 */
[----:B------:R-:W-:Y:S02]  /*9e70*/  LOP3.LUT R5, R5, 0xc00, R4, 0xf8, !PT ;  /* 0x00000c0005057812 */ /* 0x000fe400078ef804 */
[----:B------:R-:W-:-:S02]  /*9e80*/  LOP3.LUT R4, R7, R8, RZ, 0xfc, !PT ;  /* 0x0000000807047212 */ /* 0x000fc400078efcff */
[----:B------:R-:W-:Y:S01]  /*9e90*/  LOP3.LUT R3, R6, R9, RZ, 0xfc, !PT ;  /* 0x0000000906037212 */ /* 0x000fe200078efcff */
[----:B------:R0:W-:Y:S01]  /*9ea0*/  STL [R1+0x18], R5 ;  /* 0x0000180501007387 */ /* 0x0001e20000100800 */
[----:B------:R-:W-:Y:S02]  /*9eb0*/  LOP3.LUT R19, R19, 0xfffffffd, RZ, 0xc0, !PT ;  /* 0xfffffffd13137812 */ /* 0x000fe400078ec0ff */
[----:B------:R-:W-:Y:S01]  /*9ec0*/  LOP3.LUT R2, R2, 0x30, RZ, 0xc0, !PT ;  /* 0x0000003002027812 */ /* 0x000fe200078ec0ff */
[----:B------:R1:W-:Y:S01]  /*9ed0*/  STL [R1+0x14], R4 ;  /* 0x0000140401007387 */ /* 0x0003e20000100800 */
[----:B------:R-:W-:Y:S02]  /*9ee0*/  @P0 LOP3.LUT R19, R19, 0x2, RZ, 0xfc, !PT ;  /* 0x0000000213130812 */ /* 0x000fe400078efcff */
[----:B0-----:R-:W-:Y:S01]  /*9ef0*/  SHF.R.U32.HI R5, RZ, 0x2, R10 ;  /* 0x00000002ff057819 */ /* 0x001fe2000001160a */
[----:B-1----:R-:W-:-:S03]  /*9f00*/  IMAD.MOV.U32 R4, RZ, RZ, 0x40 ;  /* 0x00000040ff047424 */ /* 0x002fc600078e00ff */
[----:B------:R-:W-:Y:S01]  /*9f10*/  LOP3.LUT R5, R5, 0x60, R0, 0xf8, !PT ;  /* 0x0000006005057812 */ /* 0x000fe200078ef800 */
[----:B------:R-:W-:Y:S01]  /*9f20*/  VIADD R0, R3, UR41 ;  /* 0x0000002903007c36 */ /* 0x000fe20008000000 */
[----:B------:R-:W-:Y:S02]  /*9f30*/  LOP3.LUT R3, R2, 0x40, RZ, 0xfc, !PT ;  /* 0x0000004002037812 */ /* 0x000fe400078efcff */
[----:B------:R-:W-:-:S05]  /*9f40*/  SEL R4, R4, 0xffffffc0, !P1 ;  /* 0xffffffc004047807 */ /* 0x000fca0004800000 */
[----:B------:R0:W-:Y:S04]  /*9f50*/  STL [R1+0x1c], R4 ;  /* 0x00001c0401007387 */ /* 0x0001e80000100800 */
[----:B------:R1:W-:Y:S01]  /*9f60*/  STL [R1+0x20], R0 ;  /* 0x0000200001007387 */ /* 0x0003e20000100800 */
[----:B0-----:R-:W-:Y:S01]  /*9f70*/  IMAD.MOV.U32 R4, RZ, RZ, 0x1 ;  /* 0x00000001ff047424 */ /* 0x001fe200078e00ff */
[----:B-1----:R-:W-:-:S04]  /*9f80*/  LOP3.LUT R0, R2, 0x80, RZ, 0xfc, !PT ;  /* 0x0000008002007812 */ /* 0x002fc800078efcff */
[----:B------:R0:W-:Y:S03]  /*9f90*/  STL [R1], R4 ;  /* 0x0000000401007387 */ /* 0x0001e60000100800 */
.L_x_230:
        /* <DEDUP_REMOVED lines=29> */
[----:B-12---:R-:W-:Y:S11]  /*a170*/  @!P0 BRA `(.L_x_178) ;  /* 0x0000000000408947 */ /* 0x006ff60003800000 */
        /* <DEDUP_REMOVED lines=16> */
.L_x_178:
[----:B------:R-:W-:Y:S01]  /*a280*/  UIADD3 UR4, UR41, 0xa400, URZ ;  /* 0x0000a40029047890 */ /* 0x000fe2000fffe03f */
[----:B------:R-:W-:-:S05]  /*a290*/  LOP3.LUT R19, R19, 0xfffffffb, RZ, 0xc0, !PT ;  /* 0xfffffffb13137812 */ /* 0x000fca00078ec0ff */
[----:B------:R-:W-:-:S05]  /*a2a0*/  IMAD.U32 R16, RZ, RZ, UR4 ;  /* 0x00000004ff107e24 */ /* 0x000fca000f8e00ff */
[----:B------:R-:W-:-:S13]  /*a2b0*/  LOP3.LUT P0, RZ, R16, 0x3ff, RZ, 0xc0, !PT ;  /* 0x000003ff10ff7812 */ /* 0x000fda000780c0ff */
[----:B------:R-:W-:Y:S01]  /*a2c0*/  @P0 LOP3.LUT R19, R19, 0x4, RZ, 0xfc, !PT ;  /* 0x0000000413130812 */ /* 0x000fe200078efcff */
[----:B------:R-:W-:Y:S06]  /*a2d0*/  @!P0 BRA `(.L_x_179) ;  /* 0x0000000000408947 */ /* 0x000fec0003800000 */
        /* <DEDUP_REMOVED lines=16> */
.L_x_179:
        /* <DEDUP_REMOVED lines=20> */
.L_x_180:
        /* <DEDUP_REMOVED lines=18> */
.L_x_181:
[----:B------:R-:W-:Y:S01]  /*a640*/  ULDC.64 UR4, c[0x0][0x9f8] ;  /* 0x00027e0000047ab9 */ /* 0x000fe20000000a00 */
[----:B------:R-:W-:Y:S01]  /*a650*/  IMAD.U32 R0, RZ, RZ, UR44 ;  /* 0x0000002cff007e24 */ /* 0x000fe2000f8e00ff */
[----:B------:R-:W-:-:S04]  /*a660*/  UISETP.NE.U32.AND UP0, UPT, UR4, URZ, UPT ;  /* 0x0000003f0400728c */ /* 0x000fc8000bf05070 */
[----:B------:R-:W-:-:S06]  /*a670*/  UISETP.NE.AND.EX UP0, UPT, UR5, URZ, UPT, UP0 ;  /* 0x0000003f0500728c */ /* 0x000fcc000bf05300 */
[----:B------:R-:W-:-:S05]  /*a680*/  PLOP3.LUT P0, PT, PT, PT, UP0, 0x80, 0x0 ;  /* 0x000000000000781c */ /* 0x000fca0003f0f008 */
[----:B------:R-:W-:Y:S02]  /*a690*/  @UP0 ULDC.64 UR4, c[0x0][0x9f8] ;  /* 0x00027e0000040ab9 */ /* 0x000fe40000000a00 */
[----:B------:R-:W-:-:S06]  /*a6a0*/  @UP0 UIMAD.WIDE UR4, UR44, 0x4, UR4 ;  /* 0x000000042c0408a5 */ /* 0x000fcc000f8e0204 */
[----:B------:R-:W-:Y:S02]  /*a6b0*/  IMAD.U32 R2, RZ, RZ, UR4 ;  /* 0x00000004ff027e24 */ /* 0x000fe4000f8e00ff */
[----:B------:R-:W-:-:S05]  /*a6c0*/  IMAD.U32 R3, RZ, RZ, UR5 ;  /* 0x00000005ff037e24 */ /* 0x000fca000f8e00ff */
[----:B------:R1:W2:Y:S01]  /*a6d0*/  @P0 LDG.E R0, desc[UR48][R2.64] ;  /* 0x0000003002000981 */ /* 0x0002a2000c1e1900 */
[----:B------:R-:W-:Y:S01]  /*a6e0*/  UMOV UR4, 0xffffffff ;  /* 0xffffffff00047882 */ /* 0x000fe20000000000 */
[----:B------:R-:W-:Y:S01]  /*a6f0*/  LOP3.LUT R19, R19, 0xfffffffb, RZ, 0xc0, !PT ;  /* 0xfffffffb13137812 */ /* 0x000fe200078ec0ff */
[----:B------:R-:W3:Y:S01]  /*a700*/  S2R R18, SR_TID.X ;  /* 0x0000000000127919 */ /* 0x000ee20000002100 */
[----:B-1----:R-:W1:Y:S02]  /*a710*/  LDC.64 R2, c[0x0][0x418] ;  /* 0x00010600ff027b82 */ /* 0x002e640000000a00 */
[----:B-1----:R-:W-:Y:S02]  /*a720*/  ISETP.NE.U32.AND P0, PT, R2, RZ, PT ;  /* 0x000000ff0200720c */ /* 0x002fe40003f05070 */
[----:B---3--:R-:W-:Y:S02]  /*a730*/  SHF.R.U32.HI R18, RZ, 0x5, R18 ;  /* 0x00000005ff127819 */ /* 0x008fe40000011612 */
[----:B------:R-:W-:-:S02]  /*a740*/  ISETP.NE.AND.EX P1, PT, R3, RZ, PT, P0 ;  /* 0x000000ff0300720c */ /* 0x000fc40003f25300 */
[----:B------:R-:W-:-:S11]  /*a750*/  LOP3.LUT R18, R18, 0x3, RZ, 0xc0, !PT ;  /* 0x0000000312127812 */ /* 0x000fd600078ec0ff */
[----:B------:R-:W-:Y:S02]  /*a760*/  @P1 LOP3.LUT R19, R19, 0x4, RZ, 0xfc, !PT ;  /* 0x0000000413131812 */ /* 0x000fe400078efcff */
[----:B--2---:R-:W-:Y:S01]  /*a770*/  SHF.R.S32.HI R9, RZ, 0x1f, R0 ;  /* 0x0000001fff097819 */ /* 0x004fe20000011400 */
[----:B------:R1:W-:Y:S01]  /*a780*/  STL [R1+0x4], R0 ;  /* 0x0000040001007387 */ /* 0x0003e20000100800 */
[----:B------:R-:W-:-:S03]  /*a790*/  SEL R16, R0, RZ, !P1 ;  /* 0x000000ff00107207 */ /* 0x000fc60004800000 */
[----:B------:R1:W-:Y:S01]  /*a7a0*/  STL [R1+0x8], R9 ;  /* 0x0000080901007387 */ /* 0x0003e20000100800 */
[----:B------:R-:W-:Y:S05]  /*a7b0*/  BRA.DIV UR4, `(.L_x_182) ;  /* 0x0000002e04a47947 */ /* 0x000fea000b800000 */
[----:B------:R2:W3:Y:S02]  /*a7c0*/  SHFL.IDX PT, R14, R18, RZ, 0x1f ;  /* 0x00001fff120e7589 */ /* 0x0004e400000e0000 */
.L_x_246:
[----:B---3--:R-:W-:Y:S02]  /*a7d0*/  ISETP.NE.AND P0, PT, R14, RZ, PT ;  /* 0x000000ff0e00720c */ /* 0x008fe40003f05270 */
[----:B------:R-:W-:Y:S02]  /*a7e0*/  PLOP3.LUT P2, PT, PT, PT, PT, 0x8, 0x0 ;  /* 0x000000000000781c */ /* 0x000fe40003f4e170 */
[----:B------:R-:W-:-:S11]  /*a7f0*/  LOP3.LUT R19, R19, 0xfffffff7, RZ, 0xc0, !PT ;  /* 0xfffffff713137812 */ /* 0x000fd600078ec0ff */
[----:B------:R-:W-:Y:S01]  /*a800*/  @P2 LOP3.LUT R19, R19, 0x8, RZ, 0xfc, !PT ;  /* 0x0000000813132812 */ /* 0x000fe200078efcff */
[----:B------:R-:W-:Y:S06]  /*a810*/  @P0 BRA `(.L_x_183) ;  /* 0x0000000400c40947 */ /* 0x000fec0003800000 */
[----:B------:R-:W-:-:S06]  /*a820*/  UIADD3 UR4, UR39, -0x1, URZ ;  /* 0xffffffff27047890 */ /* 0x000fcc000fffe03f */
[----:B------:R-:W-:Y:S01]  /*a830*/  IMAD.U32 R6, RZ, RZ, UR4 ;  /* 0x00000004ff067e24 */ /* 0x000fe2000f8e00ff */
[----:B------:R-:W-:-:S03]  /*a840*/  UMOV UR4, 0xffffffff ;  /* 0xffffffff00047882 */ /* 0x000fc60000000000 */
[----:B------:R-:W-:Y:S05]  /*a850*/  BRA.DIV UR4, `(.L_x_184) ;  /* 0x0000002e049c7947 */ /* 0x000fea000b800000 */
[----:B------:R-:W-:-:S13]  /*a860*/  ELECT P6, URZ, PT ;  /* 0x00000000003f782f */ /* 0x000fda00038c0000 */
.L_x_249:
[----:B------:R-:W-:Y:S05]  /*a870*/  @!P6 BRA `(.L_x_183) ;  /* 0x0000000400ace947 */ /* 0x000fea0003800000 */
[----:B------:R-:W-:Y:S05]  /*a880*/  @!P1 BRA `(.L_x_185) ;  /* 0x0000000000449947 */ /* 0x000fea0003800000 */
        /* <DEDUP_REMOVED lines=16> */
[----:B-1----:R3:W5:Y:S04]  /*a990*/  LDG.E R0, desc[UR48][R2.64] ;  /* 0x0000003002007981 */ /* 0x002768000c1e1900 */
.L_x_185:
[----:B---3--:R-:W3:Y:S01]  /*a9a0*/  LDL R3, [R1] ;  /* 0x0000000001037983 */ /* 0x008ee20000100800 */
[----:B------:R-:W-:Y:S02]  /*a9b0*/  LEA R2, R17, UR41, 0x3 ;  /* 0x0000002911027c11 */ /* 0x000fe4000f8e18ff */
[----:B---3--:R-:W-:-:S04]  /*a9c0*/  SHF.L.U32 R3, R3, 0x1f, RZ ;  /* 0x0000001f03037819 */ /* 0x008fc800000006ff */
[----:B------:R-:W3:Y:S02]  /*a9d0*/  SYNCS.PHASECHK.TRANS64.TRYWAIT P0, [R2+URZ+0x29880], R3 ;  /* 0x02988003020075a7 */ /* 0x000ee4000800017f */
[----:B---3--:R-:W-:Y:S05]  /*a9e0*/  @!P0 BRA `(.L_x_186) ;  /* 0x0000002c00588947 */ /* 0x008fea0003800000 */
.L_x_250:
[----:B0-----:R-:W0:Y:S01]  /*a9f0*/  S2R R4, SR_TID.X ;  /* 0x0000000000047919 */ /* 0x001e220000002100 */
[----:B------:R-:W-:Y:S01]  /*aa00*/  UPRMT UR4, UR47, 0x9910, URZ ;  /* 0x000099102f047896 */ /* 0x000fe2000800003f */
[----:B0-----:R-:W-:-:S04]  /*aa10*/  LOP3.LUT R4, R4, 0x7f, RZ, 0xc0, !PT ;  /* 0x0000007f04047812 */ /* 0x001fc800078ec0ff */
[----:B------:R-:W-:-:S13]  /*aa20*/  ISETP.NE.AND P0, PT, R4, RZ, PT ;  /* 0x000000ff0400720c */ /* 0x000fda0003f05270 */
[----:B------:R-:W-:-:S04]  /*aa30*/  @!P0 IMAD.MOV.U32 R4, RZ, RZ, 0x5000 ;  /* 0x00005000ff048424 */ /* 0x000fc800078e00ff */
[----:B------:R0:W-:Y:S02]  /*aa40*/  @!P0 SYNCS.ARRIVE.TRANS64 RZ, [R2+URZ+0x29870], R4 ;  /* 0x0298700402ff89a7 */ /* 0x0001e4000800003f */
[----:B0-----:R-:W-:-:S05]  /*aa50*/  IMAD.U32 R4, RZ, RZ, UR4 ;  /* 0x00000004ff047e24 */ /* 0x001fca000f8e00ff */
[----:B------:R-:W-:-:S13]  /*aa60*/  ISETP.NE.AND P1, PT, R4, 0x2, PT ;  /* 0x000000020400780c */ /* 0x000fda0003f25270 */
[----:B------:R-:W-:Y:S05]  /*aa70*/  @P1 BRA `(.L_x_187) ;  /* 0x0000000000041947 */ /* 0x000fea0003800000 */
[----:B------:R-:W-:Y:S01]  /*aa80*/  BPT.TRAP 0x1 ;  /* 0x000000040000795c */ /* 0x000fe20000300000 */
.L_x_187:
[----:B------:R-:W-:-:S13]  /*aa90*/  LOP3.LUT P0, RZ, R19, 0x2, RZ, 0xc0, !PT ;  /* 0x0000000213ff7812 */ /* 0x000fda000780c0ff */
[----:B------:R-:W-:Y:S05]  /*aaa0*/  @P0 BRA `(.L_x_188) ;  /* 0x0000000000040947 */ /* 0x000fea0003800000 */
[----:B------:R-:W-:Y:S01]  /*aab0*/  BPT.TRAP 0x1 ;  /* 0x000000040000795c */ /* 0x000fe20000300000 */
.L_x_188:
[----:B------:R-:W0:Y:S01]  /*aac0*/  S2R R4, SR_CgaCtaId ;  /* 0x0000000000047919 */ /* 0x000e220000008800 */
[----:B------:R-:W-:Y:S01]  /*aad0*/  R2UR UR33, R2 ;  /* 0x00000000022172ca */ /* 0x000fe200000e0000 */
[----:B------:R-:W-:Y:S01]  /*aae0*/  UIADD3 UR4, UP0, UR52, 0x470, URZ ;  /* 0x0000047034047890 */ /* 0x000fe2000ff1e03f */
[----:B-----5:R-:W-:Y:S01]  /*aaf0*/  R2UR UR37, R0 ;  /* 0x00000000002572ca */ /* 0x020fe200000e0000 */
[----:B------:R-:W4:Y:S01]  /*ab00*/  S2R R5, SR_CgaCtaId ;  /* 0x0000000000057919 */ /* 0x000f220000008800 */
[----:B------:R-:W-:Y:S01]  /*ab10*/  UMOV UR6, 0x30000 ;  /* 0x0003000000067882 */ /* 0x000fe20000000000 */
[----:B------:R-:W-:Y:S01]  /*ab20*/  UIADD3.X UR5, URZ, UR53, URZ, UP0, !UPT ;  /* 0x000000353f057290 */ /* 0x000fe200087fe43f */
[----:B------:R-:W-:Y:S01]  /*ab30*/  UMOV UR8, 0x0 ;  /* 0x0000000000087882 */ /* 0x000fe20000000000 */
[----:B------:R-:W-:Y:S01]  /*ab40*/  UMOV UR9, 0x14f00000 ;  /* 0x14f0000000097882 */ /* 0x000fe20000000000 */
[----:B------:R-:W-:-:S05]  /*ab50*/  UMOV UR34, URZ ;  /* 0x0000003f00227c82 */ /* 0x000fca0008000000 */
[----:B------:R-:W-:Y:S01]  /*ab60*/  UIADD3 UR33, UR33, 0x29870, URZ ;  /* 0x0002987021217890 */ /* 0x000fe2000fffe03f */
[----:B0-----:R-:W-:Y:S02]  /*ab70*/  LOP3.LUT R4, R4, 0x1, RZ, 0xc0, !PT ;  /* 0x0000000104047812 */ /* 0x001fe400078ec0ff */
[----:B----4-:R-:W-:-:S03]  /*ab80*/  LOP3.LUT R5, R5, 0x1, RZ, 0xc0, !PT ;  /* 0x0000000105057812 */ /* 0x010fc600078ec0ff */
[----:B------:R-:W-:-:S04]  /*ab90*/  IMAD R4, R4, 0x2800, RZ ;  /* 0x0000280004047824 */ /* 0x000fc800078e02ff */
[----:B------:R-:W-:Y:S02]  /*aba0*/  IMAD R4, R17, 0x5000, R4 ;  /* 0x0000500011047824 */ /* 0x000fe400078e0204 */
[----:B------:R-:W-:-:S03]  /*abb0*/  IMAD R5, R5, 0x50, RZ ;  /* 0x0000005005057824 */ /* 0x000fc600078e02ff */
[----:B------:R-:W-:Y:S01]  /*abc0*/  R2UR UR32, R4 ;  /* 0x00000000042072ca */ /* 0x000fe200000e0000 */
[----:B------:R-:W-:-:S05]  /*abd0*/  IMAD R6, R6, 0xa0, R5 ;  /* 0x000000a006067824 */ /* 0x000fca00078e0205 */
[----:B------:R-:W-:-:S07]  /*abe0*/  R2UR UR35, R6 ;  /* 0x00000000062372ca */ /* 0x000fce00000e0000 */
[----:B------:R-:W-:-:S09]  /*abf0*/  UIADD3 UR32, UR41, 0xa400, UR32 ;  /* 0x0000a40029207890 */ /* 0x000fd2000fffe020 */
[----:B------:R0:W-:Y:S01]  /*ac00*/  UTMALDG.4D.MULTICAST [UR32], [UR4], UR6, desc[UR8] ;  /* 0x00000820040073b4 */ /* 0x0001e20008019806 */
[----:B------:R-:W4:Y:S02]  /*ac10*/  SYNCS.PHASECHK.TRANS64.TRYWAIT P0, [R2+URZ+0x29840], R3 ;  /* 0x02984003020075a7 */ /* 0x000f24000800017f */
[----:B0---4-:R-:W-:Y:S05]  /*ac20*/  @!P0 BRA `(.L_x_189) ;  /* 0x0000002800dc8947 */ /* 0x011fea0003800000 */
.L_x_251:
[----:B------:R-:W4:Y:S02]  /*ac30*/  S2R R4, SR_TID.X ;  /* 0x0000000000047919 */ /* 0x000f240000002100 */
[----:B----4-:R-:W-:-:S04]  /*ac40*/  LOP3.LUT R4, R4, 0x7f, RZ, 0xc0, !PT ;  /* 0x0000007f04047812 */ /* 0x010fc800078ec0ff */
[----:B------:R-:W-:-:S13]  /*ac50*/  ISETP.NE.AND P0, PT, R4, RZ, PT ;  /* 0x000000ff0400720c */ /* 0x000fda0003f05270 */
[----:B0--3--:R-:W-:-:S04]  /*ac60*/  @!P0 IMAD.MOV.U32 R3, RZ, RZ, 0x7800 ;  /* 0x00007800ff038424 */ /* 0x009fc800078e00ff */
[----:B------:R0:W-:Y:S01]  /*ac70*/  @!P0 SYNCS.ARRIVE.TRANS64 RZ, [R2+URZ+0x29830], R3 ;  /* 0x0298300302ff89a7 */ /* 0x0001e2000800003f */
[----:B------:R-:W-:Y:S05]  /*ac80*/  @P1 BRA `(.L_x_190) ;  /* 0x0000000000041947 */ /* 0x000fea0003800000 */
[----:B------:R-:W-:Y:S01]  /*ac90*/  BPT.TRAP 0x1 ;  /* 0x000000040000795c */ /* 0x000fe20000300000 */
.L_x_190:
[----:B------:R-:W-:-:S13]  /*aca0*/  LOP3.LUT P0, RZ, R19, 0x2, RZ, 0xc0, !PT ;  /* 0x0000000213ff7812 */ /* 0x000fda000780c0ff */
[----:B------:R-:W-:Y:S05]  /*acb0*/  @P0 BRA `(.L_x_191) ;  /* 0x0000000000040947 */ /* 0x000fea0003800000 */
[----:B------:R-:W-:Y:S01]  /*acc0*/  BPT.TRAP 0x1 ;  /* 0x000000040000795c */ /* 0x000fe20000300000 */
.L_x_191:
[----:B0-----:R-:W0:Y:S01]  /*acd0*/  S2R R3, SR_CgaCtaId ;  /* 0x0000000000037919 */ /* 0x001e220000008800 */
[----:B------:R-:W-:Y:S01]  /*ace0*/  R2UR UR25, R2 ;  /* 0x00000000021972ca */ /* 0x000fe200000e0000 */
[----:B------:R-:W-:Y:S01]  /*acf0*/  UIADD3 UR4, UP0, UR52, 0x370, URZ ;  /* 0x0000037034047890 */ /* 0x000fe2000ff1e03f */
[----:B------:R-:W-:Y:S01]  /*ad00*/  R2UR UR27, R6 ;  /* 0x00000000061b72ca */ /* 0x000fe200000e0000 */
[----:B------:R-:W-:Y:S01]  /*ad10*/  UMOV UR14, 0x30000 ;  /* 0x00030000000e7882 */ /* 0x000fe20000000000 */
[----:B------:R-:W-:Y:S01]  /*ad20*/  R2UR UR29, R0 ;  /* 0x00000000001d72ca */ /* 0x000fe200000e0000 */
[----:B------:R-:W-:Y:S01]  /*ad30*/  UIADD3.X UR5, URZ, UR53, URZ, UP0, !UPT ;  /* 0x000000353f057290 */ /* 0x000fe200087fe43f */
[----:B------:R-:W-:Y:S01]  /*ad40*/  PLOP3.LUT P0, PT, PT, PT, PT, 0x80, 0x0 ;  /* 0x000000000000781c */ /* 0x000fe20003f0f070 */
[----:B------:R-:W-:Y:S01]  /*ad50*/  UMOV UR6, 0x0 ;  /* 0x0000000000067882 */ /* 0x000fe20000000000 */
[----:B------:R-:W-:Y:S01]  /*ad60*/  UMOV UR7, 0x14f00000 ;  /* 0x14f0000000077882 */ /* 0x000fe20000000000 */
[----:B------:R-:W-:Y:S01]  /*ad70*/  UMOV UR26, URZ ;  /* 0x0000003f001a7c82 */ /* 0x000fe20008000000 */
[----:B------:R-:W-:Y:S01]  /*ad80*/  UMOV UR28, UR36 ;  /* 0x00000024001c7c82 */ /* 0x000fe20008000000 */
[----:B------:R-:W-:Y:S01]  /*ad90*/  UMOV UR18, 0x40 ;  /* 0x0000004000127882 */ /* 0x000fe20000000000 */
[----:B------:R-:W-:Y:S01]  /*ada0*/  UMOV UR20, UR36 ;  /* 0x0000002400147c82 */ /* 0x000fe20008000000 */
[----:B------:R-:W-:Y:S01]  /*adb0*/  UIADD3 UR25, UR25, 0x29830, URZ ;  /* 0x0002983019197890 */ /* 0x000fe2000fffe03f */
[----:B------:R-:W-:Y:S01]  /*adc0*/  LOP3.LUT R19, R19, 0xfffffff7, RZ, 0xc0, !PT ;  /* 0xfffffff713137812 */ /* 0x000fe200078ec0ff */
[----:B------:R-:W-:Y:S01]  /*add0*/  UMOV UR19, UR27 ;  /* 0x0000001b00137c82 */ /* 0x000fe20008000000 */
[----:B------:R-:W-:Y:S01]  /*ade0*/  UMOV UR10, 0x80 ;  /* 0x00000080000a7882 */ /* 0x000fe20000000000 */
[----:B------:R-:W-:Y:S01]  /*adf0*/  UMOV UR21, UR29 ;  /* 0x0000001d00157c82 */ /* 0x000fe20008000000 */
[----:B------:R-:W-:Y:S01]  /*ae00*/  UMOV UR12, UR36 ;  /* 0x00000024000c7c82 */ /* 0x000fe20008000000 */
[----:B------:R-:W-:Y:S01]  /*ae10*/  UMOV UR11, UR27 ;  /* 0x0000001b000b7c82 */ /* 0x000fe20008000000 */
[----:B------:R-:W-:Y:S01]  /*ae20*/  UMOV UR17, UR25 ;  /* 0x0000001900117c82 */ /* 0x000fe20008000000 */
[----:B------:R-:W-:Y:S01]  /*ae30*/  UMOV UR13, UR29 ;  /* 0x0000001d000d7c82 */ /* 0x000fe20008000000 */
[----:B------:R-:W-:Y:S01]  /*ae40*/  UMOV UR9, UR25 ;  /* 0x0000001900097c82 */ /* 0x000fe20008000000 */
[----:B------:R-:W-:Y:S01]  /*ae50*/  IMAD.MOV.U32 R16, RZ, RZ, R0 ;  /* 0x000000ffff107224 */ /* 0x000fe200078e0000 */
[----:B------:R-:W-:-:S02]  /*ae60*/  @P0 LOP3.LUT R19, R19, 0x8, RZ, 0xfc, !PT ;  /* 0x0000000813130812 */ /* 0x000fc400078efcff */
[----:B0-----:R-:W-:-:S05]  /*ae70*/  LOP3.LUT R3, R3, 0x1, RZ, 0xc0, !PT ;  /* 0x0000000103037812 */ /* 0x001fca00078ec0ff */
[----:B------:R-:W-:-:S04]  /*ae80*/  IMAD R3, R3, 0x1400, RZ ;  /* 0x0000140003037824 */ /* 0x000fc800078e02ff */
[----:B------:R-:W-:-:S05]  /*ae90*/  IMAD R2, R17, 0x7800, R3 ;  /* 0x0000780011027824 */ /* 0x000fca00078e0203 */
[----:B------:R-:W-:-:S13]  /*aea0*/  R2UR UR8, R2 ;  /* 0x00000000020872ca */ /* 0x000fda00000e0000 */
[----:B------:R-:W-:-:S04]  /*aeb0*/  UIADD3 UR8, UR41, UR8, URZ ;  /* 0x0000000829087290 */ /* 0x000fc8000fffe03f */
[----:B------:R-:W-:Y:S02]  /*aec0*/  UIADD3 UR24, UR8, 0x1a400, URZ ;  /* 0x0001a40008187890 */ /* 0x000fe4000fffe03f */
[----:B------:R-:W-:Y:S02]  /*aed0*/  UIADD3 UR16, UR8, 0x1cc00, URZ ;  /* 0x0001cc0008107890 */ /* 0x000fe4000fffe03f */
[----:B------:R-:W-:-:S05]  /*aee0*/  UIADD3 UR8, UR8, 0x1f400, URZ ;  /* 0x0001f40008087890 */ /* 0x000fca000fffe03f */
[----:B------:R3:W-:Y:S02]  /*aef0*/  UTMALDG.4D.MULTICAST [UR24], [UR4], UR14, desc[UR6] ;  /* 0x00000618040073b4 */ /* 0x0007e4000801980e */
[----:B------:R3:W-:Y:S02]  /*af00*/  UTMALDG.4D.MULTICAST [UR16], [UR4], UR14, desc[UR6] ;  /* 0x00000610040073b4 */ /* 0x0007e4000801980e */
[----:B------:R3:W-:Y:S02]  /*af10*/  UTMALDG.4D.MULTICAST [UR8], [UR4], UR14, desc[UR6] ;  /* 0x00000608040073b4 */ /* 0x0007e4000801980e */
[----:B---3--:R-:W-:Y:S01]  /*af20*/  NOP ;  /* 0x0000000000007918 */ /* 0x008fe20000000000 */
.L_x_183:
[----:B------:R-:W-:Y:S05]  /*af30*/  WARPSYNC.ALL ;  /* 0x0000000000007948 */ /* 0x000fea0003800000 */
[----:B------:R-:W-:Y:S01]  /*af40*/  UIADD3 UR4, UR41, 0x14400, URZ ;  /* 0x0001440029047890 */ /* 0x000fe2000fffe03f */
        /* <DEDUP_REMOVED lines=19> */
[----:B012---:R-:W-:Y:S05]  /*b080*/  CALL.ABS.NOINC R2 ;  /* 0x0000000002007343 */ /* 0x007fea0003c00000 */
.L_x_192:
[----:B------:R-:W3:Y:S01]  /*b090*/  S2R R2, SR_TID.X ;  /* 0x0000000000027919 */ /* 0x000ee20000002100 */
[----:B------:R-:W4:Y:S01]  /*b0a0*/  LDC R8, c[0x0][0x448] ;  /* 0x00011200ff087b82 */ /* 0x000f220000000800 */
[----:B------:R-:W-:Y:S01]  /*b0b0*/  USHF.R.S32.HI UR4, URZ, 0x1f, UR36 ;  /* 0x0000001f3f047899 */ /* 0x000fe20008011424 */
[----:B--2---:R-:W2:Y:S01]  /*b0c0*/  S2R R18, SR_TID.X ;  /* 0x0000000000127919 */ /* 0x004ea20000002100 */
[----:B------:R-:W-:Y:S01]  /*b0d0*/  ULDC.64 UR8, c[0x0][0x2d8] ;  /* 0x0000b60000087ab9 */ /* 0x000fe20000000a00 */
[----:B------:R-:W-:Y:S01]  /*b0e0*/  USHF.R.S32.HI UR7, URZ, 0x1f, UR44 ;  /* 0x0000001f3f077899 */ /* 0x000fe2000801142c */
[----:B------:R-:W2:Y:S03]  /*b0f0*/  S2R R7, SR_TID.X ;  /* 0x0000000000077919 */ /* 0x000ea60000002100 */
[----:B0-----:R-:W0:Y:S01]  /*b100*/  LDC R4, c[0x0][0xc38] ;  /* 0x00030e00ff047b82 */ /* 0x001e220000000800 */
[----:B------:R-:W-:-:S02]  /*b110*/  UIMAD UR6, UR4, UR8, URZ ;  /* 0x00000008040672a4 */ /* 0x000fc4000f8e023f */
[----:B------:R-:W-:Y:S02]  /*b120*/  UIMAD.WIDE.U32 UR4, UR36, UR8, URZ ;  /* 0x00000008240472a5 */ /* 0x000fe4000f8e003f */
[----:B------:R-:W-:-:S03]  /*b130*/  UIMAD UR6, UR36, UR9, UR6 ;  /* 0x00000009240672a4 */ /* 0x000fc6000f8e0206 */
[----:B------:R-:W-:Y:S01]  /*b140*/  ULDC.64 UR8, c[0x0][0x2e0] ;  /* 0x0000b80000087ab9 */ /* 0x000fe20000000a00 */
[----:B------:R-:W-:Y:S02]  /*b150*/  UIADD3 UR5, UR5, UR6, URZ ;  /* 0x0000000605057290 */ /* 0x000fe4000fffe03f */
[----:B------:R-:W-:Y:S02]  /*b160*/  UIMAD UR6, UR7, UR8, URZ ;  /* 0x00000008070672a4 */ /* 0x000fe4000f8e023f */
[----:B------:R-:W-:Y:S02]  /*b170*/  UIMAD.WIDE.U32 UR4, UR44, UR8, UR4 ;  /* 0x000000082c0472a5 */ /* 0x000fe4000f8e0004 */
[----:B------:R-:W-:Y:S01]  /*b180*/  UIMAD UR6, UR44, UR9, UR6 ;  /* 0x000000092c0672a4 */ /* 0x000fe2000f8e0206 */
[----:B----4-:R-:W-:-:S03]  /*b190*/  ISETP.NE.AND P0, PT, R8, 0x1, PT ;  /* 0x000000010800780c */ /* 0x010fc60003f05270 */
[----:B------:R-:W-:Y:S01]  /*b1a0*/  UIADD3 UR5, UR5, UR6, URZ ;  /* 0x0000000605057290 */ /* 0x000fe2000fffe03f */
[----:B---3--:R-:W-:-:S04]  /*b1b0*/  LOP3.LUT R2, R2, 0x7f, RZ, 0xc0, !PT ;  /* 0x0000007f02027812 */ /* 0x008fc800078ec0ff */
[----:B-1----:R-:W-:Y:S01]  /*b1c0*/  SHF.R.U32.HI R0, RZ, 0x2, R2 ;  /* 0x00000002ff007819 */ /* 0x002fe20000011602 */
[----:B--2---:R-:W-:-:S04]  /*b1d0*/  IMAD.SHL.U32 R18, R18, 0x20, RZ ;  /* 0x0000002012127824 */ /* 0x004fc800078e00ff */
[----:B------:R-:W1:Y:S01]  /*b1e0*/  @P0 LDC R3, c[0x0][0x44c] ;  /* 0x00011300ff030b82 */ /* 0x000e620000000800 */
[----:B------:R-:W-:Y:S02]  /*b1f0*/  IMAD R2, RZ, RZ, -UR45 ;  /* 0x8000002dff027e24 */ /* 0x000fe4000f8e02ff */
[----:B------:R-:W-:Y:S01]  /*b200*/  IMAD.SHL.U32 R7, R7, 0x10, RZ ;  /* 0x0000001007077824 */ /* 0x000fe200078e00ff */
[----:B------:R-:W-:Y:S01]  /*b210*/  LOP3.LUT R18, R0, 0x60, R18, 0xf8, !PT ;  /* 0x0000006000127812 */ /* 0x000fe200078ef812 */
[----:B0-----:R-:W-:-:S03]  /*b220*/  IMAD R2, R4, R2, UR50 ;  /* 0x0000003204027e24 */ /* 0x001fc6000f8e0202 */
[----:B------:R-:W0:Y:S01]  /*b230*/  @P0 LDC R0, c[0x0][0x450] ;  /* 0x00011400ff000b82 */ /* 0x000e220000000800 */
[----:B------:R-:W-:Y:S01]  /*b240*/  IMAD.SHL.U32 R5, R2, 0x80, RZ ;  /* 0x0000008002057824 */ /* 0x000fe200078e00ff */
[----:B------:R-:W-:-:S04]  /*b250*/  LOP3.LUT R7, R7, 0x30, RZ, 0xc0, !PT ;  /* 0x0000003007077812 */ /* 0x000fc800078ec0ff */
[----:B------:R-:W-:Y:S02]  /*b260*/  LOP3.LUT R2, R18, R5, RZ, 0xfc, !PT ;  /* 0x0000000512027212 */ /* 0x000fe400078efcff */
[C---:B------:R-:W-:Y:S01]  /*b270*/  LOP3.LUT R9, R7.reuse, 0x40, RZ, 0xfc, !PT ;  /* 0x0000004007097812 */ /* 0x040fe200078efcff */
[----:B------:R-:W2:Y:S01]  /*b280*/  S2R R18, SR_TID.X ;  /* 0x0000000000127919 */ /* 0x000ea20000002100 */
[----:B------:R-:W-:Y:S01]  /*b290*/  LOP3.LUT R7, R7, 0x80, RZ, 0xfc, !PT ;  /* 0x0000008007077812 */ /* 0x000fe200078efcff */
[----:B------:R-:W-:Y:S02]  /*b2a0*/  IMAD.MOV.U32 R6, RZ, RZ, R2 ;  /* 0x000000ffff067224 */ /* 0x000fe400078e0002 */
[----:B-1----:R-:W-:-:S05]  /*b2b0*/  @P0 IMAD.HI.U32 R3, R2, R3, RZ ;  /* 0x0000000302030227 */ /* 0x002fca00078e00ff */
[----:B0-----:R-:W-:-:S04]  /*b2c0*/  @P0 SHF.R.U32.HI R6, RZ, R0, R3 ;  /* 0x00000000ff060219 */ /* 0x001fc80000011603 */
[--C-:B------:R-:W-:Y:S01]  /*b2d0*/  SHF.R.S32.HI R4, RZ, 0x1f, R6.reuse ;  /* 0x0000001fff047819 */ /* 0x100fe20000011406 */
[----:B------:R-:W-:-:S04]  /*b2e0*/  IMAD.MOV R0, RZ, RZ, -R6 ;  /* 0x000000ffff007224 */ /* 0x000fc800078e0a06 */
[----:B------:R-:W-:Y:S02]  /*b2f0*/  IMAD R0, R8, R0, R2 ;  /* 0x0000000008007224 */ /* 0x000fe400078e0202 */
[----:B------:R-:W0:Y:S01]  /*b300*/  LDC.64 R2, c[0x0][0x2d0] ;  /* 0x0000b400ff027b82 */ /* 0x000e220000000a00 */
[C---:B--2---:R-:W-:Y:S01]  /*b310*/  IMAD.SHL.U32 R10, R18.reuse, 0x10, RZ ;  /* 0x00000010120a7824 */ /* 0x044fe200078e00ff */
[----:B------:R-:W-:-:S04]  /*b320*/  LOP3.LUT R18, R18, 0x7f, RZ, 0xc0, !PT ;  /* 0x0000007f12127812 */ /* 0x000fc800078ec0ff */
[----:B------:R-:W-:Y:S01]  /*b330*/  LOP3.LUT R10, R10, 0x30, RZ, 0xc0, !PT ;  /* 0x000000300a0a7812 */ /* 0x000fe200078ec0ff */
[----:B0-----:R-:W-:-:S04]  /*b340*/  IMAD R4, R4, R2, RZ ;  /* 0x0000000204047224 */ /* 0x001fc800078e02ff */
[C---:B------:R-:W-:Y:S02]  /*b350*/  IMAD R4, R6.reuse, R3, R4 ;  /* 0x0000000306047224 */ /* 0x040fe400078e0204 */
[----:B------:R-:W-:Y:S01]  /*b360*/  IMAD.WIDE.U32 R2, R6, R2, UR4 ;  /* 0x0000000406027e25 */ /* 0x000fe2000f8e0002 */
[----:B------:R-:W-:-:S03]  /*b370*/  ULDC.64 UR4, c[0x0][0x2c8] ;  /* 0x0000b20000047ab9 */ /* 0x000fc60000000a00 */
[----:B------:R-:W-:Y:S01]  /*b380*/  IMAD.IADD R3, R3, 0x1, R4 ;  /* 0x0000000103037824 */ /* 0x000fe200078e0204 */
[----:B------:R-:W-:Y:S01]  /*b390*/  SHF.R.S32.HI R4, RZ, 0x1f, R0 ;  /* 0x0000001fff047819 */ /* 0x000fe20000011400 */
[----:B------:R-:W-:-:S04]  /*b3a0*/  IMAD.WIDE.U32 R2, R0, UR4, R2 ;  /* 0x0000000400027c25 */ /* 0x000fc8000f8e0002 */
[----:B------:R-:W-:-:S04]  /*b3b0*/  IMAD R4, R4, UR4, RZ ;  /* 0x0000000404047c24 */ /* 0x000fc8000f8e02ff */
[----:B------:R-:W-:Y:S01]  /*b3c0*/  IMAD R0, R0, UR5, R4 ;  /* 0x0000000500007c24 */ /* 0x000fe2000f8e0204 */
[----:B------:R-:W-:Y:S02]  /*b3d0*/  ULDC.64 UR4, c[0x0][0x280] ;  /* 0x0000a00000047ab9 */ /* 0x000fe40000000a00 */
[----:B------:R-:W-:Y:S01]  /*b3e0*/  IADD3 R4, P0, R2, UR4, RZ ;  /* 0x0000000402047c10 */ /* 0x000fe2000ff1e0ff */
[----:B------:R-:W-:Y:S02]  /*b3f0*/  ULDC UR4, c[0x0][0x2b8] ;  /* 0x0000ae0000047ab9 */ /* 0x000fe40000000800 */
[----:B------:R-:W-:Y:S02]  /*b400*/  ISETP.GE.AND P3, PT, R10, UR4, PT ;  /* 0x000000040a007c0c */ /* 0x000fe4000bf66270 */
[----:B------:R-:W-:Y:S02]  /*b410*/  IADD3.X R3, R3, UR5, R0, P0, !PT ;  /* 0x0000000503037c10 */ /* 0x000fe400087fe400 */
[----:B------:R-:W-:-:S02]  /*b420*/  ISETP.GE.AND P0, PT, R9, UR4, PT ;  /* 0x0000000409007c0c */ /* 0x000fc4000bf06270 */
[----:B------:R0:W5:Y:S01]  /*b430*/  LDL R9, [R1+0x20] ;  /* 0x0000200001097983 */ /* 0x0001620000100800 */
[----:B------:R-:W-:Y:S01]  /*b440*/  ISETP.GE.AND P1, PT, R7, UR4, PT ;  /* 0x0000000407007c0c */ /* 0x000fe2000bf26270 */
[----:B------:R-:W-:Y:S01]  /*b450*/  UMOV UR4, 0xffffffff ;  /* 0xffffffff00047882 */ /* 0x000fe20000000000 */
[----:B------:R-:W-:Y:S02]  /*b460*/  SHF.R.U32.HI R18, RZ, 0x2, R18 ;  /* 0x00000002ff127819 */ /* 0x000fe40000011612 */
[----:B------:R-:W-:Y:S09]  /*b470*/  BRA.DIV UR4, `(.L_x_193) ;  /* 0x0000002204dc7947 */ /* 0x000ff2000b800000 */
[----:B------:R-:W1:Y:S01]  /*b480*/  SHFL.IDX PT, R7, R4, RZ, 0x1c1f ;  /* 0x001c1fff04077589 */ /* 0x000e6200000e0000 */
[----:B------:R-:W-:Y:S01]  /*b490*/  ULDC UR4, c[0x0][0x288] ;  /* 0x0000a20000047ab9 */ /* 0x000fe20000000800 */
[----:B------:R-:W-:Y:S02]  /*b4a0*/  IMAD.IADD R0, R18, 0x1, R5 ;  /* 0x0000000112007824 */ /* 0x000fe400078e0205 */
[----:B------:R-:W2:Y:S01]  /*b4b0*/  SHFL.IDX PT, R6, R3, RZ, 0x1c1f ;  /* 0x001c1fff03067589 */ /* 0x000ea200000e0000 */
[----:B------:R-:W-:Y:S02]  /*b4c0*/  IMAD R2, R8, UR4, RZ ;  /* 0x0000000408027c24 */ /* 0x000fe4000f8e02ff */
[----:B------:R-:W-:-:S03]  /*b4d0*/  VIADD R5, R0, 0x20 ;  /* 0x0000002000057836 */ /* 0x000fc60000000000 */
[----:B------:R-:W-:-:S13]  /*b4e0*/  ISETP.GE.AND P2, PT, R0, R2, PT ;  /* 0x000000020000720c */ /* 0x000fda0003f46270 */
[----:B-1----:R-:W-:-:S05]  /*b4f0*/  @!P2 IADD3 R7, P4, R10, R7, RZ ;  /* 0x000000070a07a210 */ /* 0x002fca0007f9e0ff */
[----:B--2---:R-:W-:-:S05]  /*b500*/  @!P2 IMAD.X R6, RZ, RZ, R6, P4 ;  /* 0x000000ffff06a224 */ /* 0x004fca00020e0606 */
[----:B------:R-:W-:-:S04]  /*b510*/  @!P2 LOP3.LUT R7, R7, R6, RZ, 0x3c, !PT ;  /* 0x000000060707a212 */ /* 0x000fc800078e3cff */
[----:B------:R-:W-:-:S04]  /*b520*/  @!P2 LOP3.LUT R6, R7, R6, RZ, 0x3c, !PT ;  /* 0x000000060706a212 */ /* 0x000fc800078e3cff */
[----:B------:R-:W-:-:S05]  /*b530*/  @!P2 LOP3.LUT R7, R7, R6, RZ, 0x3c, !PT ;  /* 0x000000060707a212 */ /* 0x000fca00078e3cff */
[----:B------:R-:W-:Y:S01]  /*b540*/  @!PT LDS RZ, [RZ] ;  /* 0x00000000fffff984 */ /* 0x000fe20000000800 */
[----:B-----5:R-:W-:Y:S04]  /*b550*/  @!P2 LDGSTS.E.BYPASS.LTC128B.128 [R9+0x14400], desc[UR48][R6.64], !P3 ;  /* 0x144000000609afae */ /* 0x020fe8000d901d70 */
[----:B------:R-:W-:Y:S04]  /*b560*/  @!P2 LDGSTS.E.BYPASS.LTC128B.128 [R9+0x16400], desc[UR48][R6.64+0x40], !P0 ;  /* 0x164000400609afae */ /* 0x000fe8000c101d70 */
[----:B------:R1:W-:Y:S01]  /*b570*/  @!P2 LDGSTS.E.BYPASS.LTC128B.128 [R9+0x18400], desc[UR48][R6.64+0x80], !P1 ;  /* 0x184000800609afae */ /* 0x0003e2000c901d70 */
[----:B------:R-:W-:-:S03]  /*b580*/  ISETP.GE.AND P2, PT, R5, R2, PT ;  /* 0x000000020500720c */ /* 0x000fc60003f46270 */
[----:B------:R-:W-:Y:S04]  /*b590*/  SHFL.IDX PT, R5, R3, 0x1, 0x1c1f ;  /* 0x003c1f0003057f89 */ /* 0x000fe800000e0000 */
[----:B-1----:R-:W1:Y:S06]  /*b5a0*/  SHFL.IDX PT, R6, R4, 0x1, 0x1c1f ;  /* 0x003c1f0004067f89 */ /* 0x002e6c00000e0000 */
[----:B-1----:R-:W-:-:S05]  /*b5b0*/  @!P2 IADD3 R6, P4, R10, R6, RZ ;  /* 0x000000060a06a210 */ /* 0x002fca0007f9e0ff */
[----:B------:R-:W-:-:S04]  /*b5c0*/  @!P2 IMAD.X R5, RZ, RZ, R5, P4 ;  /* 0x000000ffff05a224 */ /* 0x000fc800020e0605 */
[----:B------:R-:W-:Y:S02]  /*b5d0*/  @!P2 IMAD.MOV.U32 R7, RZ, RZ, R5 ;  /* 0x000000ffff07a224 */ /* 0x000fe400078e0005 */
[----:B------:R-:W-:-:S03]  /*b5e0*/  VIADD R5, R0, 0x40 ;  /* 0x0000004000057836 */ /* 0x000fc60000000000 */
[----:B------:R-:W-:Y:S04]  /*b5f0*/  @!P2 LDGSTS.E.BYPASS.LTC128B.128 [R9+0x14c00], desc[UR48][R6.64], !P3 ;  /* 0x14c000000609afae */ /* 0x000fe8000d901d70 */
[----:B------:R-:W-:Y:S04]  /*b600*/  @!P2 LDGSTS.E.BYPASS.LTC128B.128 [R9+0x16c00], desc[UR48][R6.64+0x40], !P0 ;  /* 0x16c000400609afae */ /* 0x000fe8000c101d70 */
[----:B------:R1:W-:Y:S01]  /*b610*/  @!P2 LDGSTS.E.BYPASS.LTC128B.128 [R9+0x18c00], desc[UR48][R6.64+0x80], !P1 ;  /* 0x18c000800609afae */ /* 0x0003e2000c901d70 */
[----:B------:R-:W-:-:S03]  /*b620*/  ISETP.GE.AND P2, PT, R5, R2, PT ;  /* 0x000000020500720c */ /* 0x000fc60003f46270 */
[----:B------:R-:W-:Y:S04]  /*b630*/  SHFL.IDX PT, R5, R3, 0x2, 0x1c1f ;  /* 0x005c1f0003057f89 */ /* 0x000fe800000e0000 */
[----:B------:R-:W-:Y:S04]  /*b640*/  SHFL.IDX PT, R3, R3, 0x3, 0x1c1f ;  /* 0x007c1f0003037f89 */ /* 0x000fe800000e0000 */
[----:B-1----:R-:W1:Y:S04]  /*b650*/  SHFL.IDX PT, R6, R4, 0x2, 0x1c1f ;  /* 0x005c1f0004067f89 */ /* 0x002e6800000e0000 */
[----:B------:R-:W2:Y:S01]  /*b660*/  SHFL.IDX PT, R4, R4, 0x3, 0x1c1f ;  /* 0x007c1f0004047f89 */ /* 0x000ea200000e0000 */
[----:B-1----:R-:W-:-:S05]  /*b670*/  @!P2 IADD3 R6, P4, R10, R6, RZ ;  /* 0x000000060a06a210 */ /* 0x002fca0007f9e0ff */
[----:B------:R-:W-:-:S04]  /*b680*/  @!P2 IMAD.X R5, RZ, RZ, R5, P4 ;  /* 0x000000ffff05a224 */ /* 0x000fc800020e0605 */
[----:B------:R-:W-:-:S05]  /*b690*/  @!P2 IMAD.MOV.U32 R7, RZ, RZ, R5 ;  /* 0x000000ffff07a224 */ /* 0x000fca00078e0005 */
[----:B------:R1:W-:Y:S04]  /*b6a0*/  @!P2 LDGSTS.E.BYPASS.LTC128B.128 [R9+0x15400], desc[UR48][R6.64], !P3 ;  /* 0x154000000609afae */ /* 0x0003e8000d901d70 */
[----:B------:R1:W-:Y:S04]  /*b6b0*/  @!P2 LDGSTS.E.BYPASS.LTC128B.128 [R9+0x17400], desc[UR48][R6.64+0x40], !P0 ;  /* 0x174000400609afae */ /* 0x0003e8000c101d70 */
[----:B--2---:R1:W-:Y:S02]  /*b6c0*/  @!P2 LDGSTS.E.BYPASS.LTC128B.128 [R9+0x19400], desc[UR48][R6.64+0x80], !P1 ;  /* 0x194000800609afae */ /* 0x0043e4000c901d70 */
.L_x_260:
[----:B------:R-:W-:Y:S01]  /*b6d0*/  VIADD R0, R0, 0x60 ;  /* 0x0000006000007836 */ /* 0x000fe20000000000 */
[----:B------:R-:W-:Y:S04]  /*b6e0*/  BSSY B0, `(.L_x_194) ;  /* 0x000000b000007945 */ /* 0x000fe80003800000 */
[----:B------:R-:W-:-:S13]  /*b6f0*/  ISETP.GE.AND P2, PT, R0, R2, PT ;  /* 0x000000020000720c */ /* 0x000fda0003f46270 */
[----:B------:R-:W-:Y:S05]  /*b700*/  @P2 BRA `(.L_x_195) ;  /* 0x0000000000202947 */ /* 0x000fea0003800000 */
[----:B------:R-:W-:-:S05]  /*b710*/  IADD3 R2, P2, R10, R4, RZ ;  /* 0x000000040a027210 */ /* 0x000fca0007f5e0ff */
[----:B------:R-:W-:-:S05]  /*b720*/  IMAD.X R3, RZ, RZ, R3, P2 ;  /* 0x000000ffff037224 */ /* 0x000fca00010e0603 */
[----:B------:R-:W-:Y:S01]  /*b730*/  @!PT LDS RZ, [RZ] ;  /* 0x00000000fffff984 */ /* 0x000fe20000000800 */
[----:B------:R-:W-:Y:S01]  /*b740*/  @!PT LDS RZ, [RZ] ;  /* 0x00000000fffff984 */ /* 0x000fe20000000800 */
[----:B------:R-:W-:Y:S01]  /*b750*/  @!PT LDS RZ, [RZ] ;  /* 0x00000000fffff984 */ /* 0x000fe20000000800 */
[----:B------:R2:W-:Y:S04]  /*b760*/  LDGSTS.E.BYPASS.LTC128B.128 [R9+0x15c00], desc[UR48][R2.64], !P3 ;  /* 0x15c0000002097fae */ /* 0x0005e8000d901d70 */
[----:B------:R2:W-:Y:S04]  /*b770*/  LDGSTS.E.BYPASS.LTC128B.128 [R9+0x17c00], desc[UR48][R2.64+0x40], !P0 ;  /* 0x17c0004002097fae */ /* 0x0005e8000c101d70 */
[----:B------:R2:W-:Y:S02]  /*b780*/  LDGSTS.E.BYPASS.LTC128B.128 [R9+0x19c00], desc[UR48][R2.64+0x80], !P1 ;  /* 0x19c0008002097fae */ /* 0x0005e4000c901d70 */
.L_x_195:
[----:B------:R-:W-:Y:S05]  /*b790*/  BSYNC B0 ;  /* 0x0000000000007941 */ /* 0x000fea0003800000 */
.L_x_194:
        /* <DEDUP_REMOVED lines=10> */
.L_x_261:
[----:B------:R-:W-:-:S06]  /*b840*/  UISETP.GE.AND UP0, UPT, UR40, 0xa1, UPT ;  /* 0x000000a12800788c */ /* 0x000fcc000bf06270 */
[----:B------:R-:W-:-:S13]  /*b850*/  PLOP3.LUT P0, PT, PT, PT, UP0, 0x80, 0x0 ;  /* 0x000000000000781c */ /* 0x000fda0003f0f008 */
[----:B------:R-:W-:Y:S05]  /*b860*/  @!P0 BRA `(.L_x_197) ;  /* 0x00000010003c8947 */ /* 0x000fea0003800000 */
[----:B--2---:R2:W5:Y:S01]  /*b870*/  LDL.LU R0, [R1] ;  /* 0x0000000001007983 */ /* 0x0045620000300800 */
[----:B------:R-:W-:Y:S01]  /*b880*/  UIADD3 UR4, UR39, -0x2, URZ ;  /* 0xfffffffe27047890 */ /* 0x000fe2000fffe03f */
[----:B------:R-:W-:-:S05]  /*b890*/  IMAD.MOV.U32 R3, RZ, RZ, R17 ;  /* 0x000000ffff037224 */ /* 0x000fca00078e0011 */
[----:B------:R-:W-:-:S07]  /*b8a0*/  IMAD.U32 R2, RZ, RZ, UR4 ;  /* 0x00000004ff027e24 */ /* 0x000fce000f8e00ff */
.L_x_222:
[----:B------:R-:W-:Y:S01]  /*b8b0*/  VIADD R17, R3, 0x1 ;  /* 0x0000000103117836 */ /* 0x000fe20000000000 */
[----:B------:R-:W-:Y:S01]  /*b8c0*/  LOP3.LUT P1, RZ, R19, 0x8, RZ, 0xc0, !PT ;  /* 0x0000000813ff7812 */ /* 0x000fe2000782c0ff */
[----:B------:R-:W-:Y:S03]  /*b8d0*/  BSSY B0, `(.L_x_198) ;  /* 0x0000098000007945 */ /* 0x000fe60003800000 */
[----:B------:R-:W-:-:S04]  /*b8e0*/  ISETP.NE.AND P0, PT, R17, 0x2, PT ;  /* 0x000000021100780c */ /* 0x000fc80003f05270 */
[----:B------:R-:W-:Y:S02]  /*b8f0*/  SEL R4, RZ, 0x1, P0 ;  /* 0x00000001ff047807 */ /* 0x000fe40000000000 */
[----:B------:R-:W-:Y:S02]  /*b900*/  SEL R17, R17, RZ, P0 ;  /* 0x000000ff11117207 */ /* 0x000fe40000000000 */
[----:B-1---5:R-:W-:-:S05]  /*b910*/  LOP3.LUT R9, R0, R4, RZ, 0x3c, !PT ;  /* 0x0000000400097212 */ /* 0x022fca00078e3cff */
[----:B------:R1:W-:Y:S01]  /*b920*/  STL [R1], R9 ;  /* 0x0000000901007387 */ /* 0x0003e20000100800 */
[----:B--2---:R-:W-:Y:S05]  /*b930*/  @!P1 BRA `(.L_x_199) ;  /* 0x0000000800449947 */ /* 0x004fea0003800000 */
[----:B------:R-:W-:Y:S01]  /*b940*/  LOP3.LUT P1, RZ, R19, 0x4, RZ, 0xc0, !PT ;  /* 0x0000000413ff7812 */ /* 0x000fe2000782c0ff */
[----:B------:R-:W-:-:S12]  /*b950*/  IMAD.MOV.U32 R8, RZ, RZ, R2 ;  /* 0x000000ffff087224 */ /* 0x000fd800078e0002 */
[----:B------:R-:W-:Y:S05]  /*b960*/  @!P1 BRA `(.L_x_200) ;  /* 0x0000000000509947 */ /* 0x000fea0003800000 */
[----:B------:R-:W3:Y:S01]  /*b970*/  LDL R10, [R1+0x8] ;  /* 0x00000800010a7983 */ /* 0x000ee20000100800 */
[----:B------:R-:W4:Y:S01]  /*b980*/  LDC R8, c[0x0][0x43c] ;  /* 0x00010f00ff087b82 */ /* 0x000f220000000800 */
[----:B------:R-:W-:Y:S02]  /*b990*/  ULDC.64 UR4, c[0x0][0x428] ;  /* 0x00010a0000047ab9 */ /* 0x000fe40000000a00 */
[----:B------:R-:W2:Y:S01]  /*b9a0*/  LDL R7, [R1+0x4] ;  /* 0x0000040001077983 */ /* 0x000ea20000100800 */
[----:B----4-:R-:W-:-:S13]  /*b9b0*/  ISETP.NE.AND P0, PT, R8, 0x1, PT ;  /* 0x000000010800780c */ /* 0x010fda0003f05270 */
[----:B------:R-:W4:Y:S02]  /*b9c0*/  @P0 LDC.64 R4, c[0x0][0x440] ;  /* 0x00011000ff040b82 */ /* 0x000f240000000a00 */
[----:B----4-:R-:W-:-:S04]  /*b9d0*/  @P0 IMAD.HI.U32 R6, R2, R4, RZ ;  /* 0x0000000402060227 */ /* 0x010fc800078e00ff */
[----:B------:R-:W-:Y:S01]  /*b9e0*/  IMAD.MOV.U32 R4, RZ, RZ, R2 ;  /* 0x000000ffff047224 */ /* 0x000fe200078e0002 */
[----:B------:R-:W-:-:S05]  /*b9f0*/  @P0 SHF.R.U32.HI R4, RZ, R5, R6 ;  /* 0x00000005ff040219 */ /* 0x000fca0000011606 */
[----:B------:R-:W-:-:S04]  /*ba00*/  IMAD.MOV R5, RZ, RZ, -R4 ;  /* 0x000000ffff057224 */ /* 0x000fc800078e0a04 */
[----:B------:R-:W-:Y:S01]  /*ba10*/  IMAD R8, R8, R5, R2 ;  /* 0x0000000508087224 */ /* 0x000fe200078e0202 */
[----:B------:R-:W-:Y:S01]  /*ba20*/  SHF.R.S32.HI R5, RZ, 0x1f, R4 ;  /* 0x0000001fff057819 */ /* 0x000fe20000011404 */
[----:B---3--:R-:W-:-:S04]  /*ba30*/  IMAD R6, R10, UR4, RZ ;  /* 0x000000040a067c24 */ /* 0x008fc8000f8e02ff */
[C---:B--2---:R-:W-:Y:S02]  /*ba40*/  IMAD R6, R7.reuse, UR5, R6 ;  /* 0x0000000507067c24 */ /* 0x044fe4000f8e0206 */
[----:B------:R-:W-:Y:S01]  /*ba50*/  IMAD.WIDE.U32 R4, R7, UR4, R4 ;  /* 0x0000000407047c25 */ /* 0x000fe2000f8e0004 */
[----:B------:R-:W-:-:S03]  /*ba60*/  ULDC.64 UR4, c[0x0][0x418] ;  /* 0x0001060000047ab9 */ /* 0x000fc60000000a00 */
[----:B------:R-:W-:Y:S01]  /*ba70*/  IMAD.IADD R5, R6, 0x1, R5 ;  /* 0x0000000106057824 */ /* 0x000fe200078e0205 */
[----:B------:R-:W-:-:S04]  /*ba80*/  LEA R6, P0, R4, UR4, 0x2 ;  /* 0x0000000404067c11 */ /* 0x000fc8000f8010ff */
[----:B------:R-:W-:-:S05]  /*ba90*/  LEA.HI.X R7, R4, UR5, R5, 0x2, P0 ;  /* 0x0000000504077c11 */ /* 0x000fca00080f1405 */
[----:B------:R3:W5:Y:S04]  /*baa0*/  LDG.E R16, desc[UR48][R6.64] ;  /* 0x0000003006107981 */ /* 0x000768000c1e1900 */
.L_x_200:
[----:B---3--:R-:W-:Y:S01]  /*bab0*/  LEA R6, R17, UR41, 0x3 ;  /* 0x0000002911067c11 */ /* 0x008fe2000f8e18ff */
[----:B------:R-:W-:Y:S01]  /*bac0*/  BSSY B1, `(.L_x_201) ;  /* 0x0000004000017945 */ /* 0x000fe20003800000 */
[----:B------:R-:W-:-:S04]  /*bad0*/  SHF.L.U32 R5, R9, 0x1f, RZ ;  /* 0x0000001f09057819 */ /* 0x000fc800000006ff */
[----:B------:R-:W3:Y:S02]  /*bae0*/  SYNCS.PHASECHK.TRANS64.TRYWAIT P0, [R6+URZ+0x29880], R5 ;  /* 0x02988005060075a7 */ /* 0x000ee4000800017f */
[----:B---3--:R-:W-:Y:S05]  /*baf0*/  @!P0 BRA `(.L_x_202) ;  /* 0x0000002000a48947 */ /* 0x008fea0003800000 */
.L_x_262:
[----:B------:R-:W-:Y:S05]  /*bb00*/  BSYNC B1 ;  /* 0x0000000000017941 */ /* 0x000fea0003800000 */
.L_x_201:
[----:B------:R-:W4:Y:S01]  /*bb10*/  S2R R4, SR_TID.X ;  /* 0x0000000000047919 */ /* 0x000f220000002100 */
[----:B------:R-:W-:Y:S01]  /*bb20*/  UPRMT UR4, UR47, 0x9910, URZ ;  /* 0x000099102f047896 */ /* 0x000fe2000800003f */
[----:B----4-:R-:W-:-:S04]  /*bb30*/  LOP3.LUT R4, R4, 0x7f, RZ, 0xc0, !PT ;  /* 0x0000007f04047812 */ /* 0x010fc800078ec0ff */
[----:B------:R-:W-:-:S13]  /*bb40*/  ISETP.NE.AND P0, PT, R4, RZ, PT ;  /* 0x000000ff0400720c */ /* 0x000fda0003f05270 */
[----:B------:R-:W-:-:S04]  /*bb50*/  @!P0 IMAD.MOV.U32 R4, RZ, RZ, 0x5000 ;  /* 0x00005000ff048424 */ /* 0x000fc800078e00ff */
[----:B------:R4:W-:Y:S02]  /*bb60*/  @!P0 SYNCS.ARRIVE.TRANS64 RZ, [R6+URZ+0x29870], R4 ;  /* 0x0298700406ff89a7 */ /* 0x0009e4000800003f */
[----:B----4-:R-:W-:-:S05]  /*bb70*/  IMAD.U32 R4, RZ, RZ, UR4 ;  /* 0x00000004ff047e24 */ /* 0x010fca000f8e00ff */
[----:B------:R-:W-:-:S13]  /*bb80*/  ISETP.NE.AND P1, PT, R4, 0x2, PT ;  /* 0x000000020400780c */ /* 0x000fda0003f25270 */
[----:B------:R-:W-:Y:S05]  /*bb90*/  @P1 BRA `(.L_x_203) ;  /* 0x0000000000041947 */ /* 0x000fea0003800000 */
[----:B------:R-:W-:Y:S01]  /*bba0*/  BPT.TRAP 0x1 ;  /* 0x000000040000795c */ /* 0x000fe20000300000 */
.L_x_203:
[----:B------:R-:W-:Y:S01]  /*bbb0*/  LOP3.LUT P0, RZ, R19, 0x2, RZ, 0xc0, !PT ;  /* 0x0000000213ff7812 */ /* 0x000fe2000780c0ff */
[----:B------:R-:W-:-:S12]  /*bbc0*/  BSSY B1, `(.L_x_204) ;  /* 0x0000003000017945 */ /* 0x000fd80003800000 */
[----:B------:R-:W-:Y:S05]  /*bbd0*/  @P0 BRA `(.L_x_205) ;  /* 0x0000000000040947 */ /* 0x000fea0003800000 */
[----:B------:R-:W-:Y:S01]  /*bbe0*/  BPT.TRAP 0x1 ;  /* 0x000000040000795c */ /* 0x000fe20000300000 */
.L_x_205:
[----:B------:R-:W-:Y:S05]  /*bbf0*/  BSYNC B1 ;  /* 0x0000000000017941 */ /* 0x000fea0003800000 */
.L_x_204:
[----:B------:R-:W4:Y:S01]  /*bc00*/  S2R R4, SR_CgaCtaId ;  /* 0x0000000000047919 */ /* 0x000f220000008800 */
[----:B-1----:R-:W-:Y:S01]  /*bc10*/  IMAD.MOV.U32 R9, RZ, RZ, RZ ;  /* 0x000000ffff097224 */ /* 0x002fe200078e00ff */
[----:B------:R-:W-:Y:S01]  /*bc20*/  UIADD3 UR4, UP0, UR52, 0x470, URZ ;  /* 0x0000047034047890 */ /* 0x000fe2000ff1e03f */
[----:B------:R-:W-:Y:S01]  /*bc30*/  IMAD.U32 R7, RZ, RZ, UR41 ;  /* 0x00000029ff077e24 */ /* 0x000fe2000f8e00ff */
[----:B------:R-:W1:Y:S01]  /*bc40*/  S2R R10, SR_CgaCtaId ;  /* 0x00000000000a7919 */ /* 0x000e620000008800 */
[----:B------:R-:W-:Y:S01]  /*bc50*/  PLOP3.LUT P0, PT, PT, PT, PT, 0x80, 0x0 ;  /* 0x000000000000781c */ /* 0x000fe20003f0f070 */
[----:B------:R-:W-:Y:S01]  /*bc60*/  UIADD3.X UR5, URZ, UR53, URZ, UP0, !UPT ;  /* 0x000000353f057290 */ /* 0x000fe200087fe43f */
[----:B------:R-:W-:Y:S01]  /*bc70*/  R2UR UR10, R9 ;  /* 0x00000000090a72ca */ /* 0x000fe200000e0000 */
[----:B------:R-:W-:Y:S01]  /*bc80*/  UMOV UR6, 0x30000 ;  /* 0x0003000000067882 */ /* 0x000fe20000000000 */
[----:B------:R-:W-:Y:S01]  /*bc90*/  UMOV UR14, 0x0 ;  /* 0x00000000000e7882 */ /* 0x000fe20000000000 */
[----:B------:R-:W-:Y:S01]  /*bca0*/  UMOV UR15, 0x14f00000 ;  /* 0x14f00000000f7882 */ /* 0x000fe20000000000 */
[----:B----4-:R-:W-:-:S02]  /*bcb0*/  LOP3.LUT R4, R4, 0x1, RZ, 0xc0, !PT ;  /* 0x0000000104047812 */ /* 0x010fc400078ec0ff */
[----:B-1----:R-:W-:-:S03]  /*bcc0*/  LOP3.LUT R10, R10, 0x1, RZ, 0xc0, !PT ;  /* 0x000000010a0a7812 */ /* 0x002fc600078ec0ff */
[----:B------:R-:W-:-:S04]  /*bcd0*/  IMAD R4, R4, 0x2800, RZ ;  /* 0x0000280004047824 */ /* 0x000fc800078e02ff */
[----:B------:R-:W-:Y:S02]  /*bce0*/  IMAD R4, R17, 0x5000, R4 ;  /* 0x0000500011047824 */ /* 0x000fe400078e0204 */
[----:B------:R-:W-:-:S03]  /*bcf0*/  IMAD R10, R10, 0x50, RZ ;  /* 0x000000500a0a7824 */ /* 0x000fc600078e02ff */
[----:B------:R-:W-:Y:S01]  /*bd00*/  IADD3 R4, R7, 0xa400, R4 ;  /* 0x0000a40007047810 */ /* 0x000fe20007ffe004 */
[----:B------:R-:W-:Y:S02]  /*bd10*/  IMAD R7, R8, 0xa0, R10 ;  /* 0x000000a008077824 */ /* 0x000fe400078e020a */
[----:B------:R-:W-:-:S07]  /*bd20*/  VIADD R8, R6, 0x29870 ;  /* 0x0002987006087836 */ /* 0x000fce0000000000 */
.L_x_206:
        /* <DEDUP_REMOVED lines=8> */
[----:B------:R1:W-:Y:S02]  /*bdb0*/  UTMALDG.4D.MULTICAST [UR8], [UR4], UR6, desc[UR14] ;  /* 0x00000e08040073b4 */ /* 0x0003e40008019806 */
[----:B-1----:R-:W-:Y:S05]  /*bdc0*/  @P0 BRA.U.ANY `(.L_x_206) ;  /* 0xfffffffd00d80947 */ /* 0x002fea000393ffff */
[----:B------:R-:W1:Y:S01]  /*bdd0*/  SYNCS.PHASECHK.TRANS64.TRYWAIT P0, [R6+URZ+0x29840], R5 ;  /* 0x02984005060075a7 */ /* 0x000e62000800017f */
[----:B------:R-:W-:Y:S04]  /*bde0*/  BSSY B1, `(.L_x_207) ;  /* 0x0000002000017945 */ /* 0x000fe80003800000 */
[----:B-1----:R-:W-:Y:S05]  /*bdf0*/  @!P0 BRA `(.L_x_208) ;  /* 0x0000001c00f88947 */ /* 0x002fea0003800000 */
.L_x_263:
[----:B------:R-:W-:Y:S05]  /*be00*/  BSYNC B1 ;  /* 0x0000000000017941 */ /* 0x000fea0003800000 */
.L_x_207:
[----:B------:R-:W4:Y:S02]  /*be10*/  S2R R4, SR_TID.X ;  /* 0x0000000000047919 */ /* 0x000f240000002100 */
[----:B----4-:R-:W-:-:S04]  /*be20*/  LOP3.LUT R4, R4, 0x7f, RZ, 0xc0, !PT ;  /* 0x0000007f04047812 */ /* 0x010fc800078ec0ff */
[----:B------:R-:W-:-:S13]  /*be30*/  ISETP.NE.AND P0, PT, R4, RZ, PT ;  /* 0x000000ff0400720c */ /* 0x000fda0003f05270 */
[----:B------:R-:W-:-:S04]  /*be40*/  @!P0 IMAD.MOV.U32 R4, RZ, RZ, 0x7800 ;  /* 0x00007800ff048424 */ /* 0x000fc800078e00ff */
[----:B------:R4:W-:Y:S01]  /*be50*/  @!P0 SYNCS.ARRIVE.TRANS64 RZ, [R6+URZ+0x29830], R4 ;  /* 0x0298300406ff89a7 */ /* 0x0009e2000800003f */
[----:B------:R-:W-:Y:S05]  /*be60*/  @P1 BRA `(.L_x_209) ;  /* 0x0000000000041947 */ /* 0x000fea0003800000 */
[----:B------:R-:W-:Y:S01]  /*be70*/  BPT.TRAP 0x1 ;  /* 0x000000040000795c */ /* 0x000fe20000300000 */
.L_x_209:
[----:B------:R-:W-:Y:S01]  /*be80*/  LOP3.LUT P0, RZ, R19, 0x2, RZ, 0xc0, !PT ;  /* 0x0000000213ff7812 */ /* 0x000fe2000780c0ff */
[----:B------:R-:W-:-:S12]  /*be90*/  BSSY B1, `(.L_x_210) ;  /* 0x0000003000017945 */ /* 0x000fd80003800000 */
[----:B------:R-:W-:Y:S05]  /*bea0*/  @P0 BRA `(.L_x_211) ;  /* 0x0000000000040947 */ /* 0x000fea0003800000 */
[----:B------:R-:W-:Y:S01]  /*beb0*/  BPT.TRAP 0x1 ;  /* 0x000000040000795c */ /* 0x000fe20000300000 */
.L_x_211:
[----:B------:R-:W-:Y:S05]  /*bec0*/  BSYNC B1 ;  /* 0x0000000000017941 */ /* 0x000fea0003800000 */
.L_x_210:
[----:B----4-:R-:W4:Y:S01]  /*bed0*/  S2R R4, SR_CgaCtaId ;  /* 0x0000000000047919 */ /* 0x010f220000008800 */
[----:B------:R-:W-:Y:S01]  /*bee0*/  R2UR UR10, R9 ;  /* 0x00000000090a72ca */ /* 0x000fe200000e0000 */
[----:B------:R-:W-:Y:S01]  /*bef0*/  UIADD3 UR4, UP0, UR52, 0x370, URZ ;  /* 0x0000037034047890 */ /* 0x000fe2000ff1e03f */
[----:B------:R-:W-:Y:S01]  /*bf00*/  PLOP3.LUT P0, PT, PT, PT, PT, 0x80, 0x0 ;  /* 0x000000000000781c */ /* 0x000fe20003f0f070 */
[----:B-1-3--:R-:W-:Y:S01]  /*bf10*/  VIADD R6, R6, 0x29830 ;  /* 0x0002983006067836 */ /* 0x00afe20000000000 */
[----:B------:R-:W-:Y:S01]  /*bf20*/  UMOV UR6, 0x30000 ;  /* 0x0003000000067882 */ /* 0x000fe20000000000 */
[----:B------:R-:W-:Y:S01]  /*bf30*/  UIADD3.X UR5, URZ, UR53, URZ, UP0, !UPT ;  /* 0x000000353f057290 */ /* 0x000fe200087fe43f */
[----:B------:R-:W-:Y:S01]  /*bf40*/  UMOV UR14, 0x0 ;  /* 0x00000000000e7882 */ /* 0x000fe20000000000 */
[----:B------:R-:W-:Y:S01]  /*bf50*/  UMOV UR15, 0x14f00000 ;  /* 0x14f00000000f7882 */ /* 0x000fe20000000000 */
[----:B----4-:R-:W-:-:S05]  /*bf60*/  LOP3.LUT R4, R4, 0x1, RZ, 0xc0, !PT ;  /* 0x0000000104047812 */ /* 0x010fca00078ec0ff */
[----:B------:R-:W-:-:S04]  /*bf70*/  IMAD R4, R4, 0x1400, RZ ;  /* 0x0000140004047824 */ /* 0x000fc800078e02ff */
[----:B------:R-:W-:-:S04]  /*bf80*/  IMAD R4, R17, 0x7800, R4 ;  /* 0x0000780011047824 */ /* 0x000fc800078e0204 */
[----:B------:R-:W-:-:S04]  /*bf90*/  VIADD R4, R4, UR41 ;  /* 0x0000002904047c36 */ /* 0x000fc80008000000 */
[----:B------:R-:W-:-:S07]  /*bfa0*/  VIADD R5, R4, 0x1a400 ;  /* 0x0001a40004057836 */ /* 0x000fce0000000000 */
.L_x_212:
        /* <DEDUP_REMOVED lines=10> */
[----:B------:R-:W-:Y:S01]  /*c050*/  PLOP3.LUT P0, PT, PT, PT, PT, 0x80, 0x0 ;  /* 0x000000000000781c */ /* 0x000fe20003f0f070 */
[----:B------:R-:W-:Y:S01]  /*c060*/  VIADD R5, R4, 0x1cc00 ;  /* 0x0001cc0004057836 */ /* 0x000fe20000000000 */
[----:B------:R-:W-:Y:S01]  /*c070*/  UMOV UR6, 0x30000 ;  /* 0x0003000000067882 */ /* 0x000fe20000000000 */
[----:B------:R-:W-:Y:S01]  /*c080*/  UMOV UR14, 0x0 ;  /* 0x00000000000e7882 */ /* 0x000fe20000000000 */
[----:B------:R-:W-:Y:S01]  /*c090*/  UMOV UR15, 0x14f00000 ;  /* 0x14f00000000f7882 */ /* 0x000fe20000000000 */
[----:B------:R-:W-:-:S08]  /*c0a0*/  UMOV UR10, 0x40 ;  /* 0x00000040000a7882 */ /* 0x000fd00000000000 */
.L_x_213:
        /* <DEDUP_REMOVED lines=16> */
.L_x_214:
        /* <DEDUP_REMOVED lines=9> */
[----:B---3--:R-:W-:Y:S05]  /*c240*/  @P0 BRA.U.ANY `(.L_x_214) ;  /* 0xfffffffd00d80947 */ /* 0x008fea000393ffff */
.L_x_199:
[----:B------:R-:W-:Y:S05]  /*c250*/  BSYNC B0 ;  /* 0x0000000000007941 */ /* 0x000fea0003800000 */
.L_x_198:
[----:B------:R-:W-:-:S05]  /*c260*/  IMAD.U32 R4, RZ, RZ, UR42 ;  /* 0x0000002aff047e24 */ /* 0x000fca000f8e00ff */
[----:B------:R-:W-:-:S13]  /*c270*/  ISETP.NE.AND P0, PT, R4, 0x3, PT ;  /* 0x000000030400780c */ /* 0x000fda0003f05270 */
[----:B------:R-:W-:Y:S05]  /*c280*/  @!P0 BRA `(.L_x_215) ;  /* 0x0000000000048947 */ /* 0x000fea0003800000 */
[----:B------:R-:W-:Y:S01]  /*c290*/  BPT.TRAP 0x1 ;  /* 0x000000040000795c */ /* 0x000fe20000300000 */
.L_x_215:
[----:B------:R-:W-:Y:S01]  /*c2a0*/  IMAD.U32 R4, RZ, RZ, UR47 ;  /* 0x0000002fff047e24 */ /* 0x000fe2000f8e00ff */
[----:B------:R-:W-:Y:S01]  /*c2b0*/  LEA R18, R3, UR41, 0x3 ;  /* 0x0000002903127c11 */ /* 0x000fe2000f8e18ff */
[----:B------:R-:W-:Y:S03]  /*c2c0*/  BSSY B0, `(.L_x_216) ;  /* 0x0000006000007945 */ /* 0x000fe60003800000 */
[----:B------:R-:W-:Y:S02]  /*c2d0*/  ISETP.NE.AND P1, PT, R4, 0x3, PT ;  /* 0x000000030400780c */ /* 0x000fe40003f25270 */
[----:B------:R-:W-:-:S04]  /*c2e0*/  LOP3.LUT R4, R0, 0x1, RZ, 0x3c, !PT ;  /* 0x0000000100047812 */ /* 0x000fc800078e3cff */
[----:B------:R-:W-:-:S04]  /*c2f0*/  SHF.L.U32 R4, R4, 0x1f, RZ ;  /* 0x0000001f04047819 */ /* 0x000fc800000006ff */
[----:B------:R-:W3:Y:S02]  /*c300*/  SYNCS.PHASECHK.TRANS64.TRYWAIT P2, [R18+URZ+0x29870], R4 ;  /* 0x02987004120075a7 */ /* 0x000ee4000804017f */
[----:B---3--:R-:W-:Y:S05]  /*c310*/  @!P2 BRA `(.L_x_217) ;  /* 0x0000001800c4a947 */ /* 0x008fea0003800000 */
.L_x_264:
[----:B------:R-:W-:Y:S05]  /*c320*/  BSYNC B0 ;  /* 0x0000000000007941 */ /* 0x000fea0003800000 */
.L_x_216:
[----:B------:R-:W-:Y:S05]  /*c330*/  @!P1 BRA `(.L_x_218) ;  /* 0x0000000000049947 */ /* 0x000fea0003800000 */
[----:B------:R-:W-:Y:S01]  /*c340*/  BPT.TRAP 0x1 ;  /* 0x000000040000795c */ /* 0x000fe20000300000 */
.L_x_218:
[----:B------:R-:W-:Y:S01]  /*c350*/  SHF.L.U32 R0, R0, 0x1f, RZ ;  /* 0x0000001f00007819 */ /* 0x000fe200000006ff */
[----:B------:R-:W-:-:S03]  /*c360*/  IMAD R12, R3, 0x5000, RZ ;  /* 0x00005000030c7824 */ /* 0x000fc600078e02ff */
[----:B------:R-:W4:Y:S02]  /*c370*/  SYNCS.PHASECHK.TRANS64.TRYWAIT P2, [R18+URZ+0x29860], R0 ;  /* 0x02986000120075a7 */ /* 0x000f24000804017f */
[----:B----4-:R-:W-:Y:S05]  /*c380*/  @!P2 BRA `(.L_x_219) ;  /* 0x0000001800bca947 */ /* 0x010fea0003800000 */
.L_x_265:
[----:B------:R-:W4:Y:S04]  /*c390*/  LDL R3, [R1+0x18] ;  /* 0x0000180001037983 */ /* 0x000f280000100800 */
[----:B------:R-:W5:Y:S04]  /*c3a0*/  LDL R6, [R1+0x1c] ;  /* 0x00001c0001067983 */ /* 0x000f680000100800 */
[----:B------:R-:W2:Y:S01]  /*c3b0*/  LDL R13, [R1+0x14] ;  /* 0x00001400010d7983 */ /* 0x000ea20000100800 */
[----:B------:R-:W-:Y:S05]  /*c3c0*/  WARPSYNC.ALL ;  /* 0x0000000000007948 */ /* 0x000fea0003800000 */
[----:B----4-:R-:W-:-:S05]  /*c3d0*/  LOP3.LUT R0, R12, R3, RZ, 0xfc, !PT ;  /* 0x000000030c007212 */ /* 0x010fca00078efcff */
[----:B-1----:R-:W3:Y:S01]  /*c3e0*/  LDSM.16.MT88.4 R8, [R0+UR41+0xa400] ;  /* 0x00a400290008783b */ /* 0x002ee20008004200 */
[----:B------:R-:W-:Y:S01]  /*c3f0*/  VIADD R3, R0, UR41 ;  /* 0x0000002900037c36 */ /* 0x000fe20008000000 */
[----:B--2---:R-:W-:-:S03]  /*c400*/  LOP3.LUT R20, R12, R13, RZ, 0xfc, !PT ;  /* 0x0000000d0c147212 */ /* 0x004fc600078efcff */
[----:B-----5:R-:W-:Y:S02]  /*c410*/  IMAD.IADD R3, R6, 0x1, R3 ;  /* 0x0000000106037824 */ /* 0x020fe400078e0203 */
[----:B------:R-:W-:Y:S01]  /*c420*/  VIADD R20, R20, UR41 ;  /* 0x0000002914147c36 */ /* 0x000fe20008000000 */
[C-C-:B---3--:R-:W-:Y:S02]  /*c430*/  PRMT R4, R8.reuse, 0x6420, R9.reuse ;  /* 0x0000642008047816 */ /* 0x148fe40000000009 */
[----:B------:R-:W-:Y:S02]  /*c440*/  PRMT R5, R8, 0x7531, R9 ;  /* 0x0000753108057816 */ /* 0x000fe40000000009 */
[C-C-:B------:R-:W-:Y:S02]  /*c450*/  PRMT R6, R10.reuse, 0x6420, R11.reuse ;  /* 0x000064200a067816 */ /* 0x140fe4000000000b */
[----:B------:R-:W-:Y:S02]  /*c460*/  PRMT R7, R10, 0x7531, R11 ;  /* 0x000075310a077816 */ /* 0x000fe4000000000b */
[----:B------:R-:W1:Y:S04]  /*c470*/  LDSM.16.MT88.4 R8, [R3+0xa400] ;  /* 0x00a400000308783b */ /* 0x000e680000004200 */
[----:B------:R-:W-:Y:S01]  /*c480*/  STSM.16.M88.4 [R20+0x400], R4 ;  /* 0x0004000414007844 */ /* 0x000fe20000000200 */
[----:B-1----:R-:W-:-:S02]  /*c490*/  PRMT R12, R8, 0x6420, R9 ;  /* 0x00006420080c7816 */ /* 0x002fc40000000009 */
[----:B------:R-:W-:Y:S02]  /*c4a0*/  PRMT R13, R8, 0x7531, R9 ;  /* 0x00007531080d7816 */ /* 0x000fe40000000009 */
[C-C-:B------:R-:W-:Y:S02]  /*c4b0*/  PRMT R14, R10.reuse, 0x6420, R11.reuse ;  /* 0x000064200a0e7816 */ /* 0x140fe4000000000b */
[----:B------:R-:W-:-:S05]  /*c4c0*/  PRMT R15, R10, 0x7531, R11 ;  /* 0x000075310a0f7816 */ /* 0x000fca000000000b */
[----:B------:R-:W-:Y:S04]  /*c4d0*/  STSM.16.M88.4 [R20+0xc00], R12 ;  /* 0x000c000c14007844 */ /* 0x000fe80000000200 */
[----:B------:R-:W1:Y:S02]  /*c4e0*/  LDSM.16.MT88.4 R8, [R0+UR41+0xb400] ;  /* 0x00b400290008783b */ /* 0x000e640008004200 */
[C-C-:B-1----:R-:W-:Y:S02]  /*c4f0*/  PRMT R4, R8.reuse, 0x6420, R9.reuse ;  /* 0x0000642008047816 */ /* 0x142fe40000000009 */
[----:B------:R-:W-:Y:S02]  /*c500*/  PRMT R5, R8, 0x7531, R9 ;  /* 0x0000753108057816 */ /* 0x000fe40000000009 */
[----:B------:R-:W-:-:S02]  /*c510*/  PRMT R6, R10, 0x6420, R11 ;  /* 0x000064200a067816 */ /* 0x000fc4000000000b */
[----:B------:R-:W-:Y:S02]  /*c520*/  PRMT R7, R10, 0x7531, R11 ;  /* 0x000075310a077816 */ /* 0x000fe4000000000b */
[----:B------:R-:W1:Y:S04]  /*c530*/  LDSM.16.MT88.4 R8, [R3+0xb400] ;  /* 0x00b400000308783b */ /* 0x000e680000004200 */
[----:B------:R-:W-:Y:S01]  /*c540*/  STSM.16.M88.4 [R20+0x1400], R4 ;  /* 0x0014000414007844 */ /* 0x000fe20000000200 */
[C-C-:B-1----:R-:W-:Y:S02]  /*c550*/  PRMT R12, R8.reuse, 0x6420, R9.reuse ;  /* 0x00006420080c7816 */ /* 0x142fe40000000009 */
[----:B------:R-:W-:Y:S02]  /*c560*/  PRMT R13, R8, 0x7531, R9 ;  /* 0x00007531080d7816 */ /* 0x000fe40000000009 */
[----:B------:R-:W-:-:S02]  /*c570*/  PRMT R14, R10, 0x6420, R11 ;  /* 0x000064200a0e7816 */ /* 0x000fc4000000000b */
        /* <DEDUP_REMOVED lines=20> */
[----:B------:R1:W-:Y:S02]  /*c6c0*/  STSM.16.M88.4 [R20+0x3400], R4 ;  /* 0x0034000414007844 */ /* 0x0003e40000000200 */
[C-C-:B-1----:R-:W-:Y:S02]  /*c6d0*/  PRMT R4, R8.reuse, 0x6420, R9.reuse ;  /* 0x0000642008047816 */ /* 0x142fe40000000009 */
[----:B------:R-:W-:-:S02]  /*c6e0*/  PRMT R5, R8, 0x7531, R9 ;  /* 0x0000753108057816 */ /* 0x000fc40000000009 */
[C-C-:B------:R-:W-:Y:S02]  /*c6f0*/  PRMT R6, R10.reuse, 0x6420, R11.reuse ;  /* 0x000064200a067816 */ /* 0x140fe4000000000b */
[----:B------:R-:W-:-:S05]  /*c700*/  PRMT R7, R10, 0x7531, R11 ;  /* 0x000075310a077816 */ /* 0x000fca000000000b */
[----:B------:R-:W-:Y:S04]  /*c710*/  STSM.16.M88.4 [R20+0x3c00], R4 ;  /* 0x003c000414007844 */ /* 0x000fe80000000200 */
[----:B------:R-:W1:Y:S04]  /*c720*/  LDSM.16.MT88.4 R12, [R0+UR41+0xe400] ;  /* 0x00e40029000c783b */ /* 0x000e680008004200 */
[----:B------:R-:W2:Y:S01]  /*c730*/  LDSM.16.MT88.4 R4, [R3+0xe400] ;  /* 0x00e400000304783b */ /* 0x000ea20000004200 */
[C-C-:B-1----:R-:W-:Y:S02]  /*c740*/  PRMT R8, R12.reuse, 0x6420, R13.reuse ;  /* 0x000064200c087816 */ /* 0x142fe4000000000d */
[----:B------:R-:W-:-:S02]  /*c750*/  PRMT R9, R12, 0x7531, R13 ;  /* 0x000075310c097816 */ /* 0x000fc4000000000d */
[C-C-:B------:R-:W-:Y:S02]  /*c760*/  PRMT R10, R14.reuse, 0x6420, R15.reuse ;  /* 0x000064200e0a7816 */ /* 0x140fe4000000000f */
[----:B------:R-:W-:-:S05]  /*c770*/  PRMT R11, R14, 0x7531, R15 ;  /* 0x000075310e0b7816 */ /* 0x000fca000000000f */
[----:B------:R2:W-:Y:S02]  /*c780*/  STSM.16.M88.4 [R20+0x4400], R8 ;  /* 0x0044000814007844 */ /* 0x0005e40000000200 */
[C-C-:B--2---:R-:W-:Y:S02]  /*c790*/  PRMT R8, R4.reuse, 0x6420, R5.reuse ;  /* 0x0000642004087816 */ /* 0x144fe40000000005 */
        /* <DEDUP_REMOVED lines=9> */
[----:B--2---:R-:W2:Y:S01]  /*c830*/  FENCE.VIEW.ASYNC.S ;  /* 0x00000000000073c6 */ /* 0x004ea20000000000 */
[----:B------:R-:W-:Y:S05]  /*c840*/  @!P1 BRA `(.L_x_220) ;  /* 0x0000000000049947 */ /* 0x000fea0003800000 */
[----:B------:R-:W-:Y:S01]  /*c850*/  BPT.TRAP 0x1 ;  /* 0x000000040000795c */ /* 0x000fe20000300000 */
.L_x_220:
[----:B--2---:R2:W-:Y:S01]  /*c860*/  SYNCS.ARRIVE.TRANS64.A1T0 RZ, [R18+URZ+0x29850], RZ ;  /* 0x029850ff12ff79a7 */ /* 0x0045e2000810003f */
[----:B------:R-:W-:Y:S06]  /*c870*/  BAR.SYNC.DEFER_BLOCKING 0x2, 0x80 ;  /* 0x0082000000007b1d */ /* 0x000fec0000010000 */
[----:B------:R-:W-:Y:S05]  /*c880*/  @!P0 BRA `(.L_x_221) ;  /* 0x0000000000048947 */ /* 0x000fea0003800000 */
[----:B------:R-:W-:Y:S01]  /*c890*/  BPT.TRAP 0x1 ;  /* 0x000000040000795c */ /* 0x000fe20000300000 */
.L_x_221:
[----:B------:R-:W3:Y:S04]  /*c8a0*/  LDL R3, [R1+0xc] ;  /* 0x00000c0001037983 */ /* 0x000ee80000100800 */
[----:B------:R-:W4:Y:S01]  /*c8b0*/  LDL R0, [R1+0x10] ;  /* 0x0000100001007983 */ /* 0x000f220000100800 */
[----:B---3--:R-:W-:-:S13]  /*c8c0*/  ISETP.NE.AND P0, PT, R3, RZ, PT ;  /* 0x000000ff0300720c */ /* 0x008fda0003f05270 */
[----:B--2---:R-:W-:-:S05]  /*c8d0*/  @P0 VIADD R18, R18, 0x29880 ;  /* 0x0002988012120836 */ /* 0x004fca0000000000 */
[----:B----4-:R-:W-:-:S04]  /*c8e0*/  @P0 PRMT R18, R0, 0x654, R18 ;  /* 0x0000065400120816 */ /* 0x010fc80000000012 */
[----:B------:R2:W-:Y:S01]  /*c8f0*/  @P0 SYNCS.ARRIVE.TRANS64.RED.A1T0 RZ, [R18+URZ], RZ ;  /* 0x000000ff12ff09a7 */ /* 0x0005e2000810043f */
[----:B------:R-:W-:Y:S02]  /*c900*/  BPT.TRAP 0x1 ;  /* 0x000000040000795c */ /* 0x000fe40000300000 */
[----:B------:R3:W5:Y:S01]  /*c910*/  LDL R0, [R1] ;  /* 0x0000000001007983 */ /* 0x0007620000100800 */
[C---:B------:R-:W-:Y:S01]  /*c920*/  ISETP.GT.AND P0, PT, R2.reuse, RZ, PT ;  /* 0x000000ff0200720c */ /* 0x040fe20003f04270 */
[----:B------:R-:W-:Y:S02]  /*c930*/  VIADD R2, R2, 0xffffffff ;  /* 0xffffffff02027836 */ /* 0x000fe40000000000 */
[----:B------:R-:W-:-:S10]  /*c940*/  IMAD.MOV.U32 R3, RZ, RZ, R17 ;  /* 0x000000ffff037224 */ /* 0x000fd400078e0011 */
[----:B---3--:R-:W-:Y:S05]  /*c950*/  @P0 BRA `(.L_x_222) ;  /* 0xffffffec00d40947 */ /* 0x008fea000383ffff */
.L_x_197:
[----:B--2--5:R-:W-:-:S05]  /*c960*/  IMAD.U32 R0, RZ, RZ, UR42 ;  /* 0x0000002aff007e24 */ /* 0x024fca000f8e00ff */
[----:B------:R-:W-:-:S13]  /*c970*/  ISETP.NE.AND P0, PT, R0, 0x3, PT ;  /* 0x000000030000780c */ /* 0x000fda0003f05270 */
[----:B------:R-:W-:Y:S05]  /*c980*/  @!P0 BRA `(.L_x_223) ;  /* 0x0000000000048947 */ /* 0x000fea0003800000 */
[----:B------:R-:W-:Y:S01]  /*c990*/  BPT.TRAP 0x1 ;  /* 0x000000040000795c */ /* 0x000fe20000300000 */
.L_x_223:
[----:B------:R-:W2:Y:S01]  /*c9a0*/  LDL R0, [R1] ;  /* 0x0000000001007983 */ /* 0x000ea20000100800 */
        /* <DEDUP_REMOVED lines=8> */
.L_x_266:
[----:B------:R-:W-:Y:S05]  /*ca30*/  BSYNC B0 ;  /* 0x0000000000007941 */ /* 0x000fea0003800000 */
.L_x_224:
[----:B------:R-:W-:Y:S05]  /*ca40*/  @!P1 BRA `(.L_x_226) ;  /* 0x0000000000049947 */ /* 0x000fea0003800000 */
[----:B------:R-:W-:Y:S01]  /*ca50*/  BPT.TRAP 0x1 ;  /* 0x000000040000795c */ /* 0x000fe20000300000 */
.L_x_226:
[----:B------:R-:W2:Y:S02]  /*ca60*/  LDL R0, [R1] ;  /* 0x0000000001007983 */ /* 0x000ea40000100800 */
[----:B--2---:R-:W-:-:S04]  /*ca70*/  SHF.L.U32 R3, R0, 0x1f, RZ ;  /* 0x0000001f00037819 */ /* 0x004fc800000006ff */
[----:B------:R-:W2:Y:S02]  /*ca80*/  SYNCS.PHASECHK.TRANS64.TRYWAIT P2, [R16+URZ+0x29860], R3 ;  /* 0x02986003100075a7 */ /* 0x000ea4000804017f */
[----:B--2---:R-:W-:Y:S05]  /*ca90*/  @!P2 BRA `(.L_x_227) ;  /* 0x000000140020a947 */ /* 0x004fea0003800000 */
.L_x_267:
[----:B------:R-:W3:Y:S04]  /*caa0*/  LDL R2, [R1+0x18] ;  /* 0x0000180001027983 */ /* 0x000ee80000100800 */
[----:B-1----:R-:W4:Y:S04]  /*cab0*/  LDL R10, [R1+0x1c] ;  /* 0x00001c00010a7983 */ /* 0x002f280000100800 */
[----:B------:R-:W5:Y:S01]  /*cac0*/  LDL R12, [R1+0x14] ;  /* 0x00001400010c7983 */ /* 0x000f620000100800 */
[----:B------:R-:W-:Y:S01]  /*cad0*/  IMAD R0, R17, 0x5000, RZ ;  /* 0x0000500011007824 */ /* 0x000fe200078e02ff */
[----:B------:R-:W-:Y:S05]  /*cae0*/  WARPSYNC.ALL ;  /* 0x0000000000007948 */ /* 0x000fea0003800000 */
[----:B---3--:R-:W-:-:S05]  /*caf0*/  LOP3.LUT R2, R0, R2, RZ, 0xfc, !PT ;  /* 0x0000000200027212 */ /* 0x008fca00078efcff */
[----:B------:R-:W1:Y:S01]  /*cb00*/  LDSM.16.MT88.4 R4, [R2+UR41+0xa400] ;  /* 0x00a400290204783b */ /* 0x000e620008004200 */
[----:B--2---:R-:W-:Y:S01]  /*cb10*/  VIADD R3, R2, UR41 ;  /* 0x0000002902037c36 */ /* 0x004fe20008000000 */
[----:B-----5:R-:W-:-:S03]  /*cb20*/  LOP3.LUT R0, R0, R12, RZ, 0xfc, !PT ;  /* 0x0000000c00007212 */ /* 0x020fc600078efcff */
[----:B----4-:R-:W-:Y:S02]  /*cb30*/  IMAD.IADD R3, R10, 0x1, R3 ;  /* 0x000000010a037824 */ /* 0x010fe400078e0203 */
[----:B------:R-:W-:Y:S01]  /*cb40*/  VIADD R0, R0, UR41 ;  /* 0x0000002900007c36 */ /* 0x000fe20008000000 */
[C-C-:B-1----:R-:W-:Y:S02]  /*cb50*/  PRMT R8, R4.reuse, 0x6420, R5.reuse ;  /* 0x0000642004087816 */ /* 0x142fe40000000005 */
[----:B------:R-:W-:Y:S02]  /*cb60*/  PRMT R9, R4, 0x7531, R5 ;  /* 0x0000753104097816 */ /* 0x000fe40000000005 */
[C-C-:B------:R-:W-:Y:S02]  /*cb70*/  PRMT R10, R6.reuse, 0x6420, R7.reuse ;  /* 0x00006420060a7816 */ /* 0x140fe40000000007 */
[----:B------:R-:W-:Y:S02]  /*cb80*/  PRMT R11, R6, 0x7531, R7 ;  /* 0x00007531060b7816 */ /* 0x000fe40000000007 */
[----:B------:R-:W1:Y:S04]  /*cb90*/  LDSM.16.MT88.4 R4, [R3+0xa400] ;  /* 0x00a400000304783b */ /* 0x000e680000004200 */
[----:B------:R1:W-:Y:S02]  /*cba0*/  STSM.16.M88.4 [R0+0x400], R8 ;  /* 0x0004000800007844 */ /* 0x0003e40000000200 */
        /* <DEDUP_REMOVED lines=47> */
[----:B------:R2:W-:Y:S01]  /*cea0*/  STSM.16.M88.4 [R0+0x4400], R12 ;  /* 0x0044000c00007844 */ /* 0x0005e20000000200 */
[C-C-:B-1----:R-:W-:Y:S02]  /*ceb0*/  PRMT R8, R4.reuse, 0x6420, R5.reuse ;  /* 0x0000642004087816 */ /* 0x142fe40000000005 */
        /* <DEDUP_REMOVED lines=12> */
.L_x_228:
[----:B-1----:R1:W-:Y:S01]  /*cf80*/  SYNCS.ARRIVE.TRANS64.A1T0 RZ, [R16+URZ+0x29850], RZ ;  /* 0x029850ff10ff79a7 */ /* 0x0023e2000810003f */
[----:B------:R-:W-:Y:S06]  /*cf90*/  BAR.SYNC.DEFER_BLOCKING 0x2, 0x80 ;  /* 0x0082000000007b1d */ /* 0x000fec0000010000 */
[----:B------:R-:W-:Y:S05]  /*cfa0*/  @!P0 BRA `(.L_x_229) ;  /* 0x0000000000048947 */ /* 0x000fea0003800000 */
[----:B------:R-:W-:Y:S01]  /*cfb0*/  BPT.TRAP 0x1 ;  /* 0x000000040000795c */ /* 0x000fe20000300000 */
.L_x_229:
[----:B------:R-:W3:Y:S04]  /*cfc0*/  LDL R2, [R1+0xc] ;  /* 0x00000c0001027983 */ /* 0x000ee80000100800 */
[----:B--2---:R-:W2:Y:S01]  /*cfd0*/  LDL R0, [R1+0x10] ;  /* 0x0000100001007983 */ /* 0x004ea20000100800 */
[----:B---3--:R-:W-:-:S13]  /*cfe0*/  ISETP.NE.AND P0, PT, R2, RZ, PT ;  /* 0x000000ff0200720c */ /* 0x008fda0003f05270 */
[----:B-1----:R-:W-:-:S05]  /*cff0*/  @P0 VIADD R16, R16, 0x29880 ;  /* 0x0002988010100836 */ /* 0x002fca0000000000 */
[----:B--2---:R-:W-:-:S04]  /*d000*/  @P0 PRMT R16, R0, 0x654, R16 ;  /* 0x0000065400100816 */ /* 0x004fc80000000010 */
[----:B------:R1:W-:Y:S01]  /*d010*/  @P0 SYNCS.ARRIVE.TRANS64.RED.A1T0 RZ, [R16+URZ], RZ ;  /* 0x000000ff10ff09a7 */ /* 0x0003e2000810043f */
[----:B------:R-:W-:Y:S02]  /*d020*/  BPT.TRAP 0x1 ;  /* 0x000000040000795c */ /* 0x000fe40000300000 */
[----:B------:R-:W2:Y:S01]  /*d030*/  LDL.LU R2, [R1] ;  /* 0x0000000001027983 */ /* 0x000ea20000300800 */
[----:B------:R-:W3:Y:S01]  /*d040*/  LDC R0, c[0x0][0xc34] ;  /* 0x00030d00ff007b82 */ /* 0x000ee20000000800 */
[----:B------:R-:W-:Y:S01]  /*d050*/  VIADD R17, R17, 0x1 ;  /* 0x0000000111117836 */ /* 0x000fe20000000000 */
[----:B------:R-:W-:Y:S02]  /*d060*/  UIADD3 UR50, UR43, UR50, URZ ;  /* 0x000000322b327290 */ /* 0x000fe4000fffe03f */
[----:B------:R-:W-:Y:S02]  /*d070*/  UIADD3 UR46, UR46, 0x1, URZ ;  /* 0x000000012e2e7890 */ /* 0x000fe4000fffe03f */
[----:B------:R-:W-:-:S04]  /*d080*/  ISETP.NE.AND P0, PT, R17, 0x2, PT ;  /* 0x000000021100780c */ /* 0x000fc80003f05270 */
[----:B------:R-:W-:Y:S02]  /*d090*/  SEL R17, R17, RZ, P0 ;  /* 0x000000ff11117207 */ /* 0x000fe40000000000 */
[----:B---3--:R-:W-:Y:S02]  /*d0a0*/  ISETP.LE.AND P1, PT, R0, UR50, PT ;  /* 0x0000003200007c0c */ /* 0x008fe4000bf23270 */
[----:B------:R-:W-:-:S04]  /*d0b0*/  SEL R0, RZ, 0x1, P0 ;  /* 0x00000001ff007807 */ /* 0x000fc80000000000 */
[----:B--2---:R-:W-:-:S05]  /*d0c0*/  LOP3.LUT R2, R2, R0, RZ, 0x3c, !PT ;  /* 0x0000000002027212 */ /* 0x004fca00078e3cff */
[----:B------:R2:W-:Y:S02]  /*d0d0*/  STL [R1], R2 ;  /* 0x0000000201007387 */ /* 0x0005e40000100800 */
[----:B------:R-:W-:Y:S05]  /*d0e0*/  @!P1 BRA `(.L_x_230) ;  /* 0xffffffcc00ac9947 */ /* 0x000fea000383ffff */
[----:B------:R-:W-:-:S12]  /*d0f0*/  ULOP3.LUT UR46, UR46, 0x1, URZ, 0xc, !UPT ;  /* 0x000000012e2e7892 */ /* 0x000fd8000f8e0c3f */
.L_x_177:
[----:B------:R-:W3:Y:S01]  /*d100*/  S2R R3, SR_CgaCtaId ;  /* 0x0000000000037919 */ /* 0x000ee20000008800 */
[----:B------:R-:W-:-:S04]  /*d110*/  MOV R0, 0x400 ;  /* 0x0000040000007802 */ /* 0x000fc80000000f00 */
[----:B---3--:R-:W-:Y:S01]  /*d120*/  LEA R8, R3, R0, 0x18 ;  /* 0x0000000003087211 */ /* 0x008fe200078ec0ff */
[----:B------:R-:W-:-:S05]  /*d130*/  IMAD.U32 R0, RZ, RZ, UR46 ;  /* 0x0000002eff007e24 */ /* 0x000fca000f8e00ff */
[----:B------:R-:W-:-:S04]  /*d140*/  SHF.L.U32 R0, R0, 0x1f, RZ ;  /* 0x0000001f00007819 */ /* 0x000fc800000006ff */
[----:B------:R-:W3:Y:S02]  /*d150*/  SYNCS.PHASECHK.TRANS64.TRYWAIT P0, [R8+URZ+0x29820], R0 ;  /* 0x02982000080075a7 */ /* 0x000ee4000800017f */
[----:B---3--:R-:W-:Y:S05]  /*d160*/  @!P0 BRA `(.L_x_231) ;  /* 0x0000000c00808947 */ /* 0x008fea0003800000 */
.L_x_268:
[----:B--2---:R-:W2:Y:S02]  /*d170*/  S2R R2, SR_TID.X ;  /* 0x0000000000027919 */ /* 0x004ea40000002100 */
[----:B--2---:R-:W-:-:S04]  /*d180*/  SHF.R.U32.HI R2, RZ, 0x5, R2 ;  /* 0x00000005ff027819 */ /* 0x004fc80000011602 */
[----:B------:R-:W-:-:S05]  /*d190*/  LOP3.LUT R2, R2, 0x3, RZ, 0xc0, !PT ;  /* 0x0000000302027812 */ /* 0x000fca00078ec0ff */
[----:B---3--:R-:W2:Y:S02]  /*d1a0*/  SHFL.IDX PT, R0, R2, RZ, 0x1f ;  /* 0x00001fff02007589 */ /* 0x008ea400000e0000 */
[----:B--2---:R-:W-:-:S13]  /*d1b0*/  ISETP.NE.AND P0, PT, R0, RZ, PT ;  /* 0x000000ff0000720c */ /* 0x004fda0003f05270 */
        /* <DEDUP_REMOVED lines=9> */
.L_x_234:
        /* <DEDUP_REMOVED lines=8> */
[----:B------:R-:W2:Y:S01]  /*d2d0*/  SYNCS.PHASECHK.TRANS64.TRYWAIT P1, [R5+URZ], R4 ;  /* 0x00000004050075a7 */ /* 0x000ea2000802017f */
[----:B------:R-:W-:-:S05]  /*d2e0*/  SEL R3, R2, RZ, P2 ;  /* 0x000000ff02037207 */ /* 0x000fca0001000000 */
[----:B------:R-:W-:Y:S01]  /*d2f0*/  IMAD R7, R3, 0x8, R0 ;  /* 0x0000000803077824 */ /* 0x000fe200078e0200 */
[----:B------:R-:W-:Y:S01]  /*d300*/  SHF.L.U32 R0, R6, 0x1f, RZ ;  /* 0x0000001f06007819 */ /* 0x000fe200000006ff */
[----:B--2---:R-:W-:Y:S06]  /*d310*/  @!P1 BRA `(.L_x_235) ;  /* 0x0000000c00289947 */ /* 0x004fec0003800000 */
.L_x_269:
[----:B------:R-:W3:Y:S02]  /*d320*/  SYNCS.PHASECHK.TRANS64.TRYWAIT P1, [R7+URZ], R0 ;  /* 0x00000000070075a7 */ /* 0x000ee4000802017f */
[----:B---3--:R-:W-:Y:S05]  /*d330*/  @!P1 BRA `(.L_x_236) ;  /* 0x0000000c00349947 */ /* 0x008fea0003800000 */
.L_x_270:
[----:B------:R-:W-:Y:S05]  /*d340*/  @!P0 BRA `(.L_x_237) ;  /* 0x0000000000048947 */ /* 0x000fea0003800000 */
[----:B------:R-:W-:Y:S01]  /*d350*/  BPT.TRAP 0x1 ;  /* 0x000000040000795c */ /* 0x000fe20000300000 */
.L_x_237:
[----:B------:R-:W-:-:S04]  /*d360*/  IMAD R17, R17, 0x8, R8 ;  /* 0x0000000811117824 */ /* 0x000fc800078e0208 */
[----:B------:R-:W4:Y:S02]  /*d370*/  SYNCS.PHASECHK.TRANS64.TRYWAIT P1, [R17+URZ+0x29860], R4 ;  /* 0x02986004110075a7 */ /* 0x000f24000802017f */
[----:B----4-:R-:W-:Y:S05]  /*d380*/  @!P1 BRA `(.L_x_238) ;  /* 0x0000000c00349947 */ /* 0x010fea0003800000 */
.L_x_271:
[----:B------:R-:W-:Y:S05]  /*d390*/  @!P0 BRA `(.L_x_239) ;  /* 0x0000000000048947 */ /* 0x000fea0003800000 */
[----:B------:R-:W-:Y:S01]  /*d3a0*/  BPT.TRAP 0x1 ;  /* 0x000000040000795c */ /* 0x000fe20000300000 */
.L_x_239:
[----:B------:R-:W-:-:S04]  /*d3b0*/  IMAD R3, R3, 0x8, R8 ;  /* 0x0000000803037824 */ /* 0x000fc800078e0208 */
[----:B------:R-:W5:Y:S02]  /*d3c0*/  SYNCS.PHASECHK.TRANS64.TRYWAIT P1, [R3+URZ+0x29860], R0 ;  /* 0x02986000030075a7 */ /* 0x000f64000802017f */
[----:B-----5:R-:W-:Y:S05]  /*d3d0*/  @!P1 BRA `(.L_x_240) ;  /* 0x0000000c00349947 */ /* 0x020fea0003800000 */
.L_x_272:
[----:B------:R-:W-:Y:S05]  /*d3e0*/  @!P0 BRA `(.L_x_241) ;  /* 0x0000000000048947 */ /* 0x000fea0003800000 */
[----:B------:R-:W-:Y:S01]  /*d3f0*/  BPT.TRAP 0x1 ;  /* 0x000000040000795c */ /* 0x000fe20000300000 */
.L_x_241:
[----:B------:R-:W5:Y:S02]  /*d400*/  SYNCS.PHASECHK.TRANS64.TRYWAIT P0, [R17+URZ+0x29880], R4 ;  /* 0x02988004110075a7 */ /* 0x000f64000800017f */
[----:B-----5:R-:W-:Y:S05]  /*d410*/  @!P0 BRA `(.L_x_242) ;  /* 0x0000000c00388947 */ /* 0x020fea0003800000 */
.L_x_243:
[----:B------:R0:W0:Y:S02]  /*d420*/  SYNCS.PHASECHK.TRANS64.TRYWAIT P0, [R3+URZ+0x29880], R0 ;  /* 0x02988000030075a7 */ /* 0x000024000800017f */
[----:B0-----:R-:W-:Y:S05]  /*d430*/  @!P0 NANOSLEEP.SYNCS 0x989680 ;  /* 0x009896800000895d */ /* 0x001fea0003900000 */
[----:B------:R-:W0:Y:S02]  /*d440*/  @!P0 SYNCS.PHASECHK.TRANS64 P0, [R3+URZ+0x29880], R0 ;  /* 0x02988000030085a7 */ /* 0x000e24000800007f */
[----:B0-----:R-:W-:Y:S05]  /*d450*/  @!P0 BRA `(.L_x_243) ;  /* 0xfffffffc00f08947 */ /* 0x001fea000383ffff */
.L_x_233:
[----:B------:R-:W-:Y:S05]  /*d460*/  BSYNC B0 ;  /* 0x0000000000007941 */ /* 0x000fea0003800000 */
.L_x_232:
[----:B------:R-:W-:Y:S05]  /*d470*/  EXIT ;  /* 0x000000000000794d */ /* 0x000fea0003800000 */
.L_x_145:
[----:B0-----:R-:W-:-:S04]  /*d480*/  IMAD.U32 R3, RZ, RZ, UR39 ;  /* 0x00000027ff037e24 */ /* 0x001fc8000f8e00ff */
[----:B------:R0:W1:Y:S03]  /*d490*/  SYNCS.PHASECHK.TRANS64.TRYWAIT P1, [R3+URZ+0x29800], R0 ;  /* 0x02980000030075a7 */ /* 0x000066000802017f */
[----:B-1----:R-:W-:Y:S05]  /*d4a0*/  @!P1 NANOSLEEP.SYNCS 0x989680 ;  /* 0x009896800000995d */ /* 0x002fea0003900000 */
[----:B------:R-:W1:Y:S02]  /*d4b0*/  @!P1 SYNCS.PHASECHK.TRANS64 P1, [R3+URZ+0x29800], R0 ;  /* 0x02980000030095a7 */ /* 0x000e64000802007f */
[----:B-1----:R-:W-:Y:S05]  /*d4c0*/  @!P1 BRA `(.L_x_145) ;  /* 0xfffffffc00ec9947 */ /* 0x002fea000383ffff */
[----:B------:R-:W-:Y:S05]  /*d4d0*/  BRA `(.L_x_244) ;  /* 0xffffff4400407947 */ /* 0x000fea000383ffff */
.L_x_149:
[----:B-1----:R1:W2:Y:S02]  /*d4e0*/  SYNCS.PHASECHK.TRANS64.TRYWAIT P1, [R4+URZ+0x29830], R3 ;  /* 0x02983003040075a7 */ /* 0x0022a4000802017f */
[----:B--2---:R-:W-:Y:S05]  /*d4f0*/  @!P1 NANOSLEEP.SYNCS 0x989680 ;  /* 0x009896800000995d */ /* 0x004fea0003900000 */
[----:B------:R-:W2:Y:S02]  /*d500*/  @!P1 SYNCS.PHASECHK.TRANS64 P1, [R4+URZ+0x29830], R3 ;  /* 0x02983003040095a7 */ /* 0x000ea4000802007f */
[----:B--2---:R-:W-:Y:S05]  /*d510*/  @!P1 BRA `(.L_x_149) ;  /* 0xfffffffc00f09947 */ /* 0x004fea000383ffff */
[----:B------:R-:W-:Y:S05]  /*d520*/  BRA `(.L_x_148) ;  /* 0xffffff44005c7947 */ /* 0x000fea000383ffff */
.L_x_155:
[----:B-1----:R-:W-:-:S04]  /*d530*/  IMAD.U32 R3, RZ, RZ, UR6 ;  /* 0x00000006ff037e24 */ /* 0x002fc8000f8e00ff */
[----:B------:R1:W2:Y:S03]  /*d540*/  SYNCS.PHASECHK.TRANS64.TRYWAIT P1, [R3+URZ+0x29830], R0 ;  /* 0x02983000030075a7 */ /* 0x0002a6000802017f */
[----:B--2---:R-:W-:Y:S05]  /*d550*/  @!P1 NANOSLEEP.SYNCS 0x989680 ;  /* 0x009896800000995d */ /* 0x004fea0003900000 */
[----:B------:R-:W2:Y:S02]  /*d560*/  @!P1 SYNCS.PHASECHK.TRANS64 P1, [R3+URZ+0x29830], R0 ;  /* 0x02983000030095a7 */ /* 0x000ea4000802007f */
[----:B--2---:R-:W-:Y:S05]  /*d570*/  @!P1 BRA `(.L_x_155) ;  /* 0xfffffffc00ec9947 */ /* 0x004fea000383ffff */
[----:B------:R-:W-:Y:S05]  /*d580*/  BRA `(.L_x_152) ;  /* 0xffffff7400647947 */ /* 0x000fea000383ffff */
.L_x_159:
[----:B-1----:R-:W-:-:S04]  /*d590*/  IMAD.U32 R3, RZ, RZ, UR6 ;  /* 0x00000006ff037e24 */ /* 0x002fc8000f8e00ff */
[----:B------:R1:W2:Y:S03]  /*d5a0*/  SYNCS.PHASECHK.TRANS64.TRYWAIT P1, [R3+URZ+0x29850], R0 ;  /* 0x02985000030075a7 */ /* 0x0002a6000802017f */
[----:B--2---:R-:W-:Y:S05]  /*d5b0*/  @!P1 NANOSLEEP.SYNCS 0x989680 ;  /* 0x009896800000995d */ /* 0x004fea0003900000 */
[----:B------:R-:W2:Y:S02]  /*d5c0*/  @!P1 SYNCS.PHASECHK.TRANS64 P1, [R3+URZ+0x29850], R0 ;  /* 0x02985000030095a7 */ /* 0x000ea4000802007f */
[----:B--2---:R-:W-:Y:S05]  /*d5d0*/  @!P1 BRA `(.L_x_159) ;  /* 0xfffffffc00ec9947 */ /* 0x004fea000383ffff */
[----:B------:R-:W-:Y:S05]  /*d5e0*/  BRA `(.L_x_156) ;  /* 0xffffff80006c7947 */ /* 0x000fea000383ffff */
.L_x_166:
[----:B-1----:R-:W-:-:S04]  /*d5f0*/  IMAD.U32 R7, RZ, RZ, UR4 ;  /* 0x00000004ff077e24 */ /* 0x002fc8000f8e00ff */
[----:B------:R1:W2:Y:S03]  /*d600*/  SYNCS.PHASECHK.TRANS64.TRYWAIT P1, [R7+URZ+0x29850], R6 ;  /* 0x02985006070075a7 */ /* 0x0002a6000802017f */
[----:B--2---:R-:W-:Y:S05]  /*d610*/  @!P1 NANOSLEEP.SYNCS 0x989680 ;  /* 0x009896800000995d */ /* 0x004fea0003900000 */
[----:B------:R-:W2:Y:S02]  /*d620*/  @!P1 SYNCS.PHASECHK.TRANS64 P1, [R7+URZ+0x29850], R6 ;  /* 0x02985006070095a7 */ /* 0x000ea4000802007f */
[----:B--2---:R-:W-:Y:S05]  /*d630*/  @!P1 BRA `(.L_x_166) ;  /* 0xfffffffc00ec9947 */ /* 0x004fea000383ffff */
[----:B------:R-:W-:Y:S05]  /*d640*/  BRA `(.L_x_165) ;  /* 0xffffffa0004c7947 */ /* 0x000fea000383ffff */
.L_x_182:
[----:B------:R-:W-:Y:S02]  /*d650*/  IMAD.MOV.U32 R13, RZ, RZ, R18 ;  /* 0x000000ffff0d7224 */ /* 0x000fe400078e0012 */
[----:B------:R-:W-:Y:S02]  /*d660*/  IMAD.MOV.U32 R12, RZ, RZ, RZ ;  /* 0x000000ffff0c7224 */ /* 0x000fe400078e00ff */
[----:B------:R-:W-:Y:S02]  /*d670*/  IMAD.MOV.U32 R11, RZ, RZ, 0x1f ;  /* 0x0000001fff0b7424 */ /* 0x000fe400078e00ff */
[----:B------:R-:W-:-:S07]  /*d680*/  IMAD.MOV.U32 R15, RZ, RZ, -0x1 ;  /* 0xffffffffff0f7424 */ /* 0x000fce00078e00ff */
[----:B01----:R-:W-:Y:S05]  /*d690*/  WARPSYNC.COLLECTIVE R15, `(.L_x_245) ;  /* 0x000000000f087348 */ /* 0x003fea0003c00000 */
[----:B------:R2:W3:Y:S02]  /*d6a0*/  SHFL.IDX P6, R14, R13, R12, R11 ;  /* 0x0000000c0d0e7389 */ /* 0x0004e400000c000b */
[----:B0123--:R-:W-:Y:S01]  /*d6b0*/  ENDCOLLECTIVE ;  /* 0x000000000000791b */ /* 0x00ffe20003800000 */
.L_x_245:
[----:B------:R-:W-:Y:S05]  /*d6c0*/  BRA `(.L_x_246) ;  /* 0xffffffd000407947 */ /* 0x000fea000383ffff */
.L_x_184:
[----:B------:R-:W-:Y:S01]  /*d6d0*/  BSSY B0, `(.L_x_247) ;  /* 0x0000006000007945 */ /* 0x000fe20003800000 */
[----:B------:R-:W-:-:S07]  /*d6e0*/  IMAD.MOV.U32 R15, RZ, RZ, -0x1 ;  /* 0xffffffffff0f7424 */ /* 0x000fce00078e00ff */
[----:B012---:R-:W-:Y:S05]  /*d6f0*/  WARPSYNC.COLLECTIVE R15, `(.L_x_248) ;  /* 0x000000000f0c7348 */ /* 0x007fea0003c00000 */
[----:B------:R-:W-:Y:S02]  /*d700*/  ELECT P6, UR62, PT ;  /* 0x00000000003e782f */ /* 0x000fe400038c0000 */
[----:B------:R-:W-:Y:S01]  /*d710*/  MOV R14, UR62 ;  /* 0x0000003e000e7c02 */ /* 0x000fe20008000f00 */
[----:B012---:R-:W-:Y:S10]  /*d720*/  ENDCOLLECTIVE ;  /* 0x000000000000791b */ /* 0x007ff40003800000 */
.L_x_248:
[----:B------:R-:W-:Y:S05]  /*d730*/  BSYNC B0 ;  /* 0x0000000000007941 */ /* 0x000fea0003800000 */
.L_x_247:
[----:B------:R-:W-:Y:S05]  /*d740*/  BRA `(.L_x_249) ;  /* 0xffffffd000487947 */ /* 0x000fea000383ffff */
.L_x_186:
[----:B---3--:R3:W4:Y:S02]  /*d750*/  SYNCS.PHASECHK.TRANS64.TRYWAIT P0, [R2+URZ+0x29880], R3 ;  /* 0x02988003020075a7 */ /* 0x008724000800017f */
[----:B----4-:R-:W-:Y:S05]  /*d760*/  @!P0 NANOSLEEP.SYNCS 0x989680 ;  /* 0x009896800000895d */ /* 0x010fea0003900000 */
[----:B------:R-:W4:Y:S02]  /*d770*/  @!P0 SYNCS.PHASECHK.TRANS64 P0, [R2+URZ+0x29880], R3 ;  /* 0x02988003020085a7 */ /* 0x000f24000800007f */
[----:B----4-:R-:W-:Y:S05]  /*d780*/  @!P0 BRA `(.L_x_186) ;  /* 0xfffffffc00f08947 */ /* 0x010fea000383ffff */
[----:B------:R-:W-:Y:S05]  /*d790*/  BRA `(.L_x_250) ;  /* 0xffffffd000947947 */ /* 0x000fea000383ffff */
.L_x_189:
[----:B0-----:R0:W4:Y:S02]  /*d7a0*/  SYNCS.PHASECHK.TRANS64.TRYWAIT P0, [R2+URZ+0x29840], R3 ;  /* 0x02984003020075a7 */ /* 0x001124000800017f */
[----:B----4-:R-:W-:Y:S05]  /*d7b0*/  @!P0 NANOSLEEP.SYNCS 0x989680 ;  /* 0x009896800000895d */ /* 0x010fea0003900000 */
[----:B------:R-:W4:Y:S02]  /*d7c0*/  @!P0 SYNCS.PHASECHK.TRANS64 P0, [R2+URZ+0x29840], R3 ;  /* 0x02984003020085a7 */ /* 0x000f24000800007f */
[----:B----4-:R-:W-:Y:S05]  /*d7d0*/  @!P0 BRA `(.L_x_189) ;  /* 0xfffffffc00f08947 */ /* 0x010fea000383ffff */
[----:B------:R-:W-:Y:S05]  /*d7e0*/  BRA `(.L_x_251) ;  /* 0xffffffd400107947 */ /* 0x000fea000383ffff */
.L_x_193:
[----:B------:R-:W-:Y:S02]  /*d7f0*/  IMAD.MOV.U32 R13, RZ, RZ, R3 ;  /* 0x000000ffff0d7224 */ /* 0x000fe400078e0003 */
[----:B------:R-:W-:Y:S02]  /*d800*/  IMAD.MOV.U32 R12, RZ, RZ, RZ ;  /* 0x000000ffff0c7224 */ /* 0x000fe400078e00ff */
[----:B------:R-:W-:Y:S02]  /*d810*/  IMAD.MOV.U32 R11, RZ, RZ, 0x1c1f ;  /* 0x00001c1fff0b7424 */ /* 0x000fe400078e00ff */
[----:B------:R-:W-:Y:S02]  /*d820*/  IMAD.MOV.U32 R15, RZ, RZ, -0x1 ;  /* 0xffffffffff0f7424 */ /* 0x000fe400078e00ff */
[----:B------:R-:W-:-:S07]  /*d830*/  IMAD.IADD R0, R18, 0x1, R5 ;  /* 0x0000000112007824 */ /* 0x000fce00078e0205 */
[----:B0----5:R-:W-:Y:S05]  /*d840*/  WARPSYNC.COLLECTIVE R15, `(.L_x_252) ;  /* 0x000000000f087348 */ /* 0x021fea0003c00000 */
[----:B------:R1:W2:Y:S02]  /*d850*/  SHFL.IDX P6, R14, R13, R12, R11 ;  /* 0x0000000c0d0e7389 */ /* 0x0002a400000c000b */
[----:B012--5:R-:W-:Y:S01]  /*d860*/  ENDCOLLECTIVE ;  /* 0x000000000000791b */ /* 0x027fe20003800000 */
.L_x_252:
[----:B------:R-:W-:Y:S02]  /*d870*/  VIADD R5, R0, 0x20 ;  /* 0x0000002000057836 */ /* 0x000fe40000000000 */
[----:B------:R-:W-:Y:S02]  /*d880*/  IMAD.MOV.U32 R13, RZ, RZ, R4 ;  /* 0x000000ffff0d7224 */ /* 0x000fe400078e0004 */
[----:B------:R-:W-:-:S07]  /*d890*/  IMAD.MOV.U32 R6, RZ, RZ, R14 ;  /* 0x000000ffff067224 */ /* 0x000fce00078e000e */
[----:B------:R-:W-:Y:S05]  /*d8a0*/  WARPSYNC.COLLECTIVE R15, `(.L_x_253) ;  /* 0x000000000f087348 */ /* 0x000fea0003c00000 */
[----:B------:R0:W1:Y:S02]  /*d8b0*/  SHFL.IDX P6, R14, R13, R12, R11 ;  /* 0x0000000c0d0e7389 */ /* 0x00006400000c000b */
[----:B01----:R-:W-:Y:S01]  /*d8c0*/  ENDCOLLECTIVE ;  /* 0x000000000000791b */ /* 0x003fe20003800000 */
.L_x_253:
[----:B------:R-:W-:Y:S02]  /*d8d0*/  ULDC UR4, c[0x0][0x288] ;  /* 0x0000a20000047ab9 */ /* 0x000fe40000000800 */
[----:B------:R-:W-:-:S05]  /*d8e0*/  IMAD R2, R8, UR4, RZ ;  /* 0x0000000408027c24 */ /* 0x000fca000f8e02ff */
[----:B------:R-:W-:Y:S01]  /*d8f0*/  ISETP.GE.AND P2, PT, R0, R2, PT ;  /* 0x000000020000720c */ /* 0x000fe20003f46270 */
[----:B------:R-:W-:Y:S02]  /*d900*/  IMAD.MOV.U32 R13, RZ, RZ, R3 ;  /* 0x000000ffff0d7224 */ /* 0x000fe400078e0003 */
[----:B------:R-:W-:Y:S02]  /*d910*/  IMAD.MOV.U32 R12, RZ, RZ, 0x1 ;  /* 0x00000001ff0c7424 */ /* 0x000fe400078e00ff */
[----:B------:R-:W-:-:S08]  /*d920*/  IMAD.MOV.U32 R7, RZ, RZ, R14 ;  /* 0x000000ffff077224 */ /* 0x000fd000078e000e */
[----:B------:R-:W-:Y:S05]  /*d930*/  WARPSYNC.COLLECTIVE R15, `(.L_x_254) ;  /* 0x000000000f087348 */ /* 0x000fea0003c00000 */
[----:B------:R0:W1:Y:S02]  /*d940*/  SHFL.IDX P6, R14, R13, R12, R11 ;  /* 0x0000000c0d0e7389 */ /* 0x00006400000c000b */
[----:B01----:R-:W-:Y:S01]  /*d950*/  ENDCOLLECTIVE ;  /* 0x000000000000791b */ /* 0x003fe20003800000 */
.L_x_254:
        /* <DEDUP_REMOVED lines=9> */
[----:B------:R0:W-:Y:S04]  /*d9f0*/  @!P2 LDGSTS.E.BYPASS.LTC128B.128 [R9+0x14400], desc[UR48][R6.64], !P3 ;  /* 0x144000000609afae */ /* 0x0001e8000d901d70 */
[----:B------:R0:W-:Y:S04]  /*da00*/  @!P2 LDGSTS.E.BYPASS.LTC128B.128 [R9+0x16400], desc[UR48][R6.64+0x40], !P0 ;  /* 0x164000400609afae */ /* 0x0001e8000c101d70 */
[----:B------:R0:W-:Y:S01]  /*da10*/  @!P2 LDGSTS.E.BYPASS.LTC128B.128 [R9+0x18400], desc[UR48][R6.64+0x80], !P1 ;  /* 0x184000800609afae */ /* 0x0001e2000c901d70 */
[----:B------:R-:W-:Y:S01]  /*da20*/  ISETP.GE.AND P2, PT, R5, R2, PT ;  /* 0x000000020500720c */ /* 0x000fe20003f46270 */
[----:B------:R-:W-:-:S12]  /*da30*/  IMAD.MOV.U32 R5, RZ, RZ, R14 ;  /* 0x000000ffff057224 */ /* 0x000fd800078e000e */
[----:B0-----:R-:W-:Y:S05]  /*da40*/  WARPSYNC.COLLECTIVE R15, `(.L_x_255) ;  /* 0x000000000f087348 */ /* 0x001fea0003c00000 */
[----:B------:R1:W2:Y:S02]  /*da50*/  SHFL.IDX P6, R14, R13, R12, R11 ;  /* 0x0000000c0d0e7389 */ /* 0x0002a400000c000b */
[----:B012---:R-:W-:Y:S01]  /*da60*/  ENDCOLLECTIVE ;  /* 0x000000000000791b */ /* 0x007fe20003800000 */
.L_x_255:
[----:B------:R-:W-:Y:S02]  /*da70*/  IMAD.MOV.U32 R13, RZ, RZ, R3 ;  /* 0x000000ffff0d7224 */ /* 0x000fe400078e0003 */
[----:B------:R-:W-:Y:S02]  /*da80*/  IMAD.MOV.U32 R12, RZ, RZ, 0x2 ;  /* 0x00000002ff0c7424 */ /* 0x000fe400078e00ff */
[----:B------:R-:W-:-:S07]  /*da90*/  IMAD.MOV.U32 R6, RZ, RZ, R14 ;  /* 0x000000ffff067224 */ /* 0x000fce00078e000e */
[----:B------:R-:W-:Y:S05]  /*daa0*/  WARPSYNC.COLLECTIVE R15, `(.L_x_256) ;  /* 0x000000000f087348 */ /* 0x000fea0003c00000 */
[----:B------:R0:W1:Y:S02]  /*dab0*/  SHFL.IDX P6, R14, R13, R12, R11 ;  /* 0x0000000c0d0e7389 */ /* 0x00006400000c000b */
[----:B01----:R-:W-:Y:S01]  /*dac0*/  ENDCOLLECTIVE ;  /* 0x000000000000791b */ /* 0x003fe20003800000 */
.L_x_256:
[----:B------:R-:W-:-:S05]  /*dad0*/  @!P2 IADD3 R6, P4, R10, R6, RZ ;  /* 0x000000060a06a210 */ /* 0x000fca0007f9e0ff */
[----:B------:R-:W-:-:S04]  /*dae0*/  @!P2 IMAD.X R5, RZ, RZ, R5, P4 ;  /* 0x000000ffff05a224 */ /* 0x000fc800020e0605 */
[----:B------:R-:W-:Y:S02]  /*daf0*/  @!P2 IMAD.MOV.U32 R7, RZ, RZ, R5 ;  /* 0x000000ffff07a224 */ /* 0x000fe400078e0005 */
[----:B------:R-:W-:Y:S02]  /*db00*/  VIADD R5, R0, 0x40 ;  /* 0x0000004000057836 */ /* 0x000fe40000000000 */
[----:B------:R-:W-:Y:S01]  /*db10*/  IMAD.MOV.U32 R13, RZ, RZ, R4 ;  /* 0x000000ffff0d7224 */ /* 0x000fe200078e0004 */
        /* <DEDUP_REMOVED lines=11> */
.L_x_257:
[----:B------:R-:W-:Y:S02]  /*dbd0*/  IMAD.MOV.U32 R13, RZ, RZ, R3 ;  /* 0x000000ffff0d7224 */ /* 0x000fe400078e0003 */
[----:B------:R-:W-:Y:S02]  /*dbe0*/  IMAD.MOV.U32 R12, RZ, RZ, 0x3 ;  /* 0x00000003ff0c7424 */ /* 0x000fe400078e00ff */
[----:B------:R-:W-:-:S07]  /*dbf0*/  IMAD.MOV.U32 R6, RZ, RZ, R14 ;  /* 0x000000ffff067224 */ /* 0x000fce00078e000e */
[----:B------:R-:W-:Y:S05]  /*dc00*/  WARPSYNC.COLLECTIVE R15, `(.L_x_258) ;  /* 0x000000000f087348 */ /* 0x000fea0003c00000 */
[----:B------:R0:W1:Y:S02]  /*dc10*/  SHFL.IDX P6, R14, R13, R12, R11 ;  /* 0x0000000c0d0e7389 */ /* 0x00006400000c000b */
[----:B01----:R-:W-:Y:S01]  /*dc20*/  ENDCOLLECTIVE ;  /* 0x000000000000791b */ /* 0x003fe20003800000 */
.L_x_258:
[----:B------:R-:W-:-:S05]  /*dc30*/  @!P2 IADD3 R6, P4, R10, R6, RZ ;  /* 0x000000060a06a210 */ /* 0x000fca0007f9e0ff */
[----:B------:R-:W-:-:S04]  /*dc40*/  @!P2 IMAD.X R5, RZ, RZ, R5, P4 ;  /* 0x000000ffff05a224 */ /* 0x000fc800020e0605 */
[----:B------:R-:W-:Y:S02]  /*dc50*/  @!P2 IMAD.MOV.U32 R7, RZ, RZ, R5 ;  /* 0x000000ffff07a224 */ /* 0x000fe400078e0005 */
[----:B------:R-:W-:-:S03]  /*dc60*/  IMAD.MOV.U32 R13, RZ, RZ, R4 ;  /* 0x000000ffff0d7224 */ /* 0x000fc600078e0004 */
[----:B------:R-:W-:Y:S01]  /*dc70*/  @!PT LDS RZ, [RZ] ;  /* 0x00000000fffff984 */ /* 0x000fe20000000800 */
[----:B------:R-:W-:Y:S01]  /*dc80*/  @!PT LDS RZ, [RZ] ;  /* 0x00000000fffff984 */ /* 0x000fe20000000800 */
[----:B------:R-:W-:Y:S01]  /*dc90*/  @!PT LDS RZ, [RZ] ;  /* 0x00000000fffff984 */ /* 0x000fe20000000800 */
[----:B------:R0:W-:Y:S04]  /*dca0*/  @!P2 LDGSTS.E.BYPASS.LTC128B.128 [R9+0x15400], desc[UR48][R6.64], !P3 ;  /* 0x154000000609afae */ /* 0x0001e8000d901d70 */
[----:B------:R0:W-:Y:S01]  /*dcb0*/  @!P2 LDGSTS.E.BYPASS.LTC128B.128 [R9+0x17400], desc[UR48][R6.64+0x40], !P0 ;  /* 0x174000400609afae */ /* 0x0001e2000c101d70 */
[----:B------:R-:W-:-:S03]  /*dcc0*/  IMAD.MOV.U32 R3, RZ, RZ, R14 ;  /* 0x000000ffff037224 */ /* 0x000fc600078e000e */
[----:B------:R0:W-:Y:S04]  /*dcd0*/  @!P2 LDGSTS.E.BYPASS.LTC128B.128 [R9+0x19400], desc[UR48][R6.64+0x80], !P1 ;  /* 0x194000800609afae */ /* 0x0001e8000c901d70 */
[----:B0-----:R-:W-:Y:S05]  /*dce0*/  WARPSYNC.COLLECTIVE R15, `(.L_x_259) ;  /* 0x000000000f087348 */ /* 0x001fea0003c00000 */
[----:B------:R1:W2:Y:S02]  /*dcf0*/  SHFL.IDX P6, R14, R13, R12, R11 ;  /* 0x0000000c0d0e7389 */ /* 0x0002a400000c000b */
[----:B012---:R-:W-:Y:S01]  /*dd00*/  ENDCOLLECTIVE ;  /* 0x000000000000791b */ /* 0x007fe20003800000 */
.L_x_259:
[----:B------:R-:W-:Y:S01]  /*dd10*/  IMAD.MOV.U32 R4, RZ, RZ, R14 ;  /* 0x000000ffff047224 */ /* 0x000fe200078e000e */
[----:B------:R-:W-:Y:S06]  /*dd20*/  BRA `(.L_x_260) ;  /* 0xffffffd800687947 */ /* 0x000fec000383ffff */
.L_x_196:
[----:B--2---:R-:W-:-:S04]  /*dd30*/  IMAD.U32 R2, RZ, RZ, UR41 ;  /* 0x00000029ff027e24 */ /* 0x004fc8000f8e00ff */
[----:B------:R2:W3:Y:S03]  /*dd40*/  SYNCS.PHASECHK.TRANS64.TRYWAIT P0, [R2+URZ+0x29820], R0 ;  /* 0x02982000020075a7 */ /* 0x0004e6000800017f */
[----:B---3--:R-:W-:Y:S05]  /*dd50*/  @!P0 NANOSLEEP.SYNCS 0x989680 ;  /* 0x009896800000895d */ /* 0x008fea0003900000 */
[----:B------:R-:W3:Y:S02]  /*dd60*/  @!P0 SYNCS.PHASECHK.TRANS64 P0, [R2+URZ+0x29820], R0 ;  /* 0x02982000020085a7 */ /* 0x000ee4000800007f */
[----:B---3--:R-:W-:Y:S05]  /*dd70*/  @!P0 BRA `(.L_x_196) ;  /* 0xfffffffc00ec8947 */ /* 0x008fea000383ffff */
[----:B------:R-:W-:Y:S05]  /*dd80*/  BRA `(.L_x_261) ;  /* 0xffffffd800ac7947 */ /* 0x000fea000383ffff */
.L_x_202:
[----:B---3--:R3:W4:Y:S02]  /*dd90*/  SYNCS.PHASECHK.TRANS64.TRYWAIT P0, [R6+URZ+0x29880], R5 ;  /* 0x02988005060075a7 */ /* 0x008724000800017f */
[----:B----4-:R-:W-:Y:S05]  /*dda0*/  @!P0 NANOSLEEP.SYNCS 0x989680 ;  /* 0x009896800000895d */ /* 0x010fea0003900000 */
[----:B------:R-:W4:Y:S02]  /*ddb0*/  @!P0 SYNCS.PHASECHK.TRANS64 P0, [R6+URZ+0x29880], R5 ;  /* 0x02988005060085a7 */ /* 0x000f24000800007f */
[----:B----4-:R-:W-:Y:S05]  /*ddc0*/  @!P0 BRA `(.L_x_202) ;  /* 0xfffffffc00f08947 */ /* 0x010fea000383ffff */
[----:B------:R-:W-:Y:S05]  /*ddd0*/  BRA `(.L_x_262) ;  /* 0xffffffdc00487947 */ /* 0x000fea000383ffff */
.L_x_208:
[----:B-1----:R1:W4:Y:S02]  /*dde0*/  SYNCS.PHASECHK.TRANS64.TRYWAIT P0, [R6+URZ+0x29840], R5 ;  /* 0x02984005060075a7 */ /* 0x002324000800017f */
[----:B----4-:R-:W-:Y:S05]  /*ddf0*/  @!P0 NANOSLEEP.SYNCS 0x989680 ;  /* 0x009896800000895d */ /* 0x010fea0003900000 */
[----:B------:R-:W4:Y:S02]  /*de00*/  @!P0 SYNCS.PHASECHK.TRANS64 P0, [R6+URZ+0x29840], R5 ;  /* 0x02984005060085a7 */ /* 0x000f24000800007f */
[----:B----4-:R-:W-:Y:S05]  /*de10*/  @!P0 BRA `(.L_x_208) ;  /* 0xfffffffc00f08947 */ /* 0x010fea000383ffff */
[----:B------:R-:W-:Y:S05]  /*de20*/  BRA `(.L_x_263) ;  /* 0xffffffdc00f47947 */ /* 0x000fea000383ffff */
.L_x_217:
[----:B---3--:R3:W4:Y:S02]  /*de30*/  SYNCS.PHASECHK.TRANS64.TRYWAIT P2, [R18+URZ+0x29870], R4 ;  /* 0x02987004120075a7 */ /* 0x008724000804017f */
[----:B----4-:R-:W-:Y:S05]  /*de40*/  @!P2 NANOSLEEP.SYNCS 0x989680 ;  /* 0x009896800000a95d */ /* 0x010fea0003900000 */
[----:B------:R-:W4:Y:S02]  /*de50*/  @!P2 SYNCS.PHASECHK.TRANS64 P2, [R18+URZ+0x29870], R4 ;  /* 0x029870041200a5a7 */ /* 0x000f24000804007f */
[----:B----4-:R-:W-:Y:S05]  /*de60*/  @!P2 BRA `(.L_x_217) ;  /* 0xfffffffc00f0a947 */ /* 0x010fea000383ffff */
[----:B------:R-:W-:Y:S05]  /*de70*/  BRA `(.L_x_264) ;  /* 0xffffffe400287947 */ /* 0x000fea000383ffff */
.L_x_219:
[----:B----4-:R4:W0:Y:S02]  /*de80*/  SYNCS.PHASECHK.TRANS64.TRYWAIT P2, [R18+URZ+0x29860], R0 ;  /* 0x02986000120075a7 */ /* 0x010824000804017f */
[----:B0-----:R-:W-:Y:S05]  /*de90*/  @!P2 NANOSLEEP.SYNCS 0x989680 ;  /* 0x009896800000a95d */ /* 0x001fea0003900000 */
[----:B------:R-:W0:Y:S02]  /*dea0*/  @!P2 SYNCS.PHASECHK.TRANS64 P2, [R18+URZ+0x29860], R0 ;  /* 0x029860001200a5a7 */ /* 0x000e24000804007f */
[----:B0-----:R-:W-:Y:S05]  /*deb0*/  @!P2 BRA `(.L_x_219) ;  /* 0xfffffffc00f0a947 */ /* 0x001fea000383ffff */
[----:B------:R-:W-:Y:S05]  /*dec0*/  BRA `(.L_x_265) ;  /* 0xffffffe400307947 */ /* 0x000fea000383ffff */
.L_x_225:
[----:B--2---:R2:W3:Y:S02]  /*ded0*/  SYNCS.PHASECHK.TRANS64.TRYWAIT P2, [R16+URZ+0x29870], R3 ;  /* 0x02987003100075a7 */ /* 0x0044e4000804017f */
[----:B---3--:R-:W-:Y:S05]  /*dee0*/  @!P2 NANOSLEEP.SYNCS 0x989680 ;  /* 0x009896800000a95d */ /* 0x008fea0003900000 */
[----:B------:R-:W3:Y:S02]  /*def0*/  @!P2 SYNCS.PHASECHK.TRANS64 P2, [R16+URZ+0x29870], R3 ;  /* 0x029870031000a5a7 */ /* 0x000ee4000804007f */
[----:B---3--:R-:W-:Y:S05]  /*df00*/  @!P2 BRA `(.L_x_225) ;  /* 0xfffffffc00f0a947 */ /* 0x008fea000383ffff */
[----:B------:R-:W-:Y:S05]  /*df10*/  BRA `(.L_x_266) ;  /* 0xffffffe800c47947 */ /* 0x000fea000383ffff */
.L_x_227:
[----:B--2---:R2:W3:Y:S02]  /*df20*/  SYNCS.PHASECHK.TRANS64.TRYWAIT P2, [R16+URZ+0x29860], R3 ;  /* 0x02986003100075a7 */ /* 0x0044e4000804017f */
[----:B---3--:R-:W-:Y:S05]  /*df30*/  @!P2 NANOSLEEP.SYNCS 0x989680 ;  /* 0x009896800000a95d */ /* 0x008fea0003900000 */
[----:B------:R-:W3:Y:S02]  /*df40*/  @!P2 SYNCS.PHASECHK.TRANS64 P2, [R16+URZ+0x29860], R3 ;  /* 0x029860031000a5a7 */ /* 0x000ee4000804007f */
[----:B---3--:R-:W-:Y:S05]  /*df50*/  @!P2 BRA `(.L_x_227) ;  /* 0xfffffffc00f0a947 */ /* 0x008fea000383ffff */
[----:B------:R-:W-:Y:S05]  /*df60*/  BRA `(.L_x_267) ;  /* 0xffffffe800cc7947 */ /* 0x000fea000383ffff */
.L_x_231:
[----:B---3--:R3:W4:Y:S02]  /*df70*/  SYNCS.PHASECHK.TRANS64.TRYWAIT P0, [R8+URZ+0x29820], R0 ;  /* 0x02982000080075a7 */ /* 0x008724000800017f */
[----:B----4-:R-:W-:Y:S05]  /*df80*/  @!P0 NANOSLEEP.SYNCS 0x989680 ;  /* 0x009896800000895d */ /* 0x010fea0003900000 */
[----:B------:R-:W4:Y:S02]  /*df90*/  @!P0 SYNCS.PHASECHK.TRANS64 P0, [R8+URZ+0x29820], R0 ;  /* 0x02982000080085a7 */ /* 0x000f24000800007f */
[----:B----4-:R-:W-:Y:S05]  /*dfa0*/  @!P0 BRA `(.L_x_231) ;  /* 0xfffffffc00f08947 */ /* 0x010fea000383ffff */
[----:B------:R-:W-:Y:S05]  /*dfb0*/  BRA `(.L_x_268) ;  /* 0xfffffff0006c7947 */ /* 0x000fea000383ffff */
.L_x_235:
[----:B--2---:R2:W3:Y:S02]  /*dfc0*/  SYNCS.PHASECHK.TRANS64.TRYWAIT P1, [R5+URZ], R4 ;  /* 0x00000004050075a7 */ /* 0x0044e4000802017f */
[----:B---3--:R-:W-:Y:S05]  /*dfd0*/  @!P1 NANOSLEEP.SYNCS 0x989680 ;  /* 0x009896800000995d */ /* 0x008fea0003900000 */
[----:B------:R-:W3:Y:S02]  /*dfe0*/  @!P1 SYNCS.PHASECHK.TRANS64 P1, [R5+URZ], R4 ;  /* 0x00000004050095a7 */ /* 0x000ee4000802007f */
[----:B---3--:R-:W-:Y:S05]  /*dff0*/  @!P1 BRA `(.L_x_235) ;  /* 0xfffffffc00f09947 */ /* 0x008fea000383ffff */
[----:B------:R-:W-:Y:S05]  /*e000*/  BRA `(.L_x_269) ;  /* 0xfffffff000c47947 */ /* 0x000fea000383ffff */
.L_x_236:
[----:B---3--:R3:W4:Y:S02]  /*e010*/  SYNCS.PHASECHK.TRANS64.TRYWAIT P1, [R7+URZ], R0 ;  /* 0x00000000070075a7 */ /* 0x008724000802017f */
[----:B----4-:R-:W-:Y:S05]  /*e020*/  @!P1 NANOSLEEP.SYNCS 0x989680 ;  /* 0x009896800000995d */ /* 0x010fea0003900000 */
[----:B------:R-:W4:Y:S02]  /*e030*/  @!P1 SYNCS.PHASECHK.TRANS64 P1, [R7+URZ], R0 ;  /* 0x00000000070095a7 */ /* 0x000f24000802007f */
[----:B----4-:R-:W-:Y:S05]  /*e040*/  @!P1 BRA `(.L_x_236) ;  /* 0xfffffffc00f09947 */ /* 0x010fea000383ffff */
[----:B------:R-:W-:Y:S05]  /*e050*/  BRA `(.L_x_270) ;  /* 0xfffffff000b87947 */ /* 0x000fea000383ffff */
.L_x_238:
[----:B----4-:R4:W0:Y:S02]  /*e060*/  SYNCS.PHASECHK.TRANS64.TRYWAIT P1, [R17+URZ+0x29860], R4 ;  /* 0x02986004110075a7 */ /* 0x010824000802017f */
[----:B0-----:R-:W-:Y:S05]  /*e070*/  @!P1 NANOSLEEP.SYNCS 0x989680 ;  /* 0x009896800000995d */ /* 0x001fea0003900000 */
[----:B------:R-:W0:Y:S02]  /*e080*/  @!P1 SYNCS.PHASECHK.TRANS64 P1, [R17+URZ+0x29860], R4 ;  /* 0x02986004110095a7 */ /* 0x000e24000802007f */
[----:B0-----:R-:W-:Y:S05]  /*e090*/  @!P1 BRA `(.L_x_238) ;  /* 0xfffffffc00f09947 */ /* 0x001fea000383ffff */
[----:B------:R-:W-:Y:S05]  /*e0a0*/  BRA `(.L_x_271) ;  /* 0xfffffff000b87947 */ /* 0x000fea000383ffff */
.L_x_240:
[----:B------:R0:W0:Y:S02]  /*e0b0*/  SYNCS.PHASECHK.TRANS64.TRYWAIT P1, [R3+URZ+0x29860], R0 ;  /* 0x02986000030075a7 */ /* 0x000024000802017f */
[----:B0-----:R-:W-:Y:S05]  /*e0c0*/  @!P1 NANOSLEEP.SYNCS 0x989680 ;  /* 0x009896800000995d */ /* 0x001fea0003900000 */
[----:B------:R-:W0:Y:S02]  /*e0d0*/  @!P1 SYNCS.PHASECHK.TRANS64 P1, [R3+URZ+0x29860], R0 ;  /* 0x02986000030095a7 */ /* 0x000e24000802007f */
[----:B0-----:R-:W-:Y:S05]  /*e0e0*/  @!P1 BRA `(.L_x_240) ;  /* 0xfffffffc00f09947 */ /* 0x001fea000383ffff */
[----:B------:R-:W-:Y:S05]  /*e0f0*/  BRA `(.L_x_272) ;  /* 0xfffffff000b87947 */ /* 0x000fea000383ffff */
.L_x_242:
[----:B------:R0:W0:Y:S02]  /*e100*/  SYNCS.PHASECHK.TRANS64.TRYWAIT P0, [R17+URZ+0x29880], R4 ;  /* 0x02988004110075a7 */ /* 0x000024000800017f */
[----:B0-----:R-:W-:Y:S05]  /*e110*/  @!P0 NANOSLEEP.SYNCS 0x989680 ;  /* 0x009896800000895d */ /* 0x001fea0003900000 */
[----:B------:R-:W0:Y:S02]  /*e120*/  @!P0 SYNCS.PHASECHK.TRANS64 P0, [R17+URZ+0x29880], R4 ;  /* 0x02988004110085a7 */ /* 0x000e24000800007f */
[----:B0-----:R-:W-:Y:S05]  /*e130*/  @!P0 BRA `(.L_x_242) ;  /* 0xfffffffc00f08947 */ /* 0x001fea000383ffff */
[----:B------:R-:W-:Y:S05]  /*e140*/  BRA `(.L_x_243) ;  /* 0xfffffff000b47947 */ /* 0x000fea000383ffff */
.L_x_273:
        /* <DEDUP_REMOVED lines=11> */
.L_x_2850:


//--------------------- .text._ZN7cutlass13device_kernelIN5flash11enable_sm90INS1_16FlashAttnFwdSm90INS1_25CollectiveMainloopFwdSm90ILi2EN4cute5tupleIJNS5_1CILi1EEES8_S8_EEENS6_IJNS7_ILi128EEENS7_ILi160EEENS7_ILi192EEEEEELi128ENS_12float_e4m3_tEfNS_4arch4Sm90ELb0ELb0ELb0ELb1ELb0ELb0ELb0ELb1ELb1ELb1ELb0ELb0EEENS1_21CollectiveEpilogueFwdINS6_IJSA_SA_SB_EEES9_NS_10bfloat16_tESG_Li256ELb1ELb1ELb0ELb1EEENS1_36VarlenDynamicPersistentTileSchedulerILi128ELi160ELi256ELi128ELb0ELb1ELb1ELb0ELb1ELb1EEEEEEEEEvNT_6ParamsE --------------------------
	.section	.text._ZN7cutlass13device_kernelIN5flash11enable_sm90INS1_16FlashAttnFwdSm90INS1_25CollectiveMainloopFwdSm90ILi2EN4cute5tupleIJNS5_1CILi1EEES8_S8_EEENS6_IJNS7_ILi128EEENS7_ILi160EEENS7_ILi192EEEEEELi128ENS_12float_e4m3_tEfNS_4arch4Sm90ELb0ELb0ELb0ELb1ELb0ELb0ELb0ELb1ELb1ELb1ELb0ELb0EEENS1_21CollectiveEpilogueFwdINS6_IJSA_SA_SB_EEES9_NS_10bfloat16_tESG_Li256ELb1ELb1ELb0ELb1EEENS1_36VarlenDynamicPersistentTileSchedulerILi128ELi160ELi256ELi128ELb0ELb1ELb1ELb0ELb1ELb1EEEEEEEEEvNT_6ParamsE,"ax",@progbits
	.align	128
.text._ZN7cutlass13device_kernelIN5flash11enable_sm90INS1_16FlashAttnFwdSm90INS1_25CollectiveMainloopFwdSm90ILi2EN4cute5tupleIJNS5_1CILi1EEES8_S8_EEENS6_IJNS7_ILi128EEENS7_ILi160EEENS7_ILi192EEEEEELi128ENS_12float_e4m3_tEfNS_4arch4Sm90ELb0ELb0ELb0ELb1ELb0ELb0ELb0ELb1ELb1ELb1ELb0ELb0EEENS1_21CollectiveEpilogueFwdINS6_IJSA_SA_SB_EEES9_NS_10bfloat16_tESG_Li256ELb1ELb1ELb0ELb1EEENS1_36VarlenDynamicPersistentTileSchedulerILi128ELi160ELi256ELi128ELb0ELb1ELb1ELb0ELb1ELb1EEEEEEEEEvNT_6ParamsE:
        .type           _ZN7cutlass13device_kernelIN5flash11enable_sm90INS1_16FlashAttnFwdSm90INS1_25CollectiveMainloopFwdSm90ILi2EN4cute5tupleIJNS5_1CILi1EEES8_S8_EEENS6_IJNS7_ILi128EEENS7_ILi160EEENS7_ILi192EEEEEELi128ENS_12float_e4m3_tEfNS_4arch4Sm90ELb0ELb0ELb0ELb1ELb0ELb0ELb0ELb1ELb1ELb1ELb0ELb0EEENS1_21CollectiveEpilogueFwdINS6_IJSA_SA_SB_EEES9_NS_10bfloat16_tESG_Li256ELb1ELb1ELb0ELb1EEENS1_36VarlenDynamicPersistentTileSchedulerILi128ELi160ELi256ELi128ELb0ELb1ELb1ELb0ELb1ELb1EEEEEEEEEvNT_6ParamsE,@function
        .size           _ZN7cutlass13device_kernelIN5flash11enable_sm90INS1_16FlashAttnFwdSm90INS1_25CollectiveMainloopFwdSm90ILi2EN4cute5tupleIJNS5_1CILi1EEES8_S8_EEENS6_IJNS7_ILi128EEENS7_ILi160EEENS7_ILi192EEEEEELi128ENS_12float_e4m3_tEfNS_4arch4Sm90ELb0ELb0ELb0ELb1ELb0ELb0ELb0ELb1ELb1ELb1ELb0ELb0EEENS1_21CollectiveEpilogueFwdINS6_IJSA_SA_SB_EEES9_NS_10bfloat16_tESG_Li256ELb1ELb1ELb0ELb1EEENS1_36VarlenDynamicPersistentTileSchedulerILi128ELi160ELi256ELi128ELb0ELb1ELb1ELb0ELb1ELb1EEEEEEEEEvNT_6ParamsE,(.L_x_2851 - _ZN7cutlass13device_kernelIN5flash11enable_sm90INS1_16FlashAttnFwdSm90INS1_25CollectiveMainloopFwdSm90ILi2EN4cute5tupleIJNS5_1CILi1EEES8_S8_EEENS6_IJNS7_ILi128EEENS7_ILi160EEENS7_ILi192EEEEEELi128ENS_12float_e4m3_tEfNS_4arch4Sm90ELb0ELb0ELb0ELb1ELb0ELb0ELb0ELb1ELb1ELb1ELb0ELb0EEENS1_21CollectiveEpilogueFwdINS6_IJSA_SA_SB_EEES9_NS_10bfloat16_tESG_Li256ELb1ELb1ELb0ELb1EEENS1_36VarlenDynamicPersistentTileSchedulerILi128ELi160ELi256ELi128ELb0ELb1ELb1ELb0ELb1ELb1EEEEEEEEEvNT_6ParamsE)
        .other          _ZN7cutlass13device_kernelIN5flash11enable_sm90INS1_16FlashAttnFwdSm90INS1_25CollectiveMainloopFwdSm90ILi2EN4cute5tupleIJNS5_1CILi1EEES8_S8_EEENS6_IJNS7_ILi128EEENS7_ILi160EEENS7_ILi192EEEEEELi128ENS_12float_e4m3_tEfNS_4arch4Sm90ELb0ELb0ELb0ELb1ELb0ELb0ELb0ELb1ELb1ELb1ELb0ELb0EEENS1_21CollectiveEpilogueFwdINS6_IJSA_SA_SB_EEES9_NS_10bfloat16_tESG_Li256ELb1ELb1ELb0ELb1EEENS1_36VarlenDynamicPersistentTileSchedulerILi128ELi160ELi256ELi128ELb0ELb1ELb1ELb0ELb1ELb1EEEEEEEEEvNT_6ParamsE,@"STO_CUDA_ENTRY STV_DEFAULT"
_ZN7cutlass13device_kernelIN5flash11enable_sm90INS1_16FlashAttnFwdSm90INS1_25CollectiveMainloopFwdSm90ILi2EN4cute5tupleIJNS5_1CILi1EEES8_S8_EEENS6_IJNS7_ILi128EEENS7_ILi160EEENS7_ILi192EEEEEELi128ENS_12float_e4m3_tEfNS_4arch4Sm90ELb0ELb0ELb0ELb1ELb0ELb0ELb0ELb1ELb1ELb1ELb0ELb0EEENS1_21CollectiveEpilogueFwdINS6_IJSA_SA_SB_EEES9_NS_10bfloat16_tESG_Li256ELb1ELb1ELb0ELb1EEENS1_36VarlenDynamicPersistentTileSchedulerILi128ELi160ELi256ELi128ELb0ELb1ELb1ELb0ELb1ELb1EEEEEEEEEvNT_6ParamsE:
        /* <DEDUP_REMOVED lines=18> */
.L_x_275:
[----:B------:R-:W-:Y:S05]  /*0120*/  BSYNC B0 ;  /* 0x0000000000007941 */ /* 0x000fea0003800000 */
.L_x_274:
        /* <DEDUP_REMOVED lines=41> */
.L_x_276:
        /* <DEDUP_REMOVED lines=22> */
.L_x_277:
        /* <DEDUP_REMOVED lines=18> */
.L_x_278:
        /* <DEDUP_REMOVED lines=22> */
.L_x_279:
        /* <DEDUP_REMOVED lines=22> */
.L_x_280:
[----:B------:R-:W-:Y:S01]  /*0900*/  PLOP3.LUT P0, PT, PT, PT, UP0, 0x80, 0x0 ;  /* 0x000000000000781c */ /* 0x000fe20003f0f008 */
[----:B------:R-:W-:Y:S01]  /*0910*/  UMOV UR38, 0x1 ;  /* 0x0000000100267882 */ /* 0x000fe20000000000 */
[----:B------:R-:W-:Y:S01]  /*0920*/  NOP ;  /* 0x0000000000007918 */ /* 0x000fe20000000000 */
[----:B------:R-:W-:Y:S01]  /*0930*/  USEL UR38, UR38, 0x2, !UP0 ;  /* 0x0000000226267887 */ /* 0x000fe2000c000000 */
[----:B------:R-:W-:Y:S01]  /*0940*/  ULDC.64 UR48, c[0x0][0x208] ;  /* 0x0000820000307ab9 */ /* 0x000fe20000000a00 */
[----:B012-4-:R-:W-:Y:S08]  /*0950*/  BAR.SYNC.DEFER_BLOCKING 0x0 ;  /* 0x0000000000007b1d */ /* 0x017ff00000010000 */
[----:B------:R-:W-:Y:S05]  /*0960*/  @!P0 BRA `(.L_x_281) ;  /* 0x000000a400288947 */ /* 0x000fea0003800000 */
.L_x_282:
[----:B------:R-:W-:-:S08]  /*0970*/  NOP ;  /* 0x0000000000007918 */ /* 0x000fd00000000000 */
[----:B------:R-:W0:Y:S02]  /*0980*/  USETMAXREG.TRY_ALLOC.CTAPOOL UP0, 0xf0 ;  /* 0x000000f0000079c8 */ /* 0x000e240008000600 */
[----:B0-----:R-:W-:-:S13]  /*0990*/  PLOP3.LUT P0, PT, PT, PT, UP0, 0x80, 0x0 ;  /* 0x000000000000781c */ /* 0x001fda0003f0f008 */
[----:B------:R-:W-:Y:S05]  /*09a0*/  @!P0 BRA `(.L_x_282) ;  /* 0xfffffffc00f08947 */ /* 0x000fea000383ffff */
[----:B------:R-:W0:Y:S01]  /*09b0*/  S2R R2, SR_TID.X ;  /* 0x0000000000027919 */ /* 0x000e220000002100 */
[----:B------:R-:W1:Y:S01]  /*09c0*/  S2UR UR5, SR_CgaCtaId ;  /* 0x00000000000579c3 */ /* 0x000e620000008800 */
[----:B------:R-:W-:-:S07]  /*09d0*/  UMOV UR4, 0x400 ;  /* 0x0000040000047882 */ /* 0x000fce0000000000 */
[----:B------:R-:W-:Y:S06]  /*09e0*/  BAR.ARV 0x8, 0x180 ;  /* 0x0206000000007b1d */ /* 0x000fec0000002000 */
[----:B-1----:R-:W-:Y:S01]  /*09f0*/  ULEA UR4, UR5, UR4, 0x18 ;  /* 0x0000000405047291 */ /* 0x002fe2000f8ec03f */
[----:B0-----:R-:W-:-:S04]  /*0a00*/  LOP3.LUT R0, R2, 0xffffff80, RZ, 0xc0, !PT ;  /* 0xffffff8002007812 */ /* 0x001fc800078ec0ff */
[----:B------:R-:W-:-:S13]  /*0a10*/  ISETP.NE.AND P0, PT, R0, 0x80, PT ;  /* 0x000000800000780c */ /* 0x000fda0003f05270 */
[----:B------:R-:W-:Y:S08]  /*0a20*/  @!P0 BAR.ARV 0x9, 0x100 ;  /* 0x0244000000008b1d */ /* 0x000ff00000002000 */
[----:B------:R-:W-:Y:S06]  /*0a30*/  BAR.SYNC.DEFER_BLOCKING 0x5, 0x180 ;  /* 0x0146000000007b1d */ /* 0x000fec0000010000 */
[----:B------:R-:W0:Y:S01]  /*0a40*/  LDS.128 R48, [UR4+0x298d0] ;  /* 0x0298d004ff307984 */ /* 0x000e220008000c00 */
[----:B------:R-:W-:Y:S01]  /*0a50*/  ULDC UR4, c[0x0][0xc3c] ;  /* 0x00030f0000047ab9 */ /* 0x000fe20000000800 */
[----:B------:R-:W-:Y:S06]  /*0a60*/  BAR.ARV 0x4, 0x180 ;  /* 0x0106000000007b1d */ /* 0x000fec0000002000 */
[----:B0-----:R-:W-:-:S13]  /*0a70*/  ISETP.GE.AND P0, PT, R51, UR4, PT ;  /* 0x0000000433007c0c */ /* 0x001fda000bf06270 */
[----:B------:R-:W-:Y:S05]  /*0a80*/  @P0 EXIT ;  /* 0x000000000000094d */ /* 0x000fea0003800000 */
[----:B------:R-:W-:Y:S01]  /*0a90*/  VIADD R194, R2, 0xffffff80 ;  /* 0xffffff8002c27836 */ /* 0x000fe20000000000 */
[----:B------:R-:W-:Y:S01]  /*0aa0*/  R2UR UR5, R49 ;  /* 0x00000000310572ca */ /* 0x000fe200000e0000 */
[----:B------:R-:W-:Y:S01]  /*0ab0*/  IMAD.MOV.U32 R169, RZ, RZ, -0x2 ;  /* 0xfffffffeffa97424 */ /* 0x000fe200078e00ff */
[----:B------:R-:W-:Y:S01]  /*0ac0*/  R2UR UR46, R50 ;  /* 0x00000000322e72ca */ /* 0x000fe200000e0000 */
[----:B------:R-:W-:Y:S01]  /*0ad0*/  ULOP3.LUT UR45, UR38, 0x1, URZ, 0xfc, !UPT ;  /* 0x00000001262d7892 */ /* 0x000fe2000f8efc3f */
[----:B------:R-:W-:Y:S01]  /*0ae0*/  SHF.R.S32.HI R3, RZ, 0x1f, R194 ;  /* 0x0000001fff037819 */ /* 0x000fe200000114c2 */
[----:B------:R-:W-:Y:S01]  /*0af0*/  UMOV UR44, URZ ;  /* 0x0000003f002c7c82 */ /* 0x000fe20008000000 */
[----:B------:R-:W-:Y:S01]  /*0b00*/  UMOV UR43, URZ ;  /* 0x0000003f002b7c82 */ /* 0x000fe20008000000 */
[----:B------:R-:W-:Y:S01]  /*0b10*/  UMOV UR52, URZ ;  /* 0x0000003f00347c82 */ /* 0x000fe20008000000 */
[CC--:B------:R-:W-:Y:S02]  /*0b20*/  LEA.HI R2, R3.reuse, R194.reuse, RZ, 0x4 ;  /* 0x000000c203027211 */ /* 0x0c0fe400078f20ff */
[----:B------:R-:W-:-:S02]  /*0b30*/  LEA.HI R4, R3, R194, RZ, 0x5 ;  /* 0x000000c203047211 */ /* 0x000fc400078f28ff */
[----:B------:R-:W-:Y:S02]  /*0b40*/  LEA.HI R0, R3, R194, RZ, 0x7 ;  /* 0x000000c203007211 */ /* 0x000fe400078f38ff */
[----:B------:R-:W-:Y:S01]  /*0b50*/  SHF.R.S32.HI R7, RZ, 0x4, R2 ;  /* 0x00000004ff077819 */ /* 0x000fe20000011402 */
[----:B------:R-:W-:Y:S01]  /*0b60*/  IMAD.SHL.U32 R4, R4, 0x20, RZ ;  /* 0x0000002004047824 */ /* 0x000fe200078e00ff */
[----:B------:R-:W-:Y:S02]  /*0b70*/  LOP3.LUT R5, R2, 0x3fffff0, RZ, 0xc0, !PT ;  /* 0x03fffff002057812 */ /* 0x000fe400078ec0ff */
[----:B------:R-:W-:Y:S02]  /*0b80*/  LOP3.LUT R19, R0, 0xffffff80, RZ, 0xc0, !PT ;  /* 0xffffff8000137812 */ /* 0x000fe400078ec0ff */
[----:B------:R-:W-:Y:S01]  /*0b90*/  LEA.HI R2, R2, R7, RZ, 0x1 ;  /* 0x0000000702027211 */ /* 0x000fe200078f08ff */
[----:B------:R-:W-:Y:S01]  /*0ba0*/  IMAD.IADD R5, R194, 0x1, -R5 ;  /* 0x00000001c2057824 */ /* 0x000fe200078e0a05 */
[----:B------:R-:W-:Y:S01]  /*0bb0*/  LOP3.LUT R4, R4, 0xfffffc00, RZ, 0xc0, !PT ;  /* 0xfffffc0004047812 */ /* 0x000fe200078ec0ff */
[----:B------:R-:W-:Y:S01]  /*0bc0*/  IMAD.IADD R19, R194, 0x1, -R19 ;  /* 0x00000001c2137824 */ /* 0x000fe200078e0a13 */
[----:B------:R-:W-:-:S02]  /*0bd0*/  LOP3.LUT R2, R2, 0x1ffffffe, RZ, 0xc0, !PT ;  /* 0x1ffffffe02027812 */ /* 0x000fc400078ec0ff */
[----:B------:R-:W-:Y:S01]  /*0be0*/  SHF.R.S32.HI R23, RZ, 0x7, R0 ;  /* 0x00000007ff177819 */ /* 0x000fe20000011400 */
[----:B------:R-:W-:Y:S01]  /*0bf0*/  IMAD R5, R5, 0x40, R4 ;  /* 0x0000004005057824 */ /* 0x000fe200078e0204 */
[----:B------:R-:W-:Y:S01]  /*0c00*/  SHF.R.S32.HI R6, RZ, 0x1f, R19 ;  /* 0x0000001fff067819 */ /* 0x000fe20000011413 */
[----:B------:R-:W-:Y:S01]  /*0c10*/  IMAD.IADD R2, R7, 0x1, -R2 ;  /* 0x0000000107027824 */ /* 0x000fe200078e0a02 */
[----:B------:R-:W-:Y:S02]  /*0c20*/  LEA.HI R4, R3, R194, RZ, 0x2 ;  /* 0x000000c203047211 */ /* 0x000fe400078f10ff */
[----:B------:R-:W-:Y:S01]  /*0c30*/  LEA.HI R8, R6, R19, RZ, 0x2 ;  /* 0x0000001306087211 */ /* 0x000fe200078f10ff */
[----:B------:R-:W-:Y:S01]  /*0c40*/  IMAD R171, R2, 0x8, R5 ;  /* 0x0000000802ab7824 */ /* 0x000fe200078e0205 */
[----:B------:R-:W-:Y:S02]  /*0c50*/  LOP3.LUT R5, R4, 0xfffffffc, RZ, 0xc0, !PT ;  /* 0xfffffffc04057812 */ /* 0x000fe400078ec0ff */
[----:B------:R-:W-:-:S02]  /*0c60*/  SHF.R.S32.HI R9, RZ, 0x2, R8 ;  /* 0x00000002ff097819 */ /* 0x000fc40000011408 */
[----:B------:R-:W-:Y:S01]  /*0c70*/  SHF.R.S32.HI R10, RZ, 0x1f, R8 ;  /* 0x0000001fff0a7819 */ /* 0x000fe20000011408 */
[----:B------:R-:W-:Y:S01]  /*0c80*/  IMAD.IADD R5, R194, 0x1, -R5 ;  /* 0x00000001c2057824 */ /* 0x000fe200078e0a05 */
[----:B------:R-:W-:Y:S02]  /*0c90*/  LEA.HI R3, R3, R194, RZ, 0x3 ;  /* 0x000000c203037211 */ /* 0x000fe400078f18ff */
[----:B------:R-:W-:Y:S02]  /*0ca0*/  LEA.HI R10, R10, R9, RZ, 0x3 ;  /* 0x000000090a0a7211 */ /* 0x000fe400078f18ff */
[----:B------:R-:W-:Y:S02]  /*0cb0*/  LEA.HI R2, R5, R5, RZ, 0x1 ;  /* 0x0000000505027211 */ /* 0x000fe400078f08ff */
[----:B------:R-:W-:Y:S02]  /*0cc0*/  LOP3.LUT R17, R3, 0xfffffff8, RZ, 0xc0, !PT ;  /* 0xfffffff803117812 */ /* 0x000fe400078ec0ff */
[----:B------:R-:W-:-:S02]  /*0cd0*/  LOP3.LUT R10, R10, 0xfffffff8, RZ, 0xc0, !PT ;  /* 0xfffffff80a0a7812 */ /* 0x000fc400078ec0ff */
[----:B------:R-:W-:Y:S01]  /*0ce0*/  LEA.HI R6, R6, R19, RZ, 0x5 ;  /* 0x0000001306067211 */ /* 0x000fe200078f28ff */
[----:B------:R-:W-:Y:S01]  /*0cf0*/  IMAD.IADD R17, R194, 0x1, -R17 ;  /* 0x00000001c2117824 */ /* 0x000fe200078e0a11 */
[----:B------:R-:W-:Y:S01]  /*0d00*/  LEA.HI R0, R0, R23, RZ, 0x1 ;  /* 0x0000001700007211 */ /* 0x000fe200078f08ff */
[----:B------:R-:W-:Y:S01]  /*0d10*/  IMAD.IADD R9, R9, 0x1, -R10 ;  /* 0x0000000109097824 */ /* 0x000fe200078e0a0a */
[----:B------:R-:W-:Y:S02]  /*0d20*/  LOP3.LUT R2, R2, 0x1ffffffe, RZ, 0xc0, !PT ;  /* 0x1ffffffe02027812 */ /* 0x000fe400078ec0ff */
[----:B------:R-:W-:Y:S02]  /*0d30*/  SHF.R.S32.HI R6, RZ, 0x5, R6 ;  /* 0x00000005ff067819 */ /* 0x000fe40000011406 */
[----:B------:R-:W-:Y:S01]  /*0d40*/  LOP3.LUT R0, R0, 0x3fffffe, RZ, 0xc0, !PT ;  /* 0x03fffffe00007812 */ /* 0x000fe200078ec0ff */
[----:B------:R-:W-:Y:S01]  /*0d50*/  IMAD.IADD R5, R5, 0x1, -R2 ;  /* 0x0000000105057824 */ /* 0x000fe200078e0a02 */
[----:B------:R-:W-:Y:S01]  /*0d60*/  LOP3.LUT R8, R8, 0x7ffffffc, RZ, 0xc0, !PT ;  /* 0x7ffffffc08087812 */ /* 0x000fe200078ec0ff */
[----:B------:R-:W-:Y:S01]  /*0d70*/  IMAD.SHL.U32 R2, R17, 0x8, RZ ;  /* 0x0000000811027824 */ /* 0x000fe200078e00ff */
[----:B------:R-:W-:Y:S01]  /*0d80*/  SHF.R.S32.HI R18, RZ, 0x3, R3 ;  /* 0x00000003ff127819 */ /* 0x000fe20000011403 */
[----:B------:R-:W-:-:S02]  /*0d90*/  IMAD R9, R6, 0x10, R9 ;  /* 0x0000001006097824 */ /* 0x000fc400078e0209 */
[----:B------:R-:W-:Y:S01]  /*0da0*/  IMAD.IADD R0, R23, 0x1, -R0 ;  /* 0x0000000117007824 */ /* 0x000fe200078e0a00 */
[----:B------:R-:W-:Y:S01]  /*0db0*/  SHF.R.S32.HI R193, RZ, 0x1f, R2 ;  /* 0x0000001fffc17819 */ /* 0x000fe20000011402 */
[----:B------:R-:W-:Y:S02]  /*0dc0*/  VIADD R16, R2, 0x40 ;  /* 0x0000004002107836 */ /* 0x000fe40000000000 */
[----:B------:R-:W-:Y:S02]  /*0dd0*/  IMAD.IADD R8, R19, 0x1, -R8 ;  /* 0x0000000113087824 */ /* 0x000fe400078e0a08 */
[----:B------:R-:W-:Y:S01]  /*0de0*/  IMAD R168, R0, 0x40, R9 ;  /* 0x0000004000a87824 */ /* 0x000fe200078e0209 */
[----:B------:R-:W-:Y:S01]  /*0df0*/  SHF.R.S32.HI R192, RZ, 0x1f, R16 ;  /* 0x0000001fffc07819 */ /* 0x000fe20000011410 */
[----:B------:R-:W-:Y:S02]  /*0e00*/  IMAD R169, R8, R169, 0xa0 ;  /* 0x000000a008a97424 */ /* 0x000fe400078e02a9 */
[----:B------:R-:W-:-:S07]  /*0e10*/  IMAD R170, R5, 0x8, R168 ;  /* 0x0000000805aa7824 */ /* 0x000fce00078e02a8 */
.L_x_326:
[----:B0123--:R-:W0:Y:S01]  /*0e20*/  LDC.64 R4, c[0x0][0xc88] ;  /* 0x00032200ff047b82 */ /* 0x00fe220000000a00 */
[----:B------:R-:W-:Y:S01]  /*0e30*/  ULDC.64 UR6, c[0x0][0x990] ;  /* 0x0002640000067ab9 */ /* 0x000fe20000000a00 */
[----:B------:R-:W-:Y:S01]  /*0e40*/  ULDC.64 UR8, c[0x0][0x998] ;  /* 0x0002660000087ab9 */ /* 0x000fe20000000a00 */
[----:B0-----:R-:W-:-:S06]  /*0e50*/  IMAD.WIDE R4, R51, 0x4, R4 ;  /* 0x0000000433047825 */ /* 0x001fcc00078e0204 */
[----:B------:R-:W2:Y:S01]  /*0e60*/  LDG.E R4, desc[UR48][R4.64] ;  /* 0x0000003004047981 */ /* 0x000ea2000c1e1900 */
[----:B------:R-:W-:Y:S01]  /*0e70*/  UISETP.NE.U32.AND UP0, UPT, UR6, URZ, UPT ;  /* 0x0000003f0600728c */ /* 0x000fe2000bf05070 */
[----:B------:R-:W-:Y:S01]  /*0e80*/  IMAD.MOV.U32 R3, RZ, RZ, 0x3f800000 ;  /* 0x3f800000ff037424 */ /* 0x000fe200078e00ff */
[----:B------:R-:W-:Y:S01]  /*0e90*/  UISETP.NE.U32.AND UP3, UPT, UR8, URZ, UPT ;  /* 0x0000003f0800728c */ /* 0x000fe2000bf65070 */
[----:B------:R-:W-:Y:S01]  /*0ea0*/  IMAD.MOV.U32 R0, RZ, RZ, 0x3f800000 ;  /* 0x3f800000ff007424 */ /* 0x000fe200078e00ff */
[----:B------:R-:W-:Y:S02]  /*0eb0*/  UISETP.NE.AND.EX UP0, UPT, UR7, URZ, UPT, UP0 ;  /* 0x0000003f0700728c */ /* 0x000fe4000bf05300 */
[----:B------:R-:W-:-:S04]  /*0ec0*/  UISETP.NE.AND.EX UP3, UPT, UR9, URZ, UPT, UP3 ;  /* 0x0000003f0900728c */ /* 0x000fc8000bf65330 */
[----:B------:R-:W-:Y:S02]  /*0ed0*/  PLOP3.LUT P2, PT, PT, PT, UP0, 0x80, 0x0 ;  /* 0x000000000000781c */ /* 0x000fe40003f4f008 */
[----:B------:R-:W-:-:S03]  /*0ee0*/  PLOP3.LUT P3, PT, PT, PT, UP3, 0x80, 0x0 ;  /* 0x000000000000781c */ /* 0x000fc60003f6f038 */
[----:B------:R-:W-:Y:S01]  /*0ef0*/  @UP0 ULDC.64 UR12, c[0x0][0x9a8] ;  /* 0x00026a00000c0ab9 */ /* 0x000fe20000000a00 */
[----:B------:R-:W-:Y:S01]  /*0f00*/  @UP0 ULDC.64 UR14, c[0x0][0x9b0] ;  /* 0x00026c00000e0ab9 */ /* 0x000fe20000000a00 */
[----:B------:R-:W-:Y:S01]  /*0f10*/  @UP3 ULDC.64 UR18, c[0x0][0x9b8] ;  /* 0x00026e0000123ab9 */ /* 0x000fe20000000a00 */
[----:B------:R-:W-:Y:S01]  /*0f20*/  @UP3 ULDC.64 UR20, c[0x0][0x9c0] ;  /* 0x0002700000143ab9 */ /* 0x000fe20000000a00 */
[----:B--2---:R-:W-:-:S13]  /*0f30*/  R2UR UR36, R4 ;  /* 0x00000000042472ca */ /* 0x004fda00000e0000 */
[----:B------:R-:W-:Y:S02]  /*0f40*/  USHF.R.S32.HI UR37, URZ, 0x1f, UR36 ;  /* 0x0000001f3f257899 */ /* 0x000fe40008011424 */
[----:B------:R-:W-:Y:S02]  /*0f50*/  @UP0 UIMAD.WIDE.U32 UR10, UR36, UR12, URZ ;  /* 0x0000000c240a02a5 */ /* 0x000fe4000f8e003f */
[----:B------:R-:W-:Y:S02]  /*0f60*/  @UP0 UIMAD UR4, UR37, UR12, URZ ;  /* 0x0000000c250402a4 */ /* 0x000fe4000f8e023f */
[----:B------:R-:W-:Y:S02]  /*0f70*/  @UP3 UIMAD.WIDE.U32 UR16, UR36, UR18, URZ ;  /* 0x00000012241032a5 */ /* 0x000fe4000f8e003f */
[----:B------:R-:W-:Y:S02]  /*0f80*/  @UP0 UIMAD UR12, UR36, UR13, UR4 ;  /* 0x0000000d240c02a4 */ /* 0x000fe4000f8e0204 */
[----:B------:R-:W-:-:S02]  /*0f90*/  @UP0 USHF.R.S32.HI UR4, URZ, 0x1f, UR46 ;  /* 0x0000001f3f040899 */ /* 0x000fc4000801142e */
[----:B------:R-:W-:Y:S02]  /*0fa0*/  @UP3 UIMAD UR13, UR37, UR18, URZ ;  /* 0x00000012250d32a4 */ /* 0x000fe4000f8e023f */
[----:B------:R-:W-:Y:S02]  /*0fb0*/  @UP0 UIADD3 UR11, UR11, UR12, URZ ;  /* 0x0000000c0b0b0290 */ /* 0x000fe4000fffe03f */
[----:B------:R-:W-:Y:S02]  /*0fc0*/  @UP0 UIMAD UR4, UR4, UR14, URZ ;  /* 0x0000000e040402a4 */ /* 0x000fe4000f8e023f */
[----:B------:R-:W-:Y:S02]  /*0fd0*/  @UP3 UIMAD UR18, UR36, UR19, UR13 ;  /* 0x00000013241232a4 */ /* 0x000fe4000f8e020d */
[----:B------:R-:W-:Y:S02]  /*0fe0*/  @UP3 USHF.R.S32.HI UR19, URZ, 0x1f, UR46 ;  /* 0x0000001f3f133899 */ /* 0x000fe4000801142e */
[----:B------:R-:W-:-:S02]  /*0ff0*/  @UP0 UIMAD UR4, UR46, UR15, UR4 ;  /* 0x0000000f2e0402a4 */ /* 0x000fc4000f8e0204 */
[----:B------:R-:W-:Y:S02]  /*1000*/  @UP0 UIMAD.WIDE.U32 UR14, UR46, UR14, UR10 ;  /* 0x0000000e2e0e02a5 */ /* 0x000fe4000f8e000a */
[----:B------:R-:W-:Y:S01]  /*1010*/  @UP3 UIADD3 UR17, UR17, UR18, URZ ;  /* 0x0000001211113290 */ /* 0x000fe2000fffe03f */
[----:B------:R-:W-:Y:S01]  /*1020*/  ULDC.64 UR10, c[0x0][0xa28] ;  /* 0x00028a00000a7ab9 */ /* 0x000fe20000000a00 */
[----:B------:R-:W-:Y:S01]  /*1030*/  ULDC.64 UR12, c[0x0][0xa20] ;  /* 0x00028800000c7ab9 */ /* 0x000fe20000000a00 */
[----:B------:R-:W-:Y:S02]  /*1040*/  @UP3 UIMAD UR18, UR19, UR20, URZ ;  /* 0x00000014131232a4 */ /* 0x000fe4000f8e023f */
[----:B------:R-:W-:Y:S02]  /*1050*/  UISETP.NE.U32.AND UP1, UPT, UR10, URZ, UPT ;  /* 0x0000003f0a00728c */ /* 0x000fe4000bf25070 */
[----:B------:R-:W-:Y:S02]  /*1060*/  UISETP.NE.U32.AND UP2, UPT, UR12, URZ, UPT ;  /* 0x0000003f0c00728c */ /* 0x000fe4000bf45070 */
[----:B------:R-:W-:-:S02]  /*1070*/  @UP3 UIMAD UR18, UR46, UR21, UR18 ;  /* 0x000000152e1232a4 */ /* 0x000fc4000f8e0212 */
[----:B------:R-:W-:Y:S02]  /*1080*/  @UP3 UIMAD.WIDE.U32 UR16, UR46, UR20, UR16 ;  /* 0x000000142e1032a5 */ /* 0x000fe4000f8e0010 */
[----:B------:R-:W-:Y:S02]  /*1090*/  UISETP.NE.AND.EX UP1, UPT, UR11, URZ, UPT, UP1 ;  /* 0x0000003f0b00728c */ /* 0x000fe4000bf25310 */
[----:B------:R-:W-:Y:S02]  /*10a0*/  UISETP.NE.AND.EX UP2, UPT, UR13, URZ, UPT, UP2 ;  /* 0x0000003f0d00728c */ /* 0x000fe4000bf45320 */
[----:B------:R-:W-:Y:S02]  /*10b0*/  @UP0 UIADD3 UR15, UR15, UR4, URZ ;  /* 0x000000040f0f0290 */ /* 0x000fe4000fffe03f */
[----:B------:R-:W-:Y:S01]  /*10c0*/  @UP0 ULEA UR6, UP4, UR14, UR6, 0x2 ;  /* 0x000000060e060291 */ /* 0x000fe2000f88103f */
[----:B------:R-:W-:Y:S01]  /*10d0*/  PLOP3.LUT P0, PT, PT, PT, UP1, 0x80, 0x0 ;  /* 0x000000000000781c */ /* 0x000fe20003f0f018 */
[----:B------:R-:W-:Y:S01]  /*10e0*/  @UP3 UIADD3 UR4, UR17, UR18, URZ ;  /* 0x0000001211043290 */ /* 0x000fe2000fffe03f */
[----:B------:R-:W-:Y:S01]  /*10f0*/  PLOP3.LUT P1, PT, PT, PT, UP2, 0x80, 0x0 ;  /* 0x000000000000781c */ /* 0x000fe20003f2f028 */
[----:B------:R-:W-:-:S02]  /*1100*/  @UP3 ULEA UR8, UP5, UR16, UR8, 0x2 ;  /* 0x0000000810083291 */ /* 0x000fc4000f8a103f */
[----:B------:R-:W-:Y:S01]  /*1110*/  @UP0 ULEA.HI.X UR7, UR14, UR7, UR15, 0x2, UP4 ;  /* 0x000000070e070291 */ /* 0x000fe2000a0f140f */
[----:B-----5:R-:W-:Y:S01]  /*1120*/  IMAD.U32 R8, RZ, RZ, UR6 ;  /* 0x00000006ff087e24 */ /* 0x020fe2000f8e00ff */
[----:B------:R-:W-:Y:S02]  /*1130*/  @UP3 ULEA.HI.X UR9, UR16, UR9, UR4, 0x2, UP5 ;  /* 0x0000000910093291 */ /* 0x000fe4000a8f1404 */
[----:B------:R-:W-:Y:S01]  /*1140*/  @UP1 ULEA UR10, UP0, UR36, UR10, 0x2 ;  /* 0x0000000a240a1291 */ /* 0x000fe2000f80103f */
[----:B------:R-:W-:Y:S01]  /*1150*/  IMAD.U32 R10, RZ, RZ, UR8 ;  /* 0x00000008ff0a7e24 */ /* 0x000fe2000f8e00ff */
[----:B------:R-:W-:Y:S01]  /*1160*/  @UP2 ULEA UR12, UP3, UR36, UR12, 0x2 ;  /* 0x0000000c240c2291 */ /* 0x000fe2000f86103f */
[----:B------:R-:W-:Y:S01]  /*1170*/  IMAD.U32 R9, RZ, RZ, UR7 ;  /* 0x00000007ff097e24 */ /* 0x000fe2000f8e00ff */
[----:B------:R-:W-:Y:S01]  /*1180*/  @UP1 ULEA.HI.X UR11, UR36, UR11, UR37, 0x2, UP0 ;  /* 0x0000000b240b1291 */ /* 0x000fe200080f1425 */
[----:B------:R-:W-:Y:S01]  /*1190*/  IMAD.U32 R11, RZ, RZ, UR9 ;  /* 0x00000009ff0b7e24 */ /* 0x000fe2000f8e00ff */
[----:B------:R-:W-:-:S02]  /*11a0*/  @UP2 ULEA.HI.X UR13, UR36, UR13, UR37, 0x2, UP3 ;  /* 0x0000000d240d2291 */ /* 0x000fc400098f1425 */
[----:B------:R0:W2:Y:S01]  /*11b0*/  @P2 LDG.E R3, desc[UR48][R8.64] ;  /* 0x0000003008032981 */ /* 0x0000a2000c1e1900 */
[----:B------:R-:W-:Y:S01]  /*11c0*/  IMAD.U32 R4, RZ, RZ, UR10 ;  /* 0x0000000aff047e24 */ /* 0x000fe2000f8e00ff */
[----:B------:R-:W-:Y:S01]  /*11d0*/  ULDC.64 UR6, c[0x0][0x418] ;  /* 0x0001060000067ab9 */ /* 0x000fe20000000a00 */
[----:B------:R-:W-:Y:S01]  /*11e0*/  ULDC UR4, c[0x0][0x424] ;  /* 0x0001090000047ab9 */ /* 0x000fe20000000800 */
[----:B------:R1:W2:Y:S01]  /*11f0*/  @P3 LDG.E R0, desc[UR48][R10.64] ;  /* 0x000000300a003981 */ /* 0x0002a2000c1e1900 */
[----:B------:R-:W-:Y:S02]  /*1200*/  IMAD.U32 R6, RZ, RZ, UR12 ;  /* 0x0000000cff067e24 */ /* 0x000fe4000f8e00ff */
[----:B------:R-:W-:Y:S02]  /*1210*/  IMAD.U32 R5, RZ, RZ, UR11 ;  /* 0x0000000bff057e24 */ /* 0x000fe4000f8e00ff */
[----:B------:R-:W-:-:S03]  /*1220*/  IMAD.U32 R7, RZ, RZ, UR13 ;  /* 0x0000000dff077e24 */ /* 0x000fc6000f8e00ff */
[----:B------:R-:W3:Y:S04]  /*1230*/  @P0 LDG.E R4, desc[UR48][R4.64] ;  /* 0x0000003004040981 */ /* 0x000ee8000c1e1900 */
[----:B----4-:R-:W4:Y:S01]  /*1240*/  @P1 LDG.E R6, desc[UR48][R6.64] ;  /* 0x0000003006061981 */ /* 0x010f22000c1e1900 */
[----:B------:R-:W-:Y:S01]  /*1250*/  UISETP.NE.U32.AND UP0, UPT, UR6, URZ, UPT ;  /* 0x0000003f0600728c */ /* 0x000fe2000bf05070 */
[----:B------:R-:W-:Y:S01]  /*1260*/  IMAD.MOV.U32 R87, RZ, RZ, RZ ;  /* 0x000000ffff577224 */ /* 0x000fe200078e00ff */
[----:B------:R-:W-:Y:S01]  /*1270*/  UMOV UR51, URZ ;  /* 0x0000003f00337c82 */ /* 0x000fe20008000000 */
[----:B------:R-:W-:Y:S01]  /*1280*/  ULDC UR6, c[0x0][0x2f0] ;  /* 0x0000bc0000067ab9 */ /* 0x000fe20000000800 */
[----:B------:R-:W-:Y:S01]  /*1290*/  UISETP.NE.AND.EX UP0, UPT, UR7, URZ, UPT, UP0 ;  /* 0x0000003f0700728c */ /* 0x000fe2000bf05300 */
[----:B0-----:R-:W-:Y:S01]  /*12a0*/  CS2R R8, SRZ ;  /* 0x0000000000087805 */ /* 0x001fe2000001ff00 */
[----:B------:R-:W-:Y:S01]  /*12b0*/  UMOV UR40, UR5 ;  /* 0x0000000500287c82 */ /* 0x000fe20008000000 */
[----:B------:R-:W-:Y:S01]  /*12c0*/  ULDC UR7, c[0x0][0x988] ;  /* 0x0002620000077ab9 */ /* 0x000fe20000000800 */
[----:B------:R-:W-:Y:S01]  /*12d0*/  USEL UR4, UR4, 0x1, UP0 ;  /* 0x0000000104047887 */ /* 0x000fe20008000000 */
[----:B-1----:R-:W-:-:S02]  /*12e0*/  CS2R R10, SRZ ;  /* 0x00000000000a7805 */ /* 0x002fc4000001ff00 */
[----:B------:R-:W-:Y:S02]  /*12f0*/  CS2R R12, SRZ ;  /* 0x00000000000c7805 */ /* 0x000fe4000001ff00 */
[----:B------:R-:W-:Y:S01]  /*1300*/  CS2R R14, SRZ ;  /* 0x00000000000e7805 */ /* 0x000fe2000001ff00 */
[----:B------:R-:W-:Y:S01]  /*1310*/  UIMAD UR4, UR4, UR6, URZ ;  /* 0x00000006040472a4 */ /* 0x000fe2000f8e023f */
        /* <DEDUP_REMOVED lines=18> */
[----:B------:R-:W-:Y:S02]  /*1440*/  IMAD.MOV.U32 R60, RZ, RZ, RZ ;  /* 0x000000ffff3c7224 */ /* 0x000fe400078e00ff */
[----:B--2---:R-:W-:-:S04]  /*1450*/  FMUL.FTZ R0, R3, R0 ;  /* 0x0000000003007220 */ /* 0x004fc80000410000 */
[----:B------:R-:W-:Y:S01]  /*1460*/  FMUL.FTZ R0, R0, UR7 ;  /* 0x0000000700007c20 */ /* 0x000fe20008410000 */
[----:B---3--:R-:W-:-:S04]  /*1470*/  @P0 R2UR UR51, R4 ;  /* 0x00000000043302ca */ /* 0x008fc800000e0000 */
[----:B------:R-:W-:Y:S01]  /*1480*/  R2UR UR39, R0 ;  /* 0x00000000002772ca */ /* 0x000fe200000e0000 */
[----:B------:R-:W-:Y:S01]  /*1490*/  IMAD.MOV.U32 R0, RZ, RZ, RZ ;  /* 0x000000ffff007224 */ /* 0x000fe200078e00ff */
[----:B----4-:R-:W-:Y:S02]  /*14a0*/  @P1 R2UR UR4, R6 ;  /* 0x00000000060412ca */ /* 0x010fe400000e0000 */
[----:B------:R-:W-:Y:S02]  /*14b0*/  CS2R R6, SRZ ;  /* 0x0000000000067805 */ /* 0x000fe4000001ff00 */
[----:B------:R-:W-:Y:S01]  /*14c0*/  PLOP3.LUT P0, PT, PT, PT, PT, 0x80, 0x0 ;  /* 0x000000000000781c */ /* 0x000fe20003f0f070 */
[----:B------:R-:W-:-:S12]  /*14d0*/  @P1 BRA `(.L_x_283) ;  /* 0x0000000000341947 */ /* 0x000fd80003800000 */
[----:B------:R-:W-:Y:S02]  /*14e0*/  ULDC.64 UR6, c[0x0][0xa08] ;  /* 0x0002820000067ab9 */ /* 0x000fe40000000a00 */
[----:B------:R-:W-:-:S04]  /*14f0*/  ISETP.NE.U32.AND P1, PT, RZ, UR6, PT ;  /* 0x00000006ff007c0c */ /* 0x000fc8000bf25070 */
[----:B------:R-:W-:-:S13]  /*1500*/  ISETP.NE.AND.EX P1, PT, RZ, UR7, PT, P1 ;  /* 0x00000007ff007c0c */ /* 0x000fda000bf25310 */
[----:B------:R-:W-:Y:S05]  /*1510*/  @!P1 BRA `(.L_x_283) ;  /* 0x0000000000249947 */ /* 0x000fea0003800000 */
[----:B------:R-:W-:Y:S02]  /*1520*/  ULDC.64 UR4, c[0x0][0xa08] ;  /* 0x0002820000047ab9 */ /* 0x000fe40000000a00 */
[----:B------:R-:W-:-:S06]  /*1530*/  UIMAD.WIDE UR4, UR36, 0x4, UR4 ;  /* 0x00000004240478a5 */ /* 0x000fcc000f8e0204 */
[----:B------:R-:W-:Y:S02]  /*1540*/  IMAD.U32 R4, RZ, RZ, UR4 ;  /* 0x00000004ff047e24 */ /* 0x000fe4000f8e00ff */
[----:B------:R-:W-:-:S05]  /*1550*/  IMAD.U32 R5, RZ, RZ, UR5 ;  /* 0x00000005ff057e24 */ /* 0x000fca000f8e00ff */
[----:B------:R-:W2:Y:S04]  /*1560*/  LDG.E R48, desc[UR48][R4.64] ;  /* 0x0000003004307981 */ /* 0x000ea8000c1e1900 */
[----:B------:R-:W3:Y:S01]  /*1570*/  LDG.E R3, desc[UR48][R4.64+0x4] ;  /* 0x0000043004037981 */ /* 0x000ee2000c1e1900 */
[----:B--2---:R-:W-:Y:S02]  /*1580*/  R2UR UR4, R48 ;  /* 0x00000000300472ca */ /* 0x004fe400000e0000 */
[----:B---3--:R-:W-:-:S13]  /*1590*/  R2UR UR5, R3 ;  /* 0x00000000030572ca */ /* 0x008fda00000e0000 */
[----:B------:R-:W-:-:S12]  /*15a0*/  UIADD3 UR4, -UR4, UR5, URZ ;  /* 0x0000000504047290 */ /* 0x000fd8000fffe13f */
.L_x_283:
[----:B------:R-:W-:Y:S01]  /*15b0*/  UIADD3 UR51, -UR51, UR4, URZ ;  /* 0x0000000433337290 */ /* 0x000fe2000fffe13f */
[----:B------:R-:W-:Y:S01]  /*15c0*/  CS2R R94, SRZ ;  /* 0x00000000005e7805 */ /* 0x000fe2000001ff00 */
[----:B------:R-:W-:Y:S01]  /*15d0*/  UMOV UR41, UR46 ;  /* 0x0000002e00297c82 */ /* 0x000fe20008000000 */
[----:B------:R-:W-:Y:S01]  /*15e0*/  IMAD.MOV.U32 R61, RZ, RZ, RZ ;  /* 0x000000ffff3d7224 */ /* 0x000fe200078e00ff */
[----:B------:R-:W-:Y:S01]  /*15f0*/  UISETP.GE.AND UP0, UPT, UR51, 0x1, UPT ;  /* 0x000000013300788c */ /* 0x000fe2000bf06270 */
[----:B------:R-:W-:Y:S01]  /*1600*/  CS2R R64, SRZ ;  /* 0x0000000000407805 */ /* 0x000fe2000001ff00 */
[----:B------:R-:W-:Y:S01]  /*1610*/  UIADD3 UR4, UR51, 0x9f, URZ ;  /* 0x0000009f33047890 */ /* 0x000fe2000fffe03f */
[----:B------:R-:W-:Y:S02]  /*1620*/  CS2R R96, SRZ ;  /* 0x0000000000607805 */ /* 0x000fe4000001ff00 */
[----:B------:R-:W-:Y:S02]  /*1630*/  CS2R R68, SRZ ;  /* 0x0000000000447805 */ /* 0x000fe4000001ff00 */
[----:B------:R-:W-:-:S02]  /*1640*/  CS2R R98, SRZ ;  /* 0x0000000000627805 */ /* 0x000fc4000001ff00 */
[----:B------:R-:W-:Y:S01]  /*1650*/  PLOP3.LUT P1, PT, PT, PT, UP0, 0x80, 0x0 ;  /* 0x000000000000781c */ /* 0x000fe20003f2f008 */
[----:B------:R-:W-:Y:S01]  /*1660*/  UIMAD.WIDE UR4, UR4, 0x66666667, URZ ;  /* 0x66666667040478a5 */ /* 0x000fe2000f8e023f */
[----:B------:R-:W-:Y:S02]  /*1670*/  CS2R R72, SRZ ;  /* 0x0000000000487805 */ /* 0x000fe4000001ff00 */
[----:B------:R-:W-:Y:S01]  /*1680*/  CS2R R100, SRZ ;  /* 0x0000000000647805 */ /* 0x000fe2000001ff00 */
[----:B------:R-:W-:Y:S01]  /*1690*/  IMAD.MOV.U32 R76, RZ, RZ, RZ ;  /* 0x000000ffff4c7224 */ /* 0x000fe200078e00ff */
[----:B------:R-:W-:Y:S01]  /*16a0*/  USHF.R.U32.HI UR50, URZ, 0x1f, UR5 ;  /* 0x0000001f3f327899 */ /* 0x000fe20008011605 */
[----:B------:R-:W-:-:S03]  /*16b0*/  IMAD.MOV.U32 R102, RZ, RZ, RZ ;  /* 0x000000ffff667224 */ /* 0x000fc600078e00ff */
[----:B------:R-:W-:-:S03]  /*16c0*/  ULEA.HI.SX32 UR50, UR5, UR50, 0x1a ;  /* 0x0000003205327291 */ /* 0x000fc6000f8fd23f */
[----:B------:R-:W-:Y:S09]  /*16d0*/  @!P1 BRA `(.L_x_284) ;  /* 0x0000006c00bc9947 */ /* 0x000ff20003800000 */
[----:B------:R-:W0:Y:S01]  /*16e0*/  SHFL.IDX PT, R0, R23, RZ, 0x1f ;  /* 0x00001fff17007589 */ /* 0x000e2200000e0000 */
[----:B------:R-:W1:Y:S01]  /*16f0*/  S2UR UR6, SR_CgaCtaId ;  /* 0x00000000000679c3 */ /* 0x000e620000008800 */
[----:B------:R-:W-:Y:S01]  /*1700*/  UMOV UR5, 0x400 ;  /* 0x0000040000057882 */ /* 0x000fe20000000000 */
[----:B0-----:R-:W-:Y:S01]  /*1710*/  R2UR UR42, R0 ;  /* 0x00000000002a72ca */ /* 0x001fe200000e0000 */
[----:B-1----:R-:W-:-:S04]  /*1720*/  ULEA UR5, UR6, UR5, 0x18 ;  /* 0x0000000506057291 */ /* 0x002fc8000f8ec03f */
[----:B------:R-:W-:-:S04]  /*1730*/  UIADD3 UR5, UR5, 0x14400, URZ ;  /* 0x0001440005057890 */ /* 0x000fc8000fffe03f */
[----:B------:R-:W-:-:S04]  /*1740*/  ULOP3.LUT UP0, URZ, UR5, 0x9f, URZ, 0xc0, !UPT ;  /* 0x0000009f053f7892 */ /* 0x000fc8000f80c03f */
[----:B------:R-:W-:Y:S02]  /*1750*/  ULEA.HI UR4, UR42, UR42, URZ, 0x1 ;  /* 0x0000002a2a047291 */ /* 0x000fe4000f8f083f */
[----:B------:R-:W-:Y:S02]  /*1760*/  PLOP3.LUT P0, PT, PT, PT, UP0, 0x80, 0x0 ;  /* 0x000000000000781c */ /* 0x000fe40003f0f008 */
[----:B------:R-:W-:-:S04]  /*1770*/  ULOP3.LUT UR4, UR4, 0x3e, URZ, 0xc0, !UPT ;  /* 0x0000003e04047892 */ /* 0x000fc8000f8ec03f */
[----:B------:R-:W-:-:S04]  /*1780*/  UIADD3 UR4, UR42, -UR4, URZ ;  /* 0x800000042a047290 */ /* 0x000fc8000fffe03f */
[----:B------:R-:W-:-:S04]  /*1790*/  ULEA UR4, UR4, UR5, 0xc ;  /* 0x0000000504047291 */ /* 0x000fc8000f8e603f */
[----:B------:R-:W-:-:S04]  /*17a0*/  USHF.R.U32.HI UR4, URZ, 0x4, UR4 ;  /* 0x000000043f047899 */ /* 0x000fc80008011604 */
[----:B------:R-:W-:Y:S01]  /*17b0*/  ULOP3.LUT UR53, UR4, 0x3fff, URZ, 0xc0, !UPT ;  /* 0x00003fff04357892 */ /* 0x000fe2000f8ec03f */
[----:B------:R-:W-:Y:S11]  /*17c0*/  @!P0 BRA `(.L_x_285) ;  /* 0x0000000000408947 */ /* 0x000ff60003800000 */
        /* <DEDUP_REMOVED lines=16> */
.L_x_285:
[----:B------:R-:W0:Y:S01]  /*18d0*/  S2UR UR5, SR_CgaCtaId ;  /* 0x00000000000579c3 */ /* 0x000e220000008800 */
[----:B------:R-:W-:Y:S01]  /*18e0*/  ULEA.HI UR4, UR44, UR44, URZ, 0x1 ;  /* 0x0000002c2c047291 */ /* 0x000fe2000f8f083f */
[----:B------:R-:W-:Y:S01]  /*18f0*/  MOV R0, 0x400 ;  /* 0x0000040000007802 */ /* 0x000fe20000000f00 */
[----:B------:R-:W-:Y:S02]  /*1900*/  IMAD.U32 R4, RZ, RZ, UR45 ;  /* 0x0000002dff047e24 */ /* 0x000fe4000f8e00ff */
[----:B------:R-:W-:-:S03]  /*1910*/  ULOP3.LUT UR4, UR4, 0xfffffffe, URZ, 0xc0, !UPT ;  /* 0xfffffffe04047892 */ /* 0x000fc6000f8ec03f */
[----:B------:R-:W-:Y:S01]  /*1920*/  ISETP.NE.AND P0, PT, R4, 0x3, PT ;  /* 0x000000030400780c */ /* 0x000fe20003f05270 */
[----:B------:R-:W-:-:S06]  /*1930*/  UIADD3 UR4, UR44, -UR4, URZ ;  /* 0x800000042c047290 */ /* 0x000fcc000fffe03f */
[----:B------:R-:W-:-:S05]  /*1940*/  IMAD.U32 R5, RZ, RZ, UR4 ;  /* 0x00000004ff057e24 */ /* 0x000fca000f8e00ff */
[----:B------:R-:W-:Y:S01]  /*1950*/  SHF.L.U32 R5, R5, 0x1f, RZ ;  /* 0x0000001f05057819 */ /* 0x000fe200000006ff */
[----:B0-----:R-:W-:-:S05]  /*1960*/  IMAD.U32 R3, RZ, RZ, UR5 ;  /* 0x00000005ff037e24 */ /* 0x001fca000f8e00ff */
[----:B------:R-:W-:-:S04]  /*1970*/  LEA R0, R3, R0, 0x18 ;  /* 0x0000000003007211 */ /* 0x000fc800078ec0ff */
[----:B------:R-:W0:Y:S02]  /*1980*/  SYNCS.PHASECHK.TRANS64.TRYWAIT P1, [R0+URZ+0x29800], R5 ;  /* 0x02980005000075a7 */ /* 0x000e24000802017f */
[----:B0-----:R-:W-:Y:S05]  /*1990*/  @!P1 BRA `(.L_x_286) ;  /* 0x000000e400cc9947 */ /* 0x001fea0003800000 */
.L_x_424:
[----:B------:R-:W-:Y:S05]  /*19a0*/  @!P0 BRA `(.L_x_287) ;  /* 0x0000000000048947 */ /* 0x000fea0003800000 */
[----:B------:R-:W-:Y:S01]  /*19b0*/  BPT.TRAP 0x1 ;  /* 0x000000040000795c */ /* 0x000fe20000300000 */
.L_x_287:
[----:B0-----:R-:W-:Y:S02]  /*19c0*/  IMAD.U32 R5, RZ, RZ, UR52 ;  /* 0x00000034ff057e24 */ /* 0x001fe4000f8e00ff */
[----:B------:R-:W-:Y:S02]  /*19d0*/  IMAD.U32 R4, RZ, RZ, UR43 ;  /* 0x0000002bff047e24 */ /* 0x000fe4000f8e00ff */
[----:B------:R-:W-:-:S03]  /*19e0*/  IMAD R6, R5, 0x8, R0 ;  /* 0x0000000805067824 */ /* 0x000fc600078e0200 */
[----:B------:R-:W-:-:S04]  /*19f0*/  SHF.L.U32 R5, R4, 0x1f, RZ ;  /* 0x0000001f04057819 */ /* 0x000fc800000006ff */
[----:B------:R0:W1:Y:S01]  /*1a00*/  SYNCS.PHASECHK.TRANS64.TRYWAIT P1, [R6+URZ+0x29830], R5 ;  /* 0x02983005060075a7 */ /* 0x000062000802017f */
[----:B------:R-:W-:Y:S05]  /*1a10*/  @!P0 BRA `(.L_x_288) ;  /* 0x0000000000048947 */ /* 0x000fea0003800000 */
[----:B------:R-:W-:Y:S01]  /*1a20*/  BPT.TRAP 0x1 ;  /* 0x000000040000795c */ /* 0x000fe20000300000 */
.L_x_288:
[----:B------:R-:W2:Y:S01]  /*1a30*/  S2R R4, SR_TID.X ;  /* 0x0000000000047919 */ /* 0x000ea20000002100 */
[----:B------:R-:W-:Y:S01]  /*1a40*/  IMAD.MOV.U32 R87, RZ, RZ, RZ ;  /* 0x000000ffff577224 */ /* 0x000fe200078e00ff */
[----:B--2---:R-:W-:Y:S01]  /*1a50*/  LOP3.LUT P2, RZ, R4, 0x7f, RZ, 0xc0, !PT ;  /* 0x0000007f04ff7812 */ /* 0x004fe2000784c0ff */
[----:B-1----:R-:W-:-:S12]  /*1a60*/  @P1 BRA `(.L_x_289) ;  /* 0x0000000000081947 */ /* 0x002fd80003800000 */
[----:B------:R-:W1:Y:S02]  /*1a70*/  SYNCS.PHASECHK.TRANS64.TRYWAIT P1, [R6+URZ+0x29830], R5 ;  /* 0x02983005060075a7 */ /* 0x000e64000802017f */
[----:B-1----:R-:W-:Y:S05]  /*1a80*/  @!P1 BRA `(.L_x_290) ;  /* 0x000000e400a49947 */ /* 0x002fea0003800000 */
.L_x_289:
[----:B------:R-:W-:Y:S05]  /*1a90*/  WARPSYNC.ALL ;  /* 0x0000000000007948 */ /* 0x000fea0003800000 */
[----:B------:R-:W-:Y:S01]  /*1aa0*/  R2UR UR4, R0 ;  /* 0x00000000000472ca */ /* 0x000fe200000e0000 */
[----:B------:R-:W-:Y:S01]  /*1ab0*/  ULOP3.LUT UR20, UR53, 0x10000, URZ, 0xfc, !UPT ;  /* 0x0001000035147892 */ /* 0x000fe2000f8efc3f */
[----:B------:R-:W-:Y:S01]  /*1ac0*/  WARPGROUP.ARRIVE ;  /* 0x00000000000079c5 */ /* 0x000fe20000000000 */
[----:B------:R-:W-:Y:S01]  /*1ad0*/  UMOV UR25, 0x80000020 ;  /* 0x8000002000197882 */ /* 0x000fe20000000000 */
[----:B------:R-:W-:Y:S01]  /*1ae0*/  UMOV UR27, 0x80000020 ;  /* 0x80000020001b7882 */ /* 0x000fe20000000000 */
[----:B------:R-:W-:Y:S01]  /*1af0*/  UMOV UR5, UR25 ;  /* 0x0000001900057c82 */ /* 0x000fe20008000000 */
[----:B------:R-:W-:Y:S01]  /*1b00*/  UMOV UR7, 0x80000020 ;  /* 0x8000002000077882 */ /* 0x000fe20000000000 */
[----:B------:R-:W-:Y:S01]  /*1b10*/  UIADD3 UR9, UR20, 0x2, URZ ;  /* 0x0000000214097890 */ /* 0x000fe2000fffe03f */
[----:B------:R-:W-:Y:S01]  /*1b20*/  VIADD R4, R169, UR51 ;  /* 0x00000033a9047c36 */ /* 0x000fe20008000000 */
[----:B------:R-:W-:Y:S01]  /*1b30*/  UMOV UR24, UR20 ;  /* 0x0000001400187c82 */ /* 0x000fe20008000000 */
[----:B------:R-:W-:Y:S01]  /*1b40*/  UMOV UR11, 0x80000020 ;  /* 0x80000020000b7882 */ /* 0x000fe20000000000 */
[----:B------:R-:W-:Y:S01]  /*1b50*/  UIADD3 UR13, UR20, 0x200, URZ ;  /* 0x00000200140d7890 */ /* 0x000fe2000fffe03f */
[----:B------:R-:W-:Y:S01]  /*1b60*/  IMAD.U32 R7, RZ, RZ, UR50 ;  /* 0x00000032ff077e24 */ /* 0x000fe2000f8e00ff */
[----:B------:R-:W-:Y:S01]  /*1b70*/  UIADD3 UR4, UR4, 0x1a400, URZ ;  /* 0x0001a40004047890 */ /* 0x000fe2000fffe03f */
[----:B------:R-:W-:Y:S01]  /*1b80*/  P2R R15, PR, RZ, 0x1 ;  /* 0x00000001ff0f7803 */ /* 0x000fe20000000000 */
[----:B------:R-:W-:Y:S01]  /*1b90*/  UMOV UR15, 0x80000020 ;  /* 0x80000020000f7882 */ /* 0x000fe20000000000 */
[----:B------:R-:W-:Y:S01]  /*1ba0*/  UMOV UR19, 0x80000020 ;  /* 0x8000002000137882 */ /* 0x000fe20000000000 */
[----:B------:R-:W-:Y:S01]  /*1bb0*/  USHF.R.U32.HI UR4, URZ, 0x4, UR4 ;  /* 0x000000043f047899 */ /* 0x000fe20008011604 */
[----:B------:R-:W-:Y:S01]  /*1bc0*/  IMAD R7, R7, -0xa0, R4 ;  /* 0xffffff6007077824 */ /* 0x000fe200078e0204 */
[----:B------:R-:W-:Y:S01]  /*1bd0*/  UMOV UR23, 0x80000020 ;  /* 0x8000002000177882 */ /* 0x000fe20000000000 */
[----:B------:R-:W-:Y:S01]  /*1be0*/  IMAD.U32 R11, RZ, RZ, UR39 ;  /* 0x00000027ff0b7e24 */ /* 0x000fe2000f8e00ff */
[----:B------:R-:W-:Y:S01]  /*1bf0*/  ULOP3.LUT UR4, UR4, 0x3fff, URZ, 0xc0, !UPT ;  /* 0x00003fff04047892 */ /* 0x000fe2000f8ec03f */
[----:B------:R-:W2:Y:S01]  /*1c00*/  S2R R83, SR_TID.X ;  /* 0x0000000000537919 */ /* 0x000ea20000002100 */
[C---:B------:R-:W-:Y:S01]  /*1c10*/  ISETP.GT.AND P2, PT, R7.reuse, RZ, PT ;  /* 0x000000ff0700720c */ /* 0x040fe20003f44270 */
[----:B------:R-:W-:Y:S01]  /*1c20*/  UISETP.GE.AND UP0, UPT, UR51, 0xa1, UPT ;  /* 0x000000a13300788c */ /* 0x000fe2000bf06270 */
[C---:B------:R-:W-:Y:S01]  /*1c30*/  ISETP.GT.AND P5, PT, R7.reuse, 0x1, PT ;  /* 0x000000010700780c */ /* 0x040fe20003fa4270 */
[----:B------:R-:W-:Y:S01]  /*1c40*/  ULOP3.LUT UR47, UR4, 0x10000, URZ, 0xfc, !UPT ;  /* 0x00010000042f7892 */ /* 0x000fe2000f8efc3f */
[C---:B------:R-:W-:Y:S01]  /*1c50*/  ISETP.GT.AND P4, PT, R7.reuse, 0x8, PT ;  /* 0x000000080700780c */ /* 0x040fe20003f84270 */
[--C-:B------:R-:W-:Y:S01]  /*1c60*/  IMAD.MOV.U32 R86, RZ, RZ, R87.reuse ;  /* 0x000000ffff567224 */ /* 0x100fe200078e0057 */
[----:B------:R-:W-:Y:S01]  /*1c70*/  UMOV UR4, UR24 ;  /* 0x0000001800047c82 */ /* 0x000fe20008000000 */
[----:B------:R-:W-:Y:S01]  /*1c80*/  UIMAD UR28, UR52, 0x780, UR47 ;  /* 0x00000780341c78a4 */ /* 0x000fe2000f8e022f */
[C---:B------:R-:W-:Y:S01]  /*1c90*/  ISETP.GT.AND P1, PT, R7.reuse, 0x9, PT ;  /* 0x000000090700780c */ /* 0x040fe20003f24270 */
[----:B------:R-:W-:Y:S01]  /*1ca0*/  IMAD.MOV.U32 R85, RZ, RZ, R87 ;  /* 0x000000ffff557224 */ /* 0x000fe200078e0057 */
[C---:B------:R-:W-:Y:S01]  /*1cb0*/  ISETP.GT.AND P3, PT, R7.reuse, 0x10, PT ;  /* 0x000000100700780c */ /* 0x040fe20003f64270 */
[----:B------:R-:W-:Y:S01]  /*1cc0*/  UIADD3 UR6, UR28, 0x180, URZ ;  /* 0x000001801c067890 */ /* 0x000fe2000fffe03f */
[C---:B------:R-:W-:Y:S01]  /*1cd0*/  ISETP.GT.AND P0, PT, R7.reuse, 0x79, PT ;  /* 0x000000790700780c */ /* 0x040fe20003f04270 */
[----:B------:R-:W-:Y:S01]  /*1ce0*/  UIADD3 UR8, UR28, 0x200, URZ ;  /* 0x000002001c087890 */ /* 0x000fe2000fffe03f */
[----:B------:R-:W-:Y:S01]  /*1cf0*/  ISETP.GT.AND P6, PT, R7, 0x80, PT ;  /* 0x000000800700780c */ /* 0x000fe20003fc4270 */
[----:B------:R-:W-:Y:S01]  /*1d00*/  UMOV UR26, UR28 ;  /* 0x0000001c001a7c82 */ /* 0x000fe20008000000 */
[----:B------:R-:W-:Y:S01]  /*1d10*/  UIADD3 UR10, UR28, 0x2, URZ ;  /* 0x000000021c0a7890 */ /* 0x000fe2000fffe03f */
[----:B------:R-:W-:Y:S01]  /*1d20*/  QGMMA.64x32x32.F32.E4M3.E4M3 R104, gdesc[UR24], RZ, !UPT, gsb0 ;  /* 0x00600000186879f3 */ /* 0x000fe2000c0008ff */
[----:B------:R-:W-:Y:S01]  /*1d30*/  UIADD3 UR26, UR28, 0x80, URZ ;  /* 0x000000801c1a7890 */ /* 0x000fe2000fffe03f */
[----:B------:R-:W-:Y:S01]  /*1d40*/  UMOV UR27, 0x80000020 ;  /* 0x80000020001b7882 */ /* 0x000fe20000000000 */
[----:B------:R-:W-:-:S02]  /*1d50*/  UIADD3 UR12, UR28, 0x202, URZ ;  /* 0x000002021c0c7890 */ /* 0x000fc4000fffe03f */
[----:B------:R-:W-:Y:S02]  /*1d60*/  UIADD3 UR14, UR28, 0x280, URZ ;  /* 0x000002801c0e7890 */ /* 0x000fe4000fffe03f */
[----:B------:R-:W-:Y:S02]  /*1d70*/  UIADD3 UR16, UR28, 0x282, URZ ;  /* 0x000002821c107890 */ /* 0x000fe4000fffe03f */
[----:B------:R-:W-:Y:S02]  /*1d80*/  UIADD3 UR18, UR28, 0x402, URZ ;  /* 0x000004021c127890 */ /* 0x000fe4000fffe03f */
[----:B------:R-:W-:Y:S01]  /*1d90*/  UIADD3 UR22, UR28, 0x680, URZ ;  /* 0x000006801c167890 */ /* 0x000fe2000fffe03f */
[----:B------:R-:W-:Y:S02]  /*1da0*/  WARPGROUP.DEPBAR.LE gsb0, 0x0 ;  /* 0x00008000000079c5 */ /* 0x000fe40000010000 */
        /* <DEDUP_REMOVED lines=255> */
[----:B------:R-:W-:Y:S02]  /*2da0*/  FSEL R41, R41, -INF , P2 ;  /* 0xff80000029297808 */ /* 0x000fe40001000000 */
[----:B------:R-:W-:Y:S01]  /*2db0*/  FMNMX.FTZ R4, R40, R9, !PT ;  /* 0x0000000928047209 */ /* 0x000fe20007810000 */
[----:B------:R-:W-:Y:S01]  /*2dc0*/  QGMMA.64x32x32.F32.E4M3.E4M3 R24, gdesc[UR20], R24, gsb0 ;  /* 0x00600000141879f3 */ /* 0x000fe20008000818 */
[----:B------:R-:W-:Y:S02]  /*2dd0*/  FSEL R44, R44, -INF , P5 ;  /* 0xff8000002c2c7808 */ /* 0x000fe40002800000 */
[----:B------:R-:W-:Y:S02]  /*2de0*/  FMNMX.FTZ R9, R41, R4, !PT ;  /* 0x0000000429097209 */ /* 0x000fe40007810000 */
        /* <DEDUP_REMOVED lines=11> */
[----:B------:R-:W-:Y:S02]  /*2ea0*/  FMNMX.FTZ R9, R49, R4, !PT ;  /* 0x0000000431097209 */ /* 0x000fe40007810000 */
[----:B------:R-:W-:-:S02]  /*2eb0*/  FSEL R53, R53, -INF , P0 ;  /* 0xff80000035357808 */ /* 0x000fc40000000000 */
[----:B------:R-:W-:Y:S02]  /*2ec0*/  FMNMX.FTZ R4, R52, R9, !PT ;  /* 0x0000000934047209 */ /* 0x000fe40007810000 */
[----:B------:R-:W-:Y:S02]  /*2ed0*/  ISETP.GT.AND P0, PT, R7, 0x81, PT ;  /* 0x000000810700780c */ /* 0x000fe40003f04270 */
[----:B------:R-:W-:Y:S02]  /*2ee0*/  FMNMX.FTZ R9, R53, R4, !PT ;  /* 0x0000000435097209 */ /* 0x000fe40007810000 */
[----:B------:R-:W-:Y:S02]  /*2ef0*/  FSEL R51, R51, -INF , P1 ;  /* 0xff80000033337808 */ /* 0x000fe40000800000 */
[----:B------:R-:W-:Y:S02]  /*2f00*/  ISETP.GT.AND P1, PT, R7, 0x88, PT ;  /* 0x000000880700780c */ /* 0x000fe40003f24270 */
[----:B------:R-:W-:-:S02]  /*2f10*/  FSEL R54, R54, -INF , P2 ;  /* 0xff80000036367808 */ /* 0x000fc40001000000 */
[C---:B------:R-:W-:Y:S02]  /*2f20*/  ISETP.GT.AND P2, PT, R7.reuse, 0x89, PT ;  /* 0x000000890700780c */ /* 0x040fe40003f44270 */
[----:B------:R-:W-:Y:S02]  /*2f30*/  P2R R14, PR, RZ, 0x1 ;  /* 0x00000001ff0e7803 */ /* 0x000fe40000000000 */
        /* <DEDUP_REMOVED lines=9> */
[----:B------:R-:W-:Y:S02]  /*2fd0*/  FSEL R25, R25, -INF , P0 ;  /* 0xff80000019197808 */ /* 0x000fe40000000000 */
[----:B------:R-:W-:-:S02]  /*2fe0*/  FMNMX.FTZ R4, R24, R9, !PT ;  /* 0x0000000918047209 */ /* 0x000fc40007810000 */
[----:B------:R-:W-:Y:S02]  /*2ff0*/  FSEL R28, R28, -INF , P1 ;  /* 0xff8000001c1c7808 */ /* 0x000fe40000800000 */
[----:B------:R-:W-:Y:S02]  /*3000*/  FMNMX.FTZ R9, R25, R4, !PT ;  /* 0x0000000419097209 */ /* 0x000fe40007810000 */
[----:B------:R-:W-:Y:S02]  /*3010*/  ISETP.GT.AND P0, PT, R7, 0x80, PT ;  /* 0x000000800700780c */ /* 0x000fe40003f04270 */
[----:B------:R-:W-:Y:S02]  /*3020*/  FSEL R29, R29, -INF , P2 ;  /* 0xff8000001d1d7808 */ /* 0x000fe40001000000 */
[----:B------:R-:W-:Y:S02]  /*3030*/  FMNMX.FTZ R4, R28, R9, !PT ;  /* 0x000000091c047209 */ /* 0x000fe40007810000 */
[----:B------:R-:W-:-:S02]  /*3040*/  FSEL R26, R26, -INF , P0 ;  /* 0xff8000001a1a7808 */ /* 0x000fc40000000000 */
[----:B------:R-:W-:Y:S02]  /*3050*/  FSEL R32, R32, -INF , P3 ;  /* 0xff80000020207808 */ /* 0x000fe40001800000 */
[----:B------:R-:W-:Y:S02]  /*3060*/  FMNMX.FTZ R9, R29, R4, !PT ;  /* 0x000000041d097209 */ /* 0x000fe40007810000 */
[----:B------:R-:W-:Y:S02]  /*3070*/  ISETP.NE.AND P0, PT, R14, RZ, PT ;  /* 0x000000ff0e00720c */ /* 0x000fe40003f05270 */
[----:B------:R-:W-:Y:S02]  /*3080*/  FSEL R33, R33, -INF , P4 ;  /* 0xff80000021217808 */ /* 0x000fe40002000000 */
[----:B------:R-:W-:Y:S02]  /*3090*/  FMNMX.FTZ R4, R32, R9, !PT ;  /* 0x0000000920047209 */ /* 0x000fe40007810000 */
[----:B------:R-:W-:-:S02]  /*30a0*/  FSEL R27, R27, -INF , P0 ;  /* 0xff8000001b1b7808 */ /* 0x000fc40000000000 */
[----:B------:R-:W-:Y:S02]  /*30b0*/  ISETP.NE.AND P0, PT, R15, RZ, PT ;  /* 0x000000ff0f00720c */ /* 0x000fe40003f05270 */
[----:B------:R-:W-:Y:S02]  /*30c0*/  FMNMX.FTZ R15, R106, R107, !PT ;  /* 0x0000006b6a0f7209 */ /* 0x000fe40007810000 */
[----:B------:R-:W-:Y:S02]  /*30d0*/  FSEL R36, R36, -INF , P5 ;  /* 0xff80000024247808 */ /* 0x000fe40002800000 */
[----:B------:R-:W-:Y:S02]  /*30e0*/  FMNMX.FTZ R9, R33, R4, !PT ;  /* 0x0000000421097209 */ /* 0x000fe40007810000 */
[----:B------:R-:W-:Y:S02]  /*30f0*/  ISETP.GT.AND P6, PT, R7, 0x99, PT ;  /* 0x000000990700780c */ /* 0x000fe40003fc4270 */
[----:B------:R-:W-:-:S02]  /*3100*/  FMNMX.FTZ R20, R110, R15, !PT ;  /* 0x0000000f6e147209 */ /* 0x000fc40007810000 */
[----:B------:R-:W-:Y:S02]  /*3110*/  FSEL R37, R37, -INF , P6 ;  /* 0xff80000025257808 */ /* 0x000fe40003000000 */
[----:B------:R-:W-:Y:S02]  /*3120*/  FMNMX.FTZ R4, R36, R9, !PT ;  /* 0x0000000924047209 */ /* 0x000fe40007810000 */
[----:B------:R-:W-:Y:S02]  /*3130*/  FMNMX.FTZ R15, R111, R20, !PT ;  /* 0x000000146f0f7209 */ /* 0x000fe40007810000 */
[----:B------:R-:W-:Y:S02]  /*3140*/  FMNMX.FTZ R8, R37, R4, !PT ;  /* 0x0000000425087209 */ /* 0x000fe40007810000 */
[----:B------:R-:W-:Y:S02]  /*3150*/  FMNMX.FTZ R20, R114, R15, !PT ;  /* 0x0000000f72147209 */ /* 0x000fe40007810000 */
[----:B------:R-:W-:Y:S01]  /*3160*/  P2R R13, PR, RZ, 0x2 ;  /* 0x00000002ff0d7803 */ /* 0x000fe20000000000 */
[----:B------:R-:W0:Y:S01]  /*3170*/  SHFL.BFLY PT, R9, R8, 0x2, 0x1f ;  /* 0x0c401f0008097f89 */ /* 0x000e2200000e0000 */
[----:B------:R-:W-:-:S02]  /*3180*/  FMNMX.FTZ R21, R115, R20, !PT ;  /* 0x0000001473157209 */ /* 0x000fc40007810000 */
[----:B------:R-:W-:Y:S02]  /*3190*/  ISETP.GT.AND P1, PT, R7, 0x79, PT ;  /* 0x000000790700780c */ /* 0x000fe40003f24270 */
[----:B------:R-:W-:Y:S02]  /*31a0*/  FMNMX.FTZ R56, R118, R21, !PT ;  /* 0x0000001576387209 */ /* 0x000fe40007810000 */
[----:B------:R-:W-:Y:S02]  /*31b0*/  FSEL R55, R55, -INF , P1 ;  /* 0xff80000037377808 */ /* 0x000fe40000800000 */
[----:B------:R-:W-:Y:S02]  /*31c0*/  FMNMX.FTZ R21, R119, R56, !PT ;  /* 0x0000003877157209 */ /* 0x000fe40007810000 */
[----:B------:R-:W-:Y:S02]  /*31d0*/  ISETP.NE.AND P1, PT, R13, RZ, PT ;  /* 0x000000ff0d00720c */ /* 0x000fe40003f25270 */
[----:B------:R-:W-:-:S02]  /*31e0*/  FMNMX.FTZ R56, R90, R21, !PT ;  /* 0x000000155a387209 */ /* 0x000fc40007810000 */
[----:B------:R-:W-:Y:S02]  /*31f0*/  FSEL R30, R30, -INF , P1 ;  /* 0xff8000001e1e7808 */ /* 0x000fe40000800000 */
[----:B------:R-:W-:Y:S02]  /*3200*/  FMNMX.FTZ R57, R91, R56, !PT ;  /* 0x000000385b397209 */ /* 0x000fe40007810000 */
[----:B------:R-:W-:Y:S02]  /*3210*/  FSEL R35, R35, -INF , P4 ;  /* 0xff80000023237808 */ /* 0x000fe40002000000 */
        /* <DEDUP_REMOVED lines=25> */
[----:B------:R0:W-:Y:S01]  /*33b0*/  MUFU.EX2 R65, R79 ;  /* 0x0000004f00417308 */ /* 0x0001e20000000800 */
        /* <DEDUP_REMOVED lines=9> */
[----:B0-----:R-:W-:Y:S01]  /*3450*/  FSEL R79, R38, -INF , P5 ;  /* 0xff800000264f7808 */ /* 0x001fe20002800000 */
[--C-:B------:R-:W-:Y:S01]  /*3460*/  FFMA.FTZ R10, R109, UR39, -R81.reuse ;  /* 0x000000276d0a7c23 */ /* 0x100fe20008010851 */
[----:B------:R-:W-:Y:S01]  /*3470*/  FMNMX.FTZ R76, R46, R73, !PT ;  /* 0x000000492e4c7209 */ /* 0x000fe20007810000 */
[--C-:B------:R-:W-:Y:S01]  /*3480*/  FFMA.FTZ R11, R112, UR39, -R81.reuse ;  /* 0x00000027700b7c23 */ /* 0x100fe20008010851 */
[----:B------:R-:W-:-:S01]  /*3490*/  FFMA.FTZ R12, R113, UR39, -R81 ;  /* 0x00000027710c7c23 */ /* 0x000fc20008010851 */
[--C-:B------:R-:W-:Y:S01]  /*34a0*/  FFMA.FTZ R13, R116, UR39, -R81.reuse ;  /* 0x00000027740d7c23 */ /* 0x100fe20008010851 */
[----:B------:R-:W-:Y:S01]  /*34b0*/  FMNMX.FTZ R73, R47, R76, !PT ;  /* 0x0000004c2f497209 */ /* 0x000fe20007810000 */
[----:B------:R-:W-:Y:S01]  /*34c0*/  MUFU.EX2 R7, R7 ;  /* 0x0000000700077308 */ /* 0x000fe20000000800 */
[----:B-1----:R-:W-:-:S01]  /*34d0*/  FFMA.FTZ R80, R5, UR39, -R81 ;  /* 0x0000002705507c23 */ /* 0x002fc20008010851 */
        /* <DEDUP_REMOVED lines=14> */
[----:B------:R-:W1:Y:S01]  /*35c0*/  MUFU.EX2 R8, R8 ;  /* 0x0000000800087308 */ /* 0x000e620000000800 */
[----:B------:R-:W-:-:S01]  /*35d0*/  FFMA.FTZ R74, R74, UR39, -R81 ;  /* 0x000000274a4a7c23 */ /* 0x000fc20008010851 */
[--C-:B------:R-:W-:Y:S01]  /*35e0*/  FFMA.FTZ R75, R75, UR39, -R81.reuse ;  /* 0x000000274b4b7c23 */ /* 0x100fe20008010851 */
[----:B------:R-:W-:Y:S01]  /*35f0*/  FMNMX.FTZ R76, R26, R77, !PT ;  /* 0x0000004d1a4c7209 */ /* 0x000fe20007810000 */
[--C-:B------:R-:W-:Y:S01]  /*3600*/  FFMA.FTZ R24, R24, UR39, -R81.reuse ;  /* 0x0000002718187c23 */ /* 0x100fe20008010851 */
[----:B------:R-:W-:-:S01]  /*3610*/  FFMA.FTZ R25, R25, UR39, -R81 ;  /* 0x0000002719197c23 */ /* 0x000fc20008010851 */
[--C-:B------:R-:W-:Y:S01]  /*3620*/  FFMA.FTZ R28, R28, UR39, -R81.reuse ;  /* 0x000000271c1c7c23 */ /* 0x100fe20008010851 */
[----:B------:R-:W-:Y:S01]  /*3630*/  FMNMX.FTZ R77, R27, R76, !PT ;  /* 0x0000004c1b4d7209 */ /* 0x000fe20007810000 */
[----:B------:R-:W3:Y:S01]  /*3640*/  MUFU.EX2 R9, R9 ;  /* 0x0000000900097308 */ /* 0x000ee20000000800 */
        /* <DEDUP_REMOVED lines=8> */
[----:B--2---:R-:W-:Y:S01]  /*36d0*/  LOP3.LUT P2, RZ, R83, 0x7f, RZ, 0xc0, !PT ;  /* 0x0000007f53ff7812 */ /* 0x004fe2000784c0ff */
[--C-:B------:R-:W-:Y:S01]  /*36e0*/  FFMA.FTZ R29, R29, UR39, -R81.reuse ;  /* 0x000000271d1d7c23 */ /* 0x100fe20008010851 */
[----:B------:R-:W-:Y:S01]  /*36f0*/  FMNMX.FTZ R78, R77, R78, !PT ;  /* 0x0000004e4d4e7209 */ /* 0x000fe20007810000 */
[--C-:B------:R-:W-:Y:S01]  /*3700*/  FFMA.FTZ R32, R32, UR39, -R81.reuse ;  /* 0x0000002720207c23 */ /* 0x100fe20008010851 */
[----:B------:R-:W-:-:S01]  /*3710*/  FFMA.FTZ R33, R33, UR39, -R81 ;  /* 0x0000002721217c23 */ /* 0x000fc20008010851 */
[--C-:B------:R-:W-:Y:S01]  /*3720*/  FFMA.FTZ R36, R36, UR39, -R81.reuse ;  /* 0x0000002724247c23 */ /* 0x100fe20008010851 */
[----:B------:R-:W-:Y:S01]  /*3730*/  FMNMX.FTZ R38, R35, R78, !PT ;  /* 0x0000004e23267209 */ /* 0x000fe20007810000 */
[----:B------:R-:W2:Y:S01]  /*3740*/  MUFU.EX2 R10, R10 ;  /* 0x0000000a000a7308 */ /* 0x000ea20000000800 */
[----:B------:R-:W-:Y:S01]  /*3750*/  FSEL R78, R39, -INF , P6 ;  /* 0xff800000274e7808 */ /* 0x000fe20003000000 */
[--C-:B------:R-:W-:Y:S01]  /*3760*/  FFMA.FTZ R39, R44, UR39, -R81.reuse ;  /* 0x000000272c277c23 */ /* 0x100fe20008010851 */
[----:B------:R-:W-:Y:S01]  /*3770*/  FMNMX.FTZ R5, R79, R38, !PT ;  /* 0x000000264f057209 */ /* 0x000fe20007810000 */
[--C-:B------:R-:W-:Y:S01]  /*3780*/  FFMA.FTZ R44, R45, UR39, -R81.reuse ;  /* 0x000000272d2c7c23 */ /* 0x100fe20008010851 */
[----:B------:R-:W-:-:S01]  /*3790*/  FFMA.FTZ R45, R52, UR39, -R81 ;  /* 0x00000027342d7c23 */ /* 0x000fc20008010851 */
[----:B------:R-:W-:Y:S01]  /*37a0*/  IMAD.U32 R52, RZ, RZ, UR39 ;  /* 0x00000027ff347e24 */ /* 0x000fe2000f8e00ff */
[----:B------:R-:W-:Y:S01]  /*37b0*/  FMNMX.FTZ R5, R78, R5, !PT ;  /* 0x000000054e057209 */ /* 0x000fe20007810000 */
[----:B------:R-:W4:Y:S01]  /*37c0*/  MUFU.EX2 R11, R11 ;  /* 0x0000000b000b7308 */ /* 0x000f220000000800 */
[----:B------:R-:W-:-:S01]  /*37d0*/  FFMA.FTZ R37, R37, UR39, -R81 ;  /* 0x0000002725257c23 */ /* 0x000fc20008010851 */
[----:B------:R-:W-:-:S02]  /*37e0*/  @!P2 VIADD R6, R6, 0x29840 ;  /* 0x000298400606a836 */ /* 0x000fc40000000000 */
[----:B0-----:R-:W0:Y:S01]  /*37f0*/  SHFL.BFLY PT, R80, R5, 0x2, 0x1f ;  /* 0x0c401f0005507f89 */ /* 0x001e2200000e0000 */
[----:B------:R-:W-:Y:S02]  /*3800*/  IMAD.MOV.U32 R83, RZ, RZ, R87 ;  /* 0x000000ffff537224 */ /* 0x000fe400078e0057 */
[----:B------:R-:W-:Y:S01]  /*3810*/  @!P2 PRMT R6, RZ, 0x654, R6 ;  /* 0x00000654ff06a816 */ /* 0x000fe20000000006 */
[----:B------:R-:W-:Y:S03]  /*3820*/  MUFU.EX2 R12, R12 ;  /* 0x0000000c000c7308 */ /* 0x000fe60000000800 */
[----:B------:R5:W-:Y:S05]  /*3830*/  @!P2 SYNCS.ARRIVE.TRANS64.RED.A1T0 RZ, [R6+URZ], RZ ;  /* 0x000000ff06ffa9a7 */ /* 0x000bea000810043f */
[----:B------:R1:W-:Y:S08]  /*3840*/  MUFU.EX2 R38, R82 ;  /* 0x0000005200267308 */ /* 0x0003f00000000800 */
[----:B------:R-:W-:Y:S01]  /*3850*/  MUFU.EX2 R13, R13 ;  /* 0x0000000d000d7308 */ /* 0x000fe20000000800 */
[----:B-1----:R-:W-:-:S01]  /*3860*/  FADD.FTZ R82, R7, R8 ;  /* 0x0000000807527221 */ /* 0x002fc20000010000 */
[----:B0-----:R-:W-:-:S03]  /*3870*/  FMNMX.FTZ R80, R5, R80, !PT ;  /* 0x0000005005507209 */ /* 0x001fc60007810000 */
[----:B---3--:R-:W-:-:S03]  /*3880*/  FADD.FTZ R81, R9, R82 ;  /* 0x0000005209517221 */ /* 0x008fc60000010000 */
[----:B------:R-:W-:Y:S01]  /*3890*/  MUFU.EX2 R14, R14 ;  /* 0x0000000e000e7308 */ /* 0x000fe20000000800 */
[----:B------:R-:W0:Y:S01]  /*38a0*/  SHFL.BFLY PT, R5, R80, 0x1, 0x1f ;  /* 0x0c201f0050057f89 */ /* 0x000e2200000e0000 */
[----:B--2---:R-:W-:-:S04]  /*38b0*/  FADD.FTZ R84, R10, R81 ;  /* 0x000000510a547221 */ /* 0x004fc80000010000 */
[----:B----4-:R-:W-:Y:S01]  /*38c0*/  FADD.FTZ R81, R11, R84 ;  /* 0x000000540b517221 */ /* 0x010fe20000010000 */
[----:B------:R-:W-:Y:S01]  /*38d0*/  IMAD.MOV.U32 R84, RZ, RZ, R87 ;  /* 0x000000ffff547224 */ /* 0x000fe200078e0057 */
[----:B------:R-:W-:Y:S08]  /*38e0*/  MUFU.EX2 R15, R88 ;  /* 0x00000058000f7308 */ /* 0x000ff00000000800 */
[----:B------:R-:W-:Y:S08]  /*38f0*/  MUFU.EX2 R20, R20 ;  /* 0x0000001400147308 */ /* 0x000ff00000000800 */
[----:B------:R-:W-:Y:S01]  /*3900*/  MUFU.EX2 R21, R92 ;  /* 0x0000005c00157308 */ /* 0x000fe20000000800 */
[----:B0-----:R-:W-:-:S04]  /*3910*/  FMNMX.FTZ R5, R80, R5, !PT ;  /* 0x0000000550057209 */ /* 0x001fc80007810000 */
[C---:B------:R-:W-:Y:S01]  /*3920*/  FSETP.NEU.FTZ.AND P1, PT, R5.reuse, -INF , PT ;  /* 0xff8000000500780b */ /* 0x040fe20003f3d000 */
[----:B------:R-:W-:-:S02]  /*3930*/  FFMA.FTZ R49, R5, R52, -8 ;  /* 0xc100000005317423 */ /* 0x000fc40000010034 */
[----:B------:R-:W-:Y:S03]  /*3940*/  MUFU.EX2 R56, R56 ;  /* 0x0000003800387308 */ /* 0x000fe60000000800 */
[----:B------:R-:W-:Y:S02]  /*3950*/  FSEL R52, R49, RZ, P1 ;  /* 0x000000ff31347208 */ /* 0x000fe40000800000 */
[----:B------:R-:W-:-:S03]  /*3960*/  PLOP3.LUT P1, PT, PT, PT, UP0, 0x80, 0x0 ;  /* 0x000000000000781c */ /* 0x000fc60003f2f008 */
[--C-:B------:R-:W-:Y:S01]  /*3970*/  FFMA.FTZ R49, R106, UR39, -R52.reuse ;  /* 0x000000276a317c23 */ /* 0x100fe20008010834 */
[----:B------:R-:W-:-:S01]  /*3980*/  FFMA.FTZ R107, R107, UR39, -R52 ;  /* 0x000000276b6b7c23 */ /* 0x000fc20008010834 */
[--C-:B------:R-:W-:Y:S01]  /*3990*/  FFMA.FTZ R110, R110, UR39, -R52.reuse ;  /* 0x000000276e6e7c23 */ /* 0x100fe20008010834 */
[----:B------:R-:W-:-:S01]  /*39a0*/  FFMA.FTZ R111, R111, UR39, -R52 ;  /* 0x000000276f6f7c23 */ /* 0x000fc20008010834 */
[--C-:B------:R-:W-:Y:S01]  /*39b0*/  FFMA.FTZ R114, R114, UR39, -R52.reuse ;  /* 0x0000002772727c23 */ /* 0x100fe20008010834 */
        /* <DEDUP_REMOVED lines=32> */
[----:B------:R-:W5:Y:S01]  /*3bc0*/  MUFU.EX2 R114, R114 ;  /* 0x0000007200727308 */ /* 0x000f620000000800 */
        /* <DEDUP_REMOVED lines=11> */
[----:B------:R-:W-:Y:S01]  /*3c80*/  FFMA.FTZ R52, R78, UR39, -R52 ;  /* 0x000000274e347c23 */ /* 0x000fe20008010834 */
[----:B------:R-:W-:Y:S01]  /*3c90*/  F2FP.SATFINITE.E4M3.F32.PACK_AB_MERGE_C R110, R111, R110, RZ ;  /* 0x0000006e6f6e723e */ /* 0x000fe200048070ff */
[----:B------:R-:W-:Y:S01]  /*3ca0*/  FADD.FTZ R81, R13, R82 ;  /* 0x000000520d517221 */ /* 0x000fe20000010000 */
[----:B------:R-:W-:Y:S01]  /*3cb0*/  IMAD.MOV.U32 R78, RZ, RZ, R87 ;  /* 0x000000ffff4e7224 */ /* 0x000fe200078e0057 */
[----:B------:R-:W1:Y:S01]  /*3cc0*/  MUFU.EX2 R118, R118 ;  /* 0x0000007600767308 */ /* 0x000e620000000800 */
[----:B-----5:R-:W-:-:S01]  /*3cd0*/  FADD.FTZ R6, R114, R53 ;  /* 0x0000003572067221 */ /* 0x020fc20000010000 */
[C---:B------:R-:W-:Y:S01]  /*3ce0*/  FADD.FTZ R82, R14.reuse, R81 ;  /* 0x000000510e527221 */ /* 0x040fe20000010000 */
[----:B------:R-:W-:-:S02]  /*3cf0*/  F2FP.SATFINITE.E4M3.F32.PACK_AB_MERGE_C R14, R14, R13, RZ ;  /* 0x0000000d0e0e723e */ /* 0x000fc400048070ff */
[----:B------:R-:W-:Y:S01]  /*3d00*/  F2FP.SATFINITE.E4M3.F32.PACK_AB_MERGE_C R173, R80, R49, R110 ;  /* 0x0000003150ad723e */ /* 0x000fe2000480706e */
[----:B------:R-:W-:-:S01]  /*3d10*/  FADD.FTZ R81, R15, R82 ;  /* 0x000000520f517221 */ /* 0x000fc20000010000 */
[----:B------:R-:W-:Y:S01]  /*3d20*/  F2FP.SATFINITE.E4M3.F32.PACK_AB_MERGE_C R174, R12, R11, R14 ;  /* 0x0000000b0cae723e */ /* 0x000fe2000480700e */
[----:B------:R-:W2:Y:S01]  /*3d30*/  MUFU.EX2 R119, R119 ;  /* 0x0000007700777308 */ /* 0x000ea20000000800 */
[----:B0-----:R-:W-:-:S01]  /*3d40*/  FADD.FTZ R53, R115, R6 ;  /* 0x0000000673357221 */ /* 0x001fc20000010000 */
[----:B------:R-:W-:Y:S01]  /*3d50*/  FADD.FTZ R82, R20, R81 ;  /* 0x0000005114527221 */ /* 0x000fe20000010000 */
[--C-:B------:R-:W-:Y:S02]  /*3d60*/  IMAD.MOV.U32 R80, RZ, RZ, R87.reuse ;  /* 0x000000ffff507224 */ /* 0x100fe400078e0057 */
[----:B------:R-:W-:Y:S02]  /*3d70*/  IMAD.MOV.U32 R49, RZ, RZ, R87 ;  /* 0x000000ffff317224 */ /* 0x000fe400078e0057 */
[----:B------:R-:W-:-:S01]  /*3d80*/  FADD.FTZ R81, R21, R82 ;  /* 0x0000005215517221 */ /* 0x000fc20000010000 */
[----:B------:R-:W-:Y:S01]  /*3d90*/  F2FP.SATFINITE.E4M3.F32.PACK_AB_MERGE_C R21, R56, R21, RZ ;  /* 0x000000153815723e */ /* 0x000fe200048070ff */
[----:B------:R-:W0:Y:S01]  /*3da0*/  MUFU.EX2 R90, R90 ;  /* 0x0000005a005a7308 */ /* 0x000e220000000800 */
[----:B-1----:R-:W-:-:S01]  /*3db0*/  FADD.FTZ R6, R118, R53 ;  /* 0x0000003576067221 */ /* 0x002fc20000010000 */
[----:B------:R-:W-:Y:S01]  /*3dc0*/  FADD.FTZ R82, R56, R81 ;  /* 0x0000005138527221 */ /* 0x000fe20000010000 */
[----:B------:R-:W-:Y:S01]  /*3dd0*/  F2FP.SATFINITE.E4M3.F32.PACK_AB_MERGE_C R176, R20, R15, R21 ;  /* 0x0000000f14b0723e */ /* 0x000fe20004807015 */
[----:B------:R-:W-:-:S04]  /*3de0*/  IMAD.MOV.U32 R56, RZ, RZ, R87 ;  /* 0x000000ffff387224 */ /* 0x000fc800078e0057 */
        /* <DEDUP_REMOVED lines=41> */
[--C-:B------:R-:W-:Y:S01]  /*4080*/  IMAD.MOV.U32 R60, RZ, RZ, R87.reuse ;  /* 0x000000ffff3c7224 */ /* 0x100fe200078e0057 */
[----:B------:R-:W-:Y:S01]  /*4090*/  F2FP.SATFINITE.E4M3.F32.PACK_AB_MERGE_C R179, R99, R98, R102 ;  /* 0x0000006263b3723e */ /* 0x000fe20004807066 */
[----:B------:R-:W-:Y:S01]  /*40a0*/  IMAD.MOV.U32 R57, RZ, RZ, R87 ;  /* 0x000000ffff397224 */ /* 0x000fe200078e0057 */
        /* <DEDUP_REMOVED lines=30> */
[----:B------:R-:W1:Y:S01]  /*4290*/  MUFU.EX2 R70, R70 ;  /* 0x0000004600467308 */ /* 0x000e620000000800 */
[----:B--2---:R-:W-:-:S07]  /*42a0*/  FADD.FTZ R7, R67, R6 ;  /* 0x0000000643077221 */ /* 0x004fce0000010000 */
[----:B------:R-:W2:Y:S01]  /*42b0*/  MUFU.EX2 R71, R71 ;  /* 0x0000004700477308 */ /* 0x000ea20000000800 */
[----:B0-----:R-:W-:-:S01]  /*42c0*/  FADD.FTZ R9, R75, R10 ;  /* 0x0000000a4b097221 */ /* 0x001fc20000010000 */
[----:B------:R-:W-:-:S03]  /*42d0*/  F2FP.SATFINITE.E4M3.F32.PACK_AB_MERGE_C R75, R34, R75, RZ ;  /* 0x0000004b224b723e */ /* 0x000fc600048070ff */
[----:B------:R-:W-:Y:S01]  /*42e0*/  FADD.FTZ R34, R34, R9 ;  /* 0x0000000922227221 */ /* 0x000fe20000010000 */
[----:B------:R-:W-:Y:S01]  /*42f0*/  F2FP.SATFINITE.E4M3.F32.PACK_AB_MERGE_C R182, R74, R73, R75 ;  /* 0x000000494ab6723e */ /* 0x000fe2000480704b */
[----:B------:R-:W-:Y:S01]  /*4300*/  IMAD.MOV.U32 R75, RZ, RZ, R87 ;  /* 0x000000ffff4b7224 */ /* 0x000fe200078e0057 */
[----:B------:R-:W0:Y:S01]  /*4310*/  MUFU.EX2 R31, R31 ;  /* 0x0000001f001f7308 */ /* 0x000e220000000800 */
[----:B-1----:R-:W-:-:S01]  /*4320*/  FADD.FTZ R6, R70, R7 ;  /* 0x0000000746067221 */ /* 0x002fc20000010000 */
[--C-:B------:R-:W-:Y:S02]  /*4330*/  IMAD.MOV.U32 R74, RZ, RZ, R87.reuse ;  /* 0x000000ffff4a7224 */ /* 0x100fe400078e0057 */
[----:B------:R-:W-:-:S04]  /*4340*/  IMAD.MOV.U32 R73, RZ, RZ, R87 ;  /* 0x000000ffff497224 */ /* 0x000fc800078e0057 */
[----:B------:R-:W1:Y:S01]  /*4350*/  MUFU.EX2 R42, R42 ;  /* 0x0000002a002a7308 */ /* 0x000e620000000800 */
[C---:B--2---:R-:W-:Y:S01]  /*4360*/  F2FP.SATFINITE.E4M3.F32.PACK_AB_MERGE_C R70, R71.reuse, R70, RZ ;  /* 0x000000464746723e */ /* 0x044fe200048070ff */
[----:B------:R-:W-:-:S03]  /*4370*/  FADD.FTZ R71, R71, R6 ;  /* 0x0000000647477221 */ /* 0x000fc60000010000 */
[----:B------:R-:W-:Y:S01]  /*4380*/  F2FP.SATFINITE.E4M3.F32.PACK_AB_MERGE_C R183, R67, R66, R70 ;  /* 0x0000004243b7723e */ /* 0x000fe20004807046 */
[----:B------:R-:W-:Y:S02]  /*4390*/  IMAD.MOV.U32 R70, RZ, RZ, R87 ;  /* 0x000000ffff467224 */ /* 0x000fe400078e0057 */
[----:B------:R-:W2:Y:S01]  /*43a0*/  MUFU.EX2 R43, R43 ;  /* 0x0000002b002b7308 */ /* 0x000ea20000000800 */
[----:B0-----:R-:W-:-:S01]  /*43b0*/  FADD.FTZ R7, R31, R34 ;  /* 0x000000221f077221 */ /* 0x001fc20000010000 */
[--C-:B------:R-:W-:Y:S02]  /*43c0*/  IMAD.MOV.U32 R67, RZ, RZ, R87.reuse ;  /* 0x000000ffff437224 */ /* 0x100fe400078e0057 */
[----:B------:R-:W-:Y:S02]  /*43d0*/  IMAD.MOV.U32 R66, RZ, RZ, R87 ;  /* 0x000000ffff427224 */ /* 0x000fe400078e0057 */
[----:B------:R-:W-:Y:S01]  /*43e0*/  FADD.FTZ R8, R38, R7 ;  /* 0x0000000726087221 */ /* 0x000fe20000010000 */
[----:B------:R-:W-:Y:S01]  /*43f0*/  IMAD.MOV.U32 R34, RZ, RZ, R87 ;  /* 0x000000ffff227224 */ /* 0x000fe200078e0057 */
[----:B------:R-:W0:Y:S01]  /*4400*/  MUFU.EX2 R39, R39 ;  /* 0x0000002700277308 */ /* 0x000e220000000800 */
[----:B-1----:R-:W-:-:S01]  /*4410*/  FADD.FTZ R6, R42, R71 ;  /* 0x000000472a067221 */ /* 0x002fc20000010000 */
[----:B------:R-:W-:-:S06]  /*4420*/  IMAD.MOV.U32 R71, RZ, RZ, R87 ;  /* 0x000000ffff477224 */ /* 0x000fcc00078e0057 */
        /* <DEDUP_REMOVED lines=8> */
[----:B------:R-:W-:Y:S01]  /*44b0*/  F2FP.SATFINITE.E4M3.F32.PACK_AB_MERGE_C R39, R44, R39, RZ ;  /* 0x000000272c27723e */ /* 0x000fe200048070ff */
[----:B------:R-:W-:-:S03]  /*44c0*/  IMAD.MOV.U32 R44, RZ, RZ, R87 ;  /* 0x000000ffff2c7224 */ /* 0x000fc600078e0057 */
[----:B------:R-:W-:Y:S01]  /*44d0*/  F2FP.SATFINITE.E4M3.F32.PACK_AB_MERGE_C R184, R38, R31, R39 ;  /* 0x0000001f26b8723e */ /* 0x000fe20004807027 */
[--C-:B------:R-:W-:Y:S01]  /*44e0*/  IMAD.MOV.U32 R39, RZ, RZ, R87.reuse ;  /* 0x000000ffff277224 */ /* 0x100fe200078e0057 */
        /* <DEDUP_REMOVED lines=13> */
[----:B------:R-:W-:-:S06]  /*45c0*/  IMAD.MOV.U32 R47, RZ, RZ, R87 ;  /* 0x000000ffff2f7224 */ /* 0x000fcc00078e0057 */
        /* <DEDUP_REMOVED lines=13> */
[--C-:B------:R-:W-:Y:S01]  /*46a0*/  IMAD.MOV.U32 R45, RZ, RZ, R87.reuse ;  /* 0x000000ffff2d7224 */ /* 0x100fe200078e0057 */
[----:B------:R-:W1:Y:S01]  /*46b0*/  MUFU.EX2 R26, R26 ;  /* 0x0000001a001a7308 */ /* 0x000e620000000800 */
[C---:B--2---:R-:W-:Y:S01]  /*46c0*/  F2FP.SATFINITE.E4M3.F32.PACK_AB_MERGE_C R54, R55.reuse, R54, RZ ;  /* 0x000000363736723e */ /* 0x044fe200048070ff */
[----:B------:R-:W-:Y:S01]  /*46d0*/  FADD.FTZ R55, R55, R8 ;  /* 0x0000000837377221 */ /* 0x000fe20000010000 */
[--C-:B------:R-:W-:Y:S02]  /*46e0*/  IMAD.MOV.U32 R41, RZ, RZ, R87.reuse ;  /* 0x000000ffff297224 */ /* 0x100fe400078e0057 */
[----:B------:R-:W-:Y:S01]  /*46f0*/  F2FP.SATFINITE.E4M3.F32.PACK_AB_MERGE_C R187, R51, R50, R54 ;  /* 0x0000003233bb723e */ /* 0x000fe20004807036 */
[----:B------:R-:W-:Y:S02]  /*4700*/  IMAD.MOV.U32 R54, RZ, RZ, R87 ;  /* 0x000000ffff367224 */ /* 0x000fe400078e0057 */
[----:B------:R-:W2:Y:S01]  /*4710*/  MUFU.EX2 R25, R25 ;  /* 0x0000001900197308 */ /* 0x000ea20000000800 */
[----:B0-----:R-:W-:-:S01]  /*4720*/  FADD.FTZ R8, R24, R11 ;  /* 0x0000000b18087221 */ /* 0x001fc20000010000 */
[----:B------:R-:W-:-:S02]  /*4730*/  IMAD.MOV.U32 R51, RZ, RZ, R87 ;  /* 0x000000ffff337224 */ /* 0x000fc400078e0057 */
[--C-:B------:R-:W-:Y:S02]  /*4740*/  IMAD.MOV.U32 R50, RZ, RZ, R87.reuse ;  /* 0x000000ffff327224 */ /* 0x100fe400078e0057 */
[----:B------:R-:W-:Y:S02]  /*4750*/  IMAD.MOV.U32 R40, RZ, RZ, R87 ;  /* 0x000000ffff287224 */ /* 0x000fe400078e0057 */
        /* <DEDUP_REMOVED lines=9> */
[----:B------:R1:W3:Y:S01]  /*47f0*/  MUFU.EX2 R7, R76 ;  /* 0x0000004c00077308 */ /* 0x0002e20000000800 */
[----:B--2---:R-:W-:-:S07]  /*4800*/  FADD.FTZ R10, R30, R11 ;  /* 0x0000000b1e0a7221 */ /* 0x004fce0000010000 */
[----:B------:R-:W2:Y:S01]  /*4810*/  MUFU.EX2 R32, R32 ;  /* 0x0000002000207308 */ /* 0x000ea20000000800 */
[C---:B0-----:R-:W-:Y:S01]  /*4820*/  F2FP.SATFINITE.E4M3.F32.PACK_AB_MERGE_C R28, R29.reuse, R28, RZ ;  /* 0x0000001c1d1c723e */ /* 0x041fe200048070ff */
[----:B------:R-:W-:Y:S01]  /*4830*/  FADD.FTZ R29, R29, R8 ;  /* 0x000000081d1d7221 */ /* 0x000fe20000010000 */
[--C-:B-1----:R-:W-:Y:S02]  /*4840*/  IMAD.MOV.U32 R76, RZ, RZ, R87.reuse ;  /* 0x000000ffff4c7224 */ /* 0x102fe400078e0057 */
[----:B------:R-:W-:Y:S01]  /*4850*/  F2FP.SATFINITE.E4M3.F32.PACK_AB_MERGE_C R188, R25, R24, R28 ;  /* 0x0000001819bc723e */ /* 0x000fe2000480701c */
[----:B------:R-:W-:Y:S02]  /*4860*/  IMAD.MOV.U32 R28, RZ, RZ, R87 ;  /* 0x000000ffff1c7224 */ /* 0x000fe400078e0057 */
[----:B------:R-:W0:Y:S01]  /*4870*/  MUFU.EX2 R77, R77 ;  /* 0x0000004d004d7308 */ /* 0x000e220000000800 */
[----:B---3--:R-:W-:-:S01]  /*4880*/  FADD.FTZ R10, R7, R10 ;  /* 0x0000000a070a7221 */ /* 0x008fc20000010000 */
[----:B------:R-:W-:Y:S01]  /*4890*/  F2FP.SATFINITE.E4M3.F32.PACK_AB_MERGE_C R30, R7, R30, RZ ;  /* 0x0000001e071e723e */ /* 0x000fe200048070ff */
[----:B------:R-:W-:-:S02]  /*48a0*/  IMAD.MOV.U32 R25, RZ, RZ, R87 ;  /* 0x000000ffff197224 */ /* 0x000fc400078e0057 */
[--C-:B------:R-:W-:Y:S01]  /*48b0*/  IMAD.MOV.U32 R24, RZ, RZ, R87.reuse ;  /* 0x000000ffff187224 */ /* 0x100fe200078e0057 */
[----:B------:R-:W-:Y:S01]  /*48c0*/  F2FP.SATFINITE.E4M3.F32.PACK_AB_MERGE_C R189, R27, R26, R30 ;  /* 0x0000001a1bbd723e */ /* 0x000fe2000480701e */
[----:B------:R-:W-:Y:S01]  /*48d0*/  IMAD.MOV.U32 R30, RZ, RZ, R87 ;  /* 0x000000ffff1e7224 */ /* 0x000fe200078e0057 */
[----:B------:R-:W1:Y:S01]  /*48e0*/  MUFU.EX2 R33, R33 ;  /* 0x0000002100217308 */ /* 0x000e620000000800 */
[----:B--2---:R-:W-:-:S01]  /*48f0*/  FADD.FTZ R8, R32, R29 ;  /* 0x0000001d20087221 */ /* 0x004fc20000010000 */
[--C-:B------:R-:W-:Y:S02]  /*4900*/  IMAD.MOV.U32 R29, RZ, RZ, R87.reuse ;  /* 0x000000ffff1d7224 */ /* 0x100fe400078e0057 */
[--C-:B------:R-:W-:Y:S02]  /*4910*/  IMAD.MOV.U32 R27, RZ, RZ, R87.reuse ;  /* 0x000000ffff1b7224 */ /* 0x100fe400078e0057 */
[----:B------:R-:W-:Y:S02]  /*4920*/  IMAD.MOV.U32 R26, RZ, RZ, R87 ;  /* 0x000000ffff1a7224 */ /* 0x000fe400078e0057 */
[----:B------:R2:W3:Y:S01]  /*4930*/  MUFU.EX2 R6, R35 ;  /* 0x0000002300067308 */ /* 0x0004e20000000800 */
[----:B0-----:R-:W-:-:S07]  /*4940*/  FADD.FTZ R7, R77, R10 ;  /* 0x0000000a4d077221 */ /* 0x001fce0000010000 */
[----:B------:R-:W-:Y:S01]  /*4950*/  MUFU.EX2 R36, R36 ;  /* 0x0000002400247308 */ /* 0x000fe20000000800 */
[----:B-1----:R-:W-:-:S01]  /*4960*/  FADD.FTZ R9, R33, R8 ;  /* 0x0000000821097221 */ /* 0x002fc20000010000 */
[----:B--2---:R-:W-:-:S06]  /*4970*/  IMAD.MOV.U32 R35, RZ, RZ, R87 ;  /* 0x000000ffff237224 */ /* 0x004fcc00078e0057 */
[----:B------:R-:W0:Y:S01]  /*4980*/  MUFU.EX2 R37, R37 ;  /* 0x0000002500257308 */ /* 0x000e220000000800 */
[----:B---3--:R-:W-:-:S07]  /*4990*/  FADD.FTZ R8, R6, R7 ;  /* 0x0000000706087221 */ /* 0x008fce0000010000 */
[----:B------:R-:W-:Y:S08]  /*49a0*/  MUFU.EX2 R79, R79 ;  /* 0x0000004f004f7308 */ /* 0x000ff00000000800 */
[----:B------:R-:W1:Y:S01]  /*49b0*/  MUFU.EX2 R52, R52 ;  /* 0x0000003400347308 */ /* 0x000e620000000800 */
[----:B0-----:R-:W-:Y:S01]  /*49c0*/  F2FP.SATFINITE.E4M3.F32.PACK_AB_MERGE_C R7, R37, R36, RZ ;  /* 0x000000242507723e */ /* 0x001fe200048070ff */
[----:B------:R-:W-:-:S03]  /*49d0*/  FADD.FTZ R36, R36, R9 ;  /* 0x0000000924247221 */ /* 0x000fc60000010000 */
[----:B------:R-:W-:Y:S01]  /*49e0*/  F2FP.SATFINITE.E4M3.F32.PACK_AB_MERGE_C R190, R33, R32, R7 ;  /* 0x0000002021be723e */ /* 0x000fe20004807007 */
[----:B------:R-:W-:-:S01]  /*49f0*/  FADD.FTZ R7, R37, R36 ;  /* 0x0000002425077221 */ /* 0x000fc20000010000 */
[--C-:B------:R-:W-:Y:S02]  /*4a00*/  IMAD.MOV.U32 R37, RZ, RZ, R87.reuse ;  /* 0x000000ffff257224 */ /* 0x100fe400078e0057 */
[--C-:B------:R-:W-:Y:S02]  /*4a10*/  IMAD.MOV.U32 R36, RZ, RZ, R87.reuse ;  /* 0x000000ffff247224 */ /* 0x100fe400078e0057 */
[--C-:B------:R-:W-:Y:S02]  /*4a20*/  IMAD.MOV.U32 R33, RZ, RZ, R87.reuse ;  /* 0x000000ffff217224 */ /* 0x100fe400078e0057 */
[----:B------:R-:W-:Y:S01]  /*4a30*/  IMAD.MOV.U32 R32, RZ, RZ, R87 ;  /* 0x000000ffff207224 */ /* 0x000fe200078e0057 */
[----:B-1----:R-:W-:Y:S01]  /*4a40*/  F2FP.SATFINITE.E4M3.F32.PACK_AB_MERGE_C R10, R52, R79, RZ ;  /* 0x0000004f340a723e */ /* 0x002fe200048070ff */
[----:B------:R-:W-:-:S03]  /*4a50*/  FADD.FTZ R79, R79, R8 ;  /* 0x000000084f4f7221 */ /* 0x000fc60000010000 */
[----:B------:R-:W-:Y:S01]  /*4a60*/  F2FP.SATFINITE.E4M3.F32.PACK_AB_MERGE_C R191, R6, R77, R10 ;  /* 0x0000004d06bf723e */ /* 0x000fe2000480700a */
[----:B------:R-:W-:-:S01]  /*4a70*/  FADD.FTZ R6, R52, R79 ;  /* 0x0000004f34067221 */ /* 0x000fc20000010000 */
        /* <DEDUP_REMOVED lines=41> */
.L_x_301:
[----:B------:R-:W-:Y:S01]  /*4d10*/  ISETP.NE.AND P2, PT, RZ, UR42, PT ;  /* 0x0000002aff007c0c */ /* 0x000fe2000bf45270 */
[----:B------:R-:W-:-:S04]  /*4d20*/  UISETP.NE.AND UP0, UPT, UR51, 0x1, UPT ;  /* 0x000000013300788c */ /* 0x000fc8000bf05270 */
[----:B------:R-:W-:-:S04]  /*4d30*/  USEL UR43, URZ, 0x1, UP0 ;  /* 0x000000013f2b7887 */ /* 0x000fc80008000000 */
[----:B------:R-:W-:-:S04]  /*4d40*/  ULOP3.LUT UR43, UR53, UR43, URZ, 0x3c, !UPT ;  /* 0x0000002b352b7292 */ /* 0x000fc8000f8e3c3f */
[----:B------:R-:W-:Y:S08]  /*4d50*/  @P2 BRA `(.L_x_292) ;  /* 0x0000000000442947 */ /* 0x000ff00003800000 */
[----:B------:R-:W-:Y:S05]  /*4d60*/  @!P0 BRA `(.L_x_293) ;  /* 0x0000000000048947 */ /* 0x000fea0003800000 */
[----:B------:R-:W-:Y:S01]  /*4d70*/  BPT.TRAP 0x1 ;  /* 0x000000040000795c */ /* 0x000fe20000300000 */
.L_x_293:
[----:B------:R-:W0:Y:S01]  /*4d80*/  S2UR UR10, SR_CgaCtaId ;  /* 0x00000000000a79c3 */ /* 0x000e220000008800 */
[----:B------:R-:W-:Y:S01]  /*4d90*/  UIADD3 UR6, UR51, 0x1, URZ ;  /* 0x0000000133067890 */ /* 0x000fe2000fffe03f */
[----:B------:R-:W-:Y:S01]  /*4da0*/  IMAD.U32 R0, RZ, RZ, UR43 ;  /* 0x0000002bff007e24 */ /* 0x000fe2000f8e00ff */
[----:B------:R-:W-:Y:S02]  /*4db0*/  UMOV UR7, 0x400 ;  /* 0x0000040000077882 */ /* 0x000fe40000000000 */
[----:B------:R-:W-:Y:S02]  /*4dc0*/  UISETP.NE.AND UP0, UPT, UR6, 0x2, UPT ;  /* 0x000000020600788c */ /* 0x000fe4000bf05270 */
[----:B------:R-:W-:Y:S02]  /*4dd0*/  SHF.L.U32 R0, R0, 0x1f, RZ ;  /* 0x0000001f00007819 */ /* 0x000fe400000006ff */
[----:B------:R-:W-:Y:S02]  /*4de0*/  USEL UR6, UR6, URZ, UP0 ;  /* 0x0000003f06067287 */ /* 0x000fe40008000000 */
[----:B0-----:R-:W-:-:S04]  /*4df0*/  ULEA UR7, UR10, UR7, 0x18 ;  /* 0x000000070a077291 */ /* 0x001fc8000f8ec03f */
[----:B------:R-:W-:-:S09]  /*4e00*/  ULEA UR6, UR6, UR7, 0x3 ;  /* 0x0000000706067291 */ /* 0x000fd2000f8e183f */
[----:B------:R0:W1:Y:S01]  /*4e10*/  SYNCS.PHASECHK.TRANS64.TRYWAIT P1, [UR6+0x29830], R0 ;  /* 0x02983000ff0075a7 */ /* 0x0000620008020146 */
[----:B------:R-:W-:Y:S05]  /*4e20*/  @!P0 BRA `(.L_x_294) ;  /* 0x0000000000048947 */ /* 0x000fea0003800000 */
[----:B------:R-:W-:Y:S01]  /*4e30*/  BPT.TRAP 0x1 ;  /* 0x000000040000795c */ /* 0x000fe20000300000 */
.L_x_294:
[----:B-1----:R-:W-:Y:S05]  /*4e40*/  @P1 BRA `(.L_x_292) ;  /* 0x0000000000081947 */ /* 0x002fea0003800000 */
[----:B------:R-:W1:Y:S02]  /*4e50*/  SYNCS.PHASECHK.TRANS64.TRYWAIT P1, [UR6+0x29830], R0 ;  /* 0x02983000ff0075a7 */ /* 0x000e640008020146 */
[----:B-1----:R-:W-:Y:S05]  /*4e60*/  @!P1 BRA `(.L_x_295) ;  /* 0x000000b000c09947 */ /* 0x002fea0003800000 */
.L_x_292:
        /* <DEDUP_REMOVED lines=189> */
.L_x_297:
[----:B------:R-:W0:Y:S01]  /*5a40*/  S2UR UR7, SR_CgaCtaId ;  /* 0x00000000000779c3 */ /* 0x000e220000008800 */
[----:B------:R-:W-:Y:S01]  /*5a50*/  UMOV UR6, 0x400 ;  /* 0x0000040000067882 */ /* 0x000fe20000000000 */
[----:B------:R-:W-:-:S05]  /*5a60*/  IMAD.U32 R0, RZ, RZ, UR53 ;  /* 0x00000035ff007e24 */ /* 0x000fca000f8e00ff */
[----:B------:R-:W-:Y:S01]  /*5a70*/  SHF.L.U32 R0, R0, 0x1f, RZ ;  /* 0x0000001f00007819 */ /* 0x000fe200000006ff */
[----:B0-----:R-:W-:-:S04]  /*5a80*/  ULEA UR6, UR7, UR6, 0x18 ;  /* 0x0000000607067291 */ /* 0x001fc8000f8ec03f */
[----:B------:R-:W-:-:S09]  /*5a90*/  ULEA UR6, UR51, UR6, 0x3 ;  /* 0x0000000633067291 */ /* 0x000fd2000f8e183f */
[----:B------:R0:W1:Y:S01]  /*5aa0*/  SYNCS.PHASECHK.TRANS64.TRYWAIT P1, [UR6+0x29850], R0 ;  /* 0x02985000ff0075a7 */ /* 0x0000620008020146 */
[----:B------:R-:W-:Y:S05]  /*5ab0*/  @!P0 BRA `(.L_x_298) ;  /* 0x0000000000048947 */ /* 0x000fea0003800000 */
[----:B------:R-:W-:Y:S01]  /*5ac0*/  BPT.TRAP 0x1 ;  /* 0x000000040000795c */ /* 0x000fe20000300000 */
.L_x_298:
[----:B-1----:R-:W-:Y:S05]  /*5ad0*/  @P1 BRA `(.L_x_296) ;  /* 0x0000000000081947 */ /* 0x002fea0003800000 */
[----:B------:R-:W1:Y:S02]  /*5ae0*/  SYNCS.PHASECHK.TRANS64.TRYWAIT P1, [UR6+0x29850], R0 ;  /* 0x02985000ff0075a7 */ /* 0x000e640008020146 */
[----:B-1----:R-:W-:Y:S05]  /*5af0*/  @!P1 BRA `(.L_x_299) ;  /* 0x000000a400b49947 */ /* 0x002fea0003800000 */
.L_x_296:
[----:B01----:R-:W-:Y:S01]  /*5b00*/  FMNMX.FTZ R0, R152, R9, !PT ;  /* 0x0000000998007209 */ /* 0x003fe20007810000 */
[----:B------:R-:W0:Y:S01]  /*5b10*/  S2UR UR6, SR_CgaCtaId ;  /* 0x00000000000679c3 */ /* 0x000e220000008800 */
[----:B------:R-:W-:Y:S01]  /*5b20*/  MOV R14, 0x400 ;  /* 0x00000400000e7802 */ /* 0x000fe20000000f00 */
[----:B------:R-:W-:Y:S01]  /*5b30*/  WARPGROUP.ARRIVE ;  /* 0x00000000000079c5 */ /* 0x000fe20000000000 */
[----:B------:R-:W-:Y:S01]  /*5b40*/  FMNMX.FTZ R3, R153, R0, !PT ;  /* 0x0000000099037209 */ /* 0x000fe20007810000 */
[----:B------:R-:W-:Y:S01]  /*5b50*/  UMOV UR7, 0xc0000010 ;  /* 0xc000001000077882 */ /* 0x000fe20000000000 */
[----:B------:R-:W-:Y:S01]  /*5b60*/  FMNMX.FTZ R0, R154, R8, !PT ;  /* 0x000000089a007209 */ /* 0x000fe20007810000 */
[----:B------:R-:W-:Y:S01]  /*5b70*/  IMAD.U32 R195, RZ, RZ, UR39 ;  /* 0x00000027ffc37e24 */ /* 0x000fe2000f8e00ff */
[----:B------:R-:W-:Y:S01]  /*5b80*/  FMNMX.FTZ R4, R156, R3, !PT ;  /* 0x000000039c047209 */ /* 0x000fe20007810000 */
[----:B------:R-:W1:Y:S01]  /*5b90*/  S2R R196, SR_TID.X ;  /* 0x0000000000c47919 */ /* 0x000e620000002100 */
        /* <DEDUP_REMOVED lines=75> */
[----:B-1----:R-:W-:Y:S01]  /*6050*/  LOP3.LUT P1, RZ, R196, 0x7f, RZ, 0xc0, !PT ;  /* 0x0000007fc4ff7812 */ /* 0x002fe2000782c0ff */
[----:B------:R-:W1:Y:S01]  /*6060*/  SHFL.BFLY PT, R3, R4, 0x2, 0x1f ;  /* 0x0c401f0004037f89 */ /* 0x000e6200000e0000 */
[----:B------:R-:W-:-:S05]  /*6070*/  FMNMX.FTZ R5, R103, R0, !PT ;  /* 0x0000000067057209 */ /* 0x000fca0007810000 */
[----:B------:R-:W2:Y:S01]  /*6080*/  SHFL.BFLY PT, R0, R5, 0x2, 0x1f ;  /* 0x0c401f0005007f89 */ /* 0x000ea200000e0000 */
[----:B-1----:R-:W-:Y:S01]  /*6090*/  FMNMX.FTZ R10, R4, R3, !PT ;  /* 0x00000003040a7209 */ /* 0x002fe20007810000 */
[----:B0-----:R-:W-:-:S04]  /*60a0*/  IMAD.U32 R3, RZ, RZ, UR6 ;  /* 0x00000006ff037e24 */ /* 0x001fc8000f8e00ff */
[----:B------:R-:W0:Y:S01]  /*60b0*/  SHFL.BFLY PT, R11, R10, 0x1, 0x1f ;  /* 0x0c201f000a0b7f89 */ /* 0x000e2200000e0000 */
[----:B--2---:R-:W-:Y:S02]  /*60c0*/  FMNMX.FTZ R12, R5, R0, !PT ;  /* 0x00000000050c7209 */ /* 0x004fe40007810000 */
[----:B------:R-:W-:-:S03]  /*60d0*/  LEA R0, R3, R14, 0x18 ;  /* 0x0000000e03007211 */ /* 0x000fc600078ec0ff */
[----:B------:R-:W1:Y:S01]  /*60e0*/  SHFL.BFLY PT, R13, R12, 0x1, 0x1f ;  /* 0x0c201f000c0d7f89 */ /* 0x000e6200000e0000 */
[----:B------:R-:W-:-:S13]  /*60f0*/  R2UR UR6, R0 ;  /* 0x00000000000672ca */ /* 0x000fda00000e0000 */
[----:B------:R-:W-:-:S04]  /*6100*/  UIADD3 UR6, UR6, 0x400, URZ ;  /* 0x0000040006067890 */ /* 0x000fc8000fffe03f */
[----:B------:R-:W-:Y:S01]  /*6110*/  USHF.R.U32.HI UR6, URZ, 0x4, UR6 ;  /* 0x000000043f067899 */ /* 0x000fe20008011606 */
[----:B0-----:R-:W-:-:S03]  /*6120*/  FMNMX.FTZ R4, R10, R11, !PT ;  /* 0x0000000b0a047209 */ /* 0x001fc60007810000 */
[----:B------:R-:W-:Y:S02]  /*6130*/  ULOP3.LUT UR6, UR6, 0x3fff, URZ, 0xc0, !UPT ;  /* 0x00003fff06067892 */ /* 0x000fe4000f8ec03f */
[----:B------:R-:W-:-:S01]  /*6140*/  FADD.FTZ R9, -R4, R9 ;  /* 0x0000000904097221 */ /* 0x000fc20000010100 */
[----:B------:R-:W-:Y:S01]  /*6150*/  FFMA.FTZ R195, R4, R195, -8 ;  /* 0xc100000004c37423 */ /* 0x000fe200000100c3 */
[----:B------:R-:W-:Y:S01]  /*6160*/  ULOP3.LUT UR6, UR6, 0x10000, URZ, 0xfc, !UPT ;  /* 0x0001000006067892 */ /* 0x000fe2000f8efc3f */
[----:B-1----:R-:W-:Y:S01]  /*6170*/  FMNMX.FTZ R5, R12, R13, !PT ;  /* 0x0000000d0c057209 */ /* 0x002fe20007810000 */
[----:B------:R-:W-:Y:S01]  /*6180*/  FMUL.FTZ R10, R9, UR39 ;  /* 0x00000027090a7c20 */ /* 0x000fe20008410000 */
[--C-:B------:R-:W-:Y:S01]  /*6190*/  FFMA.FTZ R153, R153, UR39, -R195.reuse ;  /* 0x0000002799997c23 */ /* 0x100fe200080108c3 */
[----:B------:R-:W-:Y:S01]  /*61a0*/  UIMAD UR10, UR51, 0x500, UR6 ;  /* 0x00000500330a78a4 */ /* 0x000fe2000f8e0206 */
[----:B------:R-:W-:Y:S01]  /*61b0*/  FFMA.FTZ R11, R152, UR39, -R195 ;  /* 0x00000027980b7c23 */ /* 0x000fe200080108c3 */
[----:B------:R-:W-:-:S01]  /*61c0*/  FADD.FTZ R9, -R5, R8 ;  /* 0x0000000805097221 */ /* 0x000fc20000010100 */
[----:B------:R-:W-:Y:S01]  /*61d0*/  IMAD.U32 R152, RZ, RZ, UR39 ;  /* 0x00000027ff987e24 */ /* 0x000fe2000f8e00ff */
[----:B------:R-:W-:Y:S01]  /*61e0*/  MUFU.EX2 R8, R10 ;  /* 0x0000000a00087308 */ /* 0x000fe20000000800 */
[----:B------:R-:W-:-:S01]  /*61f0*/  FFMA.FTZ R12, R156, UR39, -R195 ;  /* 0x000000279c0c7c23 */ /* 0x000fc200080108c3 */
[----:B------:R-:W-:Y:S01]  /*6200*/  FMUL.FTZ R9, R9, UR39 ;  /* 0x0000002709097c20 */ /* 0x000fe20008410000 */
[----:B------:R-:W-:Y:S01]  /*6210*/  UMOV UR6, UR10 ;  /* 0x0000000a00067c82 */ /* 0x000fe20008000000 */
[--C-:B------:R-:W-:Y:S01]  /*6220*/  FFMA.FTZ R13, R157, UR39, -R195.reuse ;  /* 0x000000279d0d7c23 */ /* 0x100fe200080108c3 */
[----:B------:R-:W-:Y:S01]  /*6230*/  QGMMA.64x128x32.F32.E4M3.E4M3 R24, R172, gdesc[UR4], R24, gsb0 ;  /* 0x01e00004ac187df3 */ /* 0x000fe20008000818 */
[----:B------:R-:W-:Y:S01]  /*6240*/  UIADD3 UR6, UR10, 0x100, URZ ;  /* 0x000001000a067890 */ /* 0x000fe2000fffe03f */
[--C-:B------:R-:W-:Y:S01]  /*6250*/  FFMA.FTZ R14, R160, UR39, -R195.reuse ;  /* 0x00000027a00e7c23 */ /* 0x100fe200080108c3 */
[----:B------:R-:W-:Y:S01]  /*6260*/  UMOV UR7, 0xc0000010 ;  /* 0xc000001000077882 */ /* 0x000fe20000000000 */
[----:B------:R0:W-:Y:S01]  /*6270*/  MUFU.EX2 R10, R153 ;  /* 0x00000099000a7308 */ /* 0x0001e20000000800 */
        /* <DEDUP_REMOVED lines=8> */
[----:B0-----:R-:W-:-:S01]  /*6300*/  FFMA.FTZ R153, R101, UR39, -R195 ;  /* 0x0000002765997c23 */ /* 0x001fc200080108c3 */
[----:B------:R-:W-:Y:S01]  /*6310*/  FFMA.FTZ R101, R5, R152, -8 ;  /* 0xc100000005657423 */ /* 0x000fe20000010098 */
        /* <DEDUP_REMOVED lines=14> */
[----:B-1----:R-:W-:-:S01]  /*6400*/  FFMA.FTZ R7, R8, R7, R11 ;  /* 0x0000000708077223 */ /* 0x002fc2000001000b */
[--C-:B------:R-:W-:Y:S01]  /*6410*/  FFMA.FTZ R139, R139, UR39, -R101.reuse ;  /* 0x000000278b8b7c23 */ /* 0x100fe20008010865 */
[----:B------:R-:W-:-:S01]  /*6420*/  FFMA.FTZ R142, R142, UR39, -R101 ;  /* 0x000000278e8e7c23 */ /* 0x000fc20008010865 */
[----:B------:R-:W-:Y:S01]  /*6430*/  FFMA.FTZ R143, R143, UR39, -R101 ;  /* 0x000000278f8f7c23 */ /* 0x000fe20008010865 */
[----:B------:R-:W-:-:S01]  /*6440*/  FADD.FTZ R7, R10, R7 ;  /* 0x000000070a077221 */ /* 0x000fc20000010000 */
[--C-:B------:R-:W-:Y:S01]  /*6450*/  FFMA.FTZ R146, R146, UR39, -R101.reuse ;  /* 0x0000002792927c23 */ /* 0x100fe20008010865 */
        /* <DEDUP_REMOVED lines=67> */
[----:B------:R-:W-:-:S06]  /*6890*/  FFMA.FTZ R101, R103, UR39, -R101 ;  /* 0x0000002767657c23 */ /* 0x000fcc0008010865 */
        /* <DEDUP_REMOVED lines=57> */
[----:B--2---:R-:W-:Y:S01]  /*6c30*/  FADD.FTZ R7, R121, R6 ;  /* 0x0000000679077221 */ /* 0x004fe20000010000 */
[----:B------:R-:W-:-:S03]  /*6c40*/  UMOV UR7, 0xc0000010 ;  /* 0xc000001000077882 */ /* 0x000fc60000000000 */
        /* <DEDUP_REMOVED lines=35> */
[----:B------:R-:W-:Y:S02]  /*6e80*/  WARPGROUP.DEPBAR.LE gsb0, 0x0 ;  /* 0x00008000000079c5 */ /* 0x000fe40000010000 */
[----:B------:R-:W-:-:S04]  /*6e90*/  WARPGROUP.ARRIVE ;  /* 0x00000000000079c5 */ /* 0x000fc80000000000 */
[----:B------:R-:W1:Y:S01]  /*6ea0*/  MUFU.EX2 R109, R109 ;  /* 0x0000006d006d7308 */ /* 0x000e620000000800 */
[----:B--2---:R-:W-:-:S01]  /*6eb0*/  FADD.FTZ R6, R108, R7 ;  /* 0x000000076c067221 */ /* 0x004fc20000010000 */
[----:B------:R-:W-:Y:S01]  /*6ec0*/  QGMMA.64x128x32.F32.E4M3.E4M3 R24, R184, gdesc[UR4], R24, gsb0 ;  /* 0x01e00004b8187df3 */ /* 0x000fe20008000818 */
[----:B------:R-:W-:Y:S01]  /*6ed0*/  UIADD3 UR6, UR10, 0x400, URZ ;  /* 0x000004000a067890 */ /* 0x000fe2000fffe03f */
[----:B------:R-:W-:-:S04]  /*6ee0*/  UMOV UR7, 0xc0000010 ;  /* 0xc000001000077882 */ /* 0x000fc80000000000 */
[----:B------:R-:W2:Y:S01]  /*6ef0*/  MUFU.EX2 R111, R111 ;  /* 0x0000006f006f7308 */ /* 0x000ea20000000800 */
[----:B0-----:R-:W-:-:S07]  /*6f00*/  FADD.FTZ R160, R110, R163 ;  /* 0x000000a36ea07221 */ /* 0x001fce0000010000 */
[----:B------:R-:W0:Y:S01]  /*6f10*/  MUFU.EX2 R112, R112 ;  /* 0x0000007000707308 */ /* 0x000e220000000800 */
[----:B-1----:R-:W-:-:S01]  /*6f20*/  FADD.FTZ R7, R109, R6 ;  /* 0x000000066d077221 */ /* 0x002fc20000010000 */
[----:B------:R-:W-:-:S06]  /*6f30*/  IADD3 R6, -R22, 0xb, RZ ;  /* 0x0000000b16067810 */ /* 0x000fcc0007ffe1ff */
        /* <DEDUP_REMOVED lines=14> */
[----:B------:R-:W-:-:S06]  /*7020*/  IMAD.U32 R163, RZ, RZ, UR52 ;  /* 0x00000034ffa37e24 */ /* 0x000fcc000f8e00ff */
[----:B------:R-:W-:Y:S01]  /*7030*/  MUFU.EX2 R88, R88 ;  /* 0x0000005800587308 */ /* 0x000fe20000000800 */
[----:B0-----:R-:W-:-:S07]  /*7040*/  FADD.FTZ R7, R117, R160 ;  /* 0x000000a075077221 */ /* 0x001fce0000010000 */
[----:B------:R-:W0:Y:S08]  /*7050*/  MUFU.EX2 R90, R90 ;  /* 0x0000005a005a7308 */ /* 0x000e300000000800 */
[----:B------:R-:W-:Y:S08]  /*7060*/  MUFU.EX2 R89, R89 ;  /* 0x0000005900597308 */ /* 0x000ff00000000800 */
[----:B------:R-:W2:Y:S08]  /*7070*/  MUFU.EX2 R91, R91 ;  /* 0x0000005b005b7308 */ /* 0x000eb00000000800 */
[----:B------:R-:W-:Y:S08]  /*7080*/  MUFU.EX2 R92, R92 ;  /* 0x0000005c005c7308 */ /* 0x000ff00000000800 */
[----:B------:R-:W3:Y:S08]  /*7090*/  MUFU.EX2 R165, R94 ;  /* 0x0000005e00a57308 */ /* 0x000ef00000000800 */
[----:B------:R-:W-:Y:S08]  /*70a0*/  MUFU.EX2 R93, R93 ;  /* 0x0000005d005d7308 */ /* 0x000ff00000000800 */
[----:B------:R1:W4:Y:S01]  /*70b0*/  MUFU.EX2 R164, R95 ;  /* 0x0000005f00a47308 */ /* 0x0003220000000800 */
[----:B------:R-:W-:-:S02]  /*70c0*/  WARPGROUP.DEPBAR.LE gsb0, 0x0 ;  /* 0x00008000000079c5 */ /* 0x000fc40000010000 */
[----:B------:R-:W-:Y:S01]  /*70d0*/  WARPGROUP.ARRIVE ;  /* 0x00000000000079c5 */ /* 0x000fe20000000000 */
[----:B-1----:R-:W-:-:S04]  /*70e0*/  FADD.FTZ R95, R119, R162 ;  /* 0x000000a2775f7221 */ /* 0x002fc80000010000 */
[----:B------:R-:W-:Y:S01]  /*70f0*/  MUFU.EX2 R96, R96 ;  /* 0x0000006000607308 */ /* 0x000fe20000000800 */
[----:B------:R-:W-:Y:S02]  /*7100*/  @!P1 IMAD R162, R163, 0x8, R0 ;  /* 0x00000008a3a29824 */ /* 0x000fe400078e0200 */
[----:B0-----:R-:W-:Y:S01]  /*7110*/  FADD.FTZ R160, R90, R95 ;  /* 0x0000005f5aa07221 */ /* 0x001fe20000010000 */
[----:B------:R-:W-:Y:S03]  /*7120*/  QGMMA.64x128x32.F32.E4M3.E4M3 R24, R188, gdesc[UR4], R24, gsb0 ;  /* 0x01e00004bc187df3 */ /* 0x000fe60008000818 */
[----:B--2---:R-:W-:-:S01]  /*7130*/  FADD.FTZ R160, R91, R160 ;  /* 0x000000a05ba07221 */ /* 0x004fc20000010000 */
[----:B------:R0:W1:Y:S03]  /*7140*/  MUFU.EX2 R94, R98 ;  /* 0x00000062005e7308 */ /* 0x0000660000000800 */
[----:B---3--:R-:W-:-:S04]  /*7150*/  FADD.FTZ R160, R165, R160 ;  /* 0x000000a0a5a07221 */ /* 0x008fc80000010000 */
[----:B----4-:R-:W-:Y:S01]  /*7160*/  FADD.FTZ R95, R164, R160 ;  /* 0x000000a0a45f7221 */ /* 0x010fe20000010000 */
[----:B------:R-:W-:Y:S01]  /*7170*/  MUFU.EX2 R97, R97 ;  /* 0x0000006100617308 */ /* 0x000fe20000000800 */
[----:B0-----:R-:W-:-:S04]  /*7180*/  FADD.FTZ R98, R88, R7 ;  /* 0x0000000758627221 */ /* 0x001fc80000010000 */
[----:B------:R-:W-:-:S03]  /*7190*/  FADD.FTZ R7, R89, R98 ;  /* 0x0000006259077221 */ /* 0x000fc60000010000 */
[----:B------:R-:W0:Y:S01]  /*71a0*/  MUFU.EX2 R166, R99 ;  /* 0x0000006300a67308 */ /* 0x000e220000000800 */
[----:B------:R-:W-:-:S01]  /*71b0*/  FADD.FTZ R98, R92, R7 ;  /* 0x000000075c627221 */ /* 0x000fc20000010000 */
[----:B-1----:R-:W-:-:S03]  /*71c0*/  FADD.FTZ R95, R94, R95 ;  /* 0x0000005f5e5f7221 */ /* 0x002fc60000010000 */
[----:B------:R-:W-:-:S03]  /*71d0*/  FADD.FTZ R7, R93, R98 ;  /* 0x000000625d077221 */ /* 0x000fc60000010000 */
[----:B------:R-:W-:Y:S08]  /*71e0*/  MUFU.EX2 R100, R100 ;  /* 0x0000006400647308 */ /* 0x000ff00000000800 */
[----:B------:R-:W1:Y:S01]  /*71f0*/  MUFU.EX2 R102, R102 ;  /* 0x0000006600667308 */ /* 0x000e620000000800 */
[----:B0-----:R-:W-:-:S07]  /*7200*/  FADD.FTZ R95, R166, R95 ;  /* 0x0000005fa65f7221 */ /* 0x001fce0000010000 */
[----:B------:R-:W0:Y:S08]  /*7210*/  MUFU.EX2 R153, R153 ;  /* 0x0000009900997308 */ /* 0x000e300000000800 */
[----:B------:R-:W2:Y:S01]  /*7220*/  MUFU.EX2 R101, R101 ;  /* 0x0000006500657308 */ /* 0x000ea20000000800 */
[----:B-1----:R-:W-:-:S01]  /*7230*/  FADD.FTZ R95, R102, R95 ;  /* 0x0000005f665f7221 */ /* 0x002fc20000010000 */
[----:B------:R-:W-:-:S02]  /*7240*/  WARPGROUP.DEPBAR.LE gsb0, 0x0 ;  /* 0x00008000000079c5 */ /* 0x000fc40000010000 */
[----:B------:R1:W-:Y:S06]  /*7250*/  BAR.ARV R6, 0x100 ;  /* 0x000400060000751d */ /* 0x0003ec0000002000 */
[----:B-1----:R-:W-:-:S05]  /*7260*/  @!P1 VIADD R6, R162, 0x29840 ;  /* 0x00029840a2069836 */ /* 0x002fca0000000000 */
[----:B------:R-:W-:-:S04]  /*7270*/  @!P1 PRMT R6, RZ, 0x654, R6 ;  /* 0x00000654ff069816 */ /* 0x000fc80000000006 */
[----:B------:R1:W-:Y:S02]  /*7280*/  @!P1 SYNCS.ARRIVE.TRANS64.RED.A1T0 RZ, [R6+URZ], RZ ;  /* 0x000000ff06ff99a7 */ /* 0x0003e4000810043f */
[----:B-1----:R-:W-:-:S04]  /*7290*/  FADD.FTZ R6, R96, R7 ;  /* 0x0000000760067221 */ /* 0x002fc80000010000 */
[----:B------:R-:W-:-:S04]  /*72a0*/  FADD.FTZ R7, R97, R6 ;  /* 0x0000000661077221 */ /* 0x000fc80000010000 */
[----:B------:R-:W-:-:S04]  /*72b0*/  FADD.FTZ R6, R100, R7 ;  /* 0x0000000764067221 */ /* 0x000fc80000010000 */
[----:B0-----:R-:W-:Y:S01]  /*72c0*/  FADD.FTZ R7, R153, R6 ;  /* 0x0000000699077221 */ /* 0x001fe20000010000 */
[----:B--2---:R-:W-:-:S01]  /*72d0*/  FADD.FTZ R6, R101, R95 ;  /* 0x0000005f65067221 */ /* 0x004fc20000010000 */
[----:B------:R-:W-:Y:S06]  /*72e0*/  @!P0 BRA `(.L_x_300) ;  /* 0x0000000000048947 */ /* 0x000fec0003800000 */
[----:B------:R-:W-:Y:S01]  /*72f0*/  BPT.TRAP 0x1 ;  /* 0x000000040000795c */ /* 0x000fe20000300000 */
.L_x_300:
[----:B------:R-:W-:Y:S01]  /*7300*/  F2FP.SATFINITE.E4M3.F32.PACK_AB_MERGE_C R12, R13, R12, RZ ;  /* 0x0000000c0d0c723e */ /* 0x000fe200048070ff */
[----:B------:R-:W-:Y:S02]  /*7310*/  UIADD3 UR6, UR50, -0x1, URZ ;  /* 0xffffffff32067890 */ /* 0x000fe4000fffe03f */
[----:B------:R-:W-:Y:S01]  /*7320*/  ISETP.LT.AND P1, PT, RZ, UR50, PT ;  /* 0x00000032ff007c0c */ /* 0x000fe2000bf21270 */
[----:B------:R-:W-:Y:S01]  /*7330*/  UMOV UR53, UR43 ;  /* 0x0000002b00357c82 */ /* 0x000fe20008000000 */
[----:B------:R-:W-:Y:S01]  /*7340*/  F2FP.SATFINITE.E4M3.F32.PACK_AB_MERGE_C R172, R10, R11, R12 ;  /* 0x0000000b0aac723e */ /* 0x000fe2000480700c */
[----:B------:R-:W-:Y:S01]  /*7350*/  IMAD.U32 R11, RZ, RZ, UR51 ;  /* 0x00000033ff0b7e24 */ /* 0x000fe2000f8e00ff */
[----:B------:R-:W-:Y:S01]  /*7360*/  F2FP.SATFINITE.E4M3.F32.PACK_AB_MERGE_C R20, R21, R20, RZ ;  /* 0x000000141514723e */ /* 0x000fe200048070ff */
[----:B------:R-:W-:Y:S01]  /*7370*/  UMOV UR51, UR52 ;  /* 0x0000003400337c82 */ /* 0x000fe20008000000 */
[----:B------:R-:W-:Y:S01]  /*7380*/  F2FP.SATFINITE.E4M3.F32.PACK_AB_MERGE_C R154, R157, R154, RZ ;  /* 0x0000009a9d9a723e */ /* 0x000fe200048070ff */
[----:B------:R-:W-:Y:S01]  /*7390*/  IMAD R10, R11, 0x8, R0 ;  /* 0x000000080b0a7824 */ /* 0x000fe200078e0200 */
[----:B------:R-:W-:Y:S01]  /*73a0*/  F2FP.SATFINITE.E4M3.F32.PACK_AB_MERGE_C R158, R161, R158, RZ ;  /* 0x0000009ea19e723e */ /* 0x000fe200048070ff */
[----:B------:R-:W-:Y:S01]  /*73b0*/  UMOV UR50, UR6 ;  /* 0x0000000600327c82 */ /* 0x000fe20008000000 */
[----:B------:R-:W-:Y:S01]  /*73c0*/  F2FP.SATFINITE.E4M3.F32.PACK_AB_MERGE_C R140, R141, R140, RZ ;  /* 0x0000008c8d8c723e */ /* 0x000fe200048070ff */
[----:B------:R-:W-:Y:S01]  /*73d0*/  VIADD R10, R10, 0x29860 ;  /* 0x000298600a0a7836 */ /* 0x000fe20000000000 */
[----:B------:R-:W-:Y:S01]  /*73e0*/  F2FP.SATFINITE.E4M3.F32.PACK_AB_MERGE_C R142, R143, R142, RZ ;  /* 0x0000008e8f8e723e */ /* 0x000fe200048070ff */
[----:B------:R-:W-:Y:S01]  /*73f0*/  FMUL.FTZ R24, R24, R8 ;  /* 0x0000000818187220 */ /* 0x000fe20000410000 */
[----:B------:R-:W-:Y:S01]  /*7400*/  F2FP.SATFINITE.E4M3.F32.PACK_AB_MERGE_C R148, R149, R148, RZ ;  /* 0x000000949594723e */ /* 0x000fe200048070ff */
[-C--:B------:R-:W-:Y:S01]  /*7410*/  FMUL.FTZ R25, R25, R8.reuse ;  /* 0x0000000819197220 */ /* 0x080fe20000410000 */
[----:B------:R-:W-:Y:S01]  /*7420*/  PRMT R10, R3, 0x654, R10 ;  /* 0x00000654030a7816 */ /* 0x000fe2000000000a */
[----:B------:R-:W-:Y:S01]  /*7430*/  FMUL.FTZ R28, R28, R8 ;  /* 0x000000081c1c7220 */ /* 0x000fe20000410000 */
[----:B------:R-:W-:Y:S01]  /*7440*/  F2FP.SATFINITE.E4M3.F32.PACK_AB_MERGE_C R150, R151, R150, RZ ;  /* 0x000000969796723e */ /* 0x000fe200048070ff */
[----:B------:R-:W-:Y:S01]  /*7450*/  FMUL.FTZ R29, R29, R8 ;  /* 0x000000081d1d7220 */ /* 0x000fe20000410000 */
[----:B------:R-:W-:Y:S01]  /*7460*/  F2FP.SATFINITE.E4M3.F32.PACK_AB_MERGE_C R124, R125, R124, RZ ;  /* 0x0000007c7d7c723e */ /* 0x000fe200048070ff */
[----:B------:R0:W-:Y:S01]  /*7470*/  SYNCS.ARRIVE.TRANS64.RED.A1T0 RZ, [R10+URZ], RZ ;  /* 0x000000ff0aff79a7 */ /* 0x0001e2000810043f */
        /* <DEDUP_REMOVED lines=91> */
[----:B------:R-:W-:Y:S01]  /*7a30*/  F2FP.SATFINITE.E4M3.F32.PACK_AB_MERGE_C R191, R166, R94, R21 ;  /* 0x0000005ea6bf723e */ /* 0x000fe20004807015 */
[----:B0-----:R-:W-:Y:S06]  /*7a40*/  @P1 BRA `(.L_x_301) ;  /* 0xffffffd000b01947 */ /* 0x001fec000383ffff */
.L_x_291:
[----:B------:R-:W-:Y:S06]  /*7a50*/  BAR.ARV 0x8, 0x180 ;  /* 0x0206000000007b1d */ /* 0x000fec0000002000 */
[----:B------:R-:W-:Y:S05]  /*7a60*/  @!P0 BRA `(.L_x_302) ;  /* 0x0000000000048947 */ /* 0x000fea0003800000 */
[----:B------:R-:W-:Y:S01]  /*7a70*/  BPT.TRAP 0x1 ;  /* 0x000000040000795c */ /* 0x000fe20000300000 */
.L_x_302:
[----:B------:R-:W-:Y:S02]  /*7a80*/  IMAD.U32 R8, RZ, RZ, UR43 ;  /* 0x0000002bff087e24 */ /* 0x000fe4000f8e00ff */
[----:B------:R-:W-:-:S03]  /*7a90*/  IMAD.U32 R15, RZ, RZ, UR52 ;  /* 0x00000034ff0f7e24 */ /* 0x000fc6000f8e00ff */
[----:B------:R-:W-:Y:S01]  /*7aa0*/  SHF.L.U32 R8, R8, 0x1f, RZ ;  /* 0x0000001f08087819 */ /* 0x000fe200000006ff */
[----:B------:R-:W-:-:S04]  /*7ab0*/  IMAD R15, R15, 0x8, R0 ;  /* 0x000000080f0f7824 */ /* 0x000fc800078e0200 */
[----:B------:R0:W1:Y:S01]  /*7ac0*/  SYNCS.PHASECHK.TRANS64.TRYWAIT P1, [R15+URZ+0x29850], R8 ;  /* 0x029850080f0075a7 */ /* 0x000062000802017f */
[----:B------:R-:W-:Y:S05]  /*7ad0*/  @!P0 BRA `(.L_x_303) ;  /* 0x0000000000048947 */ /* 0x000fea0003800000 */
[----:B------:R-:W-:Y:S01]  /*7ae0*/  BPT.TRAP 0x1 ;  /* 0x000000040000795c */ /* 0x000fe20000300000 */
.L_x_303:
[----:B------:R-:W-:Y:S02]  /*7af0*/  VIADD R0, R0, 0x400 ;  /* 0x0000040000007836 */ /* 0x000fe40000000000 */
[----:B------:R-:W-:-:S03]  /*7b00*/  IMAD.U32 R9, RZ, RZ, UR52 ;  /* 0x00000034ff097e24 */ /* 0x000fc6000f8e00ff */
[----:B------:R-:W-:-:S04]  /*7b10*/  SHF.R.U32.HI R0, RZ, 0x4, R0 ;  /* 0x00000004ff007819 */ /* 0x000fc80000011600 */
[----:B------:R-:W-:-:S04]  /*7b20*/  LOP3.LUT R0, R0, 0x3fff, RZ, 0xc0, !PT ;  /* 0x00003fff00007812 */ /* 0x000fc800078ec0ff */
[----:B------:R-:W-:Y:S01]  /*7b30*/  LOP3.LUT R0, R0, 0x10000, RZ, 0xfc, !PT ;  /* 0x0001000000007812 */ /* 0x000fe200078efcff */
[----:B-1----:R-:W-:Y:S06]  /*7b40*/  @P1 BRA `(.L_x_304) ;  /* 0x0000000000081947 */ /* 0x002fec0003800000 */
[----:B------:R-:W1:Y:S02]  /*7b50*/  SYNCS.PHASECHK.TRANS64.TRYWAIT P1, [R15+URZ+0x29850], R8 ;  /* 0x029850080f0075a7 */ /* 0x000e64000802017f */
[----:B-1----:R-:W-:Y:S05]  /*7b60*/  @!P1 BRA `(.L_x_305) ;  /* 0x0000008400b09947 */ /* 0x002fea0003800000 */
.L_x_304:
[----:B01----:R-:W-:Y:S01]  /*7b70*/  IMAD R8, R9, 0x500, R0 ;  /* 0x0000050009087824 */ /* 0x003fe200078e0200 */
[----:B------:R-:W-:Y:S05]  /*7b80*/  WARPSYNC.ALL ;  /* 0x0000000000007948 */ /* 0x000fea0003800000 */
[----:B------:R-:W-:Y:S01]  /*7b90*/  IMAD.MOV.U32 R9, RZ, RZ, -0x3ffffff0 ;  /* 0xc0000010ff097424 */ /* 0x000fe200078e00ff */
[C---:B------:R-:W-:Y:S01]  /*7ba0*/  R2UR UR6, R8.reuse ;  /* 0x00000000080672ca */ /* 0x040fe200000e0000 */
[----:B------:R-:W-:Y:S01]  /*7bb0*/  WARPGROUP.ARRIVE ;  /* 0x00000000000079c5 */ /* 0x000fe20000000000 */
[----:B------:R-:W-:Y:S01]  /*7bc0*/  VIADD R10, R8, 0x100 ;  /* 0x00000100080a7836 */ /* 0x000fe20000000000 */
[----:B------:R-:W-:Y:S01]  /*7bd0*/  ULDC.64 UR8, c[0x0][0x9a0] ;  /* 0x0002680000087ab9 */ /* 0x000fe20000000a00 */
[----:B------:R-:W-:Y:S01]  /*7be0*/  R2UR UR7, R9 ;  /* 0x00000000090772ca */ /* 0x000fe200000e0000 */
[----:B------:R-:W-:Y:S01]  /*7bf0*/  IMAD.MOV.U32 R11, RZ, RZ, -0x3ffffff0 ;  /* 0xc0000010ff0b7424 */ /* 0x000fe200078e00ff */
[----:B------:R-:W-:Y:S01]  /*7c00*/  UISETP.NE.U32.AND UP0, UPT, UR8, URZ, UPT ;  /* 0x0000003f0800728c */ /* 0x000fe2000bf05070 */
[----:B------:R-:W-:-:S03]  /*7c10*/  IMAD.MOV.U32 R14, RZ, RZ, 0x3f800000 ;  /* 0x3f800000ff0e7424 */ /* 0x000fc600078e00ff */
[----:B------:R-:W-:-:S06]  /*7c20*/  UISETP.NE.AND.EX UP0, UPT, UR9, URZ, UPT, UP0 ;  /* 0x0000003f0900728c */ /* 0x000fcc000bf05300 */
[----:B------:R-:W-:Y:S01]  /*7c30*/  PLOP3.LUT P1, PT, PT, PT, UP0, 0x80, 0x0 ;  /* 0x000000000000781c */ /* 0x000fe20003f2f008 */
[----:B------:R-:W-:Y:S01]  /*7c40*/  QGMMA.64x128x32.F32.E4M3.E4M3 R24, R172, gdesc[UR4], R24, gsb0 ;  /* 0x01e00004ac187df3 */ /* 0x000fe20008000818 */
[----:B------:R-:W-:Y:S01]  /*7c50*/  R2UR UR6, R10 ;  /* 0x000000000a0672ca */ /* 0x000fe200000e0000 */
[----:B------:R-:W-:Y:S01]  /*7c60*/  VIADD R10, R8, 0x200 ;  /* 0x00000200080a7836 */ /* 0x000fe20000000000 */
[----:B------:R-:W-:Y:S01]  /*7c70*/  R2UR UR7, R11 ;  /* 0x000000000b0772ca */ /* 0x000fe200000e0000 */
[----:B------:R-:W-:Y:S02]  /*7c80*/  @UP0 ULDC.64 UR10, c[0x0][0x9c8] ;  /* 0x00027200000a0ab9 */ /* 0x000fe40000000a00 */
[----:B------:R-:W-:Y:S01]  /*7c90*/  @UP0 UIMAD.WIDE.U32 UR4, UR36, UR10, URZ ;  /* 0x0000000a240402a5 */ /* 0x000fe2000f8e003f */
[----:B------:R-:W-:Y:S01]  /*7ca0*/  IMAD.MOV.U32 R11, RZ, RZ, -0x3ffffff0 ;  /* 0xc0000010ff0b7424 */ /* 0x000fe200078e00ff */
[----:B------:R-:W-:Y:S02]  /*7cb0*/  WARPGROUP.DEPBAR.LE gsb0, 0x0 ;  /* 0x00008000000079c5 */ /* 0x000fe40000010000 */
[----:B------:R-:W-:-:S06]  /*7cc0*/  WARPGROUP.ARRIVE ;  /* 0x00000000000079c5 */ /* 0x000fcc0000000000 */
[----:B------:R-:W-:Y:S01]  /*7cd0*/  QGMMA.64x128x32.F32.E4M3.E4M3 R24, R176, gdesc[UR4], R24, gsb0 ;  /* 0x01e00004b0187df3 */ /* 0x000fe20008000818 */
[----:B------:R-:W-:Y:S02]  /*7ce0*/  @UP0 UIMAD UR6, UR37, UR10, URZ ;  /* 0x0000000a250602a4 */ /* 0x000fe4000f8e023f */
[----:B------:R-:W-:Y:S02]  /*7cf0*/  @UP0 USHF.R.S32.HI UR7, URZ, 0x1f, UR46 ;  /* 0x0000001f3f070899 */ /* 0x000fe4000801142e */
[----:B------:R-:W-:-:S03]  /*7d00*/  @UP0 UIMAD UR6, UR36, UR11, UR6 ;  /* 0x0000000b240602a4 */ /* 0x000fc6000f8e0206 */
[----:B------:R-:W-:Y:S01]  /*7d10*/  @UP0 ULDC.64 UR10, c[0x0][0x9d0] ;  /* 0x00027400000a0ab9 */ /* 0x000fe20000000a00 */
[----:B------:R-:W-:Y:S02]  /*7d20*/  @UP0 UIADD3 UR5, UR5, UR6, URZ ;  /* 0x0000000605050290 */ /* 0x000fe4000fffe03f */
[----:B------:R-:W-:Y:S02]  /*7d30*/  @UP0 UIMAD UR6, UR7, UR10, URZ ;  /* 0x0000000a070602a4 */ /* 0x000fe4000f8e023f */
[----:B------:R-:W-:Y:S02]  /*7d40*/  @UP0 UIMAD.WIDE.U32 UR4, UR46, UR10, UR4 ;  /* 0x0000000a2e0402a5 */ /* 0x000fe4000f8e0004 */
[----:B------:R-:W-:-:S04]  /*7d50*/  @UP0 UIMAD UR6, UR46, UR11, UR6 ;  /* 0x0000000b2e0602a4 */ /* 0x000fc8000f8e0206 */
[----:B------:R-:W-:Y:S02]  /*7d60*/  @UP0 UIADD3 UR5, UR5, UR6, URZ ;  /* 0x0000000605050290 */ /* 0x000fe4000fffe03f */
[----:B------:R-:W-:Y:S01]  /*7d70*/  @UP0 ULEA UR6, UP1, UR4, UR8, 0x2 ;  /* 0x0000000804060291 */ /* 0x000fe2000f82103f */
[----:B------:R-:W-:-:S03]  /*7d80*/  R2UR UR7, R11 ;  /* 0x000000000b0772ca */ /* 0x000fc600000e0000 */
[----:B------:R-:W-:-:S03]  /*7d90*/  @UP0 ULEA.HI.X UR5, UR4, UR9, UR5, 0x2, UP1 ;  /* 0x0000000904050291 */ /* 0x000fc600088f1405 */
[----:B------:R-:W-:Y:S01]  /*7da0*/  @UP0 UMOV UR4, UR6 ;  /* 0x0000000600040c82 */ /* 0x000fe20008000000 */
[----:B------:R-:W-:Y:S01]  /*7db0*/  R2UR UR6, R10 ;  /* 0x000000000a0672ca */ /* 0x000fe200000e0000 */
[----:B------:R-:W-:Y:S02]  /*7dc0*/  IMAD.U32 R12, RZ, RZ, UR4 ;  /* 0x00000004ff0c7e24 */ /* 0x000fe4000f8e00ff */
[----:B------:R-:W-:-:S05]  /*7dd0*/  IMAD.U32 R13, RZ, RZ, UR5 ;  /* 0x00000005ff0d7e24 */ /* 0x000fca000f8e00ff */
[----:B------:R0:W2:Y:S01]  /*7de0*/  @P1 LDG.E R14, desc[UR48][R12.64] ;  /* 0x000000300c0e1981 */ /* 0x0000a2000c1e1900 */
[----:B------:R-:W-:Y:S02]  /*7df0*/  VIADD R10, R8, 0x300 ;  /* 0x00000300080a7836 */ /* 0x000fe40000000000 */
[----:B------:R-:W-:Y:S01]  /*7e00*/  IMAD.MOV.U32 R11, RZ, RZ, -0x3ffffff0 ;  /* 0xc0000010ff0b7424 */ /* 0x000fe200078e00ff */
[----:B------:R-:W-:Y:S02]  /*7e10*/  WARPGROUP.DEPBAR.LE gsb0, 0x0 ;  /* 0x00008000000079c5 */ /* 0x000fe40000010000 */
[----:B------:R-:W-:-:S06]  /*7e20*/  WARPGROUP.ARRIVE ;  /* 0x00000000000079c5 */ /* 0x000fcc0000000000 */
[----:B------:R-:W-:Y:S01]  /*7e30*/  QGMMA.64x128x32.F32.E4M3.E4M3 R24, R180, gdesc[UR4], R24, gsb0 ;  /* 0x01e00004b4187df3 */ /* 0x000fe20008000818 */
[----:B------:R-:W-:Y:S02]  /*7e40*/  R2UR UR6, R10 ;  /* 0x000000000a0672ca */ /* 0x000fe400000e0000 */
[----:B------:R-:W-:Y:S01]  /*7e50*/  R2UR UR7, R11 ;  /* 0x000000000b0772ca */ /* 0x000fe200000e0000 */
[----:B------:R-:W-:Y:S02]  /*7e60*/  VIADD R8, R8, 0x400 ;  /* 0x0000040008087836 */ /* 0x000fe40000000000 */
[----:B------:R-:W-:Y:S01]  /*7e70*/  IMAD.MOV.U32 R9, RZ, RZ, -0x3ffffff0 ;  /* 0xc0000010ff097424 */ /* 0x000fe200078e00ff */
[----:B------:R-:W1:Y:S04]  /*7e80*/  SHFL.BFLY PT, R0, R7, 0x2, 0x1f ;  /* 0x0c401f0007007f89 */ /* 0x000e6800000e0000 */
[----:B------:R-:W3:Y:S01]  /*7e90*/  SHFL.BFLY PT, R11, R6, 0x2, 0x1f ;  /* 0x0c401f00060b7f89 */ /* 0x000ee200000e0000 */
[----:B------:R-:W-:-:S02]  /*7ea0*/  WARPGROUP.DEPBAR.LE gsb0, 0x0 ;  /* 0x00008000000079c5 */ /* 0x000fc40000010000 */
[----:B------:R-:W-:-:S06]  /*7eb0*/  WARPGROUP.ARRIVE ;  /* 0x00000000000079c5 */ /* 0x000fcc0000000000 */
[----:B------:R-:W-:Y:S01]  /*7ec0*/  QGMMA.64x128x32.F32.E4M3.E4M3 R24, R184, gdesc[UR4], R24, gsb0 ;  /* 0x01e00004b8187df3 */ /* 0x000fe20008000818 */
[----:B------:R-:W-:Y:S02]  /*7ed0*/  R2UR UR6, R8 ;  /* 0x00000000080672ca */ /* 0x000fe400000e0000 */
[----:B------:R-:W-:Y:S01]  /*7ee0*/  R2UR UR7, R9 ;  /* 0x00000000090772ca */ /* 0x000fe200000e0000 */
[----:B-1----:R-:W-:-:S01]  /*7ef0*/  FADD.FTZ R0, R0, R7 ;  /* 0x0000000700007221 */ /* 0x002fc20000010000 */
[----:B---3--:R-:W-:-:S04]  /*7f00*/  FADD.FTZ R11, R11, R6 ;  /* 0x000000060b0b7221 */ /* 0x008fc80000010000 */
[----:B------:R-:W1:Y:S04]  /*7f10*/  SHFL.BFLY PT, R9, R0, 0x1, 0x1f ;  /* 0x0c201f0000097f89 */ /* 0x000e6800000e0000 */
[----:B------:R-:W0:Y:S01]  /*7f20*/  SHFL.BFLY PT, R8, R11, 0x1, 0x1f ;  /* 0x0c201f000b087f89 */ /* 0x000e2200000e0000 */
[----:B------:R-:W-:Y:S02]  /*7f30*/  IMAD.MOV.U32 R7, RZ, RZ, RZ ;  /* 0x000000ffff077224 */ /* 0x000fe400078e00ff */
[----:B-1----:R-:W-:Y:S01]  /*7f40*/  FADD.FTZ R9, R0, R9 ;  /* 0x0000000900097221 */ /* 0x002fe20000010000 */
[----:B0-----:R-:W-:-:S04]  /*7f50*/  FADD.FTZ R12, R11, R8 ;  /* 0x000000080b0c7221 */ /* 0x001fc80000010000 */
[C---:B------:R-:W-:Y:S01]  /*7f60*/  FSETP.NE.FTZ.AND P1, PT, R9.reuse, RZ, PT ;  /* 0x000000ff0900720b */ /* 0x040fe20003f35000 */
[----:B------:R-:W-:Y:S01]  /*7f70*/  FMUL.FTZ R13, R9, 0.00390625 ;  /* 0x3b800000090d7820 */ /* 0x000fe20000410000 */
[----:B------:R-:W-:-:S04]  /*7f80*/  FMUL.FTZ R20, R12, 0.00390625 ;  /* 0x3b8000000c147820 */ /* 0x000fc80000410000 */
[----:B------:R-:W-:Y:S02]  /*7f90*/  FSETP.NE.FTZ.AND P2, PT, R13, RZ, PT ;  /* 0x000000ff0d00720b */ /* 0x000fe40003f55000 */
[----:B------:R-:W-:-:S05]  /*7fa0*/  FSETP.NE.FTZ.AND P3, PT, R20, RZ, PT ;  /* 0x000000ff1400720b */ /* 0x000fca0003f75000 */
[----:B------:R0:W-:Y:S01]  /*7fb0*/  @P1 MUFU.RCP R7, R9 ;  /* 0x0000000900071308 */ /* 0x0001e20000001000 */
[----:B------:R-:W-:Y:S01]  /*7fc0*/  FSETP.NE.FTZ.AND P1, PT, R12, RZ, PT ;  /* 0x000000ff0c00720b */ /* 0x000fe20003f35000 */
[----:B------:R-:W-:Y:S01]  /*7fd0*/  IMAD.MOV.U32 R11, RZ, RZ, RZ ;  /* 0x000000ffff0b7224 */ /* 0x000fe200078e00ff */
[----:B------:R-:W-:Y:S02]  /*7fe0*/  WARPGROUP.DEPBAR.LE gsb0, 0x0 ;  /* 0x00008000000079c5 */ /* 0x000fe40000010000 */
[----:B------:R-:W-:-:S06]  /*7ff0*/  WARPGROUP.ARRIVE ;  /* 0x00000000000079c5 */ /* 0x000fcc0000000000 */
[----:B------:R-:W-:Y:S01]  /*8000*/  QGMMA.64x128x32.F32.E4M3.E4M3 R24, R188, gdesc[UR4], R24, gsb0 ;  /* 0x01e00004bc187df3 */ /* 0x000fe20008000818 */
[----:B------:R-:W1:Y:S08]  /*8010*/  @P3 MUFU.LG2 R10, R20 ;  /* 0x00000014000a3308 */ /* 0x000e700000000c00 */
[----:B------:R-:W3:Y:S01]  /*8020*/  @P2 MUFU.LG2 R8, R13 ;  /* 0x0000000d00082308 */ /* 0x000ee20000000c00 */
[----:B------:R-:W-:-:S07]  /*8030*/  IMAD.U32 R21, RZ, RZ, UR39 ;  /* 0x00000027ff157e24 */ /* 0x000fce000f8e00ff */
[----:B------:R-:W4:Y:S01]  /*8040*/  @P1 MUFU.RCP R11, R12 ;  /* 0x0000000c000b1308 */ /* 0x000f220000001000 */
[----:B------:R-:W-:Y:S02]  /*8050*/  IMAD.U32 R88, RZ, RZ, UR39 ;  /* 0x00000027ff587e24 */ /* 0x000fe4000f8e00ff */
[----:B0-----:R-:W-:Y:S01]  /*8060*/  @P2 FMUL.FTZ R9, R21, 0.69314718246459960938 ;  /* 0x3f31721815092820 */ /* 0x001fe20000410000 */
[----:B-1----:R-:W-:Y:S01]  /*8070*/  @P3 FMUL.FTZ R10, R10, 0.69314718246459960938 ;  /* 0x3f3172180a0a3820 */ /* 0x002fe20000410000 */
[----:B------:R-:W-:Y:S01]  /*8080*/  @P3 FMUL.FTZ R21, R88, 0.69314718246459960938 ;  /* 0x3f31721858153820 */ /* 0x000fe20000410000 */
[----:B------:R-:W-:Y:S02]  /*8090*/  IMAD.MOV.U32 R0, RZ, RZ, -0x800000 ;  /* 0xff800000ff007424 */ /* 0x000fe400078e00ff */
[----:B---3--:R-:W-:Y:S01]  /*80a0*/  @P2 FMUL.FTZ R8, R8, 0.69314718246459960938 ;  /* 0x3f31721808082820 */ /* 0x008fe20000410000 */
[----:B------:R-:W-:Y:S02]  /*80b0*/  IMAD.MOV.U32 R6, RZ, RZ, -0x800000 ;  /* 0xff800000ff067424 */ /* 0x000fe400078e00ff */
[----:B------:R-:W-:Y:S01]  /*80c0*/  @P3 FFMA.FTZ R0, R21, R5, R10 ;  /* 0x0000000515003223 */ /* 0x000fe2000001000a */
[----:B--2---:R-:W-:Y:S01]  /*80d0*/  FMUL.FTZ R7, R7, R14 ;  /* 0x0000000e07077220 */ /* 0x004fe20000410000 */
[----:B------:R-:W-:Y:S01]  /*80e0*/  @P2 FFMA.FTZ R6, R9, R4, R8 ;  /* 0x0000000409062223 */ /* 0x000fe20000010008 */
[----:B----4-:R-:W-:Y:S01]  /*80f0*/  FMUL.FTZ R5, R11, R14 ;  /* 0x0000000e0b057220 */ /* 0x010fe20000410000 */
[----:B------:R-:W-:-:S02]  /*8100*/  WARPGROUP.DEPBAR.LE gsb0, 0x0 ;  /* 0x00008000000079c5 */ /* 0x000fc40000010000 */
[----:B------:R-:W-:Y:S05]  /*8110*/  @!P0 BRA `(.L_x_306) ;  /* 0x0000000000048947 */ /* 0x000fea0003800000 */
[----:B------:R-:W-:Y:S01]  /*8120*/  BPT.TRAP 0x1 ;  /* 0x000000040000795c */ /* 0x000fe20000300000 */
.L_x_306:
[----:B------:R-:W-:Y:S01]  /*8130*/  VIADD R4, R15, 0x29860 ;  /* 0x000298600f047836 */ /* 0x000fe20000000000 */
[----:B------:R-:W-:Y:S01]  /*8140*/  UIADD3 UR52, UR52, 0x1, URZ ;  /* 0x0000000134347890 */ /* 0x000fe2000fffe03f */
[-C--:B------:R-:W-:Y:S01]  /*8150*/  FMUL.FTZ R102, R24, R7.reuse ;  /* 0x0000000718667220 */ /* 0x080fe20000410000 */
[-C--:B------:R-:W-:Y:S01]  /*8160*/  FMUL.FTZ R100, R25, R7.reuse ;  /* 0x0000000719647220 */ /* 0x080fe20000410000 */
[-C--:B------:R-:W-:Y:S01]  /*8170*/  FMUL.FTZ R101, R28, R7.reuse ;  /* 0x000000071c657220 */ /* 0x080fe20000410000 */
[----:B------:R-:W-:Y:S01]  /*8180*/  PRMT R4, R3, 0x654, R4 ;  /* 0x0000065403047816 */ /* 0x000fe20000000004 */
[----:B------:R-:W-:Y:S01]  /*8190*/  UISETP.NE.AND UP0, UPT, UR52, 0x2, UPT ;  /* 0x000000023400788c */ /* 0x000fe2000bf05270 */
[-C--:B------:R-:W-:Y:S01]  /*81a0*/  FMUL.FTZ R99, R29, R7.reuse ;  /* 0x000000071d637220 */ /* 0x080fe20000410000 */
[-C--:B------:R-:W-:Y:S01]  /*81b0*/  FMUL.FTZ R98, R32, R7.reuse ;  /* 0x0000000720627220 */ /* 0x080fe20000410000 */
[----:B------:R0:W-:Y:S01]  /*81c0*/  SYNCS.ARRIVE.TRANS64.RED.A1T0 RZ, [R4+URZ], RZ ;  /* 0x000000ff04ff79a7 */ /* 0x0001e2000810043f */
        /* <DEDUP_REMOVED lines=38> */
[----:B------:R-:W-:Y:S01]  /*8430*/  USEL UR4, URZ, 0x1, UP0 ;  /* 0x000000013f047887 */ /* 0x000fe20008000000 */
        /* <DEDUP_REMOVED lines=16> */
[----:B------:R-:W-:Y:S01]  /*8540*/  PLOP3.LUT P0, PT, PT, PT, PT, 0x8, 0x0 ;  /* 0x000000000000781c */ /* 0x000fe20003f0e170 */
[-C--:B------:R-:W-:Y:S01]  /*8550*/  FMUL.FTZ R13, R79, R5.reuse ;  /* 0x000000054f0d7220 */ /* 0x080fe20000410000 */
[-C--:B------:R-:W-:Y:S01]  /*8560*/  FMUL.FTZ R12, R82, R5.reuse ;  /* 0x00000005520c7220 */ /* 0x080fe20000410000 */
[-C--:B------:R-:W-:Y:S01]  /*8570*/  FMUL.FTZ R8, R83, R5.reuse ;  /* 0x0000000553087220 */ /* 0x080fe20000410000 */
[-C--:B------:R-:W-:Y:S01]  /*8580*/  FMUL.FTZ R9, R86, R5.reuse ;  /* 0x0000000556097220 */ /* 0x080fe20000410000 */
[----:B------:R-:W-:Y:S01]  /*8590*/  FMUL.FTZ R87, R87, R5 ;  /* 0x0000000557577220 */ /* 0x000fe20000410000 */
[----:B------:R-:W-:-:S02]  /*85a0*/  UIADD3 UR44, UR44, 0x1, URZ ;  /* 0x000000012c2c7890 */ /* 0x000fc4000fffe03f */
[----:B------:R-:W-:Y:S02]  /*85b0*/  USEL UR52, UR52, URZ, UP0 ;  /* 0x0000003f34347287 */ /* 0x000fe40008000000 */
[----:B0-----:R-:W-:-:S12]  /*85c0*/  ULOP3.LUT UR43, UR43, UR4, URZ, 0x3c, !UPT ;  /* 0x000000042b2b7292 */ /* 0x001fd8000f8e3c3f */
.L_x_284:
[----:B------:R-:W0:Y:S01]  /*85d0*/  S2R R4, SR_CgaCtaId ;  /* 0x0000000000047919 */ /* 0x000e220000008800 */
[----:B------:R-:W-:Y:S01]  /*85e0*/  MOV R3, 0x400 ;  /* 0x0000040000037802 */ /* 0x000fe20000000f00 */
[----:B------:R-:W-:Y:S01]  /*85f0*/  BSSY B0, `(.L_x_307) ;  /* 0x000027d000007945 */ /* 0x000fe20003800000 */
[----:B------:R-:W-:Y:S02]  /*8600*/  BAR.SYNC.DEFER_BLOCKING 0x5, 0x180 ;  /* 0x0146000000007b1d */ /* 0x000fe40000010000 */
[----:B0-----:R-:W-:-:S05]  /*8610*/  LEA R3, R4, R3, 0x18 ;  /* 0x0000000304037211 */ /* 0x001fca00078ec0ff */
[----:B------:R-:W0:Y:S02]  /*8620*/  LDS.128 R48, [R3+0x298d0] ;  /* 0x0298d00003307984 */ /* 0x000e240000000c00 */
[----:B0-----:R-:W-:Y:S02]  /*8630*/  R2UR UR5, R49 ;  /* 0x00000000310572ca */ /* 0x001fe400000e0000 */
[----:B------:R-:W-:Y:S01]  /*8640*/  R2UR UR46, R50 ;  /* 0x00000000322e72ca */ /* 0x000fe200000e0000 */
[----:B------:R-:W-:Y:S06]  /*8650*/  BAR.ARV 0x4, 0x180 ;  /* 0x0106000000007b1d */ /* 0x000fec0000002000 */
[----:B------:R-:W-:Y:S08]  /*8660*/  @P0 BRA `(.L_x_308) ;  /* 0x0000001800ec0947 */ /* 0x000ff00003800000 */
[----:B------:R-:W0:Y:S01]  /*8670*/  S2R R54, SR_TID.X ;  /* 0x0000000000367919 */ /* 0x000e220000002100 */
[----:B------:R-:W-:Y:S01]  /*8680*/  ULDC.64 UR6, c[0x4][0x40] ;  /* 0x0100100000067ab9 */ /* 0x000fe20000000a00 */
[----:B0-----:R-:W-:-:S05]  /*8690*/  IMAD.SHL.U32 R4, R54, 0x4, RZ ;  /* 0x0000000436047824 */ /* 0x001fca00078e00ff */
[----:B------:R-:W-:-:S04]  /*86a0*/  LOP3.LUT R4, R4, 0xc, RZ, 0xc0, !PT ;  /* 0x0000000c04047812 */ /* 0x000fc800078ec0ff */
[----:B------:R-:W-:-:S05]  /*86b0*/  IADD3 R4, P0, R4, UR6, RZ ;  /* 0x0000000604047c10 */ /* 0x000fca000ff1e0ff */
[----:B------:R-:W-:Y:S01]  /*86c0*/  IMAD.X R5, RZ, RZ, UR7, P0 ;  /* 0x00000007ff057e24 */ /* 0x000fe200080e06ff */
[----:B------:R-:W-:Y:S01]  /*86d0*/  F2FP.BF16.F32.PACK_AB R21, R21, R26 ;  /* 0x0000001a1515723e */ /* 0x000fe200000010ff */
[----:B------:R-:W-:-:S03]  /*86e0*/  ULDC.64 UR6, c[0x0][0xc00] ;  /* 0x0003000000067ab9 */ /* 0x000fc60000000a00 */
[----:B------:R0:W2:Y:S01]  /*86f0*/  LDG.E.CONSTANT R48, desc[UR48][R4.64] ;  /* 0x0000003004307981 */ /* 0x0000a2000c1e9900 */
[----:B------:R-:W-:Y:S01]  /*8700*/  F2FP.BF16.F32.PACK_AB R12, R9, R12 ;  /* 0x0000000c090c723e */ /* 0x000fe200000010ff */
[----:B------:R-:W-:Y:S01]  /*8710*/  UISETP.NE.U32.AND UP0, UPT, UR6, URZ, UPT ;  /* 0x0000003f0600728c */ /* 0x000fe2000bf05070 */
[----:B------:R-:W-:Y:S01]  /*8720*/  F2FP.BF16.F32.PACK_AB R87, R87, R8 ;  /* 0x000000085757723e */ /* 0x000fe200000010ff */
[----:B------:R-:W1:Y:S01]  /*8730*/  S2R R26, SR_SWINHI ;  /* 0x00000000001a7919 */ /* 0x000e620000002f00 */
[----:B------:R-:W-:Y:S01]  /*8740*/  F2FP.BF16.F32.PACK_AB R57, R57, R60 ;  /* 0x0000003c3939723e */ /* 0x000fe200000010ff */
[----:B------:R-:W-:Y:S01]  /*8750*/  USHF.L.U32 UR8, UR36, 0x2, URZ ;  /* 0x0000000224087899 */ /* 0x000fe2000800063f */
[----:B------:R-:W-:Y:S01]  /*8760*/  F2FP.BF16.F32.PACK_AB R56, R53, R56 ;  /* 0x000000383538723e */ /* 0x000fe200000010ff */
[----:B------:R-:W-:Y:S01]  /*8770*/  UISETP.NE.AND.EX UP0, UPT, UR7, URZ, UPT, UP0 ;  /* 0x0000003f0700728c */ /* 0x000fe2000bf05300 */
[----:B------:R-:W-:Y:S01]  /*8780*/  F2FP.BF16.F32.PACK_AB R47, R47, R52 ;  /* 0x000000342f2f723e */ /* 0x000fe200000010ff */
[----:B------:R-:W-:Y:S01]  /*8790*/  USHF.L.U64.HI UR9, UR36, 0x2, UR37 ;  /* 0x0000000224097899 */ /* 0x000fe20008010225 */
[----:B0-----:R-:W-:Y:S01]  /*87a0*/  LOP3.LUT P0, R4, R54, 0x3, RZ, 0xc0, !PT ;  /* 0x0000000336047812 */ /* 0x001fe2000780c0ff */
[----:B------:R-:W-:Y:S01]  /*87b0*/  UIADD3 UR4, UP1, UR8, UR6, URZ ;  /* 0x0000000608047290 */ /* 0x000fe2000ff3e03f */
[----:B------:R-:W-:-:S02]  /*87c0*/  F2FP.BF16.F32.PACK_AB R46, R43, R46 ;  /* 0x0000002e2b2e723e */ /* 0x000fc400000010ff */
[----:B------:R-:W-:Y:S01]  /*87d0*/  ISETP.EQ.OR P0, PT, R4, 0x3, !P0 ;  /* 0x000000030400780c */ /* 0x000fe20004702670 */
[----:B------:R-:W-:Y:S01]  /*87e0*/  UIADD3.X UR6, UR9, UR7, URZ, UP1, !UPT ;  /* 0x0000000709067290 */ /* 0x000fe20008ffe43f */
[----:B------:R-:W-:Y:S02]  /*87f0*/  F2FP.BF16.F32.PACK_AB R64, R61, R64 ;  /* 0x000000403d40723e */ /* 0x000fe400000010ff */
[----:B------:R-:W-:Y:S02]  /*8800*/  F2FP.BF16.F32.PACK_AB R10, R7, R10 ;  /* 0x0000000a070a723e */ /* 0x000fe400000010ff */
[----:B------:R-:W-:Y:S02]  /*8810*/  F2FP.BF16.F32.PACK_AB R39, R39, R42 ;  /* 0x0000002a2727723e */ /* 0x000fe400000010ff */
[----:B------:R-:W-:Y:S02]  /*8820*/  F2FP.BF16.F32.PACK_AB R38, R35, R38 ;  /* 0x000000262326723e */ /* 0x000fe400000010ff */
[----:B------:R-:W-:-:S02]  /*8830*/  F2FP.BF16.F32.PACK_AB R11, R11, R14 ;  /* 0x0000000e0b0b723e */ /* 0x000fc400000010ff */
[----:B------:R-:W-:Y:S02]  /*8840*/  SEL R61, R57, R56, P0 ;  /* 0x00000038393d7207 */ /* 0x000fe40000000000 */
[----:B------:R-:W-:Y:S02]  /*8850*/  SEL R63, R12, R87, P0 ;  /* 0x000000570c3f7207 */ /* 0x000fe40000000000 */
[----:B------:R-:W-:Y:S02]  /*8860*/  SEL R54, R87, R12, P0 ;  /* 0x0000000c57367207 */ /* 0x000fe40000000000 */
[----:B------:R-:W-:Y:S02]  /*8870*/  F2FP.BF16.F32.PACK_AB R73, R73, R76 ;  /* 0x0000004c4949723e */ /* 0x000fe400000010ff */
[----:B------:R-:W-:Y:S02]  /*8880*/  F2FP.BF16.F32.PACK_AB R72, R69, R72 ;  /* 0x000000484548723e */ /* 0x000fe400000010ff */
[----:B------:R-:W-:-:S02]  /*8890*/  MOV R4, R3 ;  /* 0x0000000300047202 */ /* 0x000fc40000000f00 */
[----:B-1----:R-:W-:Y:S02]  /*88a0*/  MOV R5, R26 ;  /* 0x0000001a00057202 */ /* 0x002fe40000000f00 */
[----:B------:R-:W-:Y:S02]  /*88b0*/  F2FP.BF16.F32.PACK_AB R65, R65, R68 ;  /* 0x000000444141723e */ /* 0x000fe400000010ff */
[----:B------:R-:W-:Y:S01]  /*88c0*/  SEL R56, R56, R57, P0 ;  /* 0x0000003938387207 */ /* 0x000fe20000000000 */
[----:B------:R-:W-:Y:S01]  /*88d0*/  IMAD.WIDE R8, R171, 0x2, R4 ;  /* 0x00000002ab087825 */ /* 0x000fe200078e0204 */
[----:B------:R-:W-:Y:S02]  /*88e0*/  F2FP.BF16.F32.PACK_AB R31, R31, R34 ;  /* 0x000000221f1f723e */ /* 0x000fe400000010ff */
[----:B------:R-:W-:Y:S02]  /*88f0*/  F2FP.BF16.F32.PACK_AB R30, R27, R30 ;  /* 0x0000001e1b1e723e */ /* 0x000fe400000010ff */
[----:B------:R-:W-:-:S02]  /*8900*/  LOP3.LUT R7, R8, 0x380, RZ, 0xc0, !PT ;  /* 0x0000038008077812 */ /* 0x000fc400078ec0ff */
[----:B------:R-:W-:Y:S02]  /*8910*/  IADD3 R12, P6, R8, 0x20, RZ ;  /* 0x00000020080c7810 */ /* 0x000fe40007fde0ff */
[----:B------:R-:W-:Y:S02]  /*8920*/  SEL R57, R47, R46, P0 ;  /* 0x0000002e2f397207 */ /* 0x000fe40000000000 */
[----:B------:R-:W-:Y:S02]  /*8930*/  F2FP.BF16.F32.PACK_AB R33, R33, R36 ;  /* 0x000000242121723e */ /* 0x000fe400000010ff */
[----:B------:R-:W-:Y:S02]  /*8940*/  SEL R46, R46, R47, P0 ;  /* 0x0000002f2e2e7207 */ /* 0x000fe40000000000 */
[----:B------:R-:W-:Y:S02]  /*8950*/  SEL R53, R11, R10, P0 ;  /* 0x0000000a0b357207 */ /* 0x000fe40000000000 */
[----:B------:R-:W-:-:S02]  /*8960*/  SEL R36, R10, R11, P0 ;  /* 0x0000000b0a247207 */ /* 0x000fc40000000000 */
[----:B------:R-:W-:Y:S02]  /*8970*/  SEL R47, R39, R38, P0 ;  /* 0x00000026272f7207 */ /* 0x000fe40000000000 */
[----:B------:R-:W-:Y:S02]  /*8980*/  SHF.R.U64 R7, R7, 0x3, RZ ;  /* 0x0000000307077819 */ /* 0x000fe400000012ff */
[----:B------:R-:W-:Y:S01]  /*8990*/  F2FP.BF16.F32.PACK_AB R32, R29, R32 ;  /* 0x000000201d20723e */ /* 0x000fe200000010ff */
[----:B------:R-:W-:Y:S01]  /*89a0*/  IMAD.X R29, RZ, RZ, R9, P6 ;  /* 0x000000ffff1d7224 */ /* 0x000fe200030e0609 */
[----:B------:R-:W-:Y:S02]  /*89b0*/  SEL R55, R73, R72, P0 ;  /* 0x0000004849377207 */ /* 0x000fe40000000000 */
[----:B------:R-:W-:Y:S02]  /*89c0*/  SEL R59, R65, R64, P0 ;  /* 0x00000040413b7207 */ /* 0x000fe40000000000 */
[----:B------:R-:W-:-:S02]  /*89d0*/  SEL R38, R38, R39, P0 ;  /* 0x0000002726267207 */ /* 0x000fc40000000000 */
[----:B------:R-:W-:Y:S02]  /*89e0*/  LOP3.LUT R10, R12, 0x380, RZ, 0xc0, !PT ;  /* 0x000003800c0a7812 */ /* 0x000fe400078ec0ff */
[----:B------:R-:W-:Y:S02]  /*89f0*/  SEL R72, R72, R73, P0 ;  /* 0x0000004948487207 */ /* 0x000fe40000000000 */
[----:B------:R-:W-:Y:S02]  /*8a00*/  SEL R64, R64, R65, P0 ;  /* 0x0000004140407207 */ /* 0x000fe40000000000 */
[----:B------:R-:W-:Y:S02]  /*8a10*/  SEL R39, R31, R30, P0 ;  /* 0x0000001e1f277207 */ /* 0x000fe40000000000 */
[----:B------:R-:W-:Y:S02]  /*8a20*/  SEL R50, R30, R31, P0 ;  /* 0x0000001f1e327207 */ /* 0x000fe40000000000 */
[----:B------:R-:W-:-:S02]  /*8a30*/  IADD3 R65, P1, R8, 0x40, RZ ;  /* 0x0000004008417810 */ /* 0x000fc40007f3e0ff */
[C---:B------:R-:W-:Y:S02]  /*8a40*/  IADD3 R67, P2, R8.reuse, 0x60, RZ ;  /* 0x0000006008437810 */ /* 0x040fe40007f5e0ff */
[C---:B------:R-:W-:Y:S01]  /*8a50*/  IADD3 R30, P3, R8.reuse, 0x4000, RZ ;  /* 0x00004000081e7810 */ /* 0x040fe20007f7e0ff */
[----:B------:R-:W-:Y:S01]  /*8a60*/  IMAD.X R27, RZ, RZ, R9, P1 ;  /* 0x000000ffff1b7224 */ /* 0x000fe200008e0609 */
[C---:B------:R-:W-:Y:S02]  /*8a70*/  IADD3 R69, P4, R8.reuse, 0x4020, RZ ;  /* 0x0000402008457810 */ /* 0x040fe40007f9e0ff */
[C---:B------:R-:W-:Y:S02]  /*8a80*/  IADD3 R71, P5, R8.reuse, 0x4040, RZ ;  /* 0x0000404008477810 */ /* 0x040fe40007fbe0ff */
[----:B------:R-:W-:Y:S02]  /*8a90*/  IADD3 R73, P6, R8, 0x4060, RZ ;  /* 0x0000406008497810 */ /* 0x000fe40007fde0ff */
[----:B------:R-:W-:-:S02]  /*8aa0*/  LOP3.LUT R8, R7, R8, RZ, 0x3c, !PT ;  /* 0x0000000807087212 */ /* 0x000fc400078e3cff */
[----:B------:R-:W-:Y:S01]  /*8ab0*/  SHF.R.U64 R7, R10, 0x3, RZ ;  /* 0x000000030a077819 */ /* 0x000fe200000012ff */
[--C-:B------:R-:W-:Y:S01]  /*8ac0*/  IMAD.X R11, RZ, RZ, R9.reuse, P6 ;  /* 0x000000ffff0b7224 */ /* 0x100fe200030e0609 */
[----:B------:R-:W-:Y:S02]  /*8ad0*/  LOP3.LUT R14, R65, 0x380, RZ, 0xc0, !PT ;  /* 0x00000380410e7812 */ /* 0x000fe400078ec0ff */
[----:B------:R-:W-:Y:S02]  /*8ae0*/  F2FP.BF16.F32.PACK_AB R25, R25, R28 ;  /* 0x0000001c1919723e */ /* 0x000fe400000010ff */
[----:B------:R-:W-:Y:S01]  /*8af0*/  F2FP.BF16.F32.PACK_AB R20, R13, R20 ;  /* 0x000000140d14723e */ /* 0x000fe200000010ff */
[----:B------:R-:W-:Y:S01]  /*8b00*/  IMAD.X R13, RZ, RZ, R9, P5 ;  /* 0x000000ffff0d7224 */ /* 0x000fe200028e0609 */
[----:B------:R-:W-:Y:S02]  /*8b10*/  LOP3.LUT R28, R7, R12, RZ, 0x3c, !PT ;  /* 0x0000000c071c7212 */ /* 0x000fe400078e3cff */
[----:B------:R-:W-:-:S02]  /*8b20*/  LOP3.LUT R7, R30, 0x380, RZ, 0xc0, !PT ;  /* 0x000003801e077812 */ /* 0x000fc400078ec0ff */
[----:B------:R-:W-:Y:S02]  /*8b30*/  SHF.R.U64 R10, R14, 0x3, RZ ;  /* 0x000000030e0a7819 */ /* 0x000fe400000012ff */
[----:B------:R-:W-:Y:S02]  /*8b40*/  F2FP.BF16.F32.PACK_AB R41, R41, R44 ;  /* 0x0000002c2929723e */ /* 0x000fe400000010ff */
[----:B------:R-:W-:Y:S02]  /*8b50*/  F2FP.BF16.F32.PACK_AB R40, R37, R40 ;  /* 0x000000282528723e */ /* 0x000fe400000010ff */
[----:B------:R-:W-:Y:S02]  /*8b60*/  SEL R31, R21, R20, P0 ;  /* 0x00000014151f7207 */ /* 0x000fe40000000000 */
[----:B------:R-:W-:Y:S01]  /*8b70*/  SEL R52, R20, R21, P0 ;  /* 0x0000001514347207 */ /* 0x000fe20000000000 */
[----:B------:R-:W-:Y:S01]  /*8b80*/  IMAD.X R21, RZ, RZ, R9, P3 ;  /* 0x000000ffff157224 */ /* 0x000fe200018e0609 */
[----:B------:R-:W-:-:S02]  /*8b90*/  F2FP.BF16.F32.PACK_AB R101, R101, R102 ;  /* 0x000000666565723e */ /* 0x000fc400000010ff */
[----:B------:R-:W-:Y:S02]  /*8ba0*/  F2FP.BF16.F32.PACK_AB R100, R99, R100 ;  /* 0x000000646364723e */ /* 0x000fe400000010ff */
[----:B------:R-:W-:Y:S02]  /*8bb0*/  LOP3.LUT R20, R67, 0x380, RZ, 0xc0, !PT ;  /* 0x0000038043147812 */ /* 0x000fe400078ec0ff */
[----:B------:R-:W-:Y:S02]  /*8bc0*/  F2FP.BF16.F32.PACK_AB R97, R97, R98 ;  /* 0x000000626161723e */ /* 0x000fe400000010ff */
[----:B------:R-:W-:Y:S02]  /*8bd0*/  F2FP.BF16.F32.PACK_AB R96, R95, R96 ;  /* 0x000000605f60723e */ /* 0x000fe400000010ff */
[----:B------:R-:W-:Y:S02]  /*8be0*/  SHF.R.U64 R7, R7, 0x3, RZ ;  /* 0x0000000307077819 */ /* 0x000fe400000012ff */
[----:B------:R-:W-:-:S02]  /*8bf0*/  F2FP.BF16.F32.PACK_AB R93, R93, R94 ;  /* 0x0000005e5d5d723e */ /* 0x000fc400000010ff */
[----:B------:R-:W-:Y:S02]  /*8c00*/  F2FP.BF16.F32.PACK_AB R92, R91, R92 ;  /* 0x0000005c5b5c723e */ /* 0x000fe400000010ff */
[----:B------:R-:W-:Y:S02]  /*8c10*/  LOP3.LUT R26, R10, R65, RZ, 0x3c, !PT ;  /* 0x000000410a1a7212 */ /* 0x000fe400078e3cff */
[----:B------:R-:W-:Y:S02]  /*8c20*/  F2FP.BF16.F32.PACK_AB R89, R89, R90 ;  /* 0x0000005a5959723e */ /* 0x000fe400000010ff */
[----:B------:R-:W-:Y:S02]  /*8c30*/  F2FP.BF16.F32.PACK_AB R88, R45, R88 ;  /* 0x000000582d58723e */ /* 0x000fe400000010ff */
[----:B------:R-:W-:Y:S01]  /*8c40*/  F2FP.BF16.F32.PACK_AB R24, R15, R24 ;  /* 0x000000180f18723e */ /* 0x000fe200000010ff */
[----:B------:R-:W-:Y:S01]  /*8c50*/  IMAD.X R15, RZ, RZ, R9, P4 ;  /* 0x000000ffff0f7224 */ /* 0x000fe200020e0609 */
[----:B------:R-:W-:-:S02]  /*8c60*/  SEL R49, R41, R40, P0 ;  /* 0x0000002829317207 */ /* 0x000fc40000000000 */
[----:B------:R-:W-:Y:S02]  /*8c70*/  LOP3.LUT R10, R69, 0x380, RZ, 0xc0, !PT ;  /* 0x00000380450a7812 */ /* 0x000fe400078ec0ff */
[----:B------:R-:W-:Y:S02]  /*8c80*/  LOP3.LUT R42, R73, 0x380, RZ, 0xc0, !PT ;  /* 0x00000380492a7812 */ /* 0x000fe400078ec0ff */
[----:B------:R-:W-:Y:S02]  /*8c90*/  SEL R35, R101, R100, P0 ;  /* 0x0000006465237207 */ /* 0x000fe40000000000 */
[----:B------:R-:W-:Y:S02]  /*8ca0*/  SEL R40, R40, R41, P0 ;  /* 0x0000002928287207 */ /* 0x000fe40000000000 */
[----:B------:R-:W-:Y:S02]  /*8cb0*/  SHF.R.U64 R14, R20, 0x3, RZ ;  /* 0x00000003140e7819 */ /* 0x000fe400000012ff */
[----:B------:R-:W-:-:S02]  /*8cc0*/  SEL R100, R100, R101, P0 ;  /* 0x0000006564647207 */ /* 0x000fc40000000000 */
[----:B------:R-:W-:Y:S02]  /*8cd0*/  SEL R37, R97, R96, P0 ;  /* 0x0000006061257207 */ /* 0x000fe40000000000 */
[----:B------:R-:W-:Y:S02]  /*8ce0*/  SEL R41, R33, R32, P0 ;  /* 0x0000002021297207 */ /* 0x000fe40000000000 */
[----:B------:R-:W-:Y:S02]  /*8cf0*/  LOP3.LUT R20, R7, R30, RZ, 0x3c, !PT ;  /* 0x0000001e07147212 */ /* 0x000fe400078e3cff */
[----:B------:R-:W-:Y:S02]  /*8d00*/  SEL R96, R96, R97, P0 ;  /* 0x0000006160607207 */ /* 0x000fe40000000000 */
[----:B------:R-:W-:Y:S02]  /*8d10*/  SEL R43, R93, R92, P0 ;  /* 0x0000005c5d2b7207 */ /* 0x000fe40000000000 */
[----:B------:R-:W-:-:S02]  /*8d20*/  SEL R32, R32, R33, P0 ;  /* 0x0000002120207207 */ /* 0x000fc40000000000 */
[----:B------:R-:W-:Y:S02]  /*8d30*/  SEL R92, R92, R93, P0 ;  /* 0x0000005d5c5c7207 */ /* 0x000fe40000000000 */
[----:B------:R-:W-:Y:S02]  /*8d40*/  SEL R45, R89, R88, P0 ;  /* 0x00000058592d7207 */ /* 0x000fe40000000000 */
[----:B------:R-:W-:Y:S02]  /*8d50*/  SEL R33, R25, R24, P0 ;  /* 0x0000001819217207 */ /* 0x000fe40000000000 */
[----:B------:R-:W-:Y:S02]  /*8d60*/  SHF.R.U64 R10, R10, 0x3, RZ ;  /* 0x000000030a0a7819 */ /* 0x000fe400000012ff */
[----:B------:R-:W-:Y:S02]  /*8d70*/  SHF.R.U64 R42, R42, 0x3, RZ ;  /* 0x000000032a2a7819 */ /* 0x000fe400000012ff */
[----:B------:R-:W-:-:S02]  /*8d80*/  SEL R88, R88, R89, P0 ;  /* 0x0000005958587207 */ /* 0x000fc40000000000 */
[----:B------:R-:W-:Y:S01]  /*8d90*/  SEL R34, R24, R25, P0 ;  /* 0x0000001918227207 */ /* 0x000fe20000000000 */
[----:B------:R-:W-:Y:S01]  /*8da0*/  IMAD.X R25, RZ, RZ, R9, P2 ;  /* 0x000000ffff197224 */ /* 0x000fe200010e0609 */
[----:B------:R-:W-:Y:S02]  /*8db0*/  LOP3.LUT R24, R14, R67, RZ, 0x3c, !PT ;  /* 0x000000430e187212 */ /* 0x000fe400078e3cff */
[----:B------:R-:W-:Y:S02]  /*8dc0*/  LOP3.LUT R14, R10, R69, RZ, 0x3c, !PT ;  /* 0x000000450a0e7212 */ /* 0x000fe400078e3cff */
[----:B------:R-:W-:Y:S02]  /*8dd0*/  LOP3.LUT R10, R42, R73, RZ, 0x3c, !PT ;  /* 0x000000492a0a7212 */ /* 0x000fe400078e3cff */
[----:B------:R-:W-:Y:S02]  /*8de0*/  MOV R65, R20 ;  /* 0x0000001400417202 */ /* 0x000fe40000000f00 */
[----:B------:R-:W-:-:S02]  /*8df0*/  LOP3.LUT R12, R71, 0x380, RZ, 0xc0, !PT ;  /* 0x00000380470c7812 */ /* 0x000fc400078ec0ff */
[----:B------:R-:W-:Y:S02]  /*8e00*/  MOV R69, R8 ;  /* 0x0000000800457202 */ /* 0x000fe40000000f00 */
[----:B------:R-:W-:Y:S02]  /*8e10*/  SHF.R.U64 R12, R12, 0x3, RZ ;  /* 0x000000030c0c7819 */ /* 0x000fe400000012ff */
[----:B------:R-:W-:Y:S02]  /*8e20*/  MOV R58, R10 ;  /* 0x0000000a003a7202 */ /* 0x000fe40000000f00 */
[----:B------:R-:W-:Y:S02]  /*8e30*/  LOP3.LUT R12, R12, R71, RZ, 0x3c, !PT ;  /* 0x000000470c0c7212 */ /* 0x000fe400078e3cff */
[----:B------:R-:W-:Y:S02]  /*8e40*/  MOV R62, R14 ;  /* 0x0000000e003e7202 */ /* 0x000fe40000000f00 */
[----:B------:R-:W-:-:S02]  /*8e50*/  MOV R60, R12 ;  /* 0x0000000c003c7202 */ /* 0x000fc40000000f00 */
[----:B------:R-:W-:Y:S02]  /*8e60*/  MOV R68, R28 ;  /* 0x0000001c00447202 */ /* 0x000fe40000000f00 */
[----:B------:R-:W-:Y:S02]  /*8e70*/  MOV R67, R26 ;  /* 0x0000001a00437202 */ /* 0x000fe40000000f00 */
[----:B------:R-:W-:Y:S02]  /*8e80*/  MOV R66, R24 ;  /* 0x0000001800427202 */ /* 0x000fe40000000f00 */
[----:B------:R-:W-:Y:S02]  /*8e90*/  PLOP3.LUT P2, PT, PT, PT, UP0, 0x80, 0x0 ;  /* 0x000000000000781c */ /* 0x000fe40003f4f008 */
[----:B--2---:R-:W-:Y:S01]  /*8ea0*/  LOP3.LUT R7, R48, 0x2, RZ, 0x3c, !PT ;  /* 0x0000000230077812 */ /* 0x004fe200078e3cff */
[----:B------:R-:W-:Y:S04]  /*8eb0*/  SHFL.IDX PT, R35, R35, R48, 0x1c1f ;  /* 0x001c1f3023237589 */ /* 0x000fe800000e0000 */
[----:B------:R-:W0:Y:S04]  /*8ec0*/  SHFL.IDX PT, R100, R100, R7, 0x1c1f ;  /* 0x001c1f0764647589 */ /* 0x000e2800000e0000 */
[----:B------:R-:W-:Y:S04]  /*8ed0*/  SHFL.IDX PT, R55, R55, R48, 0x1c1f ;  /* 0x001c1f3037377589 */ /* 0x000fe800000e0000 */
[----:B------:R-:W1:Y:S04]  /*8ee0*/  SHFL.IDX PT, R72, R72, R7, 0x1c1f ;  /* 0x001c1f0748487589 */ /* 0x000e6800000e0000 */
[----:B------:R-:W-:Y:S04]  /*8ef0*/  SHFL.IDX PT, R37, R37, R48, 0x1c1f ;  /* 0x001c1f3025257589 */ /* 0x000fe800000e0000 */
[----:B------:R-:W-:Y:S04]  /*8f00*/  SHFL.IDX PT, R49, R49, R48, 0x1c1f ;  /* 0x001c1f3031317589 */ /* 0x000fe800000e0000 */
[----:B------:R-:W-:Y:S04]  /*8f10*/  SHFL.IDX PT, R59, R59, R48, 0x1c1f ;  /* 0x001c1f303b3b7589 */ /* 0x000fe800000e0000 */
[----:B------:R-:W2:Y:S01]  /*8f20*/  SHFL.IDX PT, R96, R96, R7, 0x1c1f ;  /* 0x001c1f0760607589 */ /* 0x000ea200000e0000 */
[----:B0-----:R-:W-:-:S02]  /*8f30*/  SEL R8, R35, R100, P0 ;  /* 0x0000006423087207 */ /* 0x001fc40000000000 */
[----:B------:R-:W-:Y:S01]  /*8f40*/  SEL R10, R100, R35, P0 ;  /* 0x00000023640a7207 */ /* 0x000fe20000000000 */
[----:B------:R-:W0:Y:S04]  /*8f50*/  SHFL.IDX PT, R64, R64, R7, 0x1c1f ;  /* 0x001c1f0740407589 */ /* 0x000e2800000e0000 */
[----:B------:R-:W3:Y:S01]  /*8f60*/  SHFL.IDX PT, R40, R40, R7, 0x1c1f ;  /* 0x001c1f0728287589 */ /* 0x000ee200000e0000 */
[----:B-1----:R-:W-:Y:S02]  /*8f70*/  SEL R9, R55, R72, P0 ;  /* 0x0000004837097207 */ /* 0x002fe40000000000 */
[----:B------:R-:W-:Y:S01]  /*8f80*/  SEL R11, R72, R55, P0 ;  /* 0x00000037480b7207 */ /* 0x000fe20000000000 */
[----:B------:R-:W-:Y:S04]  /*8f90*/  SHFL.IDX PT, R43, R43, R48, 0x1c1f ;  /* 0x001c1f302b2b7589 */ /* 0x000fe800000e0000 */
[----:B------:R-:W-:Y:S04]  /*8fa0*/  SHFL.IDX PT, R33, R33, R48, 0x1c1f ;  /* 0x001c1f3021217589 */ /* 0x000fe800000e0000 */
[----:B------:R-:W-:Y:S04]  /*8fb0*/  SHFL.IDX PT, R61, R61, R48, 0x1c1f ;  /* 0x001c1f303d3d7589 */ /* 0x000fe800000e0000 */
[----:B------:R-:W1:Y:S01]  /*8fc0*/  SHFL.IDX PT, R92, R92, R7, 0x1c1f ;  /* 0x001c1f075c5c7589 */ /* 0x000e6200000e0000 */
[----:B--2---:R-:W-:-:S02]  /*8fd0*/  SEL R12, R37, R96, P0 ;  /* 0x00000060250c7207 */ /* 0x004fc40000000000 */
[----:B------:R-:W-:Y:S01]  /*8fe0*/  SEL R14, R96, R37, P0 ;  /* 0x00000025600e7207 */ /* 0x000fe20000000000 */
[----:B------:R-:W2:Y:S01]  /*8ff0*/  SHFL.IDX PT, R56, R56, R7, 0x1c1f ;  /* 0x001c1f0738387589 */ /* 0x000ea200000e0000 */
[----:B0-----:R-:W-:Y:S02]  /*9000*/  SEL R13, R59, R64, P0 ;  /* 0x000000403b0d7207 */ /* 0x001fe40000000000 */
[----:B------:R-:W-:Y:S01]  /*9010*/  SEL R15, R64, R59, P0 ;  /* 0x0000003b400f7207 */ /* 0x000fe20000000000 */
[----:B------:R3:W-:Y:S04]  /*9020*/  SHFL.IDX PT, R42, R34, R7, 0x1c1f ;  /* 0x001c1f07222a7589 */ /* 0x0007e800000e0000 */
[----:B------:R-:W-:Y:S04]  /*9030*/  SHFL.IDX PT, R45, R45, R48, 0x1c1f ;  /* 0x001c1f302d2d7589 */ /* 0x000fe800000e0000 */
[----:B------:R-:W-:Y:S01]  /*9040*/  SHFL.IDX PT, R41, R41, R48, 0x1c1f ;  /* 0x001c1f3029297589 */ /* 0x000fe200000e0000 */
[----:B---3--:R-:W-:-:S03]  /*9050*/  SEL R34, R40, R49, P0 ;  /* 0x0000003128227207 */ /* 0x008fc60000000000 */
[----:B------:R-:W-:Y:S04]  /*9060*/  SHFL.IDX PT, R53, R53, R48, 0x1c1f ;  /* 0x001c1f3035357589 */ /* 0x000fe800000e0000 */
[----:B------:R-:W-:Y:S01]  /*9070*/  SHFL.IDX PT, R57, R57, R48, 0x1c1f ;  /* 0x001c1f3039397589 */ /* 0x000fe200000e0000 */
[----:B-1----:R-:W-:Y:S02]  /*9080*/  SEL R24, R43, R92, P0 ;  /* 0x0000005c2b187207 */ /* 0x002fe40000000000 */
[----:B------:R-:W-:Y:S01]  /*9090*/  SEL R26, R92, R43, P0 ;  /* 0x0000002b5c1a7207 */ /* 0x000fe20000000000 */
[----:B------:R-:W-:Y:S01]  /*90a0*/  SHFL.IDX PT, R47, R47, R48, 0x1c1f ;  /* 0x001c1f302f2f7589 */ /* 0x000fe200000e0000 */
[----:B--2---:R-:W-:Y:S02]  /*90b0*/  SEL R25, R61, R56, P0 ;  /* 0x000000383d197207 */ /* 0x004fe40000000000 */
[----:B------:R-:W-:Y:S01]  /*90c0*/  SEL R27, R56, R61, P0 ;  /* 0x0000003d381b7207 */ /* 0x000fe20000000000 */
[----:B------:R-:W-:Y:S04]  /*90d0*/  SHFL.IDX PT, R39, R39, R48, 0x1c1f ;  /* 0x001c1f3027277589 */ /* 0x000fe800000e0000 */
[----:B------:R-:W0:Y:S04]  /*90e0*/  SHFL.IDX PT, R88, R88, R7, 0x1c1f ;  /* 0x001c1f0758587589 */ /* 0x000e2800000e0000 */
[----:B------:R-:W-:Y:S04]  /*90f0*/  SHFL.IDX PT, R21, R31, R48, 0x1c1f ;  /* 0x001c1f301f157589 */ /* 0x000fe800000e0000 */
[----:B------:R-:W-:Y:S04]  /*9100*/  SHFL.IDX PT, R63, R63, R48, 0x1c1f ;  /* 0x001c1f303f3f7589 */ /* 0x000fe800000e0000 */
[----:B------:R-:W1:Y:S04]  /*9110*/  SHFL.IDX PT, R46, R46, R7, 0x1c1f ;  /* 0x001c1f072e2e7589 */ /* 0x000e6800000e0000 */
[----:B------:R-:W2:Y:S04]  /*9120*/  SHFL.IDX PT, R48, R38, R7, 0x1c1f ;  /* 0x001c1f0726307589 */ /* 0x000ea800000e0000 */
[----:B------:R-:W3:Y:S04]  /*9130*/  SHFL.IDX PT, R50, R50, R7, 0x1c1f ;  /* 0x001c1f0732327589 */ /* 0x000ee800000e0000 */
[----:B------:R4:W3:Y:S01]  /*9140*/  SHFL.IDX PT, R20, R32, R7, 0x1c1f ;  /* 0x001c1f0720147589 */ /* 0x0008e200000e0000 */
[----:B0-----:R-:W-:-:S02]  /*9150*/  SEL R28, R45, R88, P0 ;  /* 0x000000582d1c7207 */ /* 0x001fc40000000000 */
[----:B------:R-:W-:Y:S01]  /*9160*/  SEL R30, R88, R45, P0 ;  /* 0x0000002d581e7207 */ /* 0x000fe20000000000 */
[----:B------:R-:W-:Y:S01]  /*9170*/  BAR.SYNC.DEFER_BLOCKING 0x1, 0x100 ;  /* 0x0044000000007b1d */ /* 0x000fe20000010000 */
[----:B----4-:R-:W-:-:S05]  /*9180*/  SEL R32, R49, R40, P0 ;  /* 0x0000002831207207 */ /* 0x010fca0000000000 */
[----:B------:R-:W0:Y:S01]  /*9190*/  SHFL.IDX PT, R52, R52, R7, 0x1c1f ;  /* 0x001c1f0734347589 */ /* 0x000e2200000e0000 */
[----:B------:R-:W-:Y:S02]  /*91a0*/  SEL R40, R33, R42, P0 ;  /* 0x0000002a21287207 */ /* 0x000fe40000000000 */
[----:B-1----:R-:W-:Y:S01]  /*91b0*/  SEL R29, R57, R46, P0 ;  /* 0x0000002e391d7207 */ /* 0x002fe20000000000 */
[----:B------:R1:W4:Y:S01]  /*91c0*/  SHFL.IDX PT, R44, R36, R7, 0x1c1f ;  /* 0x001c1f07242c7589 */ /* 0x00032200000e0000 */
[----:B------:R-:W-:Y:S02]  /*91d0*/  SEL R31, R46, R57, P0 ;  /* 0x000000392e1f7207 */ /* 0x000fe40000000000 */
[----:B------:R-:W-:Y:S01]  /*91e0*/  SEL R42, R42, R33, P0 ;  /* 0x000000212a2a7207 */ /* 0x000fe20000000000 */
[----:B------:R-:W4:Y:S01]  /*91f0*/  SHFL.IDX PT, R54, R54, R7, 0x1c1f ;  /* 0x001c1f0736367589 */ /* 0x000f2200000e0000 */
[----:B--2---:R-:W-:Y:S02]  /*9200*/  SEL R33, R47, R48, P0 ;  /* 0x000000302f217207 */ /* 0x004fe40000000000 */
[----:B------:R-:W-:-:S02]  /*9210*/  SEL R35, R48, R47, P0 ;  /* 0x0000002f30237207 */ /* 0x000fc40000000000 */
[----:B---3--:R-:W-:Y:S02]  /*9220*/  SEL R37, R39, R50, P0 ;  /* 0x0000003227257207 */ /* 0x008fe40000000000 */
[----:B-1----:R-:W-:Y:S01]  /*9230*/  SEL R36, R41, R20, P0 ;  /* 0x0000001429247207 */ /* 0x002fe20000000000 */
[----:B------:R1:W-:Y:S01]  /*9240*/  STSM.16.M88.4 [R69], R8 ;  /* 0x0000000845007844 */ /* 0x0003e20000000200 */
[----:B------:R-:W-:Y:S02]  /*9250*/  SEL R38, R20, R41, P0 ;  /* 0x0000002914267207 */ /* 0x000fe40000000000 */
[----:B------:R-:W-:Y:S01]  /*9260*/  SEL R39, R50, R39, P0 ;  /* 0x0000002732277207 */ /* 0x000fe20000000000 */
[----:B------:R4:W-:Y:S01]  /*9270*/  STSM.16.M88.4 [R68], R12 ;  /* 0x0000000c44007844 */ /* 0x0009e20000000200 */
[----:B------:R-:W2:Y:S01]  /*9280*/  LDC R50, c[0x0][0xbe8] ;  /* 0x0002fa00ff327b82 */ /* 0x000ea20000000800 */
[----:B0-----:R-:W-:Y:S02]  /*9290*/  SEL R41, R21, R52, P0 ;  /* 0x0000003415297207 */ /* 0x001fe40000000000 */
[----:B------:R-:W-:Y:S01]  /*92a0*/  STSM.16.M88.4 [R67], R24 ;  /* 0x0000001843007844 */ /* 0x000fe20000000200 */
[----:B------:R-:W-:-:S03]  /*92b0*/  SEL R43, R52, R21, P0 ;  /* 0x00000015342b7207 */ /* 0x000fc60000000000 */
[----:B------:R-:W-:Y:S01]  /*92c0*/  STSM.16.M88.4 [R66], R28 ;  /* 0x0000001c42007844 */ /* 0x000fe20000000200 */
[----:B-1----:R-:W-:-:S03]  /*92d0*/  IMAD.U32 R8, RZ, RZ, UR4 ;  /* 0x00000004ff087e24 */ /* 0x002fc6000f8e00ff */
[----:B------:R-:W-:Y:S01]  /*92e0*/  STSM.16.M88.4 [R65], R32 ;  /* 0x0000002041007844 */ /* 0x000fe20000000200 */
[----:B------:R-:W-:Y:S01]  /*92f0*/  IMAD.U32 R9, RZ, RZ, UR6 ;  /* 0x00000006ff097e24 */ /* 0x000fe2000f8e00ff */
[----:B------:R-:W-:Y:S01]  /*9300*/  ULDC.64 UR6, c[0x0][0xc08] ;  /* 0x0003020000067ab9 */ /* 0x000fe20000000a00 */
[----:B----4-:R-:W-:Y:S01]  /*9310*/  SEL R12, R53, R44, P0 ;  /* 0x0000002c350c7207 */ /* 0x010fe20000000000 */
[----:B------:R-:W-:Y:S01]  /*9320*/  STSM.16.M88.4 [R62], R36 ;  /* 0x000000243e007844 */ /* 0x000fe20000000200 */
[----:B------:R-:W-:Y:S02]  /*9330*/  SEL R14, R44, R53, P0 ;  /* 0x000000352c0e7207 */ /* 0x000fe40000000000 */
[----:B------:R-:W-:Y:S01]  /*9340*/  SEL R13, R63, R54, P0 ;  /* 0x000000363f0d7207 */ /* 0x000fe20000000000 */
[----:B------:R-:W-:Y:S01]  /*9350*/  STSM.16.M88.4 [R60], R40 ;  /* 0x000000283c007844 */ /* 0x000fe20000000200 */
[----:B------:R-:W-:-:S05]  /*9360*/  SEL R15, R54, R63, P0 ;  /* 0x0000003f360f7207 */ /* 0x000fca0000000000 */
[----:B------:R0:W-:Y:S01]  /*9370*/  STSM.16.M88.4 [R58], R12 ;  /* 0x0000000c3a007844 */ /* 0x0001e20000000200 */
[----:B------:R-:W-:Y:S06]  /*9380*/  BAR.SYNC.DEFER_BLOCKING 0x1, 0x100 ;  /* 0x0044000000007b1d */ /* 0x000fec0000010000 */
[----:B------:R-:W3:Y:S01]  /*9390*/  @P2 LDG.E R7, desc[UR48][R8.64] ;  /* 0x0000003008072981 */ /* 0x000ee2000c1e1900 */
[----:B------:R-:W-:Y:S01]  /*93a0*/  UISETP.NE.U32.AND UP1, UPT, UR6, URZ, UPT ;  /* 0x0000003f0600728c */ /* 0x000fe2000bf25070 */
[----:B--2---:R-:W-:Y:S01]  /*93b0*/  ISETP.NE.AND P1, PT, R50, 0x1, PT ;  /* 0x000000013200780c */ /* 0x004fe20003f25270 */
[----:B------:R-:W-:Y:S01]  /*93c0*/  UMOV UR4, URZ ;  /* 0x0000003f00047c82 */ /* 0x000fe20008000000 */
[----:B0-----:R-:W-:Y:S01]  /*93d0*/  IMAD.U32 R13, RZ, RZ, UR40 ;  /* 0x00000028ff0d7e24 */ /* 0x001fe2000f8e00ff */
[----:B------:R-:W-:-:S06]  /*93e0*/  UISETP.NE.AND.EX UP1, UPT, UR7, URZ, UPT, UP1 ;  /* 0x0000003f0700728c */ /* 0x000fcc000bf25310 */
[----:B------:R-:W-:-:S04]  /*93f0*/  PLOP3.LUT P0, PT, PT, PT, UP1, 0x80, 0x0 ;  /* 0x000000000000781c */ /* 0x000fc80003f0f018 */
[----:B------:R-:W0:Y:S01]  /*9400*/  @P1 LDC R10, c[0x0][0xbec] ;  /* 0x0002fb00ff0a1b82 */ /* 0x000e220000000800 */
[----:B------:R-:W-:-:S03]  /*9410*/  @UP1 UIADD3 UR6, UP2, UR8, UR6, URZ ;  /* 0x0000000608061290 */ /* 0x000fc6000ff5e03f */
[----:B------:R-:W-:Y:S01]  /*9420*/  ULDC UR8, c[0x0][0xa88] ;  /* 0x0002a20000087ab9 */ /* 0x000fe20000000800 */
[----:B------:R-:W-:Y:S02]  /*9430*/  @UP1 UIADD3.X UR7, UR9, UR7, URZ, UP2, !UPT ;  /* 0x0000000709071290 */ /* 0x000fe400097fe43f */
[----:B------:R-:W-:Y:S01]  /*9440*/  IMAD.U32 R14, RZ, RZ, UR6 ;  /* 0x00000006ff0e7e24 */ /* 0x000fe2000f8e00ff */
[----:B------:R-:W1:Y:S03]  /*9450*/  @P1 LDC R20, c[0x0][0xbf0] ;  /* 0x0002fc00ff141b82 */ /* 0x000e660000000800 */
[----:B------:R-:W-:Y:S01]  /*9460*/  IMAD.U32 R15, RZ, RZ, UR7 ;  /* 0x00000007ff0f7e24 */ /* 0x000fe2000f8e00ff */
[----:B---3--:R-:W-:Y:S01]  /*9470*/  @P2 R2UR UR4, R7 ;  /* 0x00000000070422ca */ /* 0x008fe200000e0000 */
[----:B------:R-:W-:-:S06]  /*9480*/  IMAD.U32 R7, RZ, RZ, UR8 ;  /* 0x00000008ff077e24 */ /* 0x000fcc000f8e00ff */
[----:B------:R2:W5:Y:S01]  /*9490*/  @P0 LDG.E R7, desc[UR48][R14.64] ;  /* 0x000000300e070981 */ /* 0x000562000c1e1900 */
[----:B01----:R-:W-:Y:S07]  /*94a0*/  @P0 BRA `(.L_x_309) ;  /* 0x0000000000100947 */ /* 0x003fee0003800000 */
[----:B------:R-:W-:Y:S05]  /*94b0*/  @!P2 BRA `(.L_x_309) ;  /* 0x00000000000ca947 */ /* 0x000fea0003800000 */
[----:B------:R-:W3:Y:S04]  /*94c0*/  LDG.E R12, desc[UR48][R8.64] ;  /* 0x00000030080c7981 */ /* 0x000ee8000c1e1900 */
[----:B-----5:R-:W3:Y:S02]  /*94d0*/  LDG.E R7, desc[UR48][R8.64+0x4] ;  /* 0x0000043008077981 */ /* 0x020ee4000c1e1900 */
[----:B---3--:R-:W-:-:S07]  /*94e0*/  IMAD.IADD R7, R7, 0x1, -R12 ;  /* 0x0000000107077824 */ /* 0x008fce00078e0a0c */
.L_x_309:
[----:B------:R-:W-:Y:S01]  /*94f0*/  USHF.R.S32.HI UR14, URZ, 0x1f, UR41 ;  /* 0x0000001f3f0e7899 */ /* 0x000fe20008011429 */
[----:B------:R-:W-:Y:S01]  /*9500*/  IMAD R13, R13, 0x80, R170 ;  /* 0x000000800d0d7824 */ /* 0x000fe200078e02aa */
[----:B------:R-:W-:Y:S01]  /*9510*/  ULDC.64 UR12, c[0x0][0xb90] ;  /* 0x0002e400000c7ab9 */ /* 0x000fe20000000a00 */
[----:B------:R-:W-:Y:S01]  /*9520*/  USHF.R.S32.HI UR9, URZ, 0x1f, UR4 ;  /* 0x0000001f3f097899 */ /* 0x000fe20008011404 */
[----:B-----5:R-:W-:Y:S01]  /*9530*/  IMAD R53, R7, R50, RZ ;  /* 0x0000003207357224 */ /* 0x020fe200078e02ff */
[----:B------:R-:W-:Y:S01]  /*9540*/  UIMAD UR10, UR14, UR12, URZ ;  /* 0x0000000c0e0a72a4 */ /* 0x000fe2000f8e023f */
[----:B------:R-:W-:Y:S01]  /*9550*/  @P1 IMAD.HI.U32 R9, R13, R10, RZ ;  /* 0x0000000a0d091227 */ /* 0x000fe200078e00ff */
[----:B------:R-:W-:Y:S01]  /*9560*/  UMOV UR8, UR4 ;  /* 0x0000000400087c82 */ /* 0x000fe20008000000 */
[----:B------:R-:W-:Y:S02]  /*9570*/  USEL UR37, UR37, URZ, !UP0 ;  /* 0x0000003f25257287 */ /* 0x000fe4000c000000 */
[----:B------:R-:W-:Y:S01]  /*9580*/  UIMAD.WIDE.U32 UR6, UR41, UR12, UR8 ;  /* 0x0000000c290672a5 */ /* 0x000fe2000f8e0008 */
[----:B------:R-:W-:Y:S01]  /*9590*/  IMAD.MOV.U32 R8, RZ, RZ, R13 ;  /* 0x000000ffff087224 */ /* 0x000fe200078e000d */
[----:B------:R-:W-:Y:S01]  /*95a0*/  UIMAD UR10, UR41, UR13, UR10 ;  /* 0x0000000d290a72a4 */ /* 0x000fe2000f8e020a */
[----:B------:R-:W-:Y:S01]  /*95b0*/  @P1 SHF.R.U32.HI R8, RZ, R20, R9 ;  /* 0x00000014ff081219 */ /* 0x000fe20000011609 */
[----:B------:R-:W-:Y:S01]  /*95c0*/  USEL UR36, UR36, URZ, !UP0 ;  /* 0x0000003f24247287 */ /* 0x000fe2000c000000 */
[----:B------:R-:W-:Y:S01]  /*95d0*/  IMAD R9, R18, 0x40, R2 ;  /* 0x0000004012097824 */ /* 0x000fe200078e0202 */
[----:B------:R-:W-:Y:S01]  /*95e0*/  ULDC.64 UR12, c[0x0][0xb98] ;  /* 0x0002e600000c7ab9 */ /* 0x000fe20000000a00 */
[----:B------:R-:W-:Y:S01]  /*95f0*/  UIADD3 UR7, UR7, UR10, URZ ;  /* 0x0000000a07077290 */ /* 0x000fe2000fffe03f */
[----:B------:R-:W-:Y:S01]  /*9600*/  IMAD.MOV R11, RZ, RZ, -R8 ;  /* 0x000000ffff0b7224 */ /* 0x000fe200078e0a08 */
[----:B------:R-:W-:Y:S01]  /*9610*/  UIMAD UR8, UR37, UR12, URZ ;  /* 0x0000000c250872a4 */ /* 0x000fe2000f8e023f */
[----:B------:R-:W-:Y:S01]  /*9620*/  IMAD.WIDE R4, R9, 0x2, R4 ;  /* 0x0000000209047825 */ /* 0x000fe200078e0204 */
[----:B------:R-:W-:Y:S01]  /*9630*/  UIMAD.WIDE.U32 UR6, UR36, UR12, UR6 ;  /* 0x0000000c240672a5 */ /* 0x000fe2000f8e0006 */
[----:B------:R-:W-:Y:S01]  /*9640*/  SHF.R.S32.HI R9, RZ, 0x1f, R8 ;  /* 0x0000001fff097819 */ /* 0x000fe20000011408 */
[----:B------:R-:W-:Y:S01]  /*9650*/  UIMAD UR8, UR36, UR13, UR8 ;  /* 0x0000000d240872a4 */ /* 0x000fe2000f8e0208 */
[----:B------:R-:W-:Y:S01]  /*9660*/  IMAD R11, R50, R11, R13 ;  /* 0x0000000b320b7224 */ /* 0x000fe200078e020d */
[----:B--2---:R-:W-:Y:S01]  /*9670*/  IADD3 R15, P3, R4, 0x2000, RZ ;  /* 0x00002000040f7810 */ /* 0x004fe20007f7e0ff */
[----:B------:R-:W-:Y:S01]  /*9680*/  ULDC.64 UR10, c[0x0][0xaa0] ;  /* 0x0002a800000a7ab9 */ /* 0x000fe20000000a00 */
[----:B------:R-:W-:-:S02]  /*9690*/  IADD3 R8, P2, R8, UR6, RZ ;  /* 0x0000000608087c10 */ /* 0x000fc4000ff5e0ff */
[----:B------:R-:W-:Y:S01]  /*96a0*/  IMAD.U32 R10, RZ, RZ, UR8 ;  /* 0x00000008ff0a7e24 */ /* 0x000fe2000f8e00ff */
[----:B------:R-:W-:Y:S02]  /*96b0*/  LOP3.LUT R12, R15, 0x380, RZ, 0xc0, !PT ;  /* 0x000003800f0c7812 */ /* 0x000fe400078ec0ff */
[----:B------:R-:W-:Y:S02]  /*96c0*/  IADD3 R25, P0, R4, 0x1000, RZ ;  /* 0x0000100004197810 */ /* 0x000fe40007f1e0ff */
[----:B------:R-:W-:Y:S01]  /*96d0*/  IADD3.X R9, R9, UR7, R10, P2, !PT ;  /* 0x0000000709097c10 */ /* 0x000fe200097fe40a */
[----:B------:R-:W-:Y:S01]  /*96e0*/  ULDC.64 UR6, c[0x0][0xb88] ;  /* 0x0002e20000067ab9 */ /* 0x000fe20000000a00 */
[----:B------:R-:W-:Y:S02]  /*96f0*/  SHF.R.S32.HI R10, RZ, 0x1f, R11 ;  /* 0x0000001fff0a7819 */ /* 0x000fe4000001140b */
[----:B------:R-:W-:Y:S01]  /*9700*/  SHF.R.U64 R12, R12, 0x3, RZ ;  /* 0x000000030c0c7819 */ /* 0x000fe200000012ff */
[----:B------:R-:W-:Y:S01]  /*9710*/  IMAD.WIDE.U32 R8, R11, UR6, R8 ;  /* 0x000000060b087c25 */ /* 0x000fe2000f8e0008 */
[----:B------:R-:W-:-:S02]  /*9720*/  LOP3.LUT R24, R25, 0x380, RZ, 0xc0, !PT ;  /* 0x0000038019187812 */ /* 0x000fc400078ec0ff */
[----:B------:R-:W-:Y:S01]  /*9730*/  LOP3.LUT R12, R12, R15, RZ, 0x3c, !PT ;  /* 0x0000000f0c0c7212 */ /* 0x000fe200078e3cff */
[----:B------:R-:W-:Y:S01]  /*9740*/  IMAD R14, R10, UR6, RZ ;  /* 0x000000060a0e7c24 */ /* 0x000fe2000f8e02ff */
[----:B------:R-:W-:Y:S02]  /*9750*/  SHF.R.U64 R24, R24, 0x3, RZ ;  /* 0x0000000318187819 */ /* 0x000fe400000012ff */
[----:B------:R-:W-:Y:S01]  /*9760*/  IADD3 R13, P2, R4, 0x3000, RZ ;  /* 0x00003000040d7810 */ /* 0x000fe20007f5e0ff */
[----:B------:R-:W-:Y:S01]  /*9770*/  IMAD R15, R11, UR7, R14 ;  /* 0x000000070b0f7c24 */ /* 0x000fe2000f8e020e */
[----:B------:R-:W-:Y:S01]  /*9780*/  ULDC.64 UR6, c[0x0][0xb50] ;  /* 0x0002d40000067ab9 */ /* 0x000fe20000000a00 */
[----:B------:R-:W-:Y:S01]  /*9790*/  LOP3.LUT R24, R24, R25, RZ, 0x3c, !PT ;  /* 0x0000001918187212 */ /* 0x000fe200078e3cff */
[----:B------:R-:W-:Y:S01]  /*97a0*/  IMAD.X R25, RZ, RZ, R5, P0 ;  /* 0x000000ffff197224 */ /* 0x000fe200000e0605 */
[----:B------:R-:W-:Y:S01]  /*97b0*/  LOP3.LUT P0, RZ, R19, 0x3, RZ, 0xc0, !PT ;  /* 0x0000000313ff7812 */ /* 0x000fe2000780c0ff */
[----:B------:R-:W-:Y:S01]  /*97c0*/  IMAD.IADD R9, R9, 0x1, R15 ;  /* 0x0000000109097824 */ /* 0x000fe200078e020f */
[----:B------:R-:W-:Y:S01]  /*97d0*/  LEA R15, P4, R8, UR6, 0x2 ;  /* 0x00000006080f7c11 */ /* 0x000fe2000f8810ff */
[----:B------:R-:W-:Y:S01]  /*97e0*/  IMAD.X R11, RZ, RZ, R5, P2 ;  /* 0x000000ffff0b7224 */ /* 0x000fe200010e0605 */
[----:B------:R-:W-:-:S02]  /*97f0*/  LOP3.LUT R10, R13, 0x380, RZ, 0xc0, !PT ;  /* 0x000003800d0a7812 */ /* 0x000fc400078ec0ff */
[----:B------:R-:W-:Y:S01]  /*9800*/  LEA.HI.X R26, R8, UR7, R9, 0x2, P4 ;  /* 0x00000007081a7c11 */ /* 0x000fe2000a0f1409 */
[----:B------:R-:W-:Y:S01]  /*9810*/  SHFL.IDX PT, R20, R15, RZ, 0x1c1f ;  /* 0x001c1fff0f147589 */ /* 0x000fe200000e0000 */
[----:B------:R-:W-:Y:S01]  /*9820*/  IMAD.U32 R9, RZ, RZ, UR40 ;  /* 0x00000028ff097e24 */ /* 0x000fe2000f8e00ff */
[C---:B------:R-:W-:Y:S02]  /*9830*/  IADD3 R45, P6, R4.reuse, 0x4000, RZ ;  /* 0x00004000042d7810 */ /* 0x040fe40007fde0ff */
[----:B------:R-:W0:Y:S01]  /*9840*/  SHFL.IDX PT, R21, R26, RZ, 0x1c1f ;  /* 0x001c1fff1a157589 */ /* 0x000e2200000e0000 */
[----:B------:R-:W-:Y:S01]  /*9850*/  IMAD R28, R9, 0x80, R168 ;  /* 0x00000080091c7824 */ /* 0x000fe200078e02a8 */
[----:B------:R-:W-:Y:S02]  /*9860*/  IADD3 R41, P5, R4, 0x5000, RZ ;  /* 0x0000500004297810 */ /* 0x000fe40007fbe0ff */
[----:B------:R-:W-:Y:S01]  /*9870*/  SHFL.IDX PT, R48, R15, 0x1, 0x1c1f ;  /* 0x003c1f000f307f89 */ /* 0x000fe200000e0000 */
[C---:B------:R-:W-:Y:S01]  /*9880*/  VIADD R8, R28.reuse, 0x8 ;  /* 0x000000081c087836 */ /* 0x040fe20000000000 */
[----:B------:R-:W-:-:S02]  /*9890*/  ISETP.GE.OR P2, PT, R28, R53, P0 ;  /* 0x000000351c00720c */ /* 0x000fc40000746670 */
[----:B------:R-:W1:Y:S01]  /*98a0*/  SHFL.IDX PT, R49, R26, 0x1, 0x1c1f ;  /* 0x003c1f001a317f89 */ /* 0x000e6200000e0000 */
[----:B------:R-:W-:Y:S02]  /*98b0*/  IADD3 R37, P4, R4, 0x6000, RZ ;  /* 0x0000600004257810 */ /* 0x000fe40007f9e0ff */
[----:B------:R-:W-:Y:S02]  /*98c0*/  ISETP.GE.OR P0, PT, R8, R53, P0 ;  /* 0x000000350800720c */ /* 0x000fe40000706670 */
[----:B------:R-:W-:Y:S02]  /*98d0*/  LOP3.LUT R9, R4, 0x380, RZ, 0xc0, !PT ;  /* 0x0000038004097812 */ /* 0x000fe400078ec0ff */
[----:B------:R-:W-:Y:S02]  /*98e0*/  SHF.R.U64 R10, R10, 0x3, RZ ;  /* 0x000000030a0a7819 */ /* 0x000fe400000012ff */
[----:B------:R-:W-:Y:S02]  /*98f0*/  LOP3.LUT R44, R45, 0x380, RZ, 0xc0, !PT ;  /* 0x000003802d2c7812 */ /* 0x000fe400078ec0ff */
[----:B------:R-:W-:-:S02]  /*9900*/  LOP3.LUT R40, R41, 0x380, RZ, 0xc0, !PT ;  /* 0x0000038029287812 */ /* 0x000fc400078ec0ff */
[----:B------:R-:W-:Y:S02]  /*9910*/  LOP3.LUT R36, R37, 0x380, RZ, 0xc0, !PT ;  /* 0x0000038025247812 */ /* 0x000fe400078ec0ff */
[----:B------:R-:W-:Y:S01]  /*9920*/  SHF.R.U64 R9, R9, 0x3, RZ ;  /* 0x0000000309097819 */ /* 0x000fe200000012ff */
[----:B0-----:R0:W-:Y:S01]  /*9930*/  @!P2 ST.E desc[UR48][R20.64], R6 ;  /* 0x000000061400a985 */ /* 0x0011e2000c101930 */
[----:B------:R-:W-:Y:S01]  /*9940*/  LOP3.LUT R10, R10, R13, RZ, 0x3c, !PT ;  /* 0x0000000d0a0a7212 */ /* 0x000fe200078e3cff */
[--C-:B------:R-:W-:Y:S01]  /*9950*/  IMAD.X R13, RZ, RZ, R5.reuse, P3 ;  /* 0x000000ffff0d7224 */ /* 0x100fe200018e0605 */
[----:B------:R-:W-:Y:S02]  /*9960*/  IADD3 R14, P3, R4, 0x7000, RZ ;  /* 0x00007000040e7810 */ /* 0x000fe40007f7e0ff */
[----:B------:R-:W-:Y:S02]  /*9970*/  SHF.R.U64 R44, R44, 0x3, RZ ;  /* 0x000000032c2c7819 */ /* 0x000fe400000012ff */
[----:B------:R-:W-:Y:S01]  /*9980*/  SHF.R.U64 R40, R40, 0x3, RZ ;  /* 0x0000000328287819 */ /* 0x000fe200000012ff */
[----:B-1----:R1:W-:Y:S01]  /*9990*/  @!P0 ST.E desc[UR48][R48.64], R0 ;  /* 0x0000000030008985 */ /* 0x0023e2000c101930 */
[----:B------:R-:W-:Y:S01]  /*99a0*/  SHF.R.U64 R36, R36, 0x3, RZ ;  /* 0x0000000324247819 */ /* 0x000fe200000012ff */
[--C-:B------:R-:W-:Y:S01]  /*99b0*/  IMAD.X R29, RZ, RZ, R5.reuse, P3 ;  /* 0x000000ffff1d7224 */ /* 0x100fe200018e0605 */
[----:B------:R-:W-:Y:S01]  /*99c0*/  LOP3.LUT R4, R9, R4, RZ, 0x3c, !PT ;  /* 0x0000000409047212 */ /* 0x000fe200078e3cff */
[----:B0-----:R-:W0:Y:S01]  /*99d0*/  @P1 LDC R21, c[0x0][0xbec] ;  /* 0x0002fb00ff151b82 */ /* 0x001e220000000800 */
[----:B------:R-:W-:Y:S01]  /*99e0*/  LOP3.LUT R44, R44, R45, RZ, 0x3c, !PT ;  /* 0x0000002d2c2c7212 */ /* 0x000fe200078e3cff */
[--C-:B------:R-:W-:Y:S01]  /*99f0*/  IMAD.X R45, RZ, RZ, R5.reuse, P6 ;  /* 0x000000ffff2d7224 */ /* 0x100fe200030e0605 */
[----:B------:R-:W-:Y:S01]  /*9a00*/  LOP3.LUT R40, R40, R41, RZ, 0x3c, !PT ;  /* 0x0000002928287212 */ /* 0x000fe200078e3cff */
[--C-:B------:R-:W-:Y:S01]  /*9a10*/  IMAD.X R41, RZ, RZ, R5.reuse, P5 ;  /* 0x000000ffff297224 */ /* 0x100fe200028e0605 */
[----:B------:R-:W-:Y:S01]  /*9a20*/  LOP3.LUT R36, R36, R37, RZ, 0x3c, !PT ;  /* 0x0000002524247212 */ /* 0x000fe200078e3cff */
[----:B------:R-:W-:Y:S01]  /*9a30*/  IMAD.X R37, RZ, RZ, R5, P4 ;  /* 0x000000ffff257224 */ /* 0x000fe200020e0605 */
[----:B------:R2:W5:Y:S01]  /*9a40*/  LD.E.128 R32, desc[UR48][R4.64] ;  /* 0x0000003004207980 */ /* 0x000562000c101d00 */
[----:B------:R-:W-:Y:S01]  /*9a50*/  LOP3.LUT R7, R14, 0x380, RZ, 0xc0, !PT ;  /* 0x000003800e077812 */ /* 0x000fe200078ec0ff */
[----:B------:R-:W-:-:S02]  /*9a60*/  UIMAD UR8, UR9, UR10, URZ ;  /* 0x0000000a090872a4 */ /* 0x000fc4000f8e023f */
[----:B------:R-:W-:Y:S01]  /*9a70*/  UIMAD.WIDE.U32 UR6, UR4, UR10, URZ ;  /* 0x0000000a040672a5 */ /* 0x000fe2000f8e003f */
[----:B------:R-:W-:Y:S01]  /*9a80*/  SHF.R.U64 R7, R7, 0x3, RZ ;  /* 0x0000000307077819 */ /* 0x000fe200000012ff */
[----:B-1----:R-:W-:Y:S01]  /*9a90*/  IMAD R0, R17, 0x20, R18 ;  /* 0x0000002011007824 */ /* 0x002fe200078e0212 */
[----:B------:R-:W5:Y:S01]  /*9aa0*/  LD.E.128 R24, desc[UR48][R24.64] ;  /* 0x0000003018187980 */ /* 0x000f62000c101d00 */
[----:B--2---:R-:W1:Y:S01]  /*9ab0*/  @P1 LDC R5, c[0x0][0xbf0] ;  /* 0x0002fc00ff051b82 */ /* 0x004e620000000800 */
[----:B------:R-:W-:Y:S01]  /*9ac0*/  UIMAD UR8, UR4, UR11, UR8 ;  /* 0x0000000b040872a4 */ /* 0x000fe2000f8e0208 */
[----:B------:R-:W-:Y:S01]  /*9ad0*/  LOP3.LUT R28, R7, R14, RZ, 0x3c, !PT ;  /* 0x0000000e071c7212 */ /* 0x000fe200078e3cff */
[----:B------:R-:W-:Y:S01]  /*9ae0*/  IMAD.U32 R7, RZ, RZ, UR40 ;  /* 0x00000028ff077e24 */ /* 0x000fe2000f8e00ff */
[----:B------:R-:W-:Y:S01]  /*9af0*/  ULDC.64 UR10, c[0x0][0xae8] ;  /* 0x0002ba00000a7ab9 */ /* 0x000fe20000000a00 */
[----:B------:R-:W-:Y:S01]  /*9b00*/  UIADD3 UR7, UR7, UR8, URZ ;  /* 0x0000000807077290 */ /* 0x000fe2000fffe03f */
[----:B------:R-:W5:Y:S01]  /*9b10*/  LD.E.128 R12, desc[UR48][R12.64] ;  /* 0x000000300c0c7980 */ /* 0x000f62000c101d00 */
[----:B------:R-:W-:Y:S01]  /*9b20*/  UIMAD UR4, UR14, UR10, URZ ;  /* 0x0000000a0e0472a4 */ /* 0x000fe2000f8e023f */
[----:B------:R-:W-:Y:S01]  /*9b30*/  IMAD R6, R7, 0x80, R0 ;  /* 0x0000008007067824 */ /* 0x000fe200078e0200 */
[----:B------:R-:W-:Y:S01]  /*9b40*/  UIMAD.WIDE.U32 UR6, UR41, UR10, UR6 ;  /* 0x0000000a290672a5 */ /* 0x000fe2000f8e0006 */
[----:B------:R-:W5:Y:S01]  /*9b50*/  LD.E.128 R8, desc[UR48][R10.64] ;  /* 0x000000300a087980 */ /* 0x000f62000c101d00 */
[----:B------:R-:W-:Y:S01]  /*9b60*/  UIMAD UR4, UR41, UR11, UR4 ;  /* 0x0000000b290472a4 */ /* 0x000fe2000f8e0204 */
[----:B0-----:R-:W-:Y:S01]  /*9b70*/  @P1 IMAD.HI.U32 R0, R6, R21, RZ ;  /* 0x0000001506001227 */ /* 0x001fe200078e00ff */
[----:B------:R-:W-:Y:S01]  /*9b80*/  ULDC.64 UR8, c[0x0][0xaf0] ;  /* 0x0002bc0000087ab9 */ /* 0x000fe20000000a00 */
[----:B------:R-:W5:Y:S01]  /*9b90*/  LD.E.128 R44, desc[UR48][R44.64] ;  /* 0x000000302c2c7980 */ /* 0x000f62000c101d00 */
[----:B------:R-:W-:-:S02]  /*9ba0*/  UIADD3 UR7, UR7, UR4, URZ ;  /* 0x0000000407077290 */ /* 0x000fc4000fffe03f */
[----:B------:R-:W-:Y:S01]  /*9bb0*/  UIMAD UR4, UR37, UR8, URZ ;  /* 0x00000008250472a4 */ /* 0x000fe2000f8e023f */
[----:B------:R-:W-:Y:S01]  /*9bc0*/  IMAD.MOV.U32 R7, RZ, RZ, R6 ;  /* 0x000000ffff077224 */ /* 0x000fe200078e0006 */
[----:B------:R-:W-:Y:S01]  /*9bd0*/  UIMAD.WIDE.U32 UR6, UR36, UR8, UR6 ;  /* 0x00000008240672a5 */ /* 0x000fe2000f8e0006 */
[----:B------:R-:W5:Y:S01]  /*9be0*/  LD.E.128 R40, desc[UR48][R40.64] ;  /* 0x0000003028287980 */ /* 0x000f62000c101d00 */
[----:B------:R-:W-:Y:S01]  /*9bf0*/  UIMAD UR4, UR36, UR9, UR4 ;  /* 0x00000009240472a4 */ /* 0x000fe2000f8e0204 */
[----:B-1----:R-:W-:-:S03]  /*9c00*/  @P1 SHF.R.U32.HI R7, RZ, R5, R0 ;  /* 0x00000005ff071219 */ /* 0x002fc60000011600 */
[----:B------:R-:W-:Y:S01]  /*9c10*/  UIADD3 UR4, UR7, UR4, URZ ;  /* 0x0000000407047290 */ /* 0x000fe2000fffe03f */
[----:B------:R-:W-:Y:S01]  /*9c20*/  IMAD.U32 R4, RZ, RZ, UR6 ;  /* 0x00000006ff047e24 */ /* 0x000fe2000f8e00ff */
[----:B------:R-:W5:Y:S01]  /*9c30*/  LD.E.128 R36, desc[UR48][R36.64] ;  /* 0x0000003024247980 */ /* 0x000f62000c101d00 */
[--C-:B------:R-:W-:Y:S01]  /*9c40*/  SHF.R.S32.HI R0, RZ, 0x1f, R7.reuse ;  /* 0x0000001fff007819 */ /* 0x100fe20000011407 */
[----:B------:R-:W-:Y:S02]  /*9c50*/  IMAD.MOV R21, RZ, RZ, -R7 ;  /* 0x000000ffff157224 */ /* 0x000fe400078e0a07 */
[----:B------:R-:W-:Y:S01]  /*9c60*/  IMAD.U32 R5, RZ, RZ, UR7 ;  /* 0x00000007ff057e24 */ /* 0x000fe2000f8e00ff */
[----:B------:R-:W-:Y:S01]  /*9c70*/  ULDC.64 UR6, c[0x0][0xae0] ;  /* 0x0002b80000067ab9 */ /* 0x000fe20000000a00 */
[----:B------:R-:W-:Y:S01]  /*9c80*/  IMAD R21, R50, R21, R6 ;  /* 0x0000001532157224 */ /* 0x000fe200078e0206 */
[----:B------:R-:W5:Y:S01]  /*9c90*/  LD.E.128 R28, desc[UR48][R28.64] ;  /* 0x000000301c1c7980 */ /* 0x000f62000c101d00 */
[----:B------:R-:W-:-:S02]  /*9ca0*/  IMAD R0, R0, UR6, RZ ;  /* 0x0000000600007c24 */ /* 0x000fc4000f8e02ff */
[----:B------:R-:W-:Y:S01]  /*9cb0*/  IMAD.U32 R5, RZ, RZ, UR4 ;  /* 0x00000004ff057e24 */ /* 0x000fe2000f8e00ff */
[----:B------:R-:W-:Y:S01]  /*9cc0*/  @!PT LDS RZ, [RZ] ;  /* 0x00000000fffff984 */ /* 0x000fe20000000800 */
[----:B------:R-:W-:Y:S01]  /*9cd0*/  @!PT LDS RZ, [RZ] ;  /* 0x00000000fffff984 */ /* 0x000fe20000000800 */
[----:B------:R-:W-:Y:S01]  /*9ce0*/  @!PT LDS RZ, [RZ] ;  /* 0x00000000fffff984 */ /* 0x000fe20000000800 */
[----:B------:R-:W-:Y:S01]  /*9cf0*/  @!PT LDS RZ, [RZ] ;  /* 0x00000000fffff984 */ /* 0x000fe20000000800 */
[----:B------:R0:W-:Y:S06]  /*9d00*/  MEMBAR.ALL.CTA ;  /* 0x0000000000007992 */ /* 0x0001ec0000008000 */
[----:B0-----:R-:W0:Y:S01]  /*9d10*/  FENCE.VIEW.ASYNC.S ;  /* 0x00000000000073c6 */ /* 0x001e220000000000 */
[C---:B------:R-:W-:Y:S01]  /*9d20*/  IMAD R49, R7.reuse, UR7, R0 ;  /* 0x0000000707317c24 */ /* 0x040fe2000f8e0200 */
[----:B------:R-:W-:Y:S01]  /*9d30*/  SHF.R.S32.HI R0, RZ, 0x1f, R21 ;  /* 0x0000001fff007819 */ /* 0x000fe20000011415 */
[----:B------:R-:W-:Y:S01]  /*9d40*/  IMAD.WIDE.U32 R4, R7, UR6, R4 ;  /* 0x0000000607047c25 */ /* 0x000fe2000f8e0004 */
[----:B------:R-:W-:-:S03]  /*9d50*/  ULDC.64 UR6, c[0x0][0xad8] ;  /* 0x0002b60000067ab9 */ /* 0x000fc60000000a00 */
[----:B------:R-:W-:Y:S02]  /*9d60*/  IMAD.U32 R55, RZ, RZ, UR40 ;  /* 0x00000028ff377e24 */ /* 0x000fe4000f8e00ff */
[----:B------:R-:W-:Y:S02]  /*9d70*/  IMAD.IADD R5, R5, 0x1, R49 ;  /* 0x0000000105057824 */ /* 0x000fe400078e0231 */
[----:B------:R-:W-:Y:S02]  /*9d80*/  IMAD R6, R0, UR6, RZ ;  /* 0x0000000600067c24 */ /* 0x000fe4000f8e02ff */
[----:B------:R-:W-:Y:S02]  /*9d90*/  IMAD R48, R55, 0x80, R18 ;  /* 0x0000008037307824 */ /* 0x000fe400078e0212 */
[C---:B------:R-:W-:Y:S02]  /*9da0*/  IMAD R7, R21.reuse, UR7, R6 ;  /* 0x0000000715077c24 */ /* 0x040fe4000f8e0206 */
[----:B------:R-:W-:Y:S01]  /*9db0*/  IMAD.WIDE.U32 R4, R21, UR6, R4 ;  /* 0x0000000615047c25 */ /* 0x000fe2000f8e0004 */
[----:B------:R-:W-:Y:S01]  /*9dc0*/  ISETP.GE.AND P2, PT, R48, R53, PT ;  /* 0x000000353000720c */ /* 0x000fe20003f46270 */
[----:B------:R-:W-:-:S02]  /*9dd0*/  ULDC.64 UR6, c[0x0][0xa80] ;  /* 0x0002a00000067ab9 */ /* 0x000fc40000000a00 */
[----:B------:R-:W-:Y:S01]  /*9de0*/  VIADD R3, R3, 0x29820 ;  /* 0x0002982003037836 */ /* 0x000fe20000000000 */
[----:B------:R-:W-:Y:S01]  /*9df0*/  LEA R20, P3, R4, UR6, 0x1 ;  /* 0x0000000604147c11 */ /* 0x000fe2000f8608ff */
[----:B------:R-:W-:Y:S02]  /*9e00*/  IMAD.IADD R5, R5, 0x1, R7 ;  /* 0x0000000105057824 */ /* 0x000fe400078e0207 */
[----:B------:R-:W-:Y:S01]  /*9e10*/  VIADD R0, R48, 0x20 ;  /* 0x0000002030007836 */ /* 0x000fe20000000000 */
[----:B------:R-:W-:Y:S02]  /*9e20*/  PRMT R3, RZ, 0x654, R3 ;  /* 0x00000654ff037816 */ /* 0x000fe40000000003 */
[----:B------:R-:W-:Y:S02]  /*9e30*/  LEA.HI.X R21, R4, UR7, R5, 0x1, P3 ;  /* 0x0000000704157c11 */ /* 0x000fe400098f0c05 */
[-C--:B------:R-:W-:Y:S01]  /*9e40*/  ISETP.GE.AND P0, PT, R0, R53.reuse, PT ;  /* 0x000000350000720c */ /* 0x080fe20003f06270 */
[----:B------:R-:W-:Y:S01]  /*9e50*/  VIADD R0, R48, 0x40 ;  /* 0x0000004030007836 */ /* 0x000fe20000000000 */
[----:B0-----:R0:W-:Y:S01]  /*9e60*/  SYNCS.ARRIVE.TRANS64.RED.A1T0 RZ, [R3+URZ], RZ ;  /* 0x000000ff03ff79a7 */ /* 0x0011e2000810043f */
[----:B------:R1:W2:Y:S01]  /*9e70*/  SHFL.IDX PT, R7, R20, RZ, 0x181f ;  /* 0x00181fff14077589 */ /* 0x0002a200000e0000 */
[----:B------:R-:W-:Y:S02]  /*9e80*/  BSSY B1, `(.L_x_310) ;  /* 0x000000d000017945 */ /* 0x000fe40003800000 */
[----:B------:R-:W-:Y:S01]  /*9e90*/  ISETP.GE.AND P1, PT, R0, R53, PT ;  /* 0x000000350000720c */ /* 0x000fe20003f26270 */
[----:B0-----:R1:W0:Y:S01]  /*9ea0*/  SHFL.IDX PT, R3, R21, RZ, 0x181f ;  /* 0x00181fff15037589 */ /* 0x00122200000e0000 */
[----:B------:R-:W-:Y:S11]  /*9eb0*/  @P2 BRA `(.L_x_311) ;  /* 0x0000000000242947 */ /* 0x000ff60003800000 */
[----:B------:R-:W-:Y:S02]  /*9ec0*/  ULDC UR4, c[0x0][0xac8] ;  /* 0x0002b20000047ab9 */ /* 0x000fe40000000800 */
[----:B------:R-:W-:Y:S02]  /*9ed0*/  ISETP.GE.AND P2, PT, R2, UR4, PT ;  /* 0x0000000402007c0c */ /* 0x000fe4000bf46270 */
[----:B------:R-:W-:-:S11]  /*9ee0*/  ISETP.GE.AND P3, PT, R16, UR4, PT ;  /* 0x0000000410007c0c */ /* 0x000fd6000bf66270 */
[-C--:B--2---:R-:W-:Y:S02]  /*9ef0*/  @!P2 LEA R4, P4, R2, R7.reuse, 0x1 ;  /* 0x000000070204a211 */ /* 0x084fe400078808ff */
[----:B------:R-:W-:Y:S02]  /*9f00*/  @!P3 LEA R6, P5, R16, R7, 0x1 ;  /* 0x000000071006b211 */ /* 0x000fe400078a08ff */
[-C--:B0-----:R-:W-:Y:S02]  /*9f10*/  @!P2 LEA.HI.X R5, R2, R3.reuse, R193, 0x1, P4 ;  /* 0x000000030205a211 */ /* 0x081fe400020f0cc1 */
[----:B------:R-:W-:-:S03]  /*9f20*/  @!P3 LEA.HI.X R7, R16, R3, R192, 0x1, P5 ;  /* 0x000000031007b211 */ /* 0x000fc600028f0cc0 */
[----:B-----5:R3:W-:Y:S04]  /*9f30*/  @!P2 ST.E.128 desc[UR48][R4.64], R32 ;  /* 0x000000200400a985 */ /* 0x0207e8000c101d30 */
[----:B------:R3:W-:Y:S02]  /*9f40*/  @!P3 ST.E.128 desc[UR48][R6.64], R44 ;  /* 0x0000002c0600b985 */ /* 0x0007e4000c101d30 */
.L_x_311:
[----:B------:R-:W-:Y:S05]  /*9f50*/  BSYNC B1 ;  /* 0x0000000000017941 */ /* 0x000fea0003800000 */
.L_x_310:
[----:B0-----:R0:W4:Y:S01]  /*9f60*/  SHFL.IDX PT, R3, R21, 0x1, 0x181f ;  /* 0x00381f0015037f89 */ /* 0x00112200000e0000 */
[----:B------:R-:W-:Y:S03]  /*9f70*/  BSSY B1, `(.L_x_312) ;  /* 0x000000c000017945 */ /* 0x000fe60003800000 */
[----:B--23--:R0:W2:Y:S01]  /*9f80*/  SHFL.IDX PT, R7, R20, 0x1, 0x181f ;  /* 0x00381f0014077f89 */ /* 0x00c0a200000e0000 */
[----:B------:R-:W-:Y:S05]  /*9f90*/  @P0 BRA `(.L_x_313) ;  /* 0x0000000000240947 */ /* 0x000fea0003800000 */
[----:B------:R-:W-:Y:S02]  /*9fa0*/  ULDC UR4, c[0x0][0xac8] ;  /* 0x0002b20000047ab9 */ /* 0x000fe40000000800 */
[----:B------:R-:W-:Y:S02]  /*9fb0*/  ISETP.GE.AND P3, PT, R2, UR4, PT ;  /* 0x0000000402007c0c */ /* 0x000fe4000bf66270 */
[----:B------:R-:W-:-:S11]  /*9fc0*/  ISETP.GE.AND P4, PT, R16, UR4, PT ;  /* 0x0000000410007c0c */ /* 0x000fd6000bf86270 */
[-C--:B--2---:R-:W-:Y:S02]  /*9fd0*/  @!P3 LEA R4, P0, R2, R7.reuse, 0x1 ;  /* 0x000000070204b211 */ /* 0x084fe400078008ff */
[----:B------:R-:W-:Y:S02]  /*9fe0*/  @!P4 LEA R6, P2, R16, R7, 0x1 ;  /* 0x000000071006c211 */ /* 0x000fe400078408ff */
[-C--:B----4-:R-:W-:Y:S02]  /*9ff0*/  @!P3 LEA.HI.X R5, R2, R3.reuse, R193, 0x1, P0 ;  /* 0x000000030205b211 */ /* 0x090fe400000f0cc1 */
[----:B------:R-:W-:-:S03]  /*a000*/  @!P4 LEA.HI.X R7, R16, R3, R192, 0x1, P2 ;  /* 0x000000031007c211 */ /* 0x000fc600010f0cc0 */
[----:B-----5:R3:W-:Y:S04]  /*a010*/  @!P3 ST.E.128 desc[UR48][R4.64], R24 ;  /* 0x000000180400b985 */ /* 0x0207e8000c101d30 */
[----:B------:R3:W-:Y:S02]  /*a020*/  @!P4 ST.E.128 desc[UR48][R6.64], R40 ;  /* 0x000000280600c985 */ /* 0x0007e4000c101d30 */
.L_x_313:
[----:B------:R-:W-:Y:S05]  /*a030*/  BSYNC B1 ;  /* 0x0000000000017941 */ /* 0x000fea0003800000 */
.L_x_312:
[----:B----4-:R4:W0:Y:S01]  /*a040*/  SHFL.IDX PT, R3, R21, 0x2, 0x181f ;  /* 0x00581f0015037f89 */ /* 0x01082200000e0000 */
        /* <DEDUP_REMOVED lines=12> */
.L_x_315:
[----:B------:R-:W-:Y:S05]  /*a110*/  BSYNC B1 ;  /* 0x0000000000017941 */ /* 0x000fea0003800000 */
.L_x_314:
[----:B------:R-:W-:Y:S01]  /*a120*/  VIADD R0, R48, 0x60 ;  /* 0x0000006030007836 */ /* 0x000fe20000000000 */
[----:B01--4-:R-:W4:Y:S04]  /*a130*/  SHFL.IDX PT, R21, R21, 0x3, 0x181f ;  /* 0x00781f0015157f89 */ /* 0x013f2800000e0000 */
[----:B------:R-:W-:Y:S01]  /*a140*/  ISETP.GE.AND P0, PT, R0, R53, PT ;  /* 0x000000350000720c */ /* 0x000fe20003f06270 */
[----:B------:R0:W1:-:S12]  /*a150*/  SHFL.IDX PT, R3, R20, 0x3, 0x181f ;  /* 0x00781f0014037f89 */ /* 0x00005800000e0000 */
[----:B0-----:R-:W-:Y:S05]  /*a160*/  @P0 BRA `(.L_x_316) ;  /* 0x0000000c00140947 */ /* 0x001fea0003800000 */
[----:B------:R-:W-:Y:S02]  /*a170*/  ULDC UR4, c[0x0][0xac8] ;  /* 0x0002b20000047ab9 */ /* 0x000fe40000000800 */
[----:B------:R-:W-:-:S13]  /*a180*/  ISETP.GE.AND P1, PT, R2, UR4, PT ;  /* 0x0000000402007c0c */ /* 0x000fda000bf26270 */
[----:B-1-3--:R-:W-:-:S04]  /*a190*/  @!P1 LEA R4, P0, R2, R3, 0x1 ;  /* 0x0000000302049211 */ /* 0x00afc800078008ff */
[----:B----4-:R-:W-:Y:S02]  /*a1a0*/  @!P1 LEA.HI.X R5, R2, R21, R193, 0x1, P0 ;  /* 0x0000001502059211 */ /* 0x010fe400000f0cc1 */
[----:B------:R-:W-:-:S03]  /*a1b0*/  ISETP.GE.AND P0, PT, R16, UR4, PT ;  /* 0x0000000410007c0c */ /* 0x000fc6000bf06270 */
[----:B-----5:R0:W-:Y:S10]  /*a1c0*/  @!P1 ST.E.128 desc[UR48][R4.64], R8 ;  /* 0x0000000804009985 */ /* 0x0201f4000c101d30 */
[----:B------:R-:W-:Y:S05]  /*a1d0*/  @P0 BRA `(.L_x_316) ;  /* 0x0000000800f80947 */ /* 0x000fea0003800000 */
[----:B0-----:R-:W-:-:S04]  /*a1e0*/  LEA R4, P0, R16, R3, 0x1 ;  /* 0x0000000310047211 */ /* 0x001fc800078008ff */
[----:B------:R-:W-:-:S05]  /*a1f0*/  LEA.HI.X R5, R16, R21, R192, 0x1, P0 ;  /* 0x0000001510057211 */ /* 0x000fca00000f0cc0 */
[----:B------:R0:W-:Y:S01]  /*a200*/  ST.E.128 desc[UR48][R4.64], R28 ;  /* 0x0000001c04007985 */ /* 0x0001e2000c101d30 */
[----:B------:R-:W-:Y:S05]  /*a210*/  BRA `(.L_x_316) ;  /* 0x0000000800e87947 */ /* 0x000fea0003800000 */
.L_x_308:
[----:B------:R-:W-:Y:S01]  /*a220*/  ULDC.64 UR6, c[0x0][0xc00] ;  /* 0x0003000000067ab9 */ /* 0x000fe20000000a00 */
[----:B------:R-:W-:Y:S01]  /*a230*/  ULDC UR4, c[0x0][0xa88] ;  /* 0x0002a20000047ab9 */ /* 0x000fe20000000800 */
[----:B------:R-:W-:Y:S01]  /*a240*/  UISETP.NE.U32.AND UP0, UPT, UR6, URZ, UPT ;  /* 0x0000003f0600728c */ /* 0x000fe2000bf05070 */
[----:B------:R-:W0:Y:S03]  /*a250*/  LDC R11, c[0x0][0xbe8] ;  /* 0x0002fa00ff0b7b82 */ /* 0x000e260000000800 */
[----:B------:R-:W-:-:S03]  /*a260*/  UISETP.NE.AND.EX UP0, UPT, UR7, URZ, UPT, UP0 ;  /* 0x0000003f0700728c */ /* 0x000fc6000bf05300 */
[----:B------:R-:W-:Y:S02]  /*a270*/  ULDC.64 UR6, c[0x0][0xc00] ;  /* 0x0003000000067ab9 */ /* 0x000fe40000000a00 */
[----:B------:R-:W-:Y:S01]  /*a280*/  UIMAD.WIDE UR6, UR36, 0x4, UR6 ;  /* 0x00000004240678a5 */ /* 0x000fe2000f8e0206 */
[----:B------:R-:W-:-:S05]  /*a290*/  PLOP3.LUT P2, PT, PT, PT, UP0, 0x80, 0x0 ;  /* 0x000000000000781c */ /* 0x000fca0003f4f008 */
[----:B------:R-:W-:Y:S02]  /*a2a0*/  IMAD.U32 R4, RZ, RZ, UR6 ;  /* 0x00000006ff047e24 */ /* 0x000fe4000f8e00ff */
[----:B------:R-:W-:Y:S01]  /*a2b0*/  IMAD.U32 R5, RZ, RZ, UR7 ;  /* 0x00000007ff057e24 */ /* 0x000fe2000f8e00ff */
[----:B------:R-:W-:Y:S02]  /*a2c0*/  ULDC.64 UR6, c[0x0][0xc08] ;  /* 0x0003020000067ab9 */ /* 0x000fe40000000a00 */
[----:B------:R-:W-:-:S03]  /*a2d0*/  UISETP.NE.U32.AND UP1, UPT, UR6, URZ, UPT ;  /* 0x0000003f0600728c */ /* 0x000fc6000bf25070 */
[----:B------:R-:W2:Y:S01]  /*a2e0*/  @P2 LDG.E R3, desc[UR48][R4.64] ;  /* 0x0000003004032981 */ /* 0x000ea2000c1e1900 */
[----:B------:R-:W-:Y:S01]  /*a2f0*/  UISETP.NE.AND.EX UP1, UPT, UR7, URZ, UPT, UP1 ;  /* 0x0000003f0700728c */ /* 0x000fe2000bf25310 */
[----:B------:R-:W-:-:S05]  /*a300*/  IMAD.U32 R0, RZ, RZ, UR4 ;  /* 0x00000004ff007e24 */ /* 0x000fca000f8e00ff */
[----:B------:R-:W-:-:S05]  /*a310*/  PLOP3.LUT P3, PT, PT, PT, UP1, 0x80, 0x0 ;  /* 0x000000000000781c */ /* 0x000fca0003f6f018 */
[----:B------:R-:W-:Y:S02]  /*a320*/  @UP1 ULDC.64 UR6, c[0x0][0xc08] ;  /* 0x0003020000061ab9 */ /* 0x000fe40000000a00 */
[----:B------:R-:W-:-:S06]  /*a330*/  @UP1 UIMAD.WIDE UR6, UR36, 0x4, UR6 ;  /* 0x00000004240618a5 */ /* 0x000fcc000f8e0206 */
[----:B------:R-:W-:Y:S02]  /*a340*/  IMAD.U32 R6, RZ, RZ, UR6 ;  /* 0x00000006ff067e24 */ /* 0x000fe4000f8e00ff */
[----:B------:R-:W-:-:S05]  /*a350*/  IMAD.U32 R7, RZ, RZ, UR7 ;  /* 0x00000007ff077e24 */ /* 0x000fca000f8e00ff */
[----:B------:R1:W5:Y:S01]  /*a360*/  @P3 LDG.E R0, desc[UR48][R6.64] ;  /* 0x0000003006003981 */ /* 0x000362000c1e1900 */
[----:B0-----:R-:W-:Y:S01]  /*a370*/  ISETP.NE.AND P0, PT, R11, 0x1, PT ;  /* 0x000000010b00780c */ /* 0x001fe20003f05270 */
[----:B------:R-:W-:Y:S01]  /*a380*/  UMOV UR4, URZ ;  /* 0x0000003f00047c82 */ /* 0x000fe20008000000 */
[----:B------:R-:W-:Y:S01]  /*a390*/  USHF.R.S32.HI UR10, URZ, 0x1f, UR41 ;  /* 0x0000001f3f0a7899 */ /* 0x000fe20008011429 */
[----:B------:R-:W-:-:S10]  /*a3a0*/  ISETP.GE.AND P1, PT, R194, 0x80, PT ;  /* 0x00000080c200780c */ /* 0x000fd40003f26270 */
[----:B------:R-:W0:Y:S01]  /*a3b0*/  @P0 LDC R9, c[0x0][0xbec] ;  /* 0x0002fb00ff090b82 */ /* 0x000e220000000800 */
[----:B--2---:R-:W-:-:S13]  /*a3c0*/  @P2 R2UR UR4, R3 ;  /* 0x00000000030422ca */ /* 0x004fda00000e0000 */
[----:B------:R-:W-:Y:S01]  /*a3d0*/  USHF.R.S32.HI UR9, URZ, 0x1f, UR4 ;  /* 0x0000001f3f097899 */ /* 0x000fe20008011404 */
[----:B01----:R-:W-:Y:S11]  /*a3e0*/  @P3 BRA `(.L_x_317) ;  /* 0x0000000000103947 */ /* 0x003ff60003800000 */
[----:B------:R-:W-:Y:S05]  /*a3f0*/  @!P2 BRA `(.L_x_317) ;  /* 0x00000000000ca947 */ /* 0x000fea0003800000 */
[----:B------:R-:W2:Y:S04]  /*a400*/  LDG.E R3, desc[UR48][R4.64] ;  /* 0x0000003004037981 */ /* 0x000ea8000c1e1900 */
[----:B-----5:R-:W2:Y:S02]  /*a410*/  LDG.E R0, desc[UR48][R4.64+0x4] ;  /* 0x0000043004007981 */ /* 0x020ea4000c1e1900 */
[----:B--2---:R-:W-:-:S07]  /*a420*/  IMAD.IADD R0, R0, 0x1, -R3 ;  /* 0x0000000100007824 */ /* 0x004fce00078e0a03 */
.L_x_317:
[----:B------:R-:W-:Y:S01]  /*a430*/  USEL UR36, UR36, URZ, !UP0 ;  /* 0x0000003f24247287 */ /* 0x000fe2000c000000 */
[----:B------:R-:W-:Y:S01]  /*a440*/  BSSY B1, `(.L_x_318) ;  /* 0x000002d000017945 */ /* 0x000fe20003800000 */
[----:B------:R-:W-:-:S03]  /*a450*/  USEL UR37, UR37, URZ, !UP0 ;  /* 0x0000003f25257287 */ /* 0x000fc6000c000000 */
[----:B------:R-:W-:Y:S09]  /*a460*/  @P1 BRA `(.L_x_319) ;  /* 0x0000000000a81947 */ /* 0x000ff20003800000 */
[----:B------:R-:W0:Y:S01]  /*a470*/  S2R R4, SR_TID.X ;  /* 0x0000000000047919 */ /* 0x000e220000002100 */
[----:B------:R-:W1:Y:S01]  /*a480*/  LDC R6, c[0x0][0xbe8] ;  /* 0x0002fa00ff067b82 */ /* 0x000e620000000800 */
[----:B------:R-:W-:-:S04]  /*a490*/  IMAD.U32 R3, RZ, RZ, UR40 ;  /* 0x00000028ff037e24 */ /* 0x000fc8000f8e00ff */
[----:B0-----:R-:W-:Y:S02]  /*a4a0*/  IMAD R3, R3, 0x80, R4 ;  /* 0x0000008003037824 */ /* 0x001fe400078e0204 */
[----:B-1---5:R-:W-:Y:S02]  /*a4b0*/  IMAD R4, R0, R6, RZ ;  /* 0x0000000600047224 */ /* 0x022fe400078e02ff */
[----:B------:R-:W-:-:S05]  /*a4c0*/  VIADD R5, R3, 0xffffff80 ;  /* 0xffffff8003057836 */ /* 0x000fca0000000000 */
[----:B------:R-:W-:-:S13]  /*a4d0*/  ISETP.GE.AND P1, PT, R5, R4, PT ;  /* 0x000000040500720c */ /* 0x000fda0003f26270 */
[----:B------:R-:W-:Y:S05]  /*a4e0*/  @P1 BRA `(.L_x_319) ;  /* 0x0000000000881947 */ /* 0x000fea0003800000 */
[----:B------:R-:W-:Y:S01]  /*a4f0*/  ISETP.NE.AND P1, PT, R6, 0x1, PT ;  /* 0x000000010600780c */ /* 0x000fe20003f25270 */
[----:B------:R-:W-:Y:S01]  /*a500*/  ULDC.64 UR12, c[0x0][0xb90] ;  /* 0x0002e400000c7ab9 */ /* 0x000fe20000000a00 */
[----:B------:R-:W-:Y:S01]  /*a510*/  UMOV UR6, UR4 ;  /* 0x0000000400067c82 */ /* 0x000fe20008000000 */
[----:B------:R-:W-:Y:S01]  /*a520*/  UIMAD UR8, UR10, UR12, URZ ;  /* 0x0000000c0a0872a4 */ /* 0x000fe2000f8e023f */
[----:B------:R-:W-:Y:S02]  /*a530*/  UMOV UR7, UR9 ;  /* 0x0000000900077c82 */ /* 0x000fe40008000000 */
[----:B------:R-:W-:Y:S02]  /*a540*/  UIMAD.WIDE.U32 UR6, UR41, UR12, UR6 ;  /* 0x0000000c290672a5 */ /* 0x000fe4000f8e0006 */
[----:B------:R-:W-:-:S03]  /*a550*/  UIMAD UR8, UR41, UR13, UR8 ;  /* 0x0000000d290872a4 */ /* 0x000fc6000f8e0208 */
[----:B------:R-:W-:Y:S02]  /*a560*/  ULDC.64 UR12, c[0x0][0xb98] ;  /* 0x0002e600000c7ab9 */ /* 0x000fe40000000a00 */
[----:B------:R-:W0:Y:S01]  /*a570*/  @P1 LDC R4, c[0x0][0xbec] ;  /* 0x0002fb00ff041b82 */ /* 0x000e220000000800 */
[----:B------:R-:W-:Y:S02]  /*a580*/  UIADD3 UR7, UR7, UR8, URZ ;  /* 0x0000000807077290 */ /* 0x000fe4000fffe03f */
[----:B------:R-:W-:Y:S02]  /*a590*/  UIMAD UR8, UR37, UR12, URZ ;  /* 0x0000000c250872a4 */ /* 0x000fe4000f8e023f */
[----:B------:R-:W-:Y:S02]  /*a5a0*/  UIMAD.WIDE.U32 UR6, UR36, UR12, UR6 ;  /* 0x0000000c240672a5 */ /* 0x000fe4000f8e0006 */
[----:B------:R-:W-:Y:S01]  /*a5b0*/  UIMAD UR8, UR36, UR13, UR8 ;  /* 0x0000000d240872a4 */ /* 0x000fe2000f8e0208 */
[----:B------:R-:W1:Y:S02]  /*a5c0*/  @P1 LDC R8, c[0x0][0xbf0] ;  /* 0x0002fc00ff081b82 */ /* 0x000e640000000800 */
[----:B------:R-:W-:Y:S01]  /*a5d0*/  ULDC.64 UR12, c[0x0][0xb88] ;  /* 0x0002e200000c7ab9 */ /* 0x000fe20000000a00 */
[----:B0-----:R-:W-:-:S04]  /*a5e0*/  @P1 IMAD.HI.U32 R3, R5, R4, RZ ;  /* 0x0000000405031227 */ /* 0x001fc800078e00ff */
[----:B------:R-:W-:Y:S01]  /*a5f0*/  IMAD.MOV.U32 R4, RZ, RZ, R5 ;  /* 0x000000ffff047224 */ /* 0x000fe200078e0005 */
[----:B-1----:R-:W-:Y:S01]  /*a600*/  @P1 SHF.R.U32.HI R4, RZ, R8, R3 ;  /* 0x00000008ff041219 */ /* 0x002fe20000011603 */
[----:B------:R-:W-:-:S04]  /*a610*/  IMAD.U32 R8, RZ, RZ, UR8 ;  /* 0x00000008ff087e24 */ /* 0x000fc8000f8e00ff */
[----:B------:R-:W-:-:S04]  /*a620*/  IMAD.MOV R3, RZ, RZ, -R4 ;  /* 0x000000ffff037224 */ /* 0x000fc800078e0a04 */
[----:B------:R-:W-:Y:S01]  /*a630*/  IMAD R3, R6, R3, R5 ;  /* 0x0000000306037224 */ /* 0x000fe200078e0205 */
[----:B------:R-:W-:Y:S02]  /*a640*/  SHF.R.S32.HI R5, RZ, 0x1f, R4 ;  /* 0x0000001fff057819 */ /* 0x000fe40000011404 */
[----:B------:R-:W-:Y:S02]  /*a650*/  IADD3 R4, P1, R4, UR6, RZ ;  /* 0x0000000604047c10 */ /* 0x000fe4000ff3e0ff */
[----:B------:R-:W-:Y:S02]  /*a660*/  SHF.R.S32.HI R6, RZ, 0x1f, R3 ;  /* 0x0000001fff067819 */ /* 0x000fe40000011403 */
[----:B------:R-:W-:Y:S01]  /*a670*/  IADD3.X R5, R5, UR7, R8, P1, !PT ;  /* 0x0000000705057c10 */ /* 0x000fe20008ffe408 */
[----:B------:R-:W-:Y:S02]  /*a680*/  ULDC.64 UR6, c[0x0][0xb50] ;  /* 0x0002d40000067ab9 */ /* 0x000fe40000000a00 */
[----:B------:R-:W-:-:S02]  /*a690*/  IMAD R6, R6, UR12, RZ ;  /* 0x0000000c06067c24 */ /* 0x000fc4000f8e02ff */
[----:B------:R-:W-:-:S04]  /*a6a0*/  IMAD.WIDE.U32 R4, R3, UR12, R4 ;  /* 0x0000000c03047c25 */ /* 0x000fc8000f8e0004 */
[----:B------:R-:W-:Y:S01]  /*a6b0*/  IMAD R7, R3, UR13, R6 ;  /* 0x0000000d03077c24 */ /* 0x000fe2000f8e0206 */
[----:B------:R-:W-:-:S03]  /*a6c0*/  LEA R6, P1, R4, UR6, 0x2 ;  /* 0x0000000604067c11 */ /* 0x000fc6000f8210ff */
[----:B------:R-:W-:-:S05]  /*a6d0*/  IMAD.IADD R3, R5, 0x1, R7 ;  /* 0x0000000105037824 */ /* 0x000fca00078e0207 */
[----:B------:R-:W-:Y:S01]  /*a6e0*/  LEA.HI.X R7, R4, UR7, R3, 0x2, P1 ;  /* 0x0000000704077c11 */ /* 0x000fe200088f1403 */
[----:B------:R-:W-:-:S05]  /*a6f0*/  IMAD.MOV.U32 R3, RZ, RZ, -0x800000 ;  /* 0xff800000ff037424 */ /* 0x000fca00078e00ff */
[----:B------:R0:W-:Y:S02]  /*a700*/  STG.E desc[UR48][R6.64], R3 ;  /* 0x0000000306007986 */ /* 0x0001e4000c101930 */
.L_x_319:
[----:B------:R-:W-:Y:S05]  /*a710*/  BSYNC B1 ;  /* 0x0000000000017941 */ /* 0x000fea0003800000 */
.L_x_318:
[----:B------:R-:W1:Y:S01]  /*a720*/  @P0 LDC R5, c[0x0][0xbf0] ;  /* 0x0002fc00ff050b82 */ /* 0x000e620000000800 */
[----:B------:R-:W-:Y:S01]  /*a730*/  ULDC.64 UR12, c[0x0][0xaa0] ;  /* 0x0002a800000c7ab9 */ /* 0x000fe20000000a00 */
[----:B0-----:R-:W-:Y:S01]  /*a740*/  IMAD R3, R17, 0x20, R18 ;  /* 0x0000002011037824 */ /* 0x001fe200078e0212 */
[----:B------:R-:W-:Y:S01]  /*a750*/  UIMAD UR8, UR9, UR12, URZ ;  /* 0x0000000c090872a4 */ /* 0x000fe2000f8e023f */
[----:B------:R-:W-:Y:S01]  /*a760*/  IMAD.U32 R8, RZ, RZ, UR40 ;  /* 0x00000028ff087e24 */ /* 0x000fe2000f8e00ff */
[----:B------:R-:W-:Y:S01]  /*a770*/  UIMAD.WIDE.U32 UR6, UR4, UR12, URZ ;  /* 0x0000000c040672a5 */ /* 0x000fe2000f8e003f */
[----:B------:R-:W-:Y:S01]  /*a780*/  IMAD.U32 R13, RZ, RZ, UR40 ;  /* 0x00000028ff0d7e24 */ /* 0x000fe2000f8e00ff */
[----:B------:R-:W-:Y:S01]  /*a790*/  UIMAD UR8, UR4, UR13, UR8 ;  /* 0x0000000d040872a4 */ /* 0x000fe2000f8e0208 */
[----:B------:R-:W-:Y:S01]  /*a7a0*/  IMAD R8, R8, 0x80, R3 ;  /* 0x0000008008087824 */ /* 0x000fe200078e0203 */
[----:B------:R-:W-:Y:S01]  /*a7b0*/  BSSY B1, `(.L_x_320) ;  /* 0x0000036000017945 */ /* 0x000fe20003800000 */
[----:B------:R-:W-:Y:S01]  /*a7c0*/  ULDC.64 UR12, c[0x0][0xae8] ;  /* 0x0002ba00000c7ab9 */ /* 0x000fe20000000a00 */
[----:B------:R-:W-:Y:S01]  /*a7d0*/  UIADD3 UR7, UR7, UR8, URZ ;  /* 0x0000000807077290 */ /* 0x000fe2000fffe03f */
[----:B------:R-:W-:Y:S01]  /*a7e0*/  @P0 IMAD.HI.U32 R4, R8, R9, RZ ;  /* 0x0000000908040227 */ /* 0x000fe200078e00ff */
[----:B------:R-:W-:-:S02]  /*a7f0*/  UIMAD UR4, UR10, UR12, URZ ;  /* 0x0000000c0a0472a4 */ /* 0x000fc4000f8e023f */
[----:B------:R-:W-:Y:S01]  /*a800*/  UIMAD.WIDE.U32 UR6, UR41, UR12, UR6 ;  /* 0x0000000c290672a5 */ /* 0x000fe2000f8e0006 */
[----:B------:R-:W-:Y:S01]  /*a810*/  IMAD.MOV.U32 R3, RZ, RZ, R8 ;  /* 0x000000ffff037224 */ /* 0x000fe200078e0008 */
[----:B------:R-:W-:Y:S01]  /*a820*/  UIMAD UR4, UR41, UR13, UR4 ;  /* 0x0000000d290472a4 */ /* 0x000fe2000f8e0204 */
[----:B------:R-:W-:-:S03]  /*a830*/  ULDC.64 UR8, c[0x0][0xaf0] ;  /* 0x0002bc0000087ab9 */ /* 0x000fc60000000a00 */
[----:B------:R-:W-:Y:S02]  /*a840*/  UIADD3 UR7, UR7, UR4, URZ ;  /* 0x0000000407077290 */ /* 0x000fe4000fffe03f */
[----:B------:R-:W-:Y:S01]  /*a850*/  UIMAD UR4, UR37, UR8, URZ ;  /* 0x00000008250472a4 */ /* 0x000fe2000f8e023f */
[----:B-1----:R-:W-:Y:S01]  /*a860*/  @P0 SHF.R.U32.HI R3, RZ, R5, R4 ;  /* 0x00000005ff030219 */ /* 0x002fe20000011604 */
[----:B------:R-:W-:Y:S02]  /*a870*/  UIMAD.WIDE.U32 UR6, UR36, UR8, UR6 ;  /* 0x00000008240672a5 */ /* 0x000fe4000f8e0006 */
[----:B------:R-:W-:Y:S01]  /*a880*/  UIMAD UR4, UR36, UR9, UR4 ;  /* 0x00000009240472a4 */ /* 0x000fe2000f8e0204 */
[--C-:B------:R-:W-:Y:S01]  /*a890*/  SHF.R.S32.HI R4, RZ, 0x1f, R3.reuse ;  /* 0x0000001fff047819 */ /* 0x100fe20000011403 */
[----:B------:R-:W-:Y:S01]  /*a8a0*/  IMAD.MOV R7, RZ, RZ, -R3 ;  /* 0x000000ffff077224 */ /* 0x000fe200078e0a03 */
[----:B------:R-:W-:Y:S01]  /*a8b0*/  ULDC.64 UR8, c[0x0][0xae0] ;  /* 0x0002b80000087ab9 */ /* 0x000fe20000000a00 */
[----:B------:R-:W-:-:S02]  /*a8c0*/  UIADD3 UR4, UR7, UR4, URZ ;  /* 0x0000000407047290 */ /* 0x000fc4000fffe03f */
[----:B------:R-:W-:Y:S02]  /*a8d0*/  IMAD.U32 R5, RZ, RZ, UR7 ;  /* 0x00000007ff057e24 */ /* 0x000fe4000f8e00ff */
[----:B------:R-:W-:Y:S02]  /*a8e0*/  IMAD R6, R4, UR8, RZ ;  /* 0x0000000804067c24 */ /* 0x000fe4000f8e02ff */
[----:B------:R-:W-:Y:S01]  /*a8f0*/  IMAD.U32 R4, RZ, RZ, UR6 ;  /* 0x00000006ff047e24 */ /* 0x000fe2000f8e00ff */
[----:B------:R-:W-:Y:S01]  /*a900*/  ULDC.64 UR6, c[0x0][0xad8] ;  /* 0x0002b60000067ab9 */ /* 0x000fe20000000a00 */
[----:B------:R-:W-:Y:S02]  /*a910*/  IMAD.U32 R5, RZ, RZ, UR4 ;  /* 0x00000004ff057e24 */ /* 0x000fe4000f8e00ff */
[----:B------:R-:W-:Y:S02]  /*a920*/  IMAD R7, R11, R7, R8 ;  /* 0x000000070b077224 */ /* 0x000fe400078e0208 */
[----:B------:R-:W-:-:S02]  /*a930*/  IMAD R9, R3, UR9, R6 ;  /* 0x0000000903097c24 */ /* 0x000fc4000f8e0206 */
[----:B------:R-:W-:Y:S01]  /*a940*/  IMAD.WIDE.U32 R4, R3, UR8, R4 ;  /* 0x0000000803047c25 */ /* 0x000fe2000f8e0004 */
[----:B------:R-:W-:-:S03]  /*a950*/  SHF.R.S32.HI R3, RZ, 0x1f, R7 ;  /* 0x0000001fff037819 */ /* 0x000fc60000011407 */
[----:B------:R-:W-:Y:S02]  /*a960*/  IMAD.IADD R5, R5, 0x1, R9 ;  /* 0x0000000105057824 */ /* 0x000fe400078e0209 */
[----:B------:R-:W-:Y:S02]  /*a970*/  IMAD R6, R3, UR6, RZ ;  /* 0x0000000603067c24 */ /* 0x000fe4000f8e02ff */
[----:B------:R-:W-:Y:S02]  /*a980*/  IMAD R8, R13, 0x80, R18 ;  /* 0x000000800d087824 */ /* 0x000fe400078e0212 */
[----:B-----5:R-:W-:Y:S02]  /*a990*/  IMAD R11, R0, R11, RZ ;  /* 0x0000000b000b7224 */ /* 0x020fe400078e02ff */
[C---:B------:R-:W-:Y:S02]  /*a9a0*/  IMAD R3, R7.reuse, UR7, R6 ;  /* 0x0000000707037c24 */ /* 0x040fe4000f8e0206 */
[----:B------:R-:W-:Y:S01]  /*a9b0*/  IMAD.WIDE.U32 R4, R7, UR6, R4 ;  /* 0x0000000607047c25 */ /* 0x000fe2000f8e0004 */
[----:B------:R-:W-:Y:S01]  /*a9c0*/  ISETP.GE.AND P2, PT, R8, R11, PT ;  /* 0x0000000b0800720c */ /* 0x000fe20003f46270 */
[----:B------:R-:W-:-:S02]  /*a9d0*/  ULDC.64 UR6, c[0x0][0xa80] ;  /* 0x0002a00000067ab9 */ /* 0x000fc40000000a00 */
[----:B------:R-:W-:Y:S01]  /*a9e0*/  IMAD.IADD R3, R5, 0x1, R3 ;  /* 0x0000000105037824 */ /* 0x000fe200078e0203 */
[----:B------:R-:W-:Y:S01]  /*a9f0*/  LEA R6, P3, R4, UR6, 0x1 ;  /* 0x0000000604067c11 */ /* 0x000fe2000f8608ff */
[----:B------:R-:W-:-:S03]  /*aa00*/  VIADD R0, R8, 0x20 ;  /* 0x0000002008007836 */ /* 0x000fc60000000000 */
[----:B------:R-:W-:Y:S01]  /*aa10*/  LEA.HI.X R3, R4, UR7, R3, 0x1, P3 ;  /* 0x0000000704037c11 */ /* 0x000fe200098f0c03 */
[----:B------:R0:W1:Y:S01]  /*aa20*/  SHFL.IDX PT, R7, R6, RZ, 0x181f ;  /* 0x00181fff06077589 */ /* 0x00006200000e0000 */
[-C--:B------:R-:W-:Y:S01]  /*aa30*/  ISETP.GE.AND P1, PT, R0, R11.reuse, PT ;  /* 0x0000000b0000720c */ /* 0x080fe20003f26270 */
[----:B------:R-:W-:Y:S02]  /*aa40*/  VIADD R0, R8, 0x40 ;  /* 0x0000004008007836 */ /* 0x000fe40000000000 */
[----:B------:R0:W2:Y:S03]  /*aa50*/  SHFL.IDX PT, R5, R3, RZ, 0x181f ;  /* 0x00181fff03057589 */ /* 0x0000a600000e0000 */
[----:B------:R-:W-:Y:S01]  /*aa60*/  ISETP.GE.AND P0, PT, R0, R11, PT ;  /* 0x0000000b0000720c */ /* 0x000fe20003f06270 */
[----:B------:R-:W-:-:S12]  /*aa70*/  @P2 BRA `(.L_x_321) ;  /* 0x0000000000242947 */ /* 0x000fd80003800000 */
[----:B------:R-:W-:Y:S02]  /*aa80*/  ULDC UR4, c[0x0][0xac8] ;  /* 0x0002b20000047ab9 */ /* 0x000fe40000000800 */
[----:B------:R-:W-:Y:S02]  /*aa90*/  ISETP.GE.AND P4, PT, R2, UR4, PT ;  /* 0x0000000402007c0c */ /* 0x000fe4000bf86270 */
[----:B------:R-:W-:-:S11]  /*aaa0*/  ISETP.GE.AND P5, PT, R16, UR4, PT ;  /* 0x0000000410007c0c */ /* 0x000fd6000bfa6270 */
[-C--:B-1----:R-:W-:Y:S02]  /*aab0*/  @!P4 LEA R12, P2, R2, R7.reuse, 0x1 ;  /* 0x00000007020cc211 */ /* 0x082fe400078408ff */
[----:B------:R-:W-:Y:S02]  /*aac0*/  @!P5 LEA R4, P3, R16, R7, 0x1 ;  /* 0x000000071004d211 */ /* 0x000fe400078608ff */
[-C--:B--2---:R-:W-:Y:S02]  /*aad0*/  @!P4 LEA.HI.X R13, R2, R5.reuse, R193, 0x1, P2 ;  /* 0x00000005020dc211 */ /* 0x084fe400010f0cc1 */
[----:B------:R-:W-:-:S03]  /*aae0*/  @!P5 LEA.HI.X R5, R16, R5, R192, 0x1, P3 ;  /* 0x000000051005d211 */ /* 0x000fc600018f0cc0 */
[----:B------:R3:W-:Y:S04]  /*aaf0*/  @!P4 ST.E.128 desc[UR48][R12.64], RZ ;  /* 0x000000ff0c00c985 */ /* 0x0007e8000c101d30 */
[----:B------:R3:W-:Y:S02]  /*ab00*/  @!P5 ST.E.128 desc[UR48][R4.64], RZ ;  /* 0x000000ff0400d985 */ /* 0x0007e4000c101d30 */
.L_x_321:
[----:B------:R-:W-:Y:S05]  /*ab10*/  BSYNC B1 ;  /* 0x0000000000017941 */ /* 0x000fea0003800000 */
.L_x_320:
[----:B--23--:R2:W3:Y:S01]  /*ab20*/  SHFL.IDX PT, R5, R3, 0x1, 0x181f ;  /* 0x00381f0003057f89 */ /* 0x00c4e200000e0000 */
[----:B------:R-:W-:Y:S03]  /*ab30*/  BSSY B1, `(.L_x_322) ;  /* 0x000000c000017945 */ /* 0x000fe60003800000 */
[----:B-1----:R2:W1:Y:S01]  /*ab40*/  SHFL.IDX PT, R7, R6, 0x1, 0x181f ;  /* 0x00381f0006077f89 */ /* 0x00246200000e0000 */
[----:B------:R-:W-:Y:S05]  /*ab50*/  @P1 BRA `(.L_x_323) ;  /* 0x0000000000241947 */ /* 0x000fea0003800000 */
[----:B------:R-:W-:Y:S02]  /*ab60*/  ULDC UR4, c[0x0][0xac8] ;  /* 0x0002b20000047ab9 */ /* 0x000fe40000000800 */
[----:B------:R-:W-:Y:S02]  /*ab70*/  ISETP.GE.AND P3, PT, R2, UR4, PT ;  /* 0x0000000402007c0c */ /* 0x000fe4000bf66270 */
[----:B------:R-:W-:-:S11]  /*ab80*/  ISETP.GE.AND P4, PT, R16, UR4, PT ;  /* 0x0000000410007c0c */ /* 0x000fd6000bf86270 */
[-C--:B-1----:R-:W-:Y:S02]  /*ab90*/  @!P3 LEA R12, P1, R2, R7.reuse, 0x1 ;  /* 0x00000007020cb211 */ /* 0x082fe400078208ff */
[----:B------:R-:W-:Y:S02]  /*aba0*/  @!P4 LEA R4, P2, R16, R7, 0x1 ;  /* 0x000000071004c211 */ /* 0x000fe400078408ff */
[-C--:B---3--:R-:W-:Y:S02]  /*abb0*/  @!P3 LEA.HI.X R13, R2, R5.reuse, R193, 0x1, P1 ;  /* 0x00000005020db211 */ /* 0x088fe400008f0cc1 */
[----:B------:R-:W-:-:S03]  /*abc0*/  @!P4 LEA.HI.X R5, R16, R5, R192, 0x1, P2 ;  /* 0x000000051005c211 */ /* 0x000fc600010f0cc0 */
[----:B------:R4:W-:Y:S04]  /*abd0*/  @!P3 ST.E.128 desc[UR48][R12.64], RZ ;  /* 0x000000ff0c00b985 */ /* 0x0009e8000c101d30 */
[----:B------:R4:W-:Y:S02]  /*abe0*/  @!P4 ST.E.128 desc[UR48][R4.64], RZ ;  /* 0x000000ff0400c985 */ /* 0x0009e4000c101d30 */
.L_x_323:
[----:B------:R-:W-:Y:S05]  /*abf0*/  BSYNC B1 ;  /* 0x0000000000017941 */ /* 0x000fea0003800000 */
.L_x_322:
[----:B---34-:R3:W4:Y:S01]  /*ac00*/  SHFL.IDX PT, R5, R3, 0x2, 0x181f ;  /* 0x00581f0003057f89 */ /* 0x01872200000e0000 */
        /* <DEDUP_REMOVED lines=8> */
[-C--:B----4-:R-:W-:Y:S02]  /*ac90*/  @!P2 LEA.HI.X R13, R2, R5.reuse, R193, 0x1, P0 ;  /* 0x00000005020da211 */ /* 0x090fe400000f0cc1 */
[----:B------:R-:W-:-:S03]  /*aca0*/  @!P3 LEA.HI.X R5, R16, R5, R192, 0x1, P1 ;  /* 0x000000051005b211 */ /* 0x000fc600008f0cc0 */
[----:B------:R1:W-:Y:S04]  /*acb0*/  @!P2 ST.E.128 desc[UR48][R12.64], RZ ;  /* 0x000000ff0c00a985 */ /* 0x0003e8000c101d30 */
[----:B------:R1:W-:Y:S02]  /*acc0*/  @!P3 ST.E.128 desc[UR48][R4.64], RZ ;  /* 0x000000ff0400b985 */ /* 0x0003e4000c101d30 */
.L_x_325:
[----:B------:R-:W-:Y:S05]  /*acd0*/  BSYNC B1 ;  /* 0x0000000000017941 */ /* 0x000fea0003800000 */
.L_x_324:
[----:B------:R-:W-:Y:S01]  /*ace0*/  VIADD R0, R8, 0x60 ;  /* 0x0000006008007836 */ /* 0x000fe20000000000 */
[----:B0-23--:R-:W0:Y:S04]  /*acf0*/  SHFL.IDX PT, R3, R3, 0x3, 0x181f ;  /* 0x00781f0003037f89 */ /* 0x00de2800000e0000 */
[----:B------:R-:W-:Y:S01]  /*ad00*/  ISETP.GE.AND P0, PT, R0, R11, PT ;  /* 0x0000000b0000720c */ /* 0x000fe20003f06270 */
[----:B-1--4-:R1:W2:-:S12]  /*ad10*/  SHFL.IDX PT, R5, R6, 0x3, 0x181f ;  /* 0x00781f0006057f89 */ /* 0x01229800000e0000 */
[----:B-1----:R-:W-:Y:S05]  /*ad20*/  @P0 BRA `(.L_x_316) ;  /* 0x0000000000240947 */ /* 0x002fea0003800000 */
[----:B------:R-:W-:Y:S02]  /*ad30*/  ULDC UR4, c[0x0][0xac8] ;  /* 0x0002b20000047ab9 */ /* 0x000fe40000000800 */
[----:B------:R-:W-:Y:S02]  /*ad40*/  ISETP.GE.AND P2, PT, R2, UR4, PT ;  /* 0x0000000402007c0c */ /* 0x000fe4000bf46270 */
[----:B------:R-:W-:-:S11]  /*ad50*/  ISETP.GE.AND P3, PT, R16, UR4, PT ;  /* 0x0000000410007c0c */ /* 0x000fd6000bf66270 */
[-C--:B--2---:R-:W-:Y:S02]  /*ad60*/  @!P2 LEA R6, P0, R2, R5.reuse, 0x1 ;  /* 0x000000050206a211 */ /* 0x084fe400078008ff */
[----:B------:R-:W-:Y:S02]  /*ad70*/  @!P3 LEA R4, P1, R16, R5, 0x1 ;  /* 0x000000051004b211 */ /* 0x000fe400078208ff */
[-C--:B0-----:R-:W-:Y:S02]  /*ad80*/  @!P2 LEA.HI.X R7, R2, R3.reuse, R193, 0x1, P0 ;  /* 0x000000030207a211 */ /* 0x081fe400000f0cc1 */
[----:B------:R-:W-:-:S03]  /*ad90*/  @!P3 LEA.HI.X R5, R16, R3, R192, 0x1, P1 ;  /* 0x000000031005b211 */ /* 0x000fc600008f0cc0 */
[----:B------:R1:W-:Y:S04]  /*ada0*/  @!P2 ST.E.128 desc[UR48][R6.64], RZ ;  /* 0x000000ff0600a985 */ /* 0x0003e8000c101d30 */
[----:B------:R1:W-:Y:S02]  /*adb0*/  @!P3 ST.E.128 desc[UR48][R4.64], RZ ;  /* 0x000000ff0400b985 */ /* 0x0003e4000c101d30 */
.L_x_316:
[----:B------:R-:W-:Y:S05]  /*adc0*/  BSYNC B0 ;  /* 0x0000000000007941 */ /* 0x000fea0003800000 */
.L_x_307:
[----:B------:R-:W-:Y:S02]  /*add0*/  ULDC UR4, c[0x0][0xc3c] ;  /* 0x00030f0000047ab9 */ /* 0x000fe40000000800 */
[----:B------:R-:W-:-:S13]  /*ade0*/  ISETP.GE.AND P0, PT, R51, UR4, PT ;  /* 0x0000000433007c0c */ /* 0x000fda000bf06270 */
[----:B------:R-:W-:Y:S05]  /*adf0*/  @!P0 BRA `(.L_x_326) ;  /* 0xffffff6000088947 */ /* 0x000fea000383ffff */
[----:B------:R-:W-:Y:S05]  /*ae00*/  EXIT ;  /* 0x000000000000794d */ /* 0x000fea0003800000 */
.L_x_281:
[----:B------:R-:W-:-:S08]  /*ae10*/  NOP ;  /* 0x0000000000007918 */ /* 0x000fd00000000000 */
[----:B------:R-:W0:-:S00]  /*ae20*/  USETMAXREG.DEALLOC.CTAPOOL 0x18 ;  /* 0x00000018000079c8 */ /* 0x000e0000080e0500 */
[----:B0-----:R-:W2:Y:S01]  /*ae30*/  LDL.LU R2, [R1+0x8] ;  /* 0x0000080001027983 */ /* 0x001ea20000300800 */
[----:B------:R-:W-:-:S06]  /*ae40*/  LOP3.LUT R0, R0, 0x3, RZ, 0xc0, !PT ;  /* 0x0000000300007812 */ /* 0x000fcc00078ec0ff */
[----:B------:R-:W0:Y:S02]  /*ae50*/  SHFL.IDX PT, R0, R0, RZ, 0x1f ;  /* 0x00001fff00007589 */ /* 0x000e2400000e0000 */
[----:B0-----:R-:W-:Y:S01]  /*ae60*/  ISETP.NE.AND P0, PT, R0, RZ, PT ;  /* 0x000000ff0000720c */ /* 0x001fe20003f05270 */
[----:B------:R-:W-:Y:S01]  /*ae70*/  IMAD.MOV.U32 R0, RZ, RZ, RZ ;  /* 0x000000ffff007224 */ /* 0x000fe200078e00ff */
[----:B--2---:R-:W-:-:S11]  /*ae80*/  LOP3.LUT R2, R2, 0xfffffffd, RZ, 0xc0, !PT ;  /* 0xfffffffd02027812 */ /* 0x004fd600078ec0ff */
[----:B------:R-:W-:-:S05]  /*ae90*/  @P0 LOP3.LUT R2, R2, 0x2, RZ, 0xfc, !PT ;  /* 0x0000000202020812 */ /* 0x000fca00078efcff */
[----:B------:R0:W-:Y:S01]  /*aea0*/  STL [R1+0x8], R2 ;  /* 0x0000080201007387 */ /* 0x0001e20000100800 */
[----:B------:R-:W-:Y:S05]  /*aeb0*/  @!P0 BRA `(.L_x_327) ;  /* 0x00000000002c8947 */ /* 0x000fea0003800000 */
[----:B------:R-:W1:Y:S08]  /*aec0*/  S2UR UR5, SR_CgaCtaId ;  /* 0x00000000000579c3 */ /* 0x000e700000008800 */
[----:B------:R-:W-:Y:S06]  /*aed0*/  BAR.SYNC.DEFER_BLOCKING 0x5, 0x180 ;  /* 0x0146000000007b1d */ /* 0x000fec0000010000 */
[----:B------:R-:W-:-:S02]  /*aee0*/  UMOV UR4, 0x400 ;  /* 0x0000040000047882 */ /* 0x000fc40000000000 */
[----:B-1----:R-:W-:-:S09]  /*aef0*/  ULEA UR4, UR5, UR4, 0x18 ;  /* 0x0000000405047291 */ /* 0x002fd2000f8ec03f */
[----:B------:R-:W1:Y:S04]  /*af00*/  LDS.128 R4, [UR4+0x298d0] ;  /* 0x0298d004ff047984 */ /* 0x000e680008000c00 */
[----:B-1----:R1:W-:Y:S01]  /*af10*/  STL [R1+0x14], R5 ;  /* 0x0000140501007387 */ /* 0x0023e20000100800 */
[----:B------:R-:W-:Y:S02]  /*af20*/  R2UR UR45, R7 ;  /* 0x00000000072d72ca */ /* 0x000fe400000e0000 */
[----:B------:R-:W-:Y:S01]  /*af30*/  R2UR UR36, R6 ;  /* 0x00000000062472ca */ /* 0x000fe200000e0000 */
[----:B------:R1:W-:Y:S01]  /*af40*/  STL [R1+0x10], R4 ;  /* 0x0000100401007387 */ /* 0x0003e20000100800 */
[----:B------:R-:W-:Y:S06]  /*af50*/  BAR.ARV 0x4, 0x180 ;  /* 0x0106000000007b1d */ /* 0x000fec0000002000 */
[----:B------:R-:W-:Y:S07]  /*af60*/  BRA `(.L_x_328) ;  /* 0x0000000800247947 */ /* 0x000fee0003800000 */
.L_x_327:
[----:B0-----:R-:W0:Y:S01]  /*af70*/  S2R R2, SR_TID.X ;  /* 0x0000000000027919 */ /* 0x001e220000002100 */
[----:B------:R-:W-:Y:S01]  /*af80*/  ULDC UR4, c[0x0][0xc3c] ;  /* 0x00030f0000047ab9 */ /* 0x000fe20000000800 */
[----:B------:R-:W1:Y:S01]  /*af90*/  LDC R9, c[0x0][0xc38] ;  /* 0x00030e00ff097b82 */ /* 0x000e620000000800 */
[----:B0-----:R-:W-:-:S04]  /*afa0*/  LOP3.LUT R5, R2, 0x1f, RZ, 0xc0, !PT ;  /* 0x0000001f02057812 */ /* 0x001fc800078ec0ff */
[----:B------:R-:W-:-:S04]  /*afb0*/  ISETP.NE.AND P0, PT, R5, 0x1f, PT ;  /* 0x0000001f0500780c */ /* 0x000fc80003f05270 */
[----:B------:R-:W-:-:S13]  /*afc0*/  ISETP.GE.OR P1, PT, R5, UR4, !P0 ;  /* 0x0000000405007c0c */ /* 0x000fda000c726670 */
[----:B------:R-:W0:Y:S02]  /*afd0*/  @!P1 LDC.64 R2, c[0x0][0xc80] ;  /* 0x00032000ff029b82 */ /* 0x000e240000000a00 */
[----:B0-----:R-:W-:-:S05]  /*afe0*/  @!P1 IMAD.WIDE.U32 R2, R5, 0x4, R2 ;  /* 0x0000000405029825 */ /* 0x001fca00078e0002 */
[----:B------:R-:W2:Y:S01]  /*aff0*/  @!P1 LDG.E R0, desc[UR48][R2.64] ;  /* 0x0000003002009981 */ /* 0x000ea2000c1e1900 */
[C---:B------:R-:W-:Y:S01]  /*b000*/  ISETP.NE.AND P1, PT, R5.reuse, RZ, PT ;  /* 0x000000ff0500720c */ /* 0x040fe20003f25270 */
[----:B------:R-:W-:Y:S01]  /*b010*/  UMOV UR45, URZ ;  /* 0x0000003f002d7c82 */ /* 0x000fe20008000000 */
[C---:B------:R-:W-:Y:S02]  /*b020*/  ISETP.GE.U32.AND P2, PT, R5.reuse, 0x2, PT ;  /* 0x000000020500780c */ /* 0x040fe40003f46070 */
[C---:B------:R-:W-:Y:S02]  /*b030*/  ISETP.GE.U32.AND P3, PT, R5.reuse, 0x4, PT ;  /* 0x000000040500780c */ /* 0x040fe40003f66070 */
[C---:B------:R-:W-:Y:S02]  /*b040*/  ISETP.GE.U32.AND P4, PT, R5.reuse, 0x8, PT ;  /* 0x000000080500780c */ /* 0x040fe40003f86070 */
[----:B------:R-:W-:Y:S01]  /*b050*/  ISETP.GE.U32.AND P5, PT, R5, 0x10, PT ;  /* 0x000000100500780c */ /* 0x000fe20003fa6070 */
[----:B--2---:R-:W0:Y:S02]  /*b060*/  SHFL.UP PT, R4, R0, 0x1, RZ ;  /* 0x0420000000047989 */ /* 0x004e2400000e00ff */
[----:B0-----:R-:W-:-:S05]  /*b070*/  SEL R7, R4, RZ, P1 ;  /* 0x000000ff04077207 */ /* 0x001fca0000800000 */
[----:B------:R-:W-:-:S05]  /*b080*/  IMAD.IADD R7, R0, 0x1, R7 ;  /* 0x0000000100077824 */ /* 0x000fca00078e0207 */
[----:B------:R-:W0:Y:S02]  /*b090*/  SHFL.UP PT, R4, R7, 0x2, RZ ;  /* 0x0440000007047989 */ /* 0x000e2400000e00ff */
[----:B0-----:R-:W-:-:S05]  /*b0a0*/  SEL R4, R4, RZ, P2 ;  /* 0x000000ff04047207 */ /* 0x001fca0001000000 */
[----:B------:R-:W-:-:S05]  /*b0b0*/  IMAD.IADD R4, R7, 0x1, R4 ;  /* 0x0000000107047824 */ /* 0x000fca00078e0204 */
[----:B------:R-:W0:Y:S02]  /*b0c0*/  SHFL.UP PT, R6, R4, 0x4, RZ ;  /* 0x0480000004067989 */ /* 0x000e2400000e00ff */
[----:B0-----:R-:W-:-:S05]  /*b0d0*/  SEL R3, R6, RZ, P3 ;  /* 0x000000ff06037207 */ /* 0x001fca0001800000 */
[----:B------:R-:W-:Y:S02]  /*b0e0*/  IMAD.IADD R3, R4, 0x1, R3 ;  /* 0x0000000104037824 */ /* 0x000fe400078e0203 */
[----:B------:R-:W0:Y:S03]  /*b0f0*/  S2R R4, SR_CTAID.X ;  /* 0x0000000000047919 */ /* 0x000e260000002500 */
[----:B------:R-:W2:Y:S02]  /*b100*/  SHFL.UP PT, R2, R3, 0x8, RZ ;  /* 0x0500000003027989 */ /* 0x000ea400000e00ff */
[----:B--2---:R-:W-:-:S05]  /*b110*/  SEL R2, R2, RZ, P4 ;  /* 0x000000ff02027207 */ /* 0x004fca0002000000 */
[----:B------:R-:W-:-:S05]  /*b120*/  IMAD.IADD R8, R3, 0x1, R2 ;  /* 0x0000000103087824 */ /* 0x000fca00078e0202 */
[----:B------:R-:W2:Y:S02]  /*b130*/  SHFL.UP PT, R2, R8, 0x10, RZ ;  /* 0x0600000008027989 */ /* 0x000ea400000e00ff */
[----:B--2---:R-:W-:-:S05]  /*b140*/  SEL R7, R2, RZ, P5 ;  /* 0x000000ff02077207 */ /* 0x004fca0002800000 */
[----:B------:R-:W-:-:S05]  /*b150*/  IMAD.IADD R2, R8, 0x1, R7 ;  /* 0x0000000108027824 */ /* 0x000fca00078e0207 */
[----:B------:R-:W1:Y:S02]  /*b160*/  SHFL.IDX PT, R6, R2, 0x1f, 0x1f ;  /* 0x03e01f0002067f89 */ /* 0x000e6400000e0000 */
[----:B-1----:R-:W-:Y:S02]  /*b170*/  IMAD R7, R6, R9, RZ ;  /* 0x0000000906077224 */ /* 0x002fe400078e02ff */
[----:B------:R-:W-:Y:S02]  /*b180*/  IMAD.MOV.U32 R6, RZ, RZ, RZ ;  /* 0x000000ffff067224 */ /* 0x000fe400078e00ff */
[----:B------:R-:W-:Y:S01]  /*b190*/  IMAD.MOV.U32 R10, RZ, RZ, R7 ;  /* 0x000000ffff0a7224 */ /* 0x000fe200078e0007 */
[----:B0-----:R-:W-:-:S13]  /*b1a0*/  ISETP.GT.AND P6, PT, R7, R4, PT ;  /* 0x000000040700720c */ /* 0x001fda0003fc4270 */
[----:B------:R-:W-:Y:S05]  /*b1b0*/  @P6 BRA `(.L_x_329) ;  /* 0x0000000000a46947 */ /* 0x000fea0003800000 */
[----:B------:R-:W-:Y:S01]  /*b1c0*/  IMAD.MOV.U32 R7, RZ, RZ, R10 ;  /* 0x000000ffff077224 */ /* 0x000fe200078e000a */
[----:B------:R-:W-:Y:S01]  /*b1d0*/  UMOV UR45, URZ ;  /* 0x0000003f002d7c82 */ /* 0x000fe20008000000 */
[----:B------:R-:W-:Y:S01]  /*b1e0*/  ULDC UR6, c[0x0][0xc3c] ;  /* 0x00030f0000067ab9 */ /* 0x000fe20000000800 */
[----:B------:R-:W-:-:S05]  /*b1f0*/  ULDC UR5, c[0x0][0xc3c] ;  /* 0x00030f0000057ab9 */ /* 0x000fca0000000800 */
.L_x_333:
[----:B------:R-:W-:-:S03]  /*b200*/  UIADD3 UR4, UR45, 0x1f, URZ ;  /* 0x0000001f2d047890 */ /* 0x000fc6000fffe03f */
[----:B------:R-:W-:Y:S01]  /*b210*/  UMOV UR45, UR5 ;  /* 0x00000005002d7c82 */ /* 0x000fe20008000000 */
[----:B------:R-:W-:-:S06]  /*b220*/  UISETP.GE.AND UP0, UPT, UR4, UR6, UPT ;  /* 0x000000060400728c */ /* 0x000fcc000bf06270 */
[----:B------:R-:W-:-:S13]  /*b230*/  PLOP3.LUT P6, PT, PT, PT, UP0, 0x40, 0x0 ;  /* 0x000000000000781c */ /* 0x000fda0003fce808 */
[----:B------:R-:W-:Y:S05]  /*b240*/  @!P6 BRA `(.L_x_330) ;  /* 0x000000040034e947 */ /* 0x000fea0003800000 */
[----:B------:R-:W-:Y:S01]  /*b250*/  UMOV UR45, UR4 ;  /* 0x00000004002d7c82 */ /* 0x000fe20008000000 */
[----:B------:R-:W-:Y:S01]  /*b260*/  BSSY B0, `(.L_x_331) ;  /* 0x0000008000007945 */ /* 0x000fe20003800000 */
[----:B------:R-:W-:Y:S02]  /*b270*/  VIADD R9, R5, UR45 ;  /* 0x0000002d05097c36 */ /* 0x000fe40008000000 */
[----:B------:R-:W-:-:S03]  /*b280*/  IMAD.MOV.U32 R0, RZ, RZ, RZ ;  /* 0x000000ffff007224 */ /* 0x000fc600078e00ff */
[----:B------:R-:W-:-:S13]  /*b290*/  ISETP.GE.OR P6, PT, R9, UR6, !P0 ;  /* 0x0000000609007c0c */ /* 0x000fda000c7c6670 */
[----:B------:R-:W-:Y:S05]  /*b2a0*/  @P6 BRA `(.L_x_332) ;  /* 0x00000000000c6947 */ /* 0x000fea0003800000 */
[----:B------:R-:W0:Y:S02]  /*b2b0*/  LDC.64 R2, c[0x0][0xc80] ;  /* 0x00032000ff027b82 */ /* 0x000e240000000a00 */
[----:B0-----:R-:W-:-:S05]  /*b2c0*/  IMAD.WIDE R2, R9, 0x4, R2 ;  /* 0x0000000409027825 */ /* 0x001fca00078e0202 */
[----:B------:R0:W5:Y:S02]  /*b2d0*/  LDG.E R0, desc[UR48][R2.64] ;  /* 0x0000003002007981 */ /* 0x000164000c1e1900 */
.L_x_332:
[----:B------:R-:W-:Y:S05]  /*b2e0*/  BSYNC B0 ;  /* 0x0000000000007941 */ /* 0x000fea0003800000 */
.L_x_331:
[----:B0----5:R-:W0:Y:S02]  /*b2f0*/  SHFL.UP PT, R2, R0, 0x1, RZ ;  /* 0x0420000000027989 */ /* 0x021e2400000e00ff */
[----:B0-----:R-:W-:-:S05]  /*b300*/  SEL R3, R2, RZ, P1 ;  /* 0x000000ff02037207 */ /* 0x001fca0000800000 */
[----:B------:R-:W-:-:S05]  /*b310*/  IMAD.IADD R3, R0, 0x1, R3 ;  /* 0x0000000100037824 */ /* 0x000fca00078e0203 */
[----:B------:R-:W0:Y:S02]  /*b320*/  SHFL.UP PT, R2, R3, 0x2, RZ ;  /* 0x0440000003027989 */ /* 0x000e2400000e00ff */
        /* <DEDUP_REMOVED lines=11> */
[----:B------:R-:W0:Y:S03]  /*b3e0*/  LDC R9, c[0x0][0xc38] ;  /* 0x00030e00ff097b82 */ /* 0x000e260000000800 */
[----:B------:R-:W0:Y:S02]  /*b3f0*/  SHFL.IDX PT, R12, R2, 0x1f, 0x1f ;  /* 0x03e01f00020c7f89 */ /* 0x000e2400000e0000 */
[----:B0-----:R-:W-:-:S04]  /*b400*/  IMAD R12, R12, R9, RZ ;  /* 0x000000090c0c7224 */ /* 0x001fc800078e02ff */
[----:B------:R-:W-:-:S05]  /*b410*/  IMAD.IADD R7, R12, 0x1, R7 ;  /* 0x000000010c077824 */ /* 0x000fca00078e0207 */
[----:B------:R-:W-:-:S13]  /*b420*/  ISETP.GT.AND P6, PT, R7, R4, PT ;  /* 0x000000040700720c */ /* 0x000fda0003fc4270 */
[----:B------:R-:W-:Y:S05]  /*b430*/  @!P6 BRA `(.L_x_333) ;  /* 0xfffffffc0070e947 */ /* 0x000fea000383ffff */
[----:B------:R-:W-:-:S07]  /*b440*/  IMAD.MOV.U32 R10, RZ, RZ, R12 ;  /* 0x000000ffff0a7224 */ /* 0x000fce00078e000c */
.L_x_329:
[----:B------:R-:W-:-:S04]  /*b450*/  IMAD.IADD R8, R7, 0x1, -R10 ;  /* 0x0000000107087824 */ /* 0x000fc800078e0a0a */
[----:B------:R-:W-:-:S05]  /*b460*/  IMAD R3, R2, R9, R8 ;  /* 0x0000000902037224 */ /* 0x000fca00078e0208 */
[----:B------:R-:W-:-:S13]  /*b470*/  ISETP.GT.AND P0, PT, R3, R4, PT ;  /* 0x000000040300720c */ /* 0x000fda0003f04270 */
[----:B------:R-:W-:Y:S02]  /*b480*/  VOTEU.ANY UR5, UPT, !P0 ;  /* 0x0000000000057886 */ /* 0x000fe400040e0100 */
[----:B------:R-:W-:Y:S02]  /*b490*/  UPOPC UR4, UR5 ;  /* 0x00000005000472bf */ /* 0x000fe40008000000 */
[----:B------:R-:W-:-:S04]  /*b4a0*/  ISETP.NE.AND P0, PT, RZ, UR5, PT ;  /* 0x00000005ff007c0c */ /* 0x000fc8000bf05270 */
[----:B------:R-:W-:-:S05]  /*b4b0*/  IMAD.U32 R11, RZ, RZ, UR4 ;  /* 0x00000004ff0b7e24 */ /* 0x000fca000f8e00ff */
[----:B------:R-:W0:Y:S02]  /*b4c0*/  SHFL.IDX PT, R0, R0, R11, 0x1f ;  /* 0x00001f0b00007589 */ /* 0x000e2400000e0000 */
[----:B0-----:R-:W-:-:S04]  /*b4d0*/  IABS R7, R0 ;  /* 0x0000000000077213 */ /* 0x001fc80000000000 */
[----:B------:R-:W0:Y:S08]  /*b4e0*/  I2F.RP R10, R7 ;  /* 0x00000007000a7306 */ /* 0x000e300000209400 */
[----:B0-----:R-:W0:Y:S02]  /*b4f0*/  MUFU.RCP R10, R10 ;  /* 0x0000000a000a7308 */ /* 0x001e240000001000 */
[----:B0-----:R-:W-:-:S06]  /*b500*/  VIADD R3, R10, 0xffffffe ;  /* 0x0ffffffe0a037836 */ /* 0x001fcc0000000000 */
[----:B------:R-:W0:Y:S01]  /*b510*/  F2I.FTZ.U32.TRUNC.NTZ R3, R3 ;  /* 0x0000000300037305 */ /* 0x000e22000021f000 */
[----:B------:R-:W-:Y:S05]  /*b520*/  @!P0 BRA `(.L_x_334) ;  /* 0x00000000000c8947 */ /* 0x000fea0003800000 */
[----:B------:R-:W-:-:S06]  /*b530*/  UIADD3 UR5, UR4, -0x1, URZ ;  /* 0xffffffff04057890 */ /* 0x000fcc000fffe03f */
[----:B------:R-:W-:-:S05]  /*b540*/  IMAD.U32 R11, RZ, RZ, UR5 ;  /* 0x00000005ff0b7e24 */ /* 0x000fca000f8e00ff */
[----:B------:R1:W2:Y:S02]  /*b550*/  SHFL.IDX PT, R6, R2, R11, 0x1f ;  /* 0x00001f0b02067589 */ /* 0x0002a400000e0000 */
.L_x_334:
[--C-:B01----:R-:W-:Y:S01]  /*b560*/  IMAD.MOV R2, RZ, RZ, -R3.reuse ;  /* 0x000000ffff027224 */ /* 0x103fe200078e0a03 */
[----:B------:R-:W-:Y:S01]  /*b570*/  UIADD3 UR45, UR4, UR45, URZ ;  /* 0x0000002d042d7290 */ /* 0x000fe2000fffe03f */
[----:B--2---:R-:W-:Y:S02]  /*b580*/  IMAD R6, R6, R9, R8 ;  /* 0x0000000906067224 */ /* 0x004fe400078e0208 */
[----:B------:R-:W-:Y:S02]  /*b590*/  IMAD R9, R2, R7, RZ ;  /* 0x0000000702097224 */ /* 0x000fe400078e02ff */
[----:B------:R-:W-:Y:S01]  /*b5a0*/  IMAD.MOV.U32 R2, RZ, RZ, RZ ;  /* 0x000000ffff027224 */ /* 0x000fe200078e00ff */
[----:B------:R1:W-:Y:S03]  /*b5b0*/  STL [R1+0x10], R6 ;  /* 0x0000100601007387 */ /* 0x0003e60000100800 */
[----:B------:R-:W-:-:S04]  /*b5c0*/  IMAD.HI.U32 R2, R3, R9, R2 ;  /* 0x0000000903027227 */ /* 0x000fc800078e0002 */
[----:B------:R-:W-:Y:S01]  /*b5d0*/  IMAD.IADD R9, R4, 0x1, -R6 ;  /* 0x0000000104097824 */ /* 0x000fe200078e0a06 */
[----:B------:R-:W-:-:S04]  /*b5e0*/  IABS R4, R0 ;  /* 0x0000000000047213 */ /* 0x000fc80000000000 */
[----:B------:R-:W-:Y:S01]  /*b5f0*/  IABS R3, R9 ;  /* 0x0000000900037213 */ /* 0x000fe20000000000 */
[----:B------:R-:W-:-:S04]  /*b600*/  IMAD.MOV R4, RZ, RZ, -R4 ;  /* 0x000000ffff047224 */ /* 0x000fc800078e0a04 */
[----:B------:R-:W-:-:S04]  /*b610*/  IMAD.HI.U32 R2, R2, R3, RZ ;  /* 0x0000000302027227 */ /* 0x000fc800078e00ff */
[----:B------:R-:W-:Y:S01]  /*b620*/  IMAD R4, R2, R4, R3 ;  /* 0x0000000402047224 */ /* 0x000fe200078e0203 */
[----:B------:R-:W-:-:S04]  /*b630*/  LOP3.LUT R3, R9, R0, RZ, 0x3c, !PT ;  /* 0x0000000009037212 */ /* 0x000fc800078e3cff */
[----:B------:R-:W-:Y:S02]  /*b640*/  ISETP.GT.U32.AND P1, PT, R7, R4, PT ;  /* 0x000000040700720c */ /* 0x000fe40003f24070 */
[----:B------:R-:W-:-:S11]  /*b650*/  ISETP.GE.AND P2, PT, R3, RZ, PT ;  /* 0x000000ff0300720c */ /* 0x000fd60003f46270 */
[----:B------:R-:W-:Y:S02]  /*b660*/  @!P1 IMAD.IADD R4, R4, 0x1, -R7 ;  /* 0x0000000104049824 */ /* 0x000fe400078e0a07 */
[----:B------:R-:W-:Y:S01]  /*b670*/  @!P1 VIADD R2, R2, 0x1 ;  /* 0x0000000102029836 */ /* 0x000fe20000000000 */
[----:B------:R-:W-:Y:S02]  /*b680*/  ISETP.NE.AND P1, PT, R0, RZ, PT ;  /* 0x000000ff0000720c */ /* 0x000fe40003f25270 */
[----:B------:R-:W-:-:S13]  /*b690*/  ISETP.GE.U32.AND P0, PT, R4, R7, PT ;  /* 0x000000070400720c */ /* 0x000fda0003f06070 */
[----:B------:R-:W-:-:S04]  /*b6a0*/  @P0 VIADD R2, R2, 0x1 ;  /* 0x0000000102020836 */ /* 0x000fc80000000000 */
[----:B------:R-:W-:Y:S01]  /*b6b0*/  @!P2 IMAD.MOV R2, RZ, RZ, -R2 ;  /* 0x000000ffff02a224 */ /* 0x000fe200078e0a02 */
[----:B------:R-:W-:-:S04]  /*b6c0*/  @!P1 LOP3.LUT R2, RZ, R0, RZ, 0x33, !PT ;  /* 0x00000000ff029212 */ /* 0x000fc800078e33ff */
[----:B------:R-:W-:Y:S01]  /*b6d0*/  R2UR UR36, R2 ;  /* 0x00000000022472ca */ /* 0x000fe200000e0000 */
[----:B------:R-:W-:-:S04]  /*b6e0*/  IMAD.MOV R3, RZ, RZ, -R2 ;  /* 0x000000ffff037224 */ /* 0x000fc800078e0a02 */
[----:B------:R-:W-:-:S05]  /*b6f0*/  IMAD R0, R0, R3, R9 ;  /* 0x0000000300007224 */ /* 0x000fca00078e0209 */
[----:B------:R1:W-:Y:S01]  /*b700*/  STL [R1+0x14], R0 ;  /* 0x0000140001007387 */ /* 0x0003e20000100800 */
[----:B------:R-:W-:Y:S05]  /*b710*/  BRA `(.L_x_335) ;  /* 0x00000000000c7947 */ /* 0x000fea0003800000 */
.L_x_330:
[----:B------:R0:W-:Y:S01]  /*b720*/  STL [R1+0x10], R4 ;  /* 0x0000100401007387 */ /* 0x0001e20000100800 */
[----:B------:R-:W-:-:S03]  /*b730*/  UMOV UR36, URZ ;  /* 0x0000003f00247c82 */ /* 0x000fc60008000000 */
[----:B------:R0:W-:Y:S02]  /*b740*/  STL [R1+0x14], RZ ;  /* 0x000014ff01007387 */ /* 0x0001e40000100800 */
.L_x_335:
[----:B------:R-:W2:Y:S04]  /*b750*/  LDL R2, [R1+0x14] ;  /* 0x0000140001027983 */ /* 0x000ea80000100800 */
[----:B0-----:R-:W3:Y:S01]  /*b760*/  LDL R4, [R1+0x10] ;  /* 0x0000100001047983 */ /* 0x001ee20000100800 */
[----:B------:R-:W-:-:S13]  /*b770*/  ISETP.NE.AND P0, PT, R5, RZ, PT ;  /* 0x000000ff0500720c */ /* 0x000fda0003f05270 */
[----:B------:R-:W0:Y:S01]  /*b780*/  @!P0 S2R R3, SR_CgaCtaId ;  /* 0x0000000000038919 */ /* 0x000e220000008800 */
[----:B-1----:R-:W-:Y:S01]  /*b790*/  @!P0 MOV R0, 0x400 ;  /* 0x0000040000008802 */ /* 0x002fe20000000f00 */
[----:B------:R-:W-:Y:S02]  /*b7a0*/  IMAD.U32 R6, RZ, RZ, UR36 ;  /* 0x00000024ff067e24 */ /* 0x000fe4000f8e00ff */
[----:B------:R-:W-:Y:S01]  /*b7b0*/  IMAD.U32 R7, RZ, RZ, UR45 ;  /* 0x0000002dff077e24 */ /* 0x000fe2000f8e00ff */
[----:B0-----:R-:W-:Y:S01]  /*b7c0*/  @!P0 LEA R0, R3, R0, 0x18 ;  /* 0x0000000003008211 */ /* 0x001fe200078ec0ff */
[----:B--2---:R-:W-:-:S05]  /*b7d0*/  IMAD.MOV.U32 R5, RZ, RZ, R2 ;  /* 0x000000ffff057224 */ /* 0x004fca00078e0002 */
[----:B---3--:R2:W-:Y:S01]  /*b7e0*/  @!P0 STS.128 [R0+0x298d0], R4 ;  /* 0x0298d00400008388 */ /* 0x0085e20000000c00 */
[----:B------:R-:W-:Y:S06]  /*b7f0*/  BAR.ARV 0x5, 0x180 ;  /* 0x0146000000007b1d */ /* 0x000fec0000002000 */
.L_x_328:
[----:B--2---:R-:W-:Y:S01]  /*b800*/  IMAD.MOV.U32 R0, RZ, RZ, 0x1 ;  /* 0x00000001ff007424 */ /* 0x004fe200078e00ff */
[----:B------:R-:W-:Y:S01]  /*b810*/  ULDC UR4, c[0x0][0xc3c] ;  /* 0x00030f0000047ab9 */ /* 0x000fe20000000800 */
[----:B------:R2:W-:Y:S01]  /*b820*/  STL [R1+0x28], RZ ;  /* 0x000028ff01007387 */ /* 0x0005e20000100800 */
[----:B------:R-:W-:Y:S01]  /*b830*/  UISETP.GE.AND UP0, UPT, UR45, UR4, UPT ;  /* 0x000000042d00728c */ /* 0x000fe2000bf06270 */
[----:B------:R-:W-:Y:S02]  /*b840*/  IMAD.MOV.U32 R18, RZ, RZ, RZ ;  /* 0x000000ffff127224 */ /* 0x000fe400078e00ff */
[----:B------:R2:W-:Y:S03]  /*b850*/  STL [R1], R0 ;  /* 0x0000000001007387 */ /* 0x0005e60000100800 */
[----:B------:R-:W-:-:S13]  /*b860*/  PLOP3.LUT P0, PT, PT, PT, UP0, 0x80, 0x0 ;  /* 0x000000000000781c */ /* 0x000fda0003f0f008 */
[----:B--2---:R-:W-:Y:S05]  /*b870*/  @P0 BRA `(.L_x_336) ;  /* 0x00000044000c0947 */ /* 0x004fea0003800000 */
[----:B------:R-:W2:Y:S01]  /*b880*/  S2R R11, SR_TID.X ;  /* 0x00000000000b7919 */ /* 0x000ea20000002100 */
[----:B------:R-:W3:Y:S01]  /*b890*/  S2UR UR5, SR_CgaCtaId ;  /* 0x00000000000579c3 */ /* 0x000ee20000008800 */
[----:B------:R-:W-:Y:S01]  /*b8a0*/  UMOV UR4, 0x400 ;  /* 0x0000040000047882 */ /* 0x000fe20000000000 */
[----:B------:R-:W-:Y:S01]  /*b8b0*/  IMAD.MOV.U32 R18, RZ, RZ, RZ ;  /* 0x000000ffff127224 */ /* 0x000fe200078e00ff */
[----:B------:R-:W-:Y:S01]  /*b8c0*/  ULDC UR43, c[0x0][0xc] ;  /* 0x00000300002b7ab9 */ /* 0x000fe20000000800 */
[----:B------:R-:W-:Y:S02]  /*b8d0*/  ULOP3.LUT UR39, UR38, 0x1, URZ, 0xfc, !UPT ;  /* 0x0000000126277892 */ /* 0x000fe4000f8efc3f */
[----:B------:R-:W-:Y:S01]  /*b8e0*/  ULOP3.LUT UR44, UR38, 0x2, URZ, 0xfc, !UPT ;  /* 0x00000002262c7892 */ /* 0x000fe2000f8efc3f */
[----:B------:R-:W-:Y:S01]  /*b8f0*/  ULDC.64 UR52, c[0x0][0x198] ;  /* 0x0000660000347ab9 */ /* 0x000fe20000000a00 */
[----:B---3--:R-:W-:-:S06]  /*b900*/  ULEA UR4, UR5, UR4, 0x18 ;  /* 0x0000000405047291 */ /* 0x008fcc000f8ec03f */
[----:B------:R-:W-:Y:S01]  /*b910*/  IMAD.U32 R17, RZ, RZ, UR4 ;  /* 0x00000004ff117e24 */ /* 0x000fe2000f8e00ff */
[C---:B--2---:R-:W-:Y:S01]  /*b920*/  LOP3.LUT R10, R11.reuse, 0x7f, RZ, 0xc0, !PT ;  /* 0x0000007f0b0a7812 */ /* 0x044fe200078ec0ff */
[C---:B-1----:R-:W-:Y:S01]  /*b930*/  IMAD.SHL.U32 R4, R11.reuse, 0x80, RZ ;  /* 0x000000800b047824 */ /* 0x042fe200078e00ff */
[C---:B------:R-:W-:Y:S01]  /*b940*/  LOP3.LUT P0, RZ, R11.reuse, 0x4, RZ, 0xc0, !PT ;  /* 0x000000040bff7812 */ /* 0x040fe2000780c0ff */
[C---:B------:R-:W-:Y:S01]  /*b950*/  IMAD.SHL.U32 R3, R11.reuse, 0x10, RZ ;  /* 0x000000100b037824 */ /* 0x040fe200078e00ff */
[----:B------:R-:W-:Y:S01]  /*b960*/  SHF.R.U32.HI R5, RZ, 0x5, R10 ;  /* 0x00000005ff057819 */ /* 0x000fe2000001160a */
[C---:B0-----:R-:W-:Y:S01]  /*b970*/  IMAD.SHL.U32 R2, R11.reuse, 0x20, RZ ;  /* 0x000000200b027824 */ /* 0x041fe200078e00ff */
[----:B------:R-:W-:Y:S01]  /*b980*/  LOP3.LUT R6, R4, 0x380, RZ, 0xc0, !PT ;  /* 0x0000038004067812 */ /* 0x000fe200078ec0ff */
[----:B------:R-:W-:Y:S01]  /*b990*/  IMAD.SHL.U32 R8, R11, 0x4, RZ ;  /* 0x000000040b087824 */ /* 0x000fe200078e00ff */
[----:B------:R-:W-:Y:S01]  /*b9a0*/  LOP3.LUT R0, R3, 0x1b0, RZ, 0xc0, !PT ;  /* 0x000001b003007812 */ /* 0x000fe200078ec0ff */
[----:B------:R-:W-:-:S02]  /*b9b0*/  IMAD.SHL.U32 R7, R5, 0x200, RZ ;  /* 0x0000020005077824 */ /* 0x000fc400078e00ff */
[----:B------:R-:W-:Y:S02]  /*b9c0*/  IMAD R6, R5, 0x10, R6 ;  /* 0x0000001005067824 */ /* 0x000fe400078e0206 */
[----:B------:R-:W-:Y:S01]  /*b9d0*/  IMAD.SHL.U32 R5, R11, 0x2, RZ ;  /* 0x000000020b057824 */ /* 0x000fe200078e00ff */
[----:B------:R-:W-:-:S04]  /*b9e0*/  LOP3.LUT R9, R7, 0x60, R2, 0xf8, !PT ;  /* 0x0000006007097812 */ /* 0x000fc800078ef802 */
[----:B------:R-:W-:Y:S02]  /*b9f0*/  LOP3.LUT R0, R0, 0x30, R5, 0x78, !PT ;  /* 0x0000003000007812 */ /* 0x000fe400078e7805 */
[----:B------:R-:W-:-:S04]  /*ba00*/  LOP3.LUT R5, R7, 0x40, R3, 0xf8, !PT ;  /* 0x0000004007057812 */ /* 0x000fc800078ef803 */
[----:B------:R-:W-:Y:S02]  /*ba10*/  LOP3.LUT R0, R5, R0, RZ, 0xfc, !PT ;  /* 0x0000000005007212 */ /* 0x000fe400078efcff */
[----:B------:R-:W-:-:S04]  /*ba20*/  LOP3.LUT R5, R2, 0x80, RZ, 0xc0, !PT ;  /* 0x0000008002057812 */ /* 0x000fc800078ec0ff */
[----:B------:R-:W-:-:S04]  /*ba30*/  LOP3.LUT R5, R5, 0x10, R11, 0xf8, !PT ;  /* 0x0000001005057812 */ /* 0x000fc800078ef80b */
[----:B------:R-:W-:Y:S02]  /*ba40*/  LOP3.LUT R7, R5, 0x10, R8, 0x78, !PT ;  /* 0x0000001005077812 */ /* 0x000fe400078e7808 */
[----:B------:R-:W-:Y:S02]  /*ba50*/  LOP3.LUT R5, R6, 0x70, R3, 0x78, !PT ;  /* 0x0000007006057812 */ /* 0x000fe400078e7803 */
[----:B------:R-:W-:Y:S02]  /*ba60*/  LOP3.LUT R6, R9, 0x100, R2, 0xf8, !PT ;  /* 0x0000010009067812 */ /* 0x000fe400078ef802 */
[----:B------:R-:W-:Y:S02]  /*ba70*/  LOP3.LUT R5, R5, 0xc00, R4, 0xf8, !PT ;  /* 0x00000c0005057812 */ /* 0x000fe400078ef804 */
[----:B------:R-:W-:-:S03]  /*ba80*/  LOP3.LUT R4, R6, R7, RZ, 0xfc, !PT ;  /* 0x0000000706047212 */ /* 0x000fc600078efcff */
[----:B------:R0:W-:Y:S04]  /*ba90*/  STL [R1+0x1c], R5 ;  /* 0x00001c0501007387 */ /* 0x0001e80000100800 */
[----:B------:R1:W-:Y:S01]  /*baa0*/  STL [R1+0x18], R4 ;  /* 0x0000180401007387 */ /* 0x0003e20000100800 */
[----:B0-----:R-:W-:Y:S02]  /*bab0*/  SHF.R.U32.HI R5, RZ, 0x2, R10 ;  /* 0x00000002ff057819 */ /* 0x001fe4000001160a */
[----:B-1----:R-:W-:Y:S01]  /*bac0*/  LOP3.LUT R4, R3, 0x30, RZ, 0xc0, !PT ;  /* 0x0000003003047812 */ /* 0x002fe200078ec0ff */
[----:B------:R-:W-:-:S05]  /*bad0*/  IMAD.MOV.U32 R3, RZ, RZ, 0x40 ;  /* 0x00000040ff037424 */ /* 0x000fca00078e00ff */
[----:B------:R-:W-:Y:S02]  /*bae0*/  SEL R6, R3, 0xffffffc0, !P0 ;  /* 0xffffffc003067807 */ /* 0x000fe40004000000 */
[----:B------:R-:W-:Y:S01]  /*baf0*/  LOP3.LUT R3, R5, 0x60, R2, 0xf8, !PT ;  /* 0x0000006005037812 */ /* 0x000fe200078ef802 */
[----:B------:R-:W-:Y:S02]  /*bb00*/  IMAD.IADD R2, R17, 0x1, R0 ;  /* 0x0000000111027824 */ /* 0x000fe400078e0200 */
[----:B------:R-:W-:Y:S01]  /*bb10*/  IMAD.MOV.U32 R0, RZ, RZ, 0x1 ;  /* 0x00000001ff007424 */ /* 0x000fe200078e00ff */
[----:B------:R-:W-:Y:S04]  /*bb20*/  STL [R1+0x20], R6 ;  /* 0x0000200601007387 */ /* 0x000fe80000100800 */
[----:B------:R0:W-:Y:S04]  /*bb30*/  STL [R1+0x24], R2 ;  /* 0x0000240201007387 */ /* 0x0001e80000100800 */
[----:B------:R1:W-:Y:S04]  /*bb40*/  STL [R1], R0 ;  /* 0x0000000001007387 */ /* 0x0003e80000100800 */
[----:B------:R2:W-:Y:S01]  /*bb50*/  STL [R1+0x28], RZ ;  /* 0x000028ff01007387 */ /* 0x0005e20000100800 */
[----:B0-----:R-:W-:-:S02]  /*bb60*/  LOP3.LUT R2, R4, 0x40, RZ, 0xfc, !PT ;  /* 0x0000004004027812 */ /* 0x001fc400078efcff */
[----:B-1----:R-:W-:-:S07]  /*bb70*/  LOP3.LUT R0, R4, 0x80, RZ, 0xfc, !PT ;  /* 0x0000008004007812 */ /* 0x002fce00078efcff */
.L_x_407:
[----:B------:R-:W-:Y:S01]  /*bb80*/  ULDC.64 UR4, c[0x0][0xc88] ;  /* 0x0003220000047ab9 */ /* 0x000fe20000000a00 */
[----:B------:R-:W-:Y:S01]  /*bb90*/  ULDC.64 UR6, c[0x0][0xa18] ;  /* 0x0002860000067ab9 */ /* 0x000fe20000000a00 */
[----:B------:R-:W-:-:S06]  /*bba0*/  UIMAD.WIDE UR4, UR45, 0x4, UR4 ;  /* 0x000000042d0478a5 */ /* 0x000fcc000f8e0204 */
[----:B------:R-:W-:Y:S02]  /*bbb0*/  IMAD.U32 R2, RZ, RZ, UR4 ;  /* 0x00000004ff027e24 */ /* 0x000fe4000f8e00ff */
[----:B------:R-:W-:Y:S01]  /*bbc0*/  IMAD.U32 R3, RZ, RZ, UR5 ;  /* 0x00000005ff037e24 */ /* 0x000fe2000f8e00ff */
[----:B------:R-:W-:Y:S01]  /*bbd0*/  UISETP.NE.U32.AND UP0, UPT, UR6, URZ, UPT ;  /* 0x0000003f0600728c */ /* 0x000fe2000bf05070 */
[----:B------:R-:W-:-:S03]  /*bbe0*/  ULDC.64 UR4, c[0x0][0xa28] ;  /* 0x00028a0000047ab9 */ /* 0x000fc60000000a00 */
[----:B------:R-:W3:Y:S01]  /*bbf0*/  LDG.E R2, desc[UR48][R2.64] ;  /* 0x0000003002027981 */ /* 0x000ee2000c1e1900 */
[----:B------:R-:W-:Y:S02]  /*bc00*/  UISETP.NE.AND.EX UP0, UPT, UR7, URZ, UPT, UP0 ;  /* 0x0000003f0700728c */ /* 0x000fe4000bf05300 */
[----:B------:R-:W-:Y:S01]  /*bc10*/  UISETP.NE.U32.AND UP1, UPT, UR4, URZ, UPT ;  /* 0x0000003f0400728c */ /* 0x000fe2000bf25070 */
[----:B------:R-:W-:-:S03]  /*bc20*/  ULDC UR8, c[0x0][0x288] ;  /* 0x0000a20000087ab9 */ /* 0x000fc60000000800 */
[----:B------:R-:W-:Y:S01]  /*bc30*/  UISETP.NE.AND.EX UP1, UPT, UR5, URZ, UPT, UP1 ;  /* 0x0000003f0500728c */ /* 0x000fe2000bf25310 */
[----:B------:R-:W-:Y:S01]  /*bc40*/  PLOP3.LUT P3, PT, PT, PT, UP0, 0x80, 0x0 ;  /* 0x000000000000781c */ /* 0x000fe20003f6f008 */
[----:B------:R-:W-:-:S04]  /*bc50*/  IMAD.U32 R19, RZ, RZ, UR8 ;  /* 0x00000008ff137e24 */ /* 0x000fc8000f8e00ff */
[----:B------:R-:W-:Y:S02]  /*bc60*/  PLOP3.LUT P2, PT, PT, PT, UP1, 0x80, 0x0 ;  /* 0x000000000000781c */ /* 0x000fe40003f4f018 */
[----:B---3--:R-:W-:-:S13]  /*bc70*/  R2UR UR46, R2 ;  /* 0x00000000022e72ca */ /* 0x008fda00000e0000 */
[----:B------:R-:W-:Y:S02]  /*bc80*/  USHF.R.S32.HI UR50, URZ, 0x1f, UR46 ;  /* 0x0000001f3f327899 */ /* 0x000fe4000801142e */
[----:B------:R-:W-:Y:S02]  /*bc90*/  USHF.L.U32 UR47, UR46, 0x2, URZ ;  /* 0x000000022e2f7899 */ /* 0x000fe4000800063f */
[----:B------:R-:W-:Y:S02]  /*bca0*/  USHF.L.U64.HI UR51, UR46, 0x2, UR50 ;  /* 0x000000022e337899 */ /* 0x000fe40008010232 */
[----:B------:R-:W-:Y:S02]  /*bcb0*/  @UP0 UIADD3 UR6, UP3, UR47, UR6, URZ ;  /* 0x000000062f060290 */ /* 0x000fe4000ff7e03f */
[----:B------:R-:W-:Y:S02]  /*bcc0*/  @UP1 ULEA UR4, UP2, UR46, UR4, 0x2 ;  /* 0x000000042e041291 */ /* 0x000fe4000f84103f */
[----:B------:R-:W-:-:S02]  /*bcd0*/  @UP0 UIADD3.X UR7, UR51, UR7, URZ, UP3, !UPT ;  /* 0x0000000733070290 */ /* 0x000fc40009ffe43f */
[----:B------:R-:W-:Y:S01]  /*bce0*/  @UP1 ULEA.HI.X UR5, UR46, UR5, UR50, 0x2, UP2 ;  /* 0x000000052e051291 */ /* 0x000fe200090f1432 */
[----:B------:R-:W-:-:S03]  /*bcf0*/  IMAD.U32 R2, RZ, RZ, UR6 ;  /* 0x00000006ff027e24 */ /* 0x000fc6000f8e00ff */
[----:B------:R-:W-:Y:S01]  /*bd00*/  IMAD.U32 R3, RZ, RZ, UR7 ;  /* 0x00000007ff037e24 */ /* 0x000fe2000f8e00ff */
[----:B------:R-:W-:-:S04]  /*bd10*/  ULDC.64 UR6, c[0x0][0xa08] ;  /* 0x0002820000067ab9 */ /* 0x000fc80000000a00 */
[----:B0-----:R0:W5:Y:S01]  /*bd20*/  @P3 LDG.E R19, desc[UR48][R2.64] ;  /* 0x0000003002133981 */ /* 0x001162000c1e1900 */
[----:B------:R-:W-:Y:S01]  /*bd30*/  ISETP.NE.U32.AND P1, PT, RZ, UR6, PT ;  /* 0x00000006ff007c0c */ /* 0x000fe2000bf25070 */
[----:B------:R-:W-:Y:S01]  /*bd40*/  UIADD3 UR6, UP1, UR47, UR6, URZ ;  /* 0x000000062f067290 */ /* 0x000fe2000ff3e03f */
[----:B0-----:R-:W-:Y:S02]  /*bd50*/  IMAD.U32 R2, RZ, RZ, UR4 ;  /* 0x00000004ff027e24 */ /* 0x001fe4000f8e00ff */
[----:B------:R-:W-:Y:S01]  /*bd60*/  IMAD.U32 R3, RZ, RZ, UR5 ;  /* 0x00000005ff037e24 */ /* 0x000fe2000f8e00ff */
[----:B------:R-:W-:Y:S02]  /*bd70*/  ULDC.64 UR4, c[0x0][0xa00] ;  /* 0x0002800000047ab9 */ /* 0x000fe40000000a00 */
[----:B------:R-:W-:Y:S01]  /*bd80*/  ISETP.NE.U32.AND P0, PT, RZ, UR4, PT ;  /* 0x00000004ff007c0c */ /* 0x000fe2000bf05070 */
[----:B------:R-:W-:Y:S01]  /*bd90*/  UIADD3 UR4, UP0, UR47, UR4, URZ ;  /* 0x000000042f047290 */ /* 0x000fe2000ff1e03f */
[----:B------:R-:W-:Y:S01]  /*bda0*/  ISETP.NE.AND.EX P1, PT, RZ, UR7, PT, P1 ;  /* 0x00000007ff007c0c */ /* 0x000fe2000bf25310 */
[----:B-1----:R0:W3:Y:S01]  /*bdb0*/  @P2 LDG.E R7, desc[UR48][R2.64] ;  /* 0x0000003002072981 */ /* 0x0020e2000c1e1900 */
[----:B------:R-:W-:Y:S01]  /*bdc0*/  ISETP.NE.AND.EX P0, PT, RZ, UR5, PT, P0 ;  /* 0x00000005ff007c0c */ /* 0x000fe2000bf05300 */
[----:B------:R-:W-:Y:S01]  /*bdd0*/  UIADD3.X UR5, UR51, UR5, URZ, UP0, !UPT ;  /* 0x0000000533057290 */ /* 0x000fe200087fe43f */
[----:B------:R-:W-:Y:S01]  /*bde0*/  IMAD.U32 R4, RZ, RZ, UR6 ;  /* 0x00000006ff047e24 */ /* 0x000fe2000f8e00ff */
[----:B------:R-:W-:Y:S01]  /*bdf0*/  UIADD3.X UR7, UR51, UR7, URZ, UP1, !UPT ;  /* 0x0000000733077290 */ /* 0x000fe20008ffe43f */
[----:B0-----:R-:W-:-:S03]  /*be00*/  IMAD.U32 R2, RZ, RZ, UR4 ;  /* 0x00000004ff027e24 */ /* 0x001fc6000f8e00ff */
[----:B------:R-:W-:Y:S02]  /*be10*/  IMAD.U32 R3, RZ, RZ, UR5 ;  /* 0x00000005ff037e24 */ /* 0x000fe4000f8e00ff */
[----:B------:R-:W-:-:S04]  /*be20*/  IMAD.U32 R5, RZ, RZ, UR7 ;  /* 0x00000007ff057e24 */ /* 0x000fc8000f8e00ff */
[----:B------:R0:W5:Y:S04]  /*be30*/  @P0 LDG.E R0, desc[UR48][R2.64] ;  /* 0x0000003002000981 */ /* 0x000168000c1e1900 */
[----:B------:R0:W5:Y:S01]  /*be40*/  @P1 LDG.E R6, desc[UR48][R4.64] ;  /* 0x0000003004061981 */ /* 0x000162000c1e1900 */
[----:B------:R-:W-:Y:S01]  /*be50*/  UMOV UR41, URZ ;  /* 0x0000003f00297c82 */ /* 0x000fe20008000000 */
[----:B---3--:R-:W-:Y:S01]  /*be60*/  @P2 R2UR UR41, R7 ;  /* 0x00000000072922ca */ /* 0x008fe200000e0000 */
[----:B0-----:R-:W-:-:S14]  /*be70*/  @P3 BRA `(.L_x_337) ;  /* 0x0000000000103947 */ /* 0x001fdc0003800000 */
[----:B------:R-:W-:Y:S05]  /*be80*/  @!P0 BRA `(.L_x_337) ;  /* 0x00000000000c8947 */ /* 0x000fea0003800000 */
[----:B-----5:R-:W3:Y:S04]  /*be90*/  LDG.E R19, desc[UR48][R2.64] ;  /* 0x0000003002137981 */ /* 0x020ee8000c1e1900 */
[----:B------:R-:W3:Y:S02]  /*bea0*/  LDG.E R2, desc[UR48][R2.64+0x4] ;  /* 0x0000043002027981 */ /* 0x000ee4000c1e1900 */
[----:B---3--:R-:W-:-:S07]  /*beb0*/  IMAD.IADD R19, R2, 0x1, -R19 ;  /* 0x0000000102137824 */ /* 0x008fce00078e0a13 */
.L_x_337:
[----:B------:R-:W-:Y:S01]  /*bec0*/  UMOV UR54, URZ ;  /* 0x0000003f00367c82 */ /* 0x000fe20008000000 */
[----:B-----5:R-:W-:Y:S01]  /*bed0*/  @P0 R2UR UR54, R0 ;  /* 0x00000000003602ca */ /* 0x020fe200000e0000 */
[----:B------:R-:W-:Y:S01]  /*bee0*/  IMAD.U32 R0, RZ, RZ, UR46 ;  /* 0x0000002eff007e24 */ /* 0x000fe2000f8e00ff */
[----:B------:R-:W-:Y:S01]  /*bef0*/  ULDC.64 UR6, c[0x0][0xa20] ;  /* 0x0002880000067ab9 */ /* 0x000fe20000000a00 */
[----:B------:R-:W-:Y:S01]  /*bf00*/  UMOV UR42, URZ ;  /* 0x0000003f002a7c82 */ /* 0x000fe20008000000 */
[----:B------:R-:W-:Y:S01]  /*bf10*/  ISETP.NE.U32.AND P0, PT, RZ, UR6, PT ;  /* 0x00000006ff007c0c */ /* 0x000fe2000bf05070 */
[----:B------:R-:W-:Y:S01]  /*bf20*/  ULDC.64 UR4, c[0x0][0x418] ;  /* 0x0001060000047ab9 */ /* 0x000fe20000000a00 */
[----:B------:R0:W-:Y:S01]  /*bf30*/  STL [R1+0x4], R0 ;  /* 0x0000040001007387 */ /* 0x0001e20000100800 */
[----:B------:R-:W-:Y:S01]  /*bf40*/  @P1 R2UR UR42, R6 ;  /* 0x00000000062a12ca */ /* 0x000fe200000e0000 */
[----:B------:R-:W-:Y:S01]  /*bf50*/  UISETP.NE.U32.AND UP0, UPT, UR4, URZ, UPT ;  /* 0x0000003f0400728c */ /* 0x000fe2000bf05070 */
[----:B------:R-:W-:-:S02]  /*bf60*/  ISETP.NE.AND.EX P0, PT, RZ, UR7, PT, P0 ;  /* 0x00000007ff007c0c */ /* 0x000fc4000bf05300 */
[----:B------:R-:W-:Y:S01]  /*bf70*/  ULDC UR4, c[0x0][0x424] ;  /* 0x0001090000047ab9 */ /* 0x000fe20000000800 */
[----:B------:R-:W-:-:S03]  /*bf80*/  UISETP.NE.AND.EX UP0, UPT, UR5, URZ, UPT, UP0 ;  /* 0x0000003f0500728c */ /* 0x000fc6000bf05300 */
[----:B------:R-:W-:Y:S01]  /*bf90*/  ULDC UR5, c[0x0][0x2f0] ;  /* 0x0000bc0000057ab9 */ /* 0x000fe20000000800 */
[----:B------:R-:W-:-:S04]  /*bfa0*/  USEL UR4, UR4, 0x1, UP0 ;  /* 0x0000000104047887 */ /* 0x000fc80008000000 */
[----:B------:R-:W-:Y:S02]  /*bfb0*/  UIMAD UR4, UR4, UR5, URZ ;  /* 0x00000005040472a4 */ /* 0x000fe4000f8e023f */
[----:B------:R-:W-:Y:S01]  /*bfc0*/  UIADD3 UR42, UR42, UR41, URZ ;  /* 0x000000292a2a7290 */ /* 0x000fe2000fffe03f */
[----:B0-----:R-:W-:Y:S11]  /*bfd0*/  @!P0 BRA `(.L_x_338) ;  /* 0x00000000001c8947 */ /* 0x001ff60003800000 */
[----:B------:R-:W-:-:S04]  /*bfe0*/  UIADD3 UR4, UP0, UR47, UR6, URZ ;  /* 0x000000062f047290 */ /* 0x000fc8000ff1e03f */
[----:B------:R-:W-:Y:S02]  /*bff0*/  UIADD3.X UR5, UR51, UR7, URZ, UP0, !UPT ;  /* 0x0000000733057290 */ /* 0x000fe400087fe43f */
[----:B------:R-:W-:-:S04]  /*c000*/  IMAD.U32 R2, RZ, RZ, UR4 ;  /* 0x00000004ff027e24 */ /* 0x000fc8000f8e00ff */
[----:B------:R-:W-:-:S05]  /*c010*/  IMAD.U32 R3, RZ, RZ, UR5 ;  /* 0x00000005ff037e24 */ /* 0x000fca000f8e00ff */
[----:B------:R-:W3:Y:S02]  /*c020*/  LDG.E R2, desc[UR48][R2.64] ;  /* 0x0000003002027981 */ /* 0x000ee4000c1e1900 */
[----:B---3--:R-:W-:Y:S01]  /*c030*/  R2UR UR4, R2 ;  /* 0x00000000020472ca */ /* 0x008fe200000e0000 */
[----:B------:R-:W-:-:S14]  /*c040*/  BRA `(.L_x_339) ;  /* 0x0000000000187947 */ /* 0x000fdc0003800000 */
.L_x_338:
[----:B------:R-:W-:Y:S05]  /*c050*/  @!P1 BRA `(.L_x_339) ;  /* 0x0000000000149947 */ /* 0x000fea0003800000 */
[----:B------:R-:W3:Y:S04]  /*c060*/  LDG.E R0, desc[UR48][R4.64] ;  /* 0x0000003004007981 */ /* 0x000ee8000c1e1900 */
[----:B------:R-:W4:Y:S01]  /*c070*/  LDG.E R4, desc[UR48][R4.64+0x4] ;  /* 0x0000043004047981 */ /* 0x000f22000c1e1900 */
[----:B---3--:R-:W-:Y:S02]  /*c080*/  R2UR UR5, R0 ;  /* 0x00000000000572ca */ /* 0x008fe400000e0000 */
[----:B----4-:R-:W-:-:S13]  /*c090*/  R2UR UR4, R4 ;  /* 0x00000000040472ca */ /* 0x010fda00000e0000 */
[----:B------:R-:W-:-:S12]  /*c0a0*/  UIADD3 UR4, -UR5, UR4, URZ ;  /* 0x0000000405047290 */ /* 0x000fd8000fffe13f */
.L_x_339:
[----:B------:R-:W-:Y:S01]  /*c0b0*/  UIADD3 UR41, -UR41, UR4, URZ ;  /* 0x0000000429297290 */ /* 0x000fe2000fffe13f */
[----:B------:R-:W-:Y:S03]  /*c0c0*/  BSSY B7, `(.L_x_340) ;  /* 0x000031c000077945 */ /* 0x000fe60003800000 */
[----:B------:R-:W-:Y:S02]  /*c0d0*/  UIADD3 UR4, UR41, 0x9f, URZ ;  /* 0x0000009f29047890 */ /* 0x000fe4000fffe03f */
[----:B------:R-:W-:Y:S02]  /*c0e0*/  ISETP.LT.AND P0, PT, RZ, UR41, PT ;  /* 0x00000029ff007c0c */ /* 0x000fe4000bf01270 */
[----:B------:R-:W-:-:S04]  /*c0f0*/  UIMAD.WIDE UR4, UR4, 0x66666667, URZ ;  /* 0x66666667040478a5 */ /* 0x000fc8000f8e023f */
[----:B------:R-:W-:-:S04]  /*c100*/  USHF.R.U32.HI UR40, URZ, 0x1f, UR5 ;  /* 0x0000001f3f287899 */ /* 0x000fc80008011605 */
[----:B------:R-:W-:-:S03]  /*c110*/  ULEA.HI.SX32 UR40, UR5, UR40, 0x1a ;  /* 0x0000002805287291 */ /* 0x000fc6000f8fd23f */
[----:B------:R-:W-:Y:S09]  /*c120*/  @P0 BRA `(.L_x_341) ;  /* 0x0000000000480947 */ /* 0x000ff20003800000 */
[----:B------:R-:W0:Y:S02]  /*c130*/  S2R R0, SR_TID.X ;  /* 0x0000000000007919 */ /* 0x000e240000002100 */
[----:B0-----:R-:W-:-:S04]  /*c140*/  LOP3.LUT R0, R0, 0x7f, RZ, 0xc0, !PT ;  /* 0x0000007f00007812 */ /* 0x001fc800078ec0ff */
[----:B------:R-:W-:-:S13]  /*c150*/  ISETP.NE.AND P0, PT, R0, RZ, PT ;  /* 0x000000ff0000720c */ /* 0x000fda0003f05270 */
[----:B------:R-:W-:Y:S05]  /*c160*/  @P0 BRA `(.L_x_342) ;  /* 0x0000003000440947 */ /* 0x000fea0003800000 */
[----:B------:R-:W0:Y:S01]  /*c170*/  S2R R3, SR_LANEID ;  /* 0x0000000000037919 */ /* 0x000e220000000000 */
[----:B------:R-:W-:Y:S02]  /*c180*/  VOTEU.ANY UR4, UPT, PT ;  /* 0x0000000000047886 */ /* 0x000fe400038e0100 */
[----:B------:R-:W0:Y:S08]  /*c190*/  FLO.U32 R0, UR4 ;  /* 0x0000000400007d00 */ /* 0x000e3000080e0000 */
[----:B------:R-:W1:Y:S01]  /*c1a0*/  POPC R5, UR4 ;  /* 0x0000000400057d09 */ /* 0x000e620008000000 */
[----:B0-----:R-:W-:-:S02]  /*c1b0*/  ISETP.EQ.U32.AND P0, PT, R0, R3, PT ;  /* 0x000000030000720c */ /* 0x001fc40003f02070 */
[----:B------:R-:W1:Y:S11]  /*c1c0*/  LDC.64 R2, c[0x0][0xc60] ;  /* 0x00031800ff027b82 */ /* 0x000e760000000a00 */
[----:B-1----:R-:W3:Y:S01]  /*c1d0*/  @P0 ATOMG.E.ADD.STRONG.GPU PT, R3, desc[UR48][R2.64], R5 ;  /* 0x00000005020309a8 */ /* 0x002ee200081ee1f0 */
[----:B------:R-:W0:Y:S02]  /*c1e0*/  S2R R4, SR_LTMASK ;  /* 0x0000000000047919 */ /* 0x000e240000003900 */
[----:B0-----:R-:W-:-:S04]  /*c1f0*/  LOP3.LUT R4, R4, UR4, RZ, 0xc0, !PT ;  /* 0x0000000404047c12 */ /* 0x001fc8000f8ec0ff */
[----:B------:R-:W0:Y:S01]  /*c200*/  POPC R7, R4 ;  /* 0x0000000400077309 */ /* 0x000e220000000000 */
[----:B---3--:R-:W0:Y:S02]  /*c210*/  SHFL.IDX PT, R0, R3, R0, 0x1f ;  /* 0x00001f0003007589 */ /* 0x008e2400000e0000 */
[----:B0-----:R-:W-:-:S05]  /*c220*/  IADD3 R0, R0, UR43, R7 ;  /* 0x0000002b00007c10 */ /* 0x001fca000fffe007 */
[----:B------:R0:W-:Y:S01]  /*c230*/  STL [R1+0x10], R0 ;  /* 0x0000100001007387 */ /* 0x0001e20000100800 */
[----:B------:R-:W-:Y:S05]  /*c240*/  BRA `(.L_x_342) ;  /* 0x00000030000c7947 */ /* 0x000fea0003800000 */
.L_x_341:
[----:B------:R-:W-:Y:S01]  /*c250*/  VIADD R0, R17, 0x1a400 ;  /* 0x0001a40011007836 */ /* 0x000fe20000000000 */
[----:B------:R-:W-:Y:S04]  /*c260*/  BSSY B6, `(.L_x_343) ;  /* 0x0000013000067945 */ /* 0x000fe80003800000 */
[----:B------:R-:W-:-:S13]  /*c270*/  LOP3.LUT P0, RZ, R0, 0x1bf, RZ, 0xc0, !PT ;  /* 0x000001bf00ff7812 */ /* 0x000fda000780c0ff */
[----:B------:R-:W-:Y:S05]  /*c280*/  @!P0 BRA `(.L_x_344) ;  /* 0x0000000000408947 */ /* 0x000fea0003800000 */
[----:B------:R-:W-:Y:S01]  /*c290*/  MOV R2, 0x0 ;  /* 0x0000000000027802 */ /* 0x000fe20000000f00 */
[----:B------:R-:W-:Y:S01]  /*c2a0*/  ULDC.64 UR6, c[0x4][0xa0] ;  /* 0x0100280000067ab9 */ /* 0x000fe20000000a00 */
[----:B------:R-:W-:Y:S01]  /*c2b0*/  ULDC.64 UR8, c[0x4][0xa8] ;  /* 0x01002a0000087ab9 */ /* 0x000fe20000000a00 */
[----:B------:R-:W-:Y:S01]  /*c2c0*/  ULDC.64 UR4, c[0x4][0x8] ;  /* 0x0100020000047ab9 */ /* 0x000fe20000000a00 */
[----:B------:R-:W-:Y:S02]  /*c2d0*/  IMAD.U32 R4, RZ, RZ, UR6 ;  /* 0x00000006ff047e24 */ /* 0x000fe4000f8e00ff */
        /* <DEDUP_REMOVED lines=10> */
[----:B0-2---:R-:W-:Y:S05]  /*c380*/  CALL.ABS.NOINC R2 ;  /* 0x0000000002007343 */ /* 0x005fea0003c00000 */
.L_x_344:
[----:B------:R-:W-:Y:S05]  /*c390*/  BSYNC B6 ;  /* 0x0000000000067941 */ /* 0x000fea0003800000 */
.L_x_343:
[----:B------:R-:W3:Y:S01]  /*c3a0*/  LDL.LU R16, [R1+0x8] ;  /* 0x0000080001107983 */ /* 0x000ee20000300800 */
[----:B------:R-:W-:Y:S01]  /*c3b0*/  VIADD R0, R17, 0xa400 ;  /* 0x0000a40011007836 */ /* 0x000fe20000000000 */
[----:B------:R-:W-:Y:S04]  /*c3c0*/  BSSY B6, `(.L_x_345) ;  /* 0x0000016000067945 */ /* 0x000fe80003800000 */
[----:B------:R-:W-:Y:S02]  /*c3d0*/  LOP3.LUT P0, RZ, R0, 0x3ff, RZ, 0xc0, !PT ;  /* 0x000003ff00ff7812 */ /* 0x000fe4000780c0ff */
[----:B---3--:R-:W-:-:S11]  /*c3e0*/  LOP3.LUT R16, R16, 0xfffffffe, RZ, 0xc0, !PT ;  /* 0xfffffffe10107812 */ /* 0x008fd600078ec0ff */
[----:B------:R-:W-:-:S05]  /*c3f0*/  @P0 LOP3.LUT R16, R16, 0x1, RZ, 0xfc, !PT ;  /* 0x0000000110100812 */ /* 0x000fca00078efcff */
[----:B------:R0:W-:Y:S01]  /*c400*/  STL [R1+0x8], R16 ;  /* 0x0000081001007387 */ /* 0x0001e20000100800 */
[----:B------:R-:W-:Y:S05]  /*c410*/  @!P0 BRA `(.L_x_346) ;  /* 0x0000000000408947 */ /* 0x000fea0003800000 */
[----:B------:R-:W-:Y:S01]  /*c420*/  MOV R2, 0x0 ;  /* 0x0000000000027802 */ /* 0x000fe20000000f00 */
[----:B------:R-:W-:Y:S01]  /*c430*/  ULDC.64 UR6, c[0x4][0xa0] ;  /* 0x0100280000067ab9 */ /* 0x000fe20000000a00 */
[----:B------:R-:W-:Y:S01]  /*c440*/  ULDC.64 UR8, c[0x4][0xa8] ;  /* 0x01002a0000087ab9 */ /* 0x000fe20000000a00 */
[----:B------:R-:W-:Y:S01]  /*c450*/  ULDC.64 UR4, c[0x4][0x10] ;  /* 0x0100040000047ab9 */ /* 0x000fe20000000a00 */
[----:B------:R-:W-:Y:S02]  /*c460*/  IMAD.U32 R4, RZ, RZ, UR6 ;  /* 0x00000006ff047e24 */ /* 0x000fe4000f8e00ff */
[----:B------:R-:W1:Y:S01]  /*c470*/  LDC.64 R2, c[0x4][R2] ;  /* 0x0100000002027b82 */ /* 0x000e620000000a00 */
        /* <DEDUP_REMOVED lines=10> */
.L_x_346:
[----:B------:R-:W-:Y:S05]  /*c520*/  BSYNC B6 ;  /* 0x0000000000067941 */ /* 0x000fea0003800000 */
.L_x_345:
        /* <DEDUP_REMOVED lines=20> */
.L_x_348:
[----:B------:R-:W-:Y:S05]  /*c670*/  BSYNC B6 ;  /* 0x0000000000067941 */ /* 0x000fea0003800000 */
.L_x_347:
[----:B------:R-:W-:Y:S01]  /*c680*/  LOP3.LUT P6, RZ, R16, 0x1, RZ, 0xc0, !PT ;  /* 0x0000000110ff7812 */ /* 0x000fe200078cc0ff */
[----:B------:R-:W-:-:S12]  /*c690*/  BSSY B6, `(.L_x_349) ;  /* 0x0000012000067945 */ /* 0x000fd80003800000 */
        /* <DEDUP_REMOVED lines=17> */
.L_x_350:
[----:B------:R-:W-:Y:S05]  /*c7b0*/  BSYNC B6 ;  /* 0x0000000000067941 */ /* 0x000fea0003800000 */
.L_x_349:
[----:B------:R-:W3:Y:S01]  /*c7c0*/  LDL R8, [R1+0x4] ;  /* 0x0000040001087983 */ /* 0x000ee20000100800 */
[----:B------:R-:W-:Y:S02]  /*c7d0*/  ULDC.64 UR4, c[0x0][0x9f8] ;  /* 0x00027e0000047ab9 */ /* 0x000fe40000000a00 */
[----:B------:R-:W-:-:S04]  /*c7e0*/  UISETP.NE.U32.AND UP0, UPT, UR4, URZ, UPT ;  /* 0x0000003f0400728c */ /* 0x000fc8000bf05070 */
[----:B------:R-:W-:-:S06]  /*c7f0*/  UISETP.NE.AND.EX UP0, UPT, UR5, URZ, UPT, UP0 ;  /* 0x0000003f0500728c */ /* 0x000fcc000bf05300 */
[----:B------:R-:W-:-:S05]  /*c800*/  PLOP3.LUT P0, PT, PT, PT, UP0, 0x80, 0x0 ;  /* 0x000000000000781c */ /* 0x000fca0003f0f008 */
[----:B------:R-:W-:-:S04]  /*c810*/  @UP0 UIADD3 UR4, UP1, UR47, UR4, URZ ;  /* 0x000000042f040290 */ /* 0x000fc8000ff3e03f */
[----:B------:R-:W-:Y:S02]  /*c820*/  @UP0 UIADD3.X UR5, UR51, UR5, URZ, UP1, !UPT ;  /* 0x0000000533050290 */ /* 0x000fe40008ffe43f */
[----:B------:R-:W-:-:S04]  /*c830*/  IMAD.U32 R2, RZ, RZ, UR4 ;  /* 0x00000004ff027e24 */ /* 0x000fc8000f8e00ff */
[----:B------:R-:W-:Y:S01]  /*c840*/  IMAD.U32 R3, RZ, RZ, UR5 ;  /* 0x00000005ff037e24 */ /* 0x000fe2000f8e00ff */
[----:B------:R-:W1:Y:S01]  /*c850*/  S2R R0, SR_TID.X ;  /* 0x0000000000007919 */ /* 0x000e620000002100 */
[----:B------:R-:W-:-:S03]  /*c860*/  ULDC.64 UR4, c[0x0][0xa08] ;  /* 0x0002820000047ab9 */ /* 0x000fc60000000a00 */
[----:B---3--:R3:W4:Y:S01]  /*c870*/  @P0 LDG.E R8, desc[UR48][R2.64] ;  /* 0x0000003002080981 */ /* 0x008722000c1e1900 */
[----:B-1----:R-:W-:-:S04]  /*c880*/  SHF.R.U32.HI R0, RZ, 0x5, R0 ;  /* 0x00000005ff007819 */ /* 0x002fc80000011600 */
[----:B------:R-:W-:Y:S01]  /*c890*/  LOP3.LUT R0, R0, 0x3, RZ, 0xc0, !PT ;  /* 0x0000000300007812 */ /* 0x000fe200078ec0ff */
[----:B---3--:R-:W1:Y:S01]  /*c8a0*/  LDC.64 R2, c[0x0][0x418] ;  /* 0x00010600ff027b82 */ /* 0x008e620000000a00 */
[----:B----4-:R-:W-:Y:S01]  /*c8b0*/  SHF.R.S32.HI R9, RZ, 0x1f, R8 ;  /* 0x0000001fff097819 */ /* 0x010fe20000011408 */
[----:B------:R3:W-:Y:S01]  /*c8c0*/  @P0 STL [R1+0x4], R8 ;  /* 0x0000040801000387 */ /* 0x0007e20000100800 */
[----:B-1----:R-:W-:Y:S01]  /*c8d0*/  LOP3.LUT P0, RZ, R2, UR4, RZ, 0xfc, !PT ;  /* 0x0000000402ff7c12 */ /* 0x002fe2000f80fcff */
[----:B------:R-:W-:Y:S02]  /*c8e0*/  UMOV UR4, 0xffffffff ;  /* 0xffffffff00047882 */ /* 0x000fe40000000000 */
[----:B------:R3:W-:Y:S01]  /*c8f0*/  STL [R1+0xc], R9 ;  /* 0x00000c0901007387 */ /* 0x0007e20000100800 */
[----:B------:R-:W-:-:S04]  /*c900*/  LOP3.LUT P0, RZ, R3, UR5, RZ, 0xfc, P0 ;  /* 0x0000000503ff7c12 */ /* 0x000fc8000800fcff */
[----:B0-----:R-:W-:Y:S01]  /*c910*/  SEL R16, R8, RZ, !P0 ;  /* 0x000000ff08107207 */ /* 0x001fe20004000000 */
[----:B------:R-:W-:Y:S08]  /*c920*/  BRA.DIV UR4, `(.L_x_351) ;  /* 0x0000003a04547947 */ /* 0x000ff0000b800000 */
[----:B------:R0:W1:Y:S02]  /*c930*/  SHFL.IDX PT, R14, R0, RZ, 0x1f ;  /* 0x00001fff000e7589 */ /* 0x00006400000e0000 */
.L_x_426:
[----:B0-----:R-:W4:Y:S01]  /*c940*/  LDL.LU R0, [R1+0x8] ;  /* 0x0000080001007983 */ /* 0x001f220000300800 */
[----:B------:R-:W-:Y:S02]  /*c950*/  PLOP3.LUT P1, PT, PT, PT, PT, 0x8, 0x0 ;  /* 0x000000000000781c */ /* 0x000fe40003f2e170 */
[----:B-1----:R-:W-:Y:S02]  /*c960*/  ISETP.NE.AND P0, PT, R14, RZ, PT ;  /* 0x000000ff0e00720c */ /* 0x002fe40003f05270 */
[----:B----4-:R-:W-:-:S09]  /*c970*/  LOP3.LUT R0, R0, 0xfffffffe, RZ, 0xc0, !PT ;  /* 0xfffffffe00007812 */ /* 0x010fd200078ec0ff */
[----:B------:R-:W-:-:S05]  /*c980*/  @P1 LOP3.LUT R0, R0, 0x1, RZ, 0xfc, !PT ;  /* 0x0000000100001812 */ /* 0x000fca00078efcff */
[----:B------:R0:W-:Y:S01]  /*c990*/  STL [R1+0x8], R0 ;  /* 0x0000080001007387 */ /* 0x0001e20000100800 */
[----:B------:R-:W-:Y:S05]  /*c9a0*/  @P0 BRA `(.L_x_352) ;  /* 0x0000000400940947 */ /* 0x000fea0003800000 */
[----:B------:R-:W-:-:S06]  /*c9b0*/  UIADD3 UR4, UR40, -0x1, URZ ;  /* 0xffffffff28047890 */ /* 0x000fcc000fffe03f */
[----:B0-----:R-:W-:Y:S01]  /*c9c0*/  IMAD.U32 R0, RZ, RZ, UR4 ;  /* 0x00000004ff007e24 */ /* 0x001fe2000f8e00ff */
[----:B------:R-:W-:-:S03]  /*c9d0*/  UMOV UR4, 0xffffffff ;  /* 0xffffffff00047882 */ /* 0x000fc60000000000 */
[----:B------:R-:W-:Y:S05]  /*c9e0*/  BRA.DIV UR4, `(.L_x_353) ;  /* 0x0000003a04447947 */ /* 0x000fea000b800000 */
[----:B------:R-:W-:-:S13]  /*c9f0*/  ELECT P6, URZ, PT ;  /* 0x00000000003f782f */ /* 0x000fda00038c0000 */
.L_x_429:
[----:B------:R-:W-:Y:S05]  /*ca00*/  @!P6 BRA `(.L_x_352) ;  /* 0x00000004007ce947 */ /* 0x000fea0003800000 */
[----:B------:R-:W-:-:S04]  /*ca10*/  ISETP.NE.U32.AND P0, PT, R2, RZ, PT ;  /* 0x000000ff0200720c */ /* 0x000fc80003f05070 */
[----:B------:R-:W-:-:S13]  /*ca20*/  ISETP.NE.AND.EX P0, PT, R3, RZ, PT, P0 ;  /* 0x000000ff0300720c */ /* 0x000fda0003f05300 */
[----:B------:R-:W-:Y:S05]  /*ca30*/  @!P0 BRA `(.L_x_354) ;  /* 0x0000000000448947 */ /* 0x000fea0003800000 */
[----:B------:R-:W0:Y:S01]  /*ca40*/  LDC R7, c[0x0][0x43c] ;  /* 0x00010f00ff077b82 */ /* 0x000e220000000800 */
[----:B------:R-:W-:Y:S01]  /*ca50*/  ULDC.64 UR4, c[0x0][0x428] ;  /* 0x00010a0000047ab9 */ /* 0x000fe20000000a00 */
[----:B0-----:R-:W-:-:S13]  /*ca60*/  ISETP.NE.AND P0, PT, R7, 0x1, PT ;  /* 0x000000010700780c */ /* 0x001fda0003f05270 */
[----:B------:R-:W0:Y:S02]  /*ca70*/  @P0 LDC.64 R4, c[0x0][0x440] ;  /* 0x00011000ff040b82 */ /* 0x000e240000000a00 */
        /* <DEDUP_REMOVED lines=13> */
.L_x_354:
[----:B0-----:R-:W4:Y:S01]  /*cb50*/  LDL R3, [R1] ;  /* 0x0000000001037983 */ /* 0x001f220000100800 */
[----:B------:R-:W-:Y:S01]  /*cb60*/  IMAD R2, R18, 0x8, R17 ;  /* 0x0000000812027824 */ /* 0x000fe200078e0211 */
[----:B---3--:R-:W0:Y:S02]  /*cb70*/  S2R R8, SR_TID.X ;  /* 0x0000000000087919 */ /* 0x008e240000002100 */
[----:B0-----:R-:W-:-:S04]  /*cb80*/  LOP3.LUT R8, R8, 0x7f, RZ, 0xc0, !PT ;  /* 0x0000007f08087812 */ /* 0x001fc800078ec0ff */
[----:B------:R-:W-:Y:S02]  /*cb90*/  ISETP.NE.AND P1, PT, R8, RZ, PT ;  /* 0x000000ff0800720c */ /* 0x000fe40003f25270 */
[----:B----4-:R-:W-:-:S04]  /*cba0*/  SHF.L.U32 R3, R3, 0x1f, RZ ;  /* 0x0000001f03037819 */ /* 0x010fc800000006ff */
[----:B------:R-:W0:Y:S02]  /*cbb0*/  SYNCS.PHASECHK.TRANS64.TRYWAIT P0, [R2+URZ+0x29880], R3 ;  /* 0x02988003020075a7 */ /* 0x000e24000800017f */
[----:B0-----:R-:W-:Y:S05]  /*cbc0*/  @!P0 BRA `(.L_x_355) ;  /* 0x0000003400ec8947 */ /* 0x001fea0003800000 */
.L_x_430:
        /* <DEDUP_REMOVED lines=8> */
.L_x_356:
[----:B------:R-:W-:Y:S01]  /*cc50*/  IMAD.MOV.U32 R4, RZ, RZ, 0xa0 ;  /* 0x000000a0ff047424 */ /* 0x000fe200078e00ff */
[----:B------:R-:W-:Y:S01]  /*cc60*/  R2UR UR33, R2 ;  /* 0x00000000022172ca */ /* 0x000fe200000e0000 */
[----:B------:R-:W-:Y:S01]  /*cc70*/  UIADD3 UR4, UP0, UR52, 0x470, URZ ;  /* 0x0000047034047890 */ /* 0x000fe2000ff1e03f */
[----:B-----5:R-:W-:Y:S01]  /*cc80*/  R2UR UR37, R16 ;  /* 0x00000000102572ca */ /* 0x020fe200000e0000 */
[----:B------:R-:W-:Y:S01]  /*cc90*/  IMAD R0, R0, R4, UR42 ;  /* 0x0000002a00007e24 */ /* 0x000fe2000f8e0204 */
[----:B------:R-:W-:Y:S01]  /*cca0*/  UMOV UR6, 0x0 ;  /* 0x0000000000067882 */ /* 0x000fe20000000000 */
[----:B------:R-:W-:Y:S01]  /*ccb0*/  IMAD R4, R18, 0x5000, R17 ;  /* 0x0000500012047824 */ /* 0x000fe200078e0211 */
[----:B------:R-:W-:Y:S02]  /*ccc0*/  UIADD3.X UR5, URZ, UR53, URZ, UP0, !UPT ;  /* 0x000000353f057290 */ /* 0x000fe400087fe43f */
[----:B------:R-:W-:Y:S01]  /*ccd0*/  R2UR UR35, R0 ;  /* 0x00000000002372ca */ /* 0x000fe200000e0000 */
[----:B------:R-:W-:Y:S01]  /*cce0*/  UMOV UR7, 0x14f00000 ;  /* 0x14f0000000077882 */ /* 0x000fe20000000000 */
[----:B------:R-:W-:Y:S01]  /*ccf0*/  R2UR UR32, R4 ;  /* 0x00000000042072ca */ /* 0x000fe200000e0000 */
[----:B------:R-:W-:-:S02]  /*cd00*/  UMOV UR34, URZ ;  /* 0x0000003f00227c82 */ /* 0x000fc40008000000 */
[----:B------:R-:W-:-:S10]  /*cd10*/  UIADD3 UR33, UR33, 0x29870, URZ ;  /* 0x0002987021217890 */ /* 0x000fd4000fffe03f */
[----:B------:R-:W-:-:S09]  /*cd20*/  UIADD3 UR32, UR32, 0xa400, URZ ;  /* 0x0000a40020207890 */ /* 0x000fd2000fffe03f */
[----:B------:R1:W-:Y:S01]  /*cd30*/  UTMALDG.4D [UR32], [UR4], desc[UR6] ;  /* 0x00000620040075b4 */ /* 0x0003e20008019000 */
[----:B------:R-:W3:Y:S02]  /*cd40*/  SYNCS.PHASECHK.TRANS64.TRYWAIT P0, [R2+URZ+0x29840], R3 ;  /* 0x02984003020075a7 */ /* 0x000ee4000800017f */
[----:B-1-3--:R-:W-:Y:S05]  /*cd50*/  @!P0 BRA `(.L_x_357) ;  /* 0x00000034009c8947 */ /* 0x00afea0003800000 */
.L_x_431:
[----:B------:R-:W-:Y:S05]  /*cd60*/  @P1 BRA `(.L_x_358) ;  /* 0x00000000001c1947 */ /* 0x000fea0003800000 */
[----:B------:R-:W3:Y:S01]  /*cd70*/  S2R R4, SR_TID.X ;  /* 0x0000000000047919 */ /* 0x000ee20000002100 */
[----:B01----:R-:W-:-:S04]  /*cd80*/  IMAD.MOV.U32 R3, RZ, RZ, 0x7800 ;  /* 0x00007800ff037424 */ /* 0x003fc800078e00ff */
[----:B------:R4:W-:Y:S01]  /*cd90*/  SYNCS.ARRIVE.TRANS64 RZ, [R2+URZ+0x29830], R3 ;  /* 0x0298300302ff79a7 */ /* 0x0009e2000800003f */
[----:B---3--:R-:W-:-:S04]  /*cda0*/  LOP3.LUT R4, R4, 0x1f, RZ, 0xc0, !PT ;  /* 0x0000001f04047812 */ /* 0x008fc800078ec0ff */
[----:B------:R-:W-:-:S13]  /*cdb0*/  ISETP.NE.AND P0, PT, R4, RZ, PT ;  /* 0x000000ff0400720c */ /* 0x000fda0003f05270 */
[----:B----4-:R-:W-:Y:S05]  /*cdc0*/  @!P0 BRA `(.L_x_358) ;  /* 0x0000000000048947 */ /* 0x010fea0003800000 */
[----:B------:R-:W-:Y:S01]  /*cdd0*/  BPT.TRAP 0x1 ;  /* 0x000000040000795c */ /* 0x000fe20000300000 */
.L_x_358:
[----:B01----:R-:W3:Y:S01]  /*cde0*/  LDL.LU R3, [R1+0x8] ;  /* 0x0000080001037983 */ /* 0x003ee20000300800 */
[----:B------:R-:W-:Y:S01]  /*cdf0*/  R2UR UR27, R0 ;  /* 0x00000000001b72ca */ /* 0x000fe200000e0000 */
[----:B------:R-:W-:Y:S01]  /*ce00*/  IMAD R0, R18, 0x7800, R17 ;  /* 0x0000780012007824 */ /* 0x000fe200078e0211 */
[----:B------:R-:W-:Y:S01]  /*ce10*/  R2UR UR25, R2 ;  /* 0x00000000021972ca */ /* 0x000fe200000e0000 */
[----:B------:R-:W-:Y:S01]  /*ce20*/  UIADD3 UR4, UP0, UR52, 0x370, URZ ;  /* 0x0000037034047890 */ /* 0x000fe2000ff1e03f */
[----:B------:R-:W-:Y:S01]  /*ce30*/  PLOP3.LUT P0, PT, PT, PT, PT, 0x80, 0x0 ;  /* 0x000000000000781c */ /* 0x000fe20003f0f070 */
[----:B------:R-:W-:Y:S01]  /*ce40*/  UMOV UR6, 0x0 ;  /* 0x0000000000067882 */ /* 0x000fe20000000000 */
[----:B------:R-:W-:Y:S01]  /*ce50*/  R2UR UR8, R0 ;  /* 0x00000000000872ca */ /* 0x000fe200000e0000 */
[----:B------:R-:W-:Y:S01]  /*ce60*/  UIADD3.X UR5, URZ, UR53, URZ, UP0, !UPT ;  /* 0x000000353f057290 */ /* 0x000fe200087fe43f */
[----:B------:R-:W-:Y:S01]  /*ce70*/  R2UR UR29, R16 ;  /* 0x00000000101d72ca */ /* 0x000fe200000e0000 */
[----:B------:R-:W-:Y:S01]  /*ce80*/  UMOV UR7, 0x14f00000 ;  /* 0x14f0000000077882 */ /* 0x000fe20000000000 */
[----:B------:R-:W-:Y:S01]  /*ce90*/  UMOV UR26, URZ ;  /* 0x0000003f001a7c82 */ /* 0x000fe20008000000 */
[----:B------:R-:W-:Y:S01]  /*cea0*/  UMOV UR28, UR36 ;  /* 0x00000024001c7c82 */ /* 0x000fe20008000000 */
[----:B------:R-:W-:Y:S01]  /*ceb0*/  UMOV UR18, 0x40 ;  /* 0x0000004000127882 */ /* 0x000fe20000000000 */
[----:B------:R-:W-:Y:S01]  /*cec0*/  UMOV UR20, UR36 ;  /* 0x0000002400147c82 */ /* 0x000fe20008000000 */
[----:B------:R-:W-:Y:S01]  /*ced0*/  UMOV UR19, UR27 ;  /* 0x0000001b00137c82 */ /* 0x000fe20008000000 */
[----:B------:R-:W-:Y:S01]  /*cee0*/  UIADD3 UR25, UR25, 0x29830, URZ ;  /* 0x0002983019197890 */ /* 0x000fe2000fffe03f */
[----:B------:R-:W-:Y:S01]  /*cef0*/  UMOV UR10, 0x80 ;  /* 0x00000080000a7882 */ /* 0x000fe20000000000 */
[----:B------:R-:W-:-:S02]  /*cf00*/  UMOV UR12, UR36 ;  /* 0x00000024000c7c82 */ /* 0x000fc40008000000 */
[----:B------:R-:W-:Y:S02]  /*cf10*/  UIADD3 UR24, UR8, 0x1a400, URZ ;  /* 0x0001a40008187890 */ /* 0x000fe4000fffe03f */
[----:B------:R-:W-:Y:S02]  /*cf20*/  UIADD3 UR16, UR8, 0x1cc00, URZ ;  /* 0x0001cc0008107890 */ /* 0x000fe4000fffe03f */
[----:B------:R-:W-:Y:S01]  /*cf30*/  UIADD3 UR8, UR8, 0x1f400, URZ ;  /* 0x0001f40008087890 */ /* 0x000fe2000fffe03f */
[----:B------:R-:W-:Y:S01]  /*cf40*/  UMOV UR21, UR29 ;  /* 0x0000001d00157c82 */ /* 0x000fe20008000000 */
[----:B------:R-:W-:Y:S01]  /*cf50*/  UMOV UR17, UR25 ;  /* 0x0000001900117c82 */ /* 0x000fe20008000000 */
[----:B------:R-:W-:Y:S01]  /*cf60*/  UMOV UR11, UR27 ;  /* 0x0000001b000b7c82 */ /* 0x000fe20008000000 */
[----:B------:R-:W-:Y:S01]  /*cf70*/  UMOV UR13, UR29 ;  /* 0x0000001d000d7c82 */ /* 0x000fe20008000000 */
[----:B------:R1:W-:Y:S01]  /*cf80*/  UTMALDG.4D [UR24], [UR4], desc[UR6] ;  /* 0x00000618040075b4 */ /* 0x0003e20008019000 */
[----:B------:R-:W-:Y:S01]  /*cf90*/  UMOV UR9, UR25 ;  /* 0x0000001900097c82 */ /* 0x000fe20008000000 */
[----:B------:R1:W-:Y:S02]  /*cfa0*/  UTMALDG.4D [UR16], [UR4], desc[UR6] ;  /* 0x00000610040075b4 */ /* 0x0003e40008019000 */
[----:B------:R1:W-:Y:S01]  /*cfb0*/  UTMALDG.4D [UR8], [UR4], desc[UR6] ;  /* 0x00000608040075b4 */ /* 0x0003e20008019000 */
[----:B---3--:R-:W-:-:S04]  /*cfc0*/  LOP3.LUT R3, R3, 0xfffffffe, RZ, 0xc0, !PT ;  /* 0xfffffffe03037812 */ /* 0x008fc800078ec0ff */
[----:B------:R-:W-:-:S05]  /*cfd0*/  @P0 LOP3.LUT R3, R3, 0x1, RZ, 0xfc, !PT ;  /* 0x0000000103030812 */ /* 0x000fca00078efcff */
[----:B------:R1:W-:Y:S01]  /*cfe0*/  STL [R1+0x8], R3 ;  /* 0x0000080301007387 */ /* 0x0003e20000100800 */
[----:B------:R-:W-:Y:S01]  /*cff0*/  NOP ;  /* 0x0000000000007918 */ /* 0x000fe20000000000 */
.L_x_352:
[----:B------:R-:W-:Y:S05]  /*d000*/  WARPSYNC.ALL ;  /* 0x0000000000007948 */ /* 0x000fea0003800000 */
[----:B0-----:R-:W-:Y:S01]  /*d010*/  VIADD R0, R17, 0x14400 ;  /* 0x0001440011007836 */ /* 0x001fe20000000000 */
[----:B-1----:R-:W-:Y:S01]  /*d020*/  USHF.R.S32.HI UR4, URZ, 0x1f, UR54 ;  /* 0x0000001f3f047899 */ /* 0x002fe20008011436 */
[----:B------:R-:W-:Y:S01]  /*d030*/  BAR.SYNC.DEFER_BLOCKING 0x8, 0x180 ;  /* 0x0206000000007b1d */ /* 0x000fe20000010000 */
[----:B------:R-:W-:Y:S02]  /*d040*/  USHF.R.S32.HI UR47, URZ, 0x1f, UR36 ;  /* 0x0000001f3f2f7899 */ /* 0x000fe40008011424 */
[----:B------:R-:W-:-:S03]  /*d050*/  LOP3.LUT P0, RZ, R0, 0x1bf, RZ, 0xc0, !PT ;  /* 0x000001bf00ff7812 */ /* 0x000fc6000780c0ff */
[----:B------:R-:W-:Y:S01]  /*d060*/  ULDC.64 UR6, c[0x0][0x298] ;  /* 0x0000a60000067ab9 */ /* 0x000fe20000000a00 */
[----:B------:R-:W-:Y:S01]  /*d070*/  ULDC.64 UR8, c[0x0][0xa00] ;  /* 0x0002800000087ab9 */ /* 0x000fe20000000a00 */
[----:B------:R-:W-:Y:S01]  /*d080*/  UIMAD UR4, UR4, UR6, URZ ;  /* 0x00000006040472a4 */ /* 0x000fe2000f8e023f */
[----:B------:R-:W-:Y:S01]  /*d090*/  BSSY B6, `(.L_x_359) ;  /* 0x0000019000067945 */ /* 0x000fe20003800000 */
[----:B------:R-:W-:Y:S02]  /*d0a0*/  UISETP.NE.U32.AND UP0, UPT, UR8, URZ, UPT ;  /* 0x0000003f0800728c */ /* 0x000fe4000bf05070 */
[----:B------:R-:W-:Y:S02]  /*d0b0*/  UIMAD.WIDE.U32 UR56, UR54, UR6, URZ ;  /* 0x00000006363872a5 */ /* 0x000fe4000f8e003f */
[----:B------:R-:W-:Y:S02]  /*d0c0*/  UIMAD UR4, UR54, UR7, UR4 ;  /* 0x00000007360472a4 */ /* 0x000fe4000f8e0204 */
[----:B------:R-:W-:-:S02]  /*d0d0*/  UISETP.NE.AND.EX UP0, UPT, UR9, URZ, UPT, UP0 ;  /* 0x0000003f0900728c */ /* 0x000fc4000bf05300 */
[----:B------:R-:W-:Y:S02]  /*d0e0*/  UIADD3 UR51, UR57, UR4, URZ ;  /* 0x0000000439337290 */ /* 0x000fe4000fffe03f */
[----:B------:R-:W-:Y:S02]  /*d0f0*/  USEL UR46, UR46, URZ, !UP0 ;  /* 0x0000003f2e2e7287 */ /* 0x000fe4000c000000 */
[----:B------:R-:W-:Y:S01]  /*d100*/  USEL UR37, UR50, URZ, !UP0 ;  /* 0x0000003f32257287 */ /* 0x000fe2000c000000 */
[----:B------:R-:W-:Y:S11]  /*d110*/  @!P0 BRA `(.L_x_360) ;  /* 0x0000000000408947 */ /* 0x000ff60003800000 */
        /* <DEDUP_REMOVED lines=11> */
[----:B---3--:R-:W-:Y:S02]  /*d1d0*/  IMAD.MOV.U32 R8, RZ, RZ, 0x70 ;  /* 0x00000070ff087424 */ /* 0x008fe400078e00ff */
[----:B------:R-:W-:Y:S02]  /*d1e0*/  IMAD.MOV.U32 R12, RZ, RZ, 0x1 ;  /* 0x00000001ff0c7424 */ /* 0x000fe400078e00ff */
[----:B------:R-:W-:-:S07]  /*d1f0*/  IMAD.MOV.U32 R13, RZ, RZ, RZ ;  /* 0x000000ffff0d7224 */ /* 0x000fce00078e00ff */
[----:B------:R-:W-:-:S07]  /*d200*/  LEPC R20, `(.L_x_360) ;  /* 0x000000001014794e */ /* 0x000fce0000000000 */
[----:B0-2---:R-:W-:Y:S05]  /*d210*/  CALL.ABS.NOINC R2 ;  /* 0x0000000002007343 */ /* 0x005fea0003c00000 */
.L_x_360:
[----:B------:R-:W-:Y:S05]  /*d220*/  BSYNC B6 ;  /* 0x0000000000067941 */ /* 0x000fea0003800000 */
.L_x_359:
[----:B------:R-:W4:Y:S01]  /*d230*/  LDL.LU R0, [R1+0x14] ;  /* 0x0000140001007983 */ /* 0x000f220000300800 */
[----:B---3--:R-:W0:Y:S01]  /*d240*/  LDC R8, c[0x0][0x448] ;  /* 0x00011200ff087b82 */ /* 0x008e220000000800 */
[----:B------:R-:W-:Y:S01]  /*d250*/  ULDC.64 UR8, c[0x0][0x2d8] ;  /* 0x0000b60000087ab9 */ /* 0x000fe20000000a00 */
[----:B------:R-:W1:Y:S01]  /*d260*/  S2R R2, SR_TID.X ;  /* 0x0000000000027919 */ /* 0x000e620000002100 */
[----:B------:R-:W3:Y:S01]  /*d270*/  S2R R3, SR_TID.X ;  /* 0x0000000000037919 */ /* 0x000ee20000002100 */
[----:B0-----:R-:W-:Y:S02]  /*d280*/  ISETP.NE.AND P0, PT, R8, 0x1, PT ;  /* 0x000000010800780c */ /* 0x001fe40003f05270 */
[----:B-1----:R-:W-:-:S04]  /*d290*/  LOP3.LUT R2, R2, 0x7f, RZ, 0xc0, !PT ;  /* 0x0000007f02027812 */ /* 0x002fc800078ec0ff */
[----:B------:R-:W-:Y:S01]  /*d2a0*/  SHF.R.U32.HI R2, RZ, 0x2, R2 ;  /* 0x00000002ff027819 */ /* 0x000fe20000011602 */
[----:B---3--:R-:W-:-:S06]  /*d2b0*/  IMAD.SHL.U32 R4, R3, 0x20, RZ ;  /* 0x0000002003047824 */ /* 0x008fcc00078e00ff */
[----:B------:R-:W0:Y:S01]  /*d2c0*/  @P0 LDC R3, c[0x0][0x450] ;  /* 0x00011400ff030b82 */ /* 0x000e220000000800 */
[----:B------:R-:W-:-:S07]  /*d2d0*/  LOP3.LUT R4, R2, 0x60, R4, 0xf8, !PT ;  /* 0x0000006002047812 */ /* 0x000fce00078ef804 */
[----:B------:R-:W1:Y:S01]  /*d2e0*/  @P0 LDC R2, c[0x0][0x44c] ;  /* 0x00011300ff020b82 */ /* 0x000e620000000800 */
[----:B------:R-:W3:Y:S01]  /*d2f0*/  S2R R9, SR_TID.X ;  /* 0x0000000000097919 */ /* 0x000ee20000002100 */
[----:B------:R-:W-:Y:S01]  /*d300*/  UIMAD UR6, UR47, UR8, URZ ;  /* 0x000000082f0672a4 */ /* 0x000fe2000f8e023f */
[----:B------:R-:W-:Y:S02]  /*d310*/  UMOV UR50, UR56 ;  /* 0x0000003800327c82 */ /* 0x000fe40008000000 */
[----:B------:R-:W-:Y:S02]  /*d320*/  UIMAD.WIDE.U32 UR4, UR36, UR8, UR50 ;  /* 0x00000008240472a5 */ /* 0x000fe4000f8e0032 */
[----:B------:R-:W-:-:S03]  /*d330*/  UIMAD UR6, UR36, UR9, UR6 ;  /* 0x00000009240672a4 */ /* 0x000fc6000f8e0206 */
[----:B------:R-:W-:Y:S01]  /*d340*/  ULDC.64 UR8, c[0x0][0x2e0] ;  /* 0x0000b80000087ab9 */ /* 0x000fe20000000a00 */
[----:B------:R-:W-:Y:S02]  /*d350*/  UIADD3 UR5, UR5, UR6, URZ ;  /* 0x0000000605057290 */ /* 0x000fe4000fffe03f */
[----:B------:R-:W-:Y:S02]  /*d360*/  UIMAD UR6, UR37, UR8, URZ ;  /* 0x00000008250672a4 */ /* 0x000fe4000f8e023f */
[----:B------:R-:W-:Y:S02]  /*d370*/  UIMAD.WIDE.U32 UR4, UR46, UR8, UR4 ;  /* 0x000000082e0472a5 */ /* 0x000fe4000f8e0004 */
[----:B------:R-:W-:-:S03]  /*d380*/  UIMAD UR6, UR46, UR9, UR6 ;  /* 0x000000092e0672a4 */ /* 0x000fc6000f8e0206 */
[----:B------:R-:W-:Y:S01]  /*d390*/  ULDC.64 UR8, c[0x0][0x2d0] ;  /* 0x0000b40000087ab9 */ /* 0x000fe20000000a00 */
[----:B------:R-:W-:Y:S01]  /*d3a0*/  UIADD3 UR5, UR5, UR6, URZ ;  /* 0x0000000605057290 */ /* 0x000fe2000fffe03f */
[----:B---3--:R-:W-:-:S05]  /*d3b0*/  IMAD.SHL.U32 R9, R9, 0x10, RZ ;  /* 0x0000001009097824 */ /* 0x008fca00078e00ff */
[----:B------:R-:W-:-:S04]  /*d3c0*/  LOP3.LUT R9, R9, 0x30, RZ, 0xc0, !PT ;  /* 0x0000003009097812 */ /* 0x000fc800078ec0ff */
[C---:B------:R-:W-:Y:S02]  /*d3d0*/  LOP3.LUT R11, R9.reuse, 0x40, RZ, 0xfc, !PT ;  /* 0x00000040090b7812 */ /* 0x040fe400078efcff */
[----:B------:R-:W-:Y:S01]  /*d3e0*/  LOP3.LUT R9, R9, 0x80, RZ, 0xfc, !PT ;  /* 0x0000008009097812 */ /* 0x000fe200078efcff */
[----:B----4-:R-:W-:-:S05]  /*d3f0*/  IMAD.SHL.U32 R0, R0, 0x80, RZ ;  /* 0x0000008000007824 */ /* 0x010fca00078e00ff */
[----:B------:R-:W-:-:S05]  /*d400*/  LOP3.LUT R4, R4, R0, RZ, 0xfc, !PT ;  /* 0x0000000004047212 */ /* 0x000fca00078efcff */
[----:B-1----:R-:W-:-:S04]  /*d410*/  @P0 IMAD.HI.U32 R5, R4, R2, RZ ;  /* 0x0000000204050227 */ /* 0x002fc800078e00ff */
[----:B------:R-:W-:Y:S01]  /*d420*/  IMAD.MOV.U32 R2, RZ, RZ, R4 ;  /* 0x000000ffff027224 */ /* 0x000fe200078e0004 */
[----:B0-----:R-:W-:-:S05]  /*d430*/  @P0 SHF.R.U32.HI R2, RZ, R3, R5 ;  /* 0x00000003ff020219 */ /* 0x001fca0000011605 */
[----:B------:R-:W-:-:S04]  /*d440*/  IMAD.MOV R6, RZ, RZ, -R2 ;  /* 0x000000ffff067224 */ /* 0x000fc800078e0a02 */
[----:B------:R-:W-:Y:S01]  /*d450*/  IMAD R6, R8, R6, R4 ;  /* 0x0000000608067224 */ /* 0x000fe200078e0204 */
[----:B------:R-:W-:Y:S01]  /*d460*/  SHF.R.S32.HI R4, RZ, 0x1f, R2 ;  /* 0x0000001fff047819 */ /* 0x000fe20000011402 */
[----:B------:R-:W-:-:S04]  /*d470*/  IMAD.U32 R3, RZ, RZ, UR8 ;  /* 0x00000008ff037e24 */ /* 0x000fc8000f8e00ff */
[----:B------:R-:W-:Y:S01]  /*d480*/  IMAD R4, R4, UR8, RZ ;  /* 0x0000000804047c24 */ /* 0x000fe2000f8e02ff */
[----:B------:R-:W-:-:S03]  /*d490*/  SHF.R.S32.HI R7, RZ, 0x1f, R6 ;  /* 0x0000001fff077819 */ /* 0x000fc60000011406 */
[C---:B------:R-:W-:Y:S02]  /*d4a0*/  IMAD R4, R2.reuse, UR9, R4 ;  /* 0x0000000902047c24 */ /* 0x040fe4000f8e0204 */
[----:B------:R-:W-:Y:S01]  /*d4b0*/  IMAD.WIDE.U32 R2, R2, R3, UR4 ;  /* 0x0000000402027e25 */ /* 0x000fe2000f8e0003 */
[----:B------:R-:W-:-:S03]  /*d4c0*/  ULDC.64 UR4, c[0x0][0x2c8] ;  /* 0x0000b20000047ab9 */ /* 0x000fc60000000a00 */
[----:B------:R-:W-:Y:S02]  /*d4d0*/  IMAD.IADD R3, R3, 0x1, R4 ;  /* 0x0000000103037824 */ /* 0x000fe400078e0204 */
[----:B------:R-:W-:Y:S02]  /*d4e0*/  IMAD R7, R7, UR4, RZ ;  /* 0x0000000407077c24 */ /* 0x000fe4000f8e02ff */
[----:B------:R-:W-:-:S04]  /*d4f0*/  IMAD.WIDE.U32 R4, R6, UR4, R2 ;  /* 0x0000000406047c25 */ /* 0x000fc8000f8e0002 */
[----:B------:R-:W-:Y:S01]  /*d500*/  IMAD R2, R6, UR5, R7 ;  /* 0x0000000506027c24 */ /* 0x000fe2000f8e0207 */
[----:B------:R-:W-:Y:S02]  /*d510*/  ULDC.64 UR4, c[0x0][0x280] ;  /* 0x0000a00000047ab9 */ /* 0x000fe40000000a00 */
[----:B------:R-:W-:Y:S01]  /*d520*/  IADD3 R3, P0, R4, UR4, RZ ;  /* 0x0000000404037c10 */ /* 0x000fe2000ff1e0ff */
[----:B------:R-:W-:Y:S02]  /*d530*/  ULDC UR4, c[0x0][0x2b8] ;  /* 0x0000ae0000047ab9 */ /* 0x000fe40000000800 */
[----:B------:R-:W-:Y:S02]  /*d540*/  ISETP.GE.AND P2, PT, R9, UR4, PT ;  /* 0x0000000409007c0c */ /* 0x000fe4000bf46270 */
[----:B------:R0:W5:Y:S01]  /*d550*/  LDL R9, [R1+0x24] ;  /* 0x0000240001097983 */ /* 0x0001620000100800 */
[----:B------:R-:W1:Y:S01]  /*d560*/  S2R R7, SR_TID.X ;  /* 0x0000000000077919 */ /* 0x000e620000002100 */
[----:B------:R-:W-:-:S02]  /*d570*/  IADD3.X R2, R5, UR5, R2, P0, !PT ;  /* 0x0000000505027c10 */ /* 0x000fc400087fe402 */
[----:B------:R-:W-:Y:S01]  /*d580*/  ISETP.GE.AND P1, PT, R11, UR4, PT ;  /* 0x000000040b007c0c */ /* 0x000fe2000bf26270 */
[----:B-1----:R-:W-:-:S05]  /*d590*/  IMAD.SHL.U32 R10, R7, 0x10, RZ ;  /* 0x00000010070a7824 */ /* 0x002fca00078e00ff */
[----:B------:R-:W-:-:S04]  /*d5a0*/  LOP3.LUT R10, R10, 0x30, RZ, 0xc0, !PT ;  /* 0x000000300a0a7812 */ /* 0x000fc800078ec0ff */
[----:B------:R-:W-:Y:S01]  /*d5b0*/  ISETP.GE.AND P0, PT, R10, UR4, PT ;  /* 0x000000040a007c0c */ /* 0x000fe2000bf06270 */
[----:B------:R-:W-:-:S03]  /*d5c0*/  UMOV UR4, 0xffffffff ;  /* 0xffffffff00047882 */ /* 0x000fc60000000000 */
[----:B0-----:R-:W-:Y:S09]  /*d5d0*/  BRA.DIV UR4, `(.L_x_361) ;  /* 0x0000002e04907947 */ /* 0x001ff2000b800000 */
[----:B------:R-:W0:Y:S01]  /*d5e0*/  S2R R6, SR_TID.X ;  /* 0x0000000000067919 */ /* 0x000e220000002100 */
[----:B------:R-:W-:Y:S01]  /*d5f0*/  IMAD R4, R19, R8, RZ ;  /* 0x0000000813047224 */ /* 0x000fe200078e02ff */
[----:B------:R-:W-:Y:S01]  /*d600*/  SHFL.IDX PT, R5, R2, RZ, 0x1c1f ;  /* 0x001c1fff02057589 */ /* 0x000fe200000e0000 */
[----:B0-----:R-:W-:-:S04]  /*d610*/  LOP3.LUT R6, R6, 0x7f, RZ, 0xc0, !PT ;  /* 0x0000007f06067812 */ /* 0x001fc800078ec0ff */
[----:B------:R-:W-:Y:S02]  /*d620*/  SHF.R.U32.HI R7, RZ, 0x2, R6 ;  /* 0x00000002ff077819 */ /* 0x000fe40000011606 */
[----:B------:R-:W0:Y:S03]  /*d630*/  SHFL.IDX PT, R6, R3, RZ, 0x1c1f ;  /* 0x001c1fff03067589 */ /* 0x000e2600000e0000 */
[----:B------:R-:W-:-:S05]  /*d640*/  IMAD.IADD R0, R7, 0x1, R0 ;  /* 0x0000000107007824 */ /* 0x000fca00078e0200 */
[----:B------:R-:W-:-:S13]  /*d650*/  ISETP.GE.AND P4, PT, R0, R4, PT ;  /* 0x000000040000720c */ /* 0x000fda0003f86270 */
[----:B0-----:R-:W-:-:S05]  /*d660*/  @!P4 IADD3 R6, P3, R10, R6, RZ ;  /* 0x000000060a06c210 */ /* 0x001fca0007f7e0ff */
[----:B------:R-:W-:-:S04]  /*d670*/  @!P4 IMAD.X R5, RZ, RZ, R5, P3 ;  /* 0x000000ffff05c224 */ /* 0x000fc800018e0605 */
[----:B------:R-:W-:Y:S02]  /*d680*/  @!P4 IMAD.MOV.U32 R7, RZ, RZ, R5 ;  /* 0x000000ffff07c224 */ /* 0x000fe400078e0005 */
[----:B------:R-:W-:-:S03]  /*d690*/  VIADD R5, R0, 0x20 ;  /* 0x0000002000057836 */ /* 0x000fc60000000000 */
[----:B------:R-:W-:Y:S01]  /*d6a0*/  @!PT LDS RZ, [RZ] ;  /* 0x00000000fffff984 */ /* 0x000fe20000000800 */
[----:B-----5:R-:W-:Y:S02]  /*d6b0*/  @!P4 LDGSTS.E.BYPASS.LTC128B.128 [R9+0x14400], desc[UR48][R6.64], !P0 ;  /* 0x144000000609cfae */ /* 0x020fe4000c101d70 */
[----:B------:R-:W-:Y:S02]  /*d6c0*/  ISETP.GE.AND P3, PT, R5, R4, PT ;  /* 0x000000040500720c */ /* 0x000fe40003f66270 */
[----:B------:R-:W-:Y:S04]  /*d6d0*/  @!P4 LDGSTS.E.BYPASS.LTC128B.128 [R9+0x16400], desc[UR48][R6.64+0x40], !P1 ;  /* 0x164000400609cfae */ /* 0x000fe8000c901d70 */
[----:B------:R0:W-:Y:S04]  /*d6e0*/  @!P4 LDGSTS.E.BYPASS.LTC128B.128 [R9+0x18400], desc[UR48][R6.64+0x80], !P2 ;  /* 0x184000800609cfae */ /* 0x0001e8000d101d70 */
[----:B------:R-:W-:Y:S04]  /*d6f0*/  SHFL.IDX PT, R5, R2, 0x1, 0x1c1f ;  /* 0x003c1f0002057f89 */ /* 0x000fe800000e0000 */
[----:B0-----:R-:W0:Y:S02]  /*d700*/  SHFL.IDX PT, R6, R3, 0x1, 0x1c1f ;  /* 0x003c1f0003067f89 */ /* 0x001e2400000e0000 */
[----:B0-----:R-:W-:-:S05]  /*d710*/  @!P3 IADD3 R6, P4, R10, R6, RZ ;  /* 0x000000060a06b210 */ /* 0x001fca0007f9e0ff */
        /* <DEDUP_REMOVED lines=8> */
[----:B0-----:R-:W0:Y:S04]  /*d7a0*/  SHFL.IDX PT, R6, R3, 0x2, 0x1c1f ;  /* 0x005c1f0003067f89 */ /* 0x001e2800000e0000 */
[----:B------:R-:W1:Y:S02]  /*d7b0*/  SHFL.IDX PT, R3, R3, 0x3, 0x1c1f ;  /* 0x007c1f0003037f89 */ /* 0x000e6400000e0000 */
[----:B0-----:R-:W-:-:S05]  /*d7c0*/  @!P3 IADD3 R6, P4, R10, R6, RZ ;  /* 0x000000060a06b210 */ /* 0x001fca0007f9e0ff */
[----:B------:R-:W-:-:S04]  /*d7d0*/  @!P3 IMAD.X R5, RZ, RZ, R5, P4 ;  /* 0x000000ffff05b224 */ /* 0x000fc800020e0605 */
[----:B------:R-:W-:Y:S02]  /*d7e0*/  @!P3 IMAD.MOV.U32 R7, RZ, RZ, R5 ;  /* 0x000000ffff07b224 */ /* 0x000fe400078e0005 */
[----:B------:R0:W3:Y:S04]  /*d7f0*/  SHFL.IDX PT, R5, R2, 0x3, 0x1c1f ;  /* 0x007c1f0002057f89 */ /* 0x0000e800000e0000 */
[----:B------:R0:W-:Y:S04]  /*d800*/  @!P3 LDGSTS.E.BYPASS.LTC128B.128 [R9+0x15400], desc[UR48][R6.64], !P0 ;  /* 0x154000000609bfae */ /* 0x0001e8000c101d70 */
[----:B------:R0:W-:Y:S04]  /*d810*/  @!P3 LDGSTS.E.BYPASS.LTC128B.128 [R9+0x17400], desc[UR48][R6.64+0x40], !P1 ;  /* 0x174000400609bfae */ /* 0x0001e8000c901d70 */
[----:B-1----:R0:W-:Y:S02]  /*d820*/  @!P3 LDGSTS.E.BYPASS.LTC128B.128 [R9+0x19400], desc[UR48][R6.64+0x80], !P2 ;  /* 0x194000800609bfae */ /* 0x0021e4000d101d70 */
.L_x_440:
[----:B------:R-:W-:Y:S01]  /*d830*/  VIADD R0, R0, 0x60 ;  /* 0x0000006000007836 */ /* 0x000fe20000000000 */
[----:B------:R-:W-:Y:S04]  /*d840*/  BSSY B0, `(.L_x_362) ;  /* 0x000000b000007945 */ /* 0x000fe80003800000 */
[----:B------:R-:W-:-:S13]  /*d850*/  ISETP.GE.AND P3, PT, R0, R4, PT ;  /* 0x000000040000720c */ /* 0x000fda0003f66270 */
[----:B------:R-:W-:Y:S05]  /*d860*/  @P3 BRA `(.L_x_363) ;  /* 0x0000000000203947 */ /* 0x000fea0003800000 */
[----:B0-----:R-:W-:-:S05]  /*d870*/  IADD3 R2, P3, R10, R3, RZ ;  /* 0x000000030a027210 */ /* 0x001fca0007f7e0ff */
[----:B---3--:R-:W-:-:S05]  /*d880*/  IMAD.X R3, RZ, RZ, R5, P3 ;  /* 0x000000ffff037224 */ /* 0x008fca00018e0605 */
[----:B------:R-:W-:Y:S01]  /*d890*/  @!PT LDS RZ, [RZ] ;  /* 0x00000000fffff984 */ /* 0x000fe20000000800 */
[----:B------:R-:W-:Y:S01]  /*d8a0*/  @!PT LDS RZ, [RZ] ;  /* 0x00000000fffff984 */ /* 0x000fe20000000800 */
[----:B------:R-:W-:Y:S01]  /*d8b0*/  @!PT LDS RZ, [RZ] ;  /* 0x00000000fffff984 */ /* 0x000fe20000000800 */
[----:B------:R1:W-:Y:S04]  /*d8c0*/  LDGSTS.E.BYPASS.LTC128B.128 [R9+0x15c00], desc[UR48][R2.64], !P0 ;  /* 0x15c0000002097fae */ /* 0x0003e8000c101d70 */
[----:B------:R1:W-:Y:S04]  /*d8d0*/  LDGSTS.E.BYPASS.LTC128B.128 [R9+0x17c00], desc[UR48][R2.64+0x40], !P1 ;  /* 0x17c0004002097fae */ /* 0x0003e8000c901d70 */
[----:B------:R1:W-:Y:S02]  /*d8e0*/  LDGSTS.E.BYPASS.LTC128B.128 [R9+0x19c00], desc[UR48][R2.64+0x80], !P2 ;  /* 0x19c0008002097fae */ /* 0x0003e4000d101d70 */
.L_x_363:
[----:B------:R-:W-:Y:S05]  /*d8f0*/  BSYNC B0 ;  /* 0x0000000000007941 */ /* 0x000fea0003800000 */
.L_x_362:
[----:B------:R-:W-:Y:S01]  /*d900*/  NOP ;  /* 0x0000000000007918 */ /* 0x000fe20000000000 */
[----:B------:R-:W-:-:S13]  /*d910*/  PLOP3.LUT P0, PT, PT, PT, PT, 0x80, 0x0 ;  /* 0x000000000000781c */ /* 0x000fda0003f0f070 */
.L_x_364:
[----:B------:R-:W-:Y:S02]  /*d920*/  PLOP3.LUT P1, PT, P1, P0, PT, 0xa2, 0x0 ;  /* 0x000000000000781c */ /* 0x000fe40000f21472 */
[----:B------:R-:W-:-:S08]  /*d930*/  @P0 R2UR P1, UR4, R17 ;  /* 0x00000000110402ca */ /* 0x000fd00000020000 */
[----:B------:R-:W-:-:S05]  /*d940*/  @P0 PLOP3.LUT P0, PT, P1, PT, PT, 0x80, 0x0 ;  /* 0x000000000000081c */ /* 0x000fca0000f0f070 */
[----:B------:R-:W-:Y:S01]  /*d950*/  @!P1 SYNCS.ARRIVE.TRANS64.RED.A0T1 RZ, [UR4+0x29800], RZ ;  /* 0x029800ffffff99a7 */ /* 0x000fe20008200404 */
[----:B------:R-:W-:Y:S07]  /*d960*/  @!P1 ARRIVES.LDGSTSBAR.64.TRANSCNT [UR4+0x29800] ;  /* 0x02980000ff0099b0 */ /* 0x000fee0008000a84 */
[----:B------:R-:W-:Y:S05]  /*d970*/  @P0 BRA.U.ANY `(.L_x_364) ;  /* 0xfffffffd00e80947 */ /* 0x000fea000393ffff */
[----:B01----:R-:W4:Y:S02]  /*d980*/  LDL.LU R2, [R1+0x28] ;  /* 0x0000280001027983 */ /* 0x003f240000300800 */
[----:B----4-:R-:W-:-:S05]  /*d990*/  VIADD R2, R2, 0x1 ;  /* 0x0000000102027836 */ /* 0x010fca0000000000 */
[----:B------:R0:W-:Y:S01]  /*d9a0*/  STL [R1+0x28], R2 ;  /* 0x0000280201007387 */ /* 0x0001e20000100800 */
[----:B------:R-:W-:-:S04]  /*d9b0*/  LEA.HI R0, R2, R2, RZ, 0x1 ;  /* 0x0000000202007211 */ /* 0x000fc800078f08ff */
[----:B------:R-:W-:-:S05]  /*d9c0*/  LOP3.LUT R0, R0, 0xfffffffe, RZ, 0xc0, !PT ;  /* 0xfffffffe00007812 */ /* 0x000fca00078ec0ff */
[----:B------:R-:W-:-:S05]  /*d9d0*/  IMAD.IADD R0, R2, 0x1, -R0 ;  /* 0x0000000102007824 */ /* 0x000fca00078e0a00 */
[----:B------:R-:W-:Y:S01]  /*d9e0*/  SHF.L.U32 R0, R0, 0x1f, RZ ;  /* 0x0000001f00007819 */ /* 0x000fe200000006ff */
[----:B------:R-:W-:Y:S01]  /*d9f0*/  NOP ;  /* 0x0000000000007918 */ /* 0x000fe20000000000 */
[----:B------:R0:W-:Y:S01]  /*da00*/  SYNCS.ARRIVE.TRANS64.A1T0 RZ, [R17+URZ+0x29800], RZ ;  /* 0x029800ff11ff79a7 */ /* 0x0001e2000810003f */
[----:B------:R-:W-:Y:S01]  /*da10*/  BSSY B0, `(.L_x_365) ;  /* 0x0000003000007945 */ /* 0x000fe20003800000 */
[----:B------:R-:W1:Y:S03]  /*da20*/  SYNCS.PHASECHK.TRANS64.TRYWAIT P0, [R17+URZ+0x29820], R0 ;  /* 0x02982000110075a7 */ /* 0x000e66000800017f */
[----:B01----:R-:W-:Y:S05]  /*da30*/  @!P0 BRA `(.L_x_366) ;  /* 0x0000002c00c48947 */ /* 0x003fea0003800000 */
.L_x_441:
[----:B------:R-:W-:Y:S05]  /*da40*/  BSYNC B0 ;  /* 0x0000000000007941 */ /* 0x000fea0003800000 */
.L_x_365:
[----:B------:R-:W-:-:S06]  /*da50*/  UISETP.GE.AND UP0, UPT, UR41, 0xa1, UPT ;  /* 0x000000a12900788c */ /* 0x000fcc000bf06270 */
[----:B------:R-:W-:-:S13]  /*da60*/  PLOP3.LUT P0, PT, PT, PT, UP0, 0x80, 0x0 ;  /* 0x000000000000781c */ /* 0x000fda0003f0f008 */
[----:B------:R-:W-:Y:S05]  /*da70*/  @!P0 BRA `(.L_x_367) ;  /* 0x0000000c00fc8947 */ /* 0x000fea0003800000 */
[----:B0-----:R0:W5:Y:S01]  /*da80*/  LDL.LU R0, [R1] ;  /* 0x0000000001007983 */ /* 0x0011620000300800 */
[----:B------:R-:W-:Y:S01]  /*da90*/  UIADD3 UR4, UR40, -0x2, URZ ;  /* 0xfffffffe28047890 */ /* 0x000fe2000fffe03f */
[----:B------:R-:W-:-:S05]  /*daa0*/  IMAD.MOV.U32 R3, RZ, RZ, R18 ;  /* 0x000000ffff037224 */ /* 0x000fca00078e0012 */
[----:B------:R-:W-:-:S07]  /*dab0*/  IMAD.U32 R2, RZ, RZ, UR4 ;  /* 0x00000004ff027e24 */ /* 0x000fce000f8e00ff */
.L_x_389:
[----:B-1----:R-:W4:Y:S01]  /*dac0*/  LDL R4, [R1+0x8] ;  /* 0x0000080001047983 */ /* 0x002f220000100800 */
[----:B------:R-:W-:Y:S01]  /*dad0*/  VIADD R18, R3, 0x1 ;  /* 0x0000000103127836 */ /* 0x000fe20000000000 */
[----:B------:R-:W-:Y:S05]  /*dae0*/  YIELD ;  /* 0x0000000000007946 */ /* 0x000fea0003800000 */
[C---:B------:R-:W-:Y:S01]  /*daf0*/  ISETP.NE.AND P0, PT, R18.reuse, 0x2, PT ;  /* 0x000000021200780c */ /* 0x040fe20003f05270 */
[----:B------:R-:W-:Y:S03]  /*db00*/  BSSY B0, `(.L_x_368) ;  /* 0x0000089000007945 */ /* 0x000fe60003800000 */
[----:B------:R-:W-:-:S02]  /*db10*/  SEL R18, R18, RZ, P0 ;  /* 0x000000ff12127207 */ /* 0x000fc40000000000 */
[----:B----4-:R-:W-:Y:S02]  /*db20*/  LOP3.LUT P1, RZ, R4, 0x1, RZ, 0xc0, !PT ;  /* 0x0000000104ff7812 */ /* 0x010fe4000782c0ff */
[----:B------:R-:W-:-:S04]  /*db30*/  SEL R4, RZ, 0x1, P0 ;  /* 0x00000001ff047807 */ /* 0x000fc80000000000 */
[----:B-----5:R-:W-:-:S05]  /*db40*/  LOP3.LUT R9, R0, R4, RZ, 0x3c, !PT ;  /* 0x0000000400097212 */ /* 0x020fca00078e3cff */
[----:B------:R1:W-:Y:S02]  /*db50*/  STL [R1], R9 ;  /* 0x0000000901007387 */ /* 0x0003e40000100800 */
[----:B------:R-:W-:Y:S05]  /*db60*/  @!P1 BRA `(.L_x_369) ;  /* 0x0000000800089947 */ /* 0x000fea0003800000 */
[----:B------:R-:W-:Y:S01]  /*db70*/  ULDC.64 UR4, c[0x0][0x418] ;  /* 0x0001060000047ab9 */ /* 0x000fe20000000a00 */
[----:B------:R-:W-:Y:S01]  /*db80*/  IMAD.MOV.U32 R8, RZ, RZ, R2 ;  /* 0x000000ffff087224 */ /* 0x000fe200078e0002 */
[----:B------:R-:W-:-:S04]  /*db90*/  ISETP.NE.U32.AND P0, PT, RZ, UR4, PT ;  /* 0x00000004ff007c0c */ /* 0x000fc8000bf05070 */
[----:B------:R-:W-:-:S13]  /*dba0*/  ISETP.NE.AND.EX P0, PT, RZ, UR5, PT, P0 ;  /* 0x00000005ff007c0c */ /* 0x000fda000bf05300 */
[----:B------:R-:W-:Y:S05]  /*dbb0*/  @!P0 BRA `(.L_x_370) ;  /* 0x00000000004c8947 */ /* 0x000fea0003800000 */
[----:B------:R-:W4:Y:S01]  /*dbc0*/  LDL R10, [R1+0xc] ;  /* 0x00000c00010a7983 */ /* 0x000f220000100800 */
[----:B------:R-:W0:Y:S01]  /*dbd0*/  LDC R8, c[0x0][0x43c] ;  /* 0x00010f00ff087b82 */ /* 0x000e220000000800 */
[----:B------:R-:W-:Y:S02]  /*dbe0*/  ULDC.64 UR6, c[0x0][0x428] ;  /* 0x00010a0000067ab9 */ /* 0x000fe40000000a00 */
[----:B------:R-:W2:Y:S01]  /*dbf0*/  LDL R7, [R1+0x4] ;  /* 0x0000040001077983 */ /* 0x000ea20000100800 */
[----:B0-----:R-:W-:-:S13]  /*dc00*/  ISETP.NE.AND P0, PT, R8, 0x1, PT ;  /* 0x000000010800780c */ /* 0x001fda0003f05270 */
[----:B---3--:R-:W0:Y:S02]  /*dc10*/  @P0 LDC.64 R4, c[0x0][0x440] ;  /* 0x00011000ff040b82 */ /* 0x008e240000000a00 */
[----:B0-----:R-:W-:-:S04]  /*dc20*/  @P0 IMAD.HI.U32 R6, R2, R4, RZ ;  /* 0x0000000402060227 */ /* 0x001fc800078e00ff */
[----:B------:R-:W-:Y:S01]  /*dc30*/  IMAD.MOV.U32 R4, RZ, RZ, R2 ;  /* 0x000000ffff047224 */ /* 0x000fe200078e0002 */
[----:B------:R-:W-:-:S05]  /*dc40*/  @P0 SHF.R.U32.HI R4, RZ, R5, R6 ;  /* 0x00000005ff040219 */ /* 0x000fca0000011606 */
[----:B------:R-:W-:-:S04]  /*dc50*/  IMAD.MOV R5, RZ, RZ, -R4 ;  /* 0x000000ffff057224 */ /* 0x000fc800078e0a04 */
[----:B------:R-:W-:Y:S01]  /*dc60*/  IMAD R8, R8, R5, R2 ;  /* 0x0000000508087224 */ /* 0x000fe200078e0202 */
[----:B------:R-:W-:Y:S01]  /*dc70*/  SHF.R.S32.HI R5, RZ, 0x1f, R4 ;  /* 0x0000001fff057819 */ /* 0x000fe20000011404 */
[----:B----4-:R-:W-:-:S04]  /*dc80*/  IMAD R6, R10, UR6, RZ ;  /* 0x000000060a067c24 */ /* 0x010fc8000f8e02ff */
[C---:B--2---:R-:W-:Y:S02]  /*dc90*/  IMAD R6, R7.reuse, UR7, R6 ;  /* 0x0000000707067c24 */ /* 0x044fe4000f8e0206 */
[----:B------:R-:W-:-:S04]  /*dca0*/  IMAD.WIDE.U32 R4, R7, UR6, R4 ;  /* 0x0000000607047c25 */ /* 0x000fc8000f8e0004 */
[----:B------:R-:W-:Y:S01]  /*dcb0*/  IMAD.IADD R5, R6, 0x1, R5 ;  /* 0x0000000106057824 */ /* 0x000fe200078e0205 */
[----:B------:R-:W-:-:S04]  /*dcc0*/  LEA R6, P0, R4, UR4, 0x2 ;  /* 0x0000000404067c11 */ /* 0x000fc8000f8010ff */
[----:B------:R-:W-:-:S05]  /*dcd0*/  LEA.HI.X R7, R4, UR5, R5, 0x2, P0 ;  /* 0x0000000504077c11 */ /* 0x000fca00080f1405 */
[----:B------:R4:W5:Y:S04]  /*dce0*/  LDG.E R16, desc[UR48][R6.64] ;  /* 0x0000003006107981 */ /* 0x000968000c1e1900 */
.L_x_370:
[----:B------:R-:W4:Y:S01]  /*dcf0*/  S2R R4, SR_TID.X ;  /* 0x0000000000047919 */ /* 0x000f220000002100 */
[----:B---3--:R-:W-:Y:S01]  /*dd00*/  IMAD R5, R18, 0x8, R17 ;  /* 0x0000000812057824 */ /* 0x008fe200078e0211 */
[----:B------:R-:W-:Y:S01]  /*dd10*/  BSSY B1, `(.L_x_371) ;  /* 0x0000006000017945 */ /* 0x000fe20003800000 */
[----:B----4-:R-:W-:Y:S02]  /*dd20*/  LOP3.LUT R6, R4, 0x7f, RZ, 0xc0, !PT ;  /* 0x0000007f04067812 */ /* 0x010fe400078ec0ff */
[----:B------:R-:W-:Y:S02]  /*dd30*/  SHF.L.U32 R4, R9, 0x1f, RZ ;  /* 0x0000001f09047819 */ /* 0x000fe400000006ff */
[----:B------:R-:W-:Y:S02]  /*dd40*/  ISETP.NE.AND P1, PT, R6, RZ, PT ;  /* 0x000000ff0600720c */ /* 0x000fe40003f25270 */
[----:B------:R-:W3:Y:S02]  /*dd50*/  SYNCS.PHASECHK.TRANS64.TRYWAIT P0, [R5+URZ+0x29880], R4 ;  /* 0x02988004050075a7 */ /* 0x000ee4000800017f */
[----:B---3--:R-:W-:Y:S09]  /*dd60*/  @!P0 BRA `(.L_x_372) ;  /* 0x0000002c000c8947 */ /* 0x008ff20003800000 */
.L_x_442:
[----:B------:R-:W-:Y:S05]  /*dd70*/  BSYNC B1 ;  /* 0x0000000000017941 */ /* 0x000fea0003800000 */
.L_x_371:
[----:B------:R-:W-:Y:S04]  /*dd80*/  BSSY B1, `(.L_x_373) ;  /* 0x0000009000017945 */ /* 0x000fe80003800000 */
[----:B------:R-:W-:Y:S05]  /*dd90*/  @P1 BRA `(.L_x_374) ;  /* 0x00000000001c1947 */ /* 0x000fea0003800000 */
[----:B------:R-:W4:Y:S02]  /*dda0*/  S2R R6, SR_TID.X ;  /* 0x0000000000067919 */ /* 0x000f240000002100 */
[----:B----4-:R-:W-:Y:S01]  /*ddb0*/  LOP3.LUT R7, R6, 0x1f, RZ, 0xc0, !PT ;  /* 0x0000001f06077812 */ /* 0x010fe200078ec0ff */
[----:B------:R-:W-:-:S03]  /*ddc0*/  IMAD.MOV.U32 R6, RZ, RZ, 0x5000 ;  /* 0x00005000ff067424 */ /* 0x000fc600078e00ff */
[----:B------:R-:W-:Y:S01]  /*ddd0*/  ISETP.NE.AND P0, PT, R7, RZ, PT ;  /* 0x000000ff0700720c */ /* 0x000fe20003f05270 */
[----:B------:R4:W-:-:S12]  /*dde0*/  SYNCS.ARRIVE.TRANS64 RZ, [R5+URZ+0x29870], R6 ;  /* 0x0298700605ff79a7 */ /* 0x0009d8000800003f */
[----:B----4-:R-:W-:Y:S05]  /*ddf0*/  @!P0 BRA `(.L_x_374) ;  /* 0x0000000000048947 */ /* 0x010fea0003800000 */
[----:B------:R-:W-:Y:S01]  /*de00*/  BPT.TRAP 0x1 ;  /* 0x000000040000795c */ /* 0x000fe20000300000 */
.L_x_374:
[----:B------:R-:W-:Y:S05]  /*de10*/  BSYNC B1 ;  /* 0x0000000000017941 */ /* 0x000fea0003800000 */
.L_x_373:
[----:B------:R-:W-:Y:S01]  /*de20*/  IMAD.MOV.U32 R10, RZ, RZ, RZ ;  /* 0x000000ffff0a7224 */ /* 0x000fe200078e00ff */
[----:B------:R-:W-:Y:S01]  /*de30*/  UIADD3 UR4, UP0, UR52, 0x470, URZ ;  /* 0x0000047034047890 */ /* 0x000fe2000ff1e03f */
[----:B------:R-:W-:Y:S01]  /*de40*/  IMAD.MOV.U32 R6, RZ, RZ, 0xa0 ;  /* 0x000000a0ff067424 */ /* 0x000fe200078e00ff */
[----:B------:R-:W-:Y:S01]  /*de50*/  PLOP3.LUT P0, PT, PT, PT, PT, 0x80, 0x0 ;  /* 0x000000000000781c */ /* 0x000fe20003f0f070 */
[----:B------:R-:W-:Y:S01]  /*de60*/  IMAD R7, R18, 0x5000, R17 ;  /* 0x0000500012077824 */ /* 0x000fe200078e0211 */
[----:B------:R-:W-:Y:S01]  /*de70*/  R2UR UR10, R10 ;  /* 0x000000000a0a72ca */ /* 0x000fe200000e0000 */
[----:B------:R-:W-:Y:S01]  /*de80*/  IMAD R6, R8, R6, UR42 ;  /* 0x0000002a08067e24 */ /* 0x000fe2000f8e0206 */
[----:B------:R-:W-:Y:S01]  /*de90*/  UIADD3.X UR5, URZ, UR53, URZ, UP0, !UPT ;  /* 0x000000353f057290 */ /* 0x000fe200087fe43f */
[----:B------:R-:W-:Y:S01]  /*dea0*/  VIADD R7, R7, 0xa400 ;  /* 0x0000a40007077836 */ /* 0x000fe20000000000 */
[----:B------:R-:W-:Y:S01]  /*deb0*/  UMOV UR6, 0x0 ;  /* 0x0000000000067882 */ /* 0x000fe20000000000 */
[----:B------:R-:W-:Y:S01]  /*dec0*/  VIADD R8, R5, 0x29870 ;  /* 0x0002987005087836 */ /* 0x000fe20000000000 */
[----:B------:R-:W-:-:S09]  /*ded0*/  UMOV UR7, 0x14f00000 ;  /* 0x14f0000000077882 */ /* 0x000fd20000000000 */
.L_x_375:
        /* <DEDUP_REMOVED lines=9> */
[----:B----4-:R-:W-:Y:S05]  /*df70*/  @P0 BRA.U.ANY `(.L_x_375) ;  /* 0xfffffffd00d80947 */ /* 0x010fea000393ffff */
[----:B------:R-:W4:Y:S01]  /*df80*/  SYNCS.PHASECHK.TRANS64.TRYWAIT P0, [R5+URZ+0x29840], R4 ;  /* 0x02984004050075a7 */ /* 0x000f22000800017f */
[----:B------:R-:W-:Y:S04]  /*df90*/  BSSY B1, `(.L_x_376) ;  /* 0x0000002000017945 */ /* 0x000fe80003800000 */
[----:B----4-:R-:W-:Y:S05]  /*dfa0*/  @!P0 BRA `(.L_x_377) ;  /* 0x0000002800908947 */ /* 0x010fea0003800000 */
.L_x_443:
[----:B------:R-:W-:Y:S05]  /*dfb0*/  BSYNC B1 ;  /* 0x0000000000017941 */ /* 0x000fea0003800000 */
.L_x_376:
[----:B------:R-:W-:Y:S01]  /*dfc0*/  BSSY B1, `(.L_x_378) ;  /* 0x000000b000017945 */ /* 0x000fe20003800000 */
[----:B------:R-:W-:Y:S02]  /*dfd0*/  IMAD.MOV.U32 R8, RZ, RZ, 0x0 ;  /* 0x00000000ff087424 */ /* 0x000fe400078e00ff */
[----:B-1----:R-:W-:Y:S01]  /*dfe0*/  IMAD.MOV.U32 R9, RZ, RZ, 0x14f00000 ;  /* 0x14f00000ff097424 */ /* 0x002fe200078e00ff */
[----:B------:R-:W-:Y:S06]  /*dff0*/  @P1 BRA `(.L_x_379) ;  /* 0x00000000001c1947 */ /* 0x000fec0003800000 */
[----:B------:R-:W1:Y:S01]  /*e000*/  S2R R7, SR_TID.X ;  /* 0x0000000000077919 */ /* 0x000e620000002100 */
[----:B---34-:R-:W-:-:S04]  /*e010*/  IMAD.MOV.U32 R4, RZ, RZ, 0x7800 ;  /* 0x00007800ff047424 */ /* 0x018fc800078e00ff */
[----:B------:R3:W-:Y:S01]  /*e020*/  SYNCS.ARRIVE.TRANS64 RZ, [R5+URZ+0x29830], R4 ;  /* 0x0298300405ff79a7 */ /* 0x0007e2000800003f */
[----:B-1----:R-:W-:-:S04]  /*e030*/  LOP3.LUT R7, R7, 0x1f, RZ, 0xc0, !PT ;  /* 0x0000001f07077812 */ /* 0x002fc800078ec0ff */
[----:B------:R-:W-:-:S13]  /*e040*/  ISETP.NE.AND P0, PT, R7, RZ, PT ;  /* 0x000000ff0700720c */ /* 0x000fda0003f05270 */
[----:B---3--:R-:W-:Y:S05]  /*e050*/  @!P0 BRA `(.L_x_379) ;  /* 0x0000000000048947 */ /* 0x008fea0003800000 */
[----:B------:R-:W-:Y:S01]  /*e060*/  BPT.TRAP 0x1 ;  /* 0x000000040000795c */ /* 0x000fe20000300000 */
.L_x_379:
[----:B------:R-:W-:Y:S05]  /*e070*/  BSYNC B1 ;  /* 0x0000000000017941 */ /* 0x000fea0003800000 */
.L_x_378:
[----:B------:R-:W-:Y:S01]  /*e080*/  R2UR UR10, R10 ;  /* 0x000000000a0a72ca */ /* 0x000fe200000e0000 */
[----:B---34-:R-:W-:Y:S01]  /*e090*/  IMAD R4, R18, 0x7800, R17 ;  /* 0x0000780012047824 */ /* 0x018fe200078e0211 */
[----:B------:R-:W-:Y:S01]  /*e0a0*/  R2UR UR6, R8 ;  /* 0x00000000080672ca */ /* 0x000fe200000e0000 */
[----:B------:R-:W-:Y:S01]  /*e0b0*/  UIADD3 UR4, UP0, UR52, 0x370, URZ ;  /* 0x0000037034047890 */ /* 0x000fe2000ff1e03f */
[----:B------:R-:W-:Y:S01]  /*e0c0*/  R2UR UR7, R9 ;  /* 0x00000000090772ca */ /* 0x000fe200000e0000 */
[----:B------:R-:W-:Y:S01]  /*e0d0*/  VIADD R5, R5, 0x29830 ;  /* 0x0002983005057836 */ /* 0x000fe20000000000 */
[----:B------:R-:W-:Y:S01]  /*e0e0*/  PLOP3.LUT P0, PT, PT, PT, PT, 0x80, 0x0 ;  /* 0x000000000000781c */ /* 0x000fe20003f0f070 */
[----:B------:R-:W-:Y:S01]  /*e0f0*/  VIADD R7, R4, 0x1a400 ;  /* 0x0001a40004077836 */ /* 0x000fe20000000000 */
[----:B------:R-:W-:-:S12]  /*e100*/  UIADD3.X UR5, URZ, UR53, URZ, UP0, !UPT ;  /* 0x000000353f057290 */ /* 0x000fd800087fe43f */
.L_x_380:
        /* <DEDUP_REMOVED lines=10> */
[----:B------:R-:W-:Y:S01]  /*e1b0*/  R2UR UR6, R8 ;  /* 0x00000000080672ca */ /* 0x000fe200000e0000 */
[----:B------:R-:W-:Y:S01]  /*e1c0*/  VIADD R7, R4, 0x1cc00 ;  /* 0x0001cc0004077836 */ /* 0x000fe20000000000 */
[----:B------:R-:W-:Y:S01]  /*e1d0*/  R2UR UR7, R9 ;  /* 0x00000000090772ca */ /* 0x000fe200000e0000 */
[----:B------:R-:W-:Y:S01]  /*e1e0*/  UMOV UR10, 0x40 ;  /* 0x00000040000a7882 */ /* 0x000fe20000000000 */
[----:B------:R-:W-:-:S13]  /*e1f0*/  PLOP3.LUT P0, PT, PT, PT, PT, 0x80, 0x0 ;  /* 0x000000000000781c */ /* 0x000fda0003f0f070 */
.L_x_381:
        /* <DEDUP_REMOVED lines=15> */
.L_x_382:
        /* <DEDUP_REMOVED lines=10> */
.L_x_369:
[----:B------:R-:W-:Y:S05]  /*e390*/  BSYNC B0 ;  /* 0x0000000000007941 */ /* 0x000fea0003800000 */
.L_x_368:
[----:B------:R-:W-:-:S06]  /*e3a0*/  UISETP.NE.AND UP0, UPT, UR39, 0x3, UPT ;  /* 0x000000032700788c */ /* 0x000fcc000bf05270 */
[----:B------:R-:W-:-:S13]  /*e3b0*/  PLOP3.LUT P0, PT, PT, PT, UP0, 0x80, 0x0 ;  /* 0x000000000000781c */ /* 0x000fda0003f0f008 */
[----:B------:R-:W-:Y:S05]  /*e3c0*/  @!P0 BRA `(.L_x_383) ;  /* 0x0000000000048947 */ /* 0x000fea0003800000 */
[----:B------:R-:W-:Y:S01]  /*e3d0*/  BPT.TRAP 0x1 ;  /* 0x000000040000795c */ /* 0x000fe20000300000 */
.L_x_383:
[----:B------:R-:W-:Y:S01]  /*e3e0*/  IMAD.U32 R4, RZ, RZ, UR44 ;  /* 0x0000002cff047e24 */ /* 0x000fe2000f8e00ff */
[----:B------:R-:W-:Y:S01]  /*e3f0*/  BSSY B0, `(.L_x_384) ;  /* 0x0000007000007945 */ /* 0x000fe20003800000 */
[----:B------:R-:W-:-:S03]  /*e400*/  IMAD R19, R3, 0x8, R17 ;  /* 0x0000000803137824 */ /* 0x000fc600078e0211 */
[----:B------:R-:W-:Y:S02]  /*e410*/  ISETP.NE.AND P1, PT, R4, 0x3, PT ;  /* 0x000000030400780c */ /* 0x000fe40003f25270 */
[----:B------:R-:W-:-:S04]  /*e420*/  LOP3.LUT R4, R0, 0x1, RZ, 0x3c, !PT ;  /* 0x0000000100047812 */ /* 0x000fc800078e3cff */
[----:B------:R-:W-:-:S04]  /*e430*/  SHF.L.U32 R4, R4, 0x1f, RZ ;  /* 0x0000001f04047819 */ /* 0x000fc800000006ff */
[----:B------:R-:W4:Y:S02]  /*e440*/  SYNCS.PHASECHK.TRANS64.TRYWAIT P0, [R19+URZ+0x29870], R4 ;  /* 0x02987004130075a7 */ /* 0x000f24000800017f */
[----:B----4-:R-:W-:Y:S05]  /*e450*/  @!P0 BRA `(.L_x_385) ;  /* 0x0000002400788947 */ /* 0x010fea0003800000 */
.L_x_444:
[----:B------:R-:W-:Y:S05]  /*e460*/  BSYNC B0 ;  /* 0x0000000000007941 */ /* 0x000fea0003800000 */
.L_x_384:
[----:B------:R-:W-:Y:S05]  /*e470*/  @!P1 BRA `(.L_x_386) ;  /* 0x0000000000049947 */ /* 0x000fea0003800000 */
[----:B------:R-:W-:Y:S01]  /*e480*/  BPT.TRAP 0x1 ;  /* 0x000000040000795c */ /* 0x000fe20000300000 */
.L_x_386:
[----:B------:R-:W-:Y:S01]  /*e490*/  SHF.L.U32 R0, R0, 0x1f, RZ ;  /* 0x0000001f00007819 */ /* 0x000fe200000006ff */
[----:B------:R-:W-:-:S03]  /*e4a0*/  IMAD R12, R3, 0x5000, RZ ;  /* 0x00005000030c7824 */ /* 0x000fc600078e02ff */
[----:B------:R-:W5:Y:S02]  /*e4b0*/  SYNCS.PHASECHK.TRANS64.TRYWAIT P0, [R19+URZ+0x29860], R0 ;  /* 0x02986000130075a7 */ /* 0x000f64000800017f */
[----:B-----5:R-:W-:Y:S05]  /*e4c0*/  @!P0 BRA `(.L_x_387) ;  /* 0x0000002400708947 */ /* 0x020fea0003800000 */
.L_x_445:
[----:B----4-:R-:W4:Y:S04]  /*e4d0*/  LDL R4, [R1+0x1c] ;  /* 0x00001c0001047983 */ /* 0x010f280000100800 */
[----:B------:R-:W5:Y:S04]  /*e4e0*/  LDL R3, [R1+0x20] ;  /* 0x0000200001037983 */ /* 0x000f680000100800 */
[----:B------:R-:W2:Y:S01]  /*e4f0*/  LDL R13, [R1+0x18] ;  /* 0x00001800010d7983 */ /* 0x000ea20000100800 */
[----:B------:R-:W-:Y:S05]  /*e500*/  WARPSYNC.ALL ;  /* 0x0000000000007948 */ /* 0x000fea0003800000 */
[----:B----4-:R-:W-:-:S05]  /*e510*/  LOP3.LUT R0, R12, R4, RZ, 0xfc, !PT ;  /* 0x000000040c007212 */ /* 0x010fca00078efcff */
[----:B------:R-:W-:Y:S01]  /*e520*/  IMAD.IADD R0, R17, 0x1, R0 ;  /* 0x0000000111007824 */ /* 0x000fe200078e0200 */
[----:B--2---:R-:W-:-:S03]  /*e530*/  LOP3.LUT R20, R12, R13, RZ, 0xfc, !PT ;  /* 0x0000000d0c147212 */ /* 0x004fc600078efcff */
[----:B-----5:R-:W-:Y:S01]  /*e540*/  IMAD.IADD R3, R3, 0x1, R0 ;  /* 0x0000000103037824 */ /* 0x020fe200078e0200 */
[----:B-1----:R-:W1:Y:S01]  /*e550*/  LDSM.16.MT88.4 R8, [R0+0xa400] ;  /* 0x00a400000008783b */ /* 0x002e620000004200 */
[----:B------:R-:W-:Y:S01]  /*e560*/  IMAD.IADD R20, R17, 0x1, R20 ;  /* 0x0000000111147824 */ /* 0x000fe200078e0214 */
[C-C-:B-1----:R-:W-:Y:S02]  /*e570*/  PRMT R4, R8.reuse, 0x6420, R9.reuse ;  /* 0x0000642008047816 */ /* 0x142fe40000000009 */
[----:B---3--:R-:W-:Y:S02]  /*e580*/  PRMT R5, R8, 0x7531, R9 ;  /* 0x0000753108057816 */ /* 0x008fe40000000009 */
        /* <DEDUP_REMOVED lines=9> */
[----:B------:R-:W1:Y:S02]  /*e620*/  LDSM.16.MT88.4 R8, [R0+0xb400] ;  /* 0x00b400000008783b */ /* 0x000e640000004200 */
        /* <DEDUP_REMOVED lines=55> */
.L_x_388:
[----:B------:R-:W3:Y:S01]  /*e9a0*/  S2R R0, SR_TID.X ;  /* 0x0000000000007919 */ /* 0x000ee20000002100 */
[----:B--2---:R2:W-:Y:S01]  /*e9b0*/  SYNCS.ARRIVE.TRANS64.A1T0 RZ, [R19+URZ+0x29850], RZ ;  /* 0x029850ff13ff79a7 */ /* 0x0045e2000810003f */
[----:B---3--:R-:W-:Y:S01]  /*e9c0*/  LOP3.LUT R0, R0, 0x7f, RZ, 0xc0, !PT ;  /* 0x0000007f00007812 */ /* 0x008fe200078ec0ff */
[----:B------:R-:W-:Y:S03]  /*e9d0*/  BAR.SYNC.DEFER_BLOCKING 0x2, 0x80 ;  /* 0x0082000000007b1d */ /* 0x000fe60000010000 */
[----:B------:R-:W-:-:S03]  /*e9e0*/  ISETP.NE.AND P0, PT, R0, RZ, PT ;  /* 0x000000ff0000720c */ /* 0x000fc60003f05270 */
[----:B------:R4:W5:Y:S10]  /*e9f0*/  LDL R0, [R1] ;  /* 0x0000000001007983 */ /* 0x0009740000100800 */
[----:B--2---:R-:W-:-:S05]  /*ea00*/  @!P0 VIADD R19, R19, 0x29880 ;  /* 0x0002988013138836 */ /* 0x004fca0000000000 */
[----:B------:R-:W-:-:S04]  /*ea10*/  @!P0 PRMT R19, RZ, 0x654, R19 ;  /* 0x00000654ff138816 */ /* 0x000fc80000000013 */
[----:B------:R4:W-:Y:S01]  /*ea20*/  @!P0 SYNCS.ARRIVE.TRANS64.RED.A1T0 RZ, [R19+URZ], RZ ;  /* 0x000000ff13ff89a7 */ /* 0x0009e2000810043f */
[C---:B------:R-:W-:Y:S01]  /*ea30*/  ISETP.GT.AND P0, PT, R2.reuse, RZ, PT ;  /* 0x000000ff0200720c */ /* 0x040fe20003f04270 */
[----:B------:R-:W-:Y:S02]  /*ea40*/  VIADD R2, R2, 0xffffffff ;  /* 0xffffffff02027836 */ /* 0x000fe40000000000 */
[----:B------:R-:W-:-:S10]  /*ea50*/  IMAD.MOV.U32 R3, RZ, RZ, R18 ;  /* 0x000000ffff037224 */ /* 0x000fd400078e0012 */
[----:B----4-:R-:W-:Y:S05]  /*ea60*/  @P0 BRA `(.L_x_389) ;  /* 0xfffffff000140947 */ /* 0x010fea000383ffff */
.L_x_367:
[----:B-1----:R-:W1:Y:S01]  /*ea70*/  S2R R4, SR_TID.X ;  /* 0x0000000000047919 */ /* 0x002e620000002100 */
[----:B------:R-:W-:Y:S01]  /*ea80*/  BSSY B0, `(.L_x_390) ;  /* 0x0000011000007945 */ /* 0x000fe20003800000 */
[----:B-1----:R-:W-:-:S04]  /*ea90*/  LOP3.LUT R4, R4, 0x7f, RZ, 0xc0, !PT ;  /* 0x0000007f04047812 */ /* 0x002fc800078ec0ff */
[----:B------:R-:W-:-:S13]  /*eaa0*/  ISETP.NE.AND P0, PT, R4, RZ, PT ;  /* 0x000000ff0400720c */ /* 0x000fda0003f05270 */
[----:B------:R-:W-:Y:S05]  /*eab0*/  @P0 BRA `(.L_x_391) ;  /* 0x0000000000340947 */ /* 0x000fea0003800000 */
[----:B------:R-:W1:Y:S01]  /*eac0*/  S2R R3, SR_LANEID ;  /* 0x0000000000037919 */ /* 0x000e620000000000 */
[----:B------:R-:W-:Y:S02]  /*ead0*/  VOTEU.ANY UR4, UPT, PT ;  /* 0x0000000000047886 */ /* 0x000fe400038e0100 */
[----:B0----5:R-:W1:Y:S08]  /*eae0*/  FLO.U32 R0, UR4 ;  /* 0x0000000400007d00 */ /* 0x021e7000080e0000 */
[----:B---3--:R-:W0:Y:S01]  /*eaf0*/  POPC R5, UR4 ;  /* 0x0000000400057d09 */ /* 0x008e220008000000 */
[----:B-1----:R-:W-:-:S02]  /*eb00*/  ISETP.EQ.U32.AND P1, PT, R0, R3, PT ;  /* 0x000000030000720c */ /* 0x002fc40003f22070 */
[----:B------:R-:W0:Y:S11]  /*eb10*/  LDC.64 R2, c[0x0][0xc60] ;  /* 0x00031800ff027b82 */ /* 0x000e360000000a00 */
[----:B0-----:R-:W3:Y:S01]  /*eb20*/  @P1 ATOMG.E.ADD.STRONG.GPU PT, R3, desc[UR48][R2.64], R5 ;  /* 0x00000005020319a8 */ /* 0x001ee200081ee1f0 */
[----:B------:R-:W0:Y:S02]  /*eb30*/  S2R R4, SR_LTMASK ;  /* 0x0000000000047919 */ /* 0x000e240000003900 */
[----:B0-----:R-:W-:-:S04]  /*eb40*/  LOP3.LUT R4, R4, UR4, RZ, 0xc0, !PT ;  /* 0x0000000404047c12 */ /* 0x001fc8000f8ec0ff */
[----:B------:R-:W0:Y:S01]  /*eb50*/  POPC R7, R4 ;  /* 0x0000000400077309 */ /* 0x000e220000000000 */
[----:B---3--:R-:W0:Y:S02]  /*eb60*/  SHFL.IDX PT, R0, R3, R0, 0x1f ;  /* 0x00001f0003007589 */ /* 0x008e2400000e0000 */
[----:B0-----:R-:W-:-:S05]  /*eb70*/  IADD3 R0, R0, UR43, R7 ;  /* 0x0000002b00007c10 */ /* 0x001fca000fffe007 */
[----:B------:R1:W-:Y:S02]  /*eb80*/  STL [R1+0x10], R0 ;  /* 0x0000100001007387 */ /* 0x0003e40000100800 */
.L_x_391:
[----:B------:R-:W-:Y:S05]  /*eb90*/  BSYNC B0 ;  /* 0x0000000000007941 */ /* 0x000fea0003800000 */
.L_x_390:
[----:B------:R-:W-:-:S06]  /*eba0*/  UISETP.NE.AND UP0, UPT, UR39, 0x3, UPT ;  /* 0x000000032700788c */ /* 0x000fcc000bf05270 */
[----:B------:R-:W-:-:S13]  /*ebb0*/  PLOP3.LUT P1, PT, PT, PT, UP0, 0x80, 0x0 ;  /* 0x000000000000781c */ /* 0x000fda0003f2f008 */
[----:B------:R-:W-:Y:S05]  /*ebc0*/  @!P1 BRA `(.L_x_392) ;  /* 0x0000000000049947 */ /* 0x000fea0003800000 */
[----:B------:R-:W-:Y:S01]  /*ebd0*/  BPT.TRAP 0x1 ;  /* 0x000000040000795c */ /* 0x000fe20000300000 */
.L_x_392:
[----:B------:R-:W4:Y:S01]  /*ebe0*/  LDL R2, [R1] ;  /* 0x0000000001027983 */ /* 0x000f220000100800 */
[----:B------:R-:W-:Y:S01]  /*ebf0*/  IMAD R16, R18, 0x8, R17 ;  /* 0x0000000812107824 */ /* 0x000fe200078e0211 */
[----:B------:R-:W-:Y:S01]  /*ec00*/  BSSY B0, `(.L_x_393) ;  /* 0x0000007000007945 */ /* 0x000fe20003800000 */
[----:B01---5:R-:W-:-:S05]  /*ec10*/  IMAD.U32 R0, RZ, RZ, UR44 ;  /* 0x0000002cff007e24 */ /* 0x023fca000f8e00ff */
[----:B------:R-:W-:Y:S02]  /*ec20*/  ISETP.NE.AND P2, PT, R0, 0x3, PT ;  /* 0x000000030000780c */ /* 0x000fe40003f45270 */
[----:B----4-:R-:W-:-:S04]  /*ec30*/  LOP3.LUT R3, R2, 0x1, RZ, 0x3c, !PT ;  /* 0x0000000102037812 */ /* 0x010fc800078e3cff */
[----:B------:R-:W-:-:S04]  /*ec40*/  SHF.L.U32 R3, R3, 0x1f, RZ ;  /* 0x0000001f03037819 */ /* 0x000fc800000006ff */
[----:B------:R-:W0:Y:S02]  /*ec50*/  SYNCS.PHASECHK.TRANS64.TRYWAIT P1, [R16+URZ+0x29870], R3 ;  /* 0x02987003100075a7 */ /* 0x000e24000802017f */
[----:B0-----:R-:W-:Y:S05]  /*ec60*/  @!P1 BRA `(.L_x_394) ;  /* 0x0000001c009c9947 */ /* 0x001fea0003800000 */
.L_x_446:
[----:B------:R-:W-:Y:S05]  /*ec70*/  BSYNC B0 ;  /* 0x0000000000007941 */ /* 0x000fea0003800000 */
.L_x_393:
[----:B------:R-:W-:Y:S05]  /*ec80*/  @!P2 BRA `(.L_x_395) ;  /* 0x000000000004a947 */ /* 0x000fea0003800000 */
[----:B------:R-:W-:Y:S01]  /*ec90*/  BPT.TRAP 0x1 ;  /* 0x000000040000795c */ /* 0x000fe20000300000 */
.L_x_395:
[----:B------:R-:W0:Y:S02]  /*eca0*/  LDL R0, [R1] ;  /* 0x0000000001007983 */ /* 0x000e240000100800 */
[----:B0-----:R-:W-:-:S04]  /*ecb0*/  SHF.L.U32 R3, R0, 0x1f, RZ ;  /* 0x0000001f00037819 */ /* 0x001fc800000006ff */
[----:B------:R-:W0:Y:S02]  /*ecc0*/  SYNCS.PHASECHK.TRANS64.TRYWAIT P1, [R16+URZ+0x29860], R3 ;  /* 0x02986003100075a7 */ /* 0x000e24000802017f */
[----:B0-----:R-:W-:Y:S05]  /*ecd0*/  @!P1 BRA `(.L_x_396) ;  /* 0x0000001c00949947 */ /* 0x001fea0003800000 */
.L_x_447:
[----:B------:R-:W4:Y:S04]  /*ece0*/  LDL R2, [R1+0x1c] ;  /* 0x00001c0001027983 */ /* 0x000f280000100800 */
[----:B------:R-:W0:Y:S04]  /*ecf0*/  LDL R13, [R1+0x20] ;  /* 0x00002000010d7983 */ /* 0x000e280000100800 */
[----:B------:R-:W5:Y:S01]  /*ed00*/  LDL R12, [R1+0x18] ;  /* 0x00001800010c7983 */ /* 0x000f620000100800 */
[----:B------:R-:W-:Y:S01]  /*ed10*/  IMAD R0, R18, 0x5000, RZ ;  /* 0x0000500012007824 */ /* 0x000fe200078e02ff */
[----:B------:R-:W-:Y:S05]  /*ed20*/  WARPSYNC.ALL ;  /* 0x0000000000007948 */ /* 0x000fea0003800000 */
[----:B----4-:R-:W-:-:S05]  /*ed30*/  LOP3.LUT R2, R0, R2, RZ, 0xfc, !PT ;  /* 0x0000000200027212 */ /* 0x010fca00078efcff */
[----:B------:R-:W-:Y:S01]  /*ed40*/  IMAD.IADD R2, R17, 0x1, R2 ;  /* 0x0000000111027824 */ /* 0x000fe200078e0202 */
[----:B-----5:R-:W-:-:S03]  /*ed50*/  LOP3.LUT R0, R0, R12, RZ, 0xfc, !PT ;  /* 0x0000000c00007212 */ /* 0x020fc600078efcff */
[----:B0-----:R-:W-:Y:S01]  /*ed60*/  IMAD.IADD R3, R13, 0x1, R2 ;  /* 0x000000010d037824 */ /* 0x001fe200078e0202 */
[----:B---3--:R-:W0:Y:S01]  /*ed70*/  LDSM.16.MT88.4 R4, [R2+0xa400] ;  /* 0x00a400000204783b */ /* 0x008e220000004200 */
[----:B------:R-:W-:Y:S01]  /*ed80*/  IMAD.IADD R0, R17, 0x1, R0 ;  /* 0x0000000111007824 */ /* 0x000fe200078e0200 */
        /* <DEDUP_REMOVED lines=11> */
[----:B------:R-:W0:Y:S02]  /*ee40*/  LDSM.16.MT88.4 R4, [R2+0xb400] ;  /* 0x00b400000204783b */ /* 0x000e240000004200 */
        /* <DEDUP_REMOVED lines=55> */
.L_x_397:
[----:B------:R-:W3:Y:S01]  /*f1c0*/  LDL.LU R2, [R1] ;  /* 0x0000000001027983 */ /* 0x000ee20000300800 */
[----:B0-----:R0:W-:Y:S01]  /*f1d0*/  SYNCS.ARRIVE.TRANS64.A1T0 RZ, [R16+URZ+0x29850], RZ ;  /* 0x029850ff10ff79a7 */ /* 0x0011e2000810003f */
[----:B------:R-:W-:Y:S02]  /*f1e0*/  VIADD R18, R18, 0x1 ;  /* 0x0000000112127836 */ /* 0x000fe40000000000 */
[----:B0-----:R-:W-:-:S05]  /*f1f0*/  @!P0 VIADD R16, R16, 0x29880 ;  /* 0x0002988010108836 */ /* 0x001fca0000000000 */
[----:B------:R-:W-:Y:S01]  /*f200*/  @!P0 PRMT R16, RZ, 0x654, R16 ;  /* 0x00000654ff108816 */ /* 0x000fe20000000010 */
[----:B------:R-:W-:Y:S06]  /*f210*/  BAR.SYNC.DEFER_BLOCKING 0x2, 0x80 ;  /* 0x0082000000007b1d */ /* 0x000fec0000010000 */
[----:B------:R4:W-:Y:S01]  /*f220*/  @!P0 SYNCS.ARRIVE.TRANS64.RED.A1T0 RZ, [R16+URZ], RZ ;  /* 0x000000ff10ff89a7 */ /* 0x0009e2000810043f */
[----:B------:R-:W-:-:S04]  /*f230*/  ISETP.NE.AND P0, PT, R18, 0x2, PT ;  /* 0x000000021200780c */ /* 0x000fc80003f05270 */
[----:B-1----:R-:W-:Y:S02]  /*f240*/  SEL R0, RZ, 0x1, P0 ;  /* 0x00000001ff007807 */ /* 0x002fe40000000000 */
[----:B------:R-:W-:Y:S02]  /*f250*/  SEL R18, R18, RZ, P0 ;  /* 0x000000ff12127207 */ /* 0x000fe40000000000 */
[----:B---3--:R-:W-:-:S05]  /*f260*/  LOP3.LUT R2, R2, R0, RZ, 0x3c, !PT ;  /* 0x0000000002027212 */ /* 0x008fca00078e3cff */
[----:B------:R4:W-:Y:S02]  /*f270*/  STL [R1], R2 ;  /* 0x0000000201007387 */ /* 0x0009e40000100800 */
.L_x_342:
[----:B------:R-:W-:Y:S05]  /*f280*/  BSYNC B7 ;  /* 0x0000000000077941 */ /* 0x000fea0003800000 */
.L_x_340:
[----:B0-----:R-:W3:Y:S02]  /*f290*/  LDL R0, [R1+0x8] ;  /* 0x0000080001007983 */ /* 0x001ee40000100800 */
[----:B---3--:R-:W-:-:S13]  /*f2a0*/  LOP3.LUT P0, RZ, R0, 0x2, RZ, 0xc0, !PT ;  /* 0x0000000200ff7812 */ /* 0x008fda000780c0ff */
[----:B------:R-:W-:Y:S05]  /*f2b0*/  @!P0 BRA `(.L_x_398) ;  /* 0x0000000000348947 */ /* 0x000fea0003800000 */
[----:B------:R-:W0:Y:S08]  /*f2c0*/  S2UR UR5, SR_CgaCtaId ;  /* 0x00000000000579c3 */ /* 0x000e300000008800 */
[----:B------:R-:W-:Y:S06]  /*f2d0*/  BAR.SYNC.DEFER_BLOCKING 0x5, 0x180 ;  /* 0x0146000000007b1d */ /* 0x000fec0000010000 */
[----:B------:R-:W-:-:S02]  /*f2e0*/  UMOV UR4, 0x400 ;  /* 0x0000040000047882 */ /* 0x000fc40000000000 */
[----:B0-----:R-:W-:-:S06]  /*f2f0*/  ULEA UR4, UR5, UR4, 0x18 ;  /* 0x0000000405047291 */ /* 0x001fcc000f8ec03f */
[----:B------:R-:W-:-:S05]  /*f300*/  IMAD.U32 R17, RZ, RZ, UR4 ;  /* 0x00000004ff117e24 */ /* 0x000fca000f8e00ff */
[----:B------:R-:W0:Y:S04]  /*f310*/  LDS.128 R4, [R17+0x298d0] ;  /* 0x0298d00011047984 */ /* 0x000e280000000c00 */
[----:B0-----:R0:W-:Y:S01]  /*f320*/  STL.64 [R1+0x10], R4 ;  /* 0x0000100401007387 */ /* 0x0011e20000100a00 */
[----:B----4-:R-:W-:Y:S02]  /*f330*/  IMAD.MOV.U32 R2, RZ, RZ, R6 ;  /* 0x000000ffff027224 */ /* 0x010fe400078e0006 */
[----:B------:R-:W-:-:S03]  /*f340*/  IMAD.MOV.U32 R0, RZ, RZ, R7 ;  /* 0x000000ffff007224 */ /* 0x000fc600078e0007 */
[----:B------:R-:W-:Y:S02]  /*f350*/  R2UR UR36, R2 ;  /* 0x00000000022472ca */ /* 0x000fe400000e0000 */
[----:B------:R-:W-:Y:S01]  /*f360*/  R2UR UR45, R0 ;  /* 0x00000000002d72ca */ /* 0x000fe200000e0000 */
[----:B------:R-:W-:Y:S06]  /*f370*/  BAR.ARV 0x4, 0x180 ;  /* 0x0106000000007b1d */ /* 0x000fec0000002000 */
[----:B------:R-:W-:Y:S08]  /*f380*/  BRA `(.L_x_399) ;  /* 0x0000000800387947 */ /* 0x000ff00003800000 */
.L_x_398:
[----:B----4-:R-:W0:Y:S01]  /*f390*/  S2R R2, SR_TID.X ;  /* 0x0000000000027919 */ /* 0x010e220000002100 */
[----:B------:R-:W-:Y:S01]  /*f3a0*/  ULDC UR4, c[0x0][0xc3c] ;  /* 0x00030f0000047ab9 */ /* 0x000fe20000000800 */
[----:B------:R-:W3:Y:S01]  /*f3b0*/  LDL.LU R0, [R1+0x10] ;  /* 0x0000100001007983 */ /* 0x000ee20000300800 */
[----:B0-----:R-:W-:-:S04]  /*f3c0*/  LOP3.LUT R10, R2, 0x1f, RZ, 0xc0, !PT ;  /* 0x0000001f020a7812 */ /* 0x001fc800078ec0ff */
[C---:B------:R-:W-:Y:S01]  /*f3d0*/  ISETP.NE.AND P0, PT, R10.reuse, 0x1f, PT ;  /* 0x0000001f0a00780c */ /* 0x040fe20003f05270 */
[----:B------:R-:W-:-:S05]  /*f3e0*/  VIADD R5, R10, UR45 ;  /* 0x0000002d0a057c36 */ /* 0x000fca0008000000 */
[----:B------:R-:W-:Y:S01]  /*f3f0*/  ISETP.GE.OR P1, PT, R5, UR4, !P0 ;  /* 0x0000000405007c0c */ /* 0x000fe2000c726670 */
[----:B------:R-:W-:-:S12]  /*f400*/  ULDC UR4, c[0x0][0xc3c] ;  /* 0x00030f0000047ab9 */ /* 0x000fd80000000800 */
[----:B------:R-:W0:Y:S02]  /*f410*/  @!P1 LDC.64 R2, c[0x0][0xc80] ;  /* 0x00032000ff029b82 */ /* 0x000e240000000a00 */
[----:B0-----:R-:W-:-:S04]  /*f420*/  @!P1 IMAD.WIDE R2, R5, 0x4, R2 ;  /* 0x0000000405029825 */ /* 0x001fc800078e0202 */
[----:B------:R-:W-:-:S06]  /*f430*/  IMAD.MOV.U32 R5, RZ, RZ, RZ ;  /* 0x000000ffff057224 */ /* 0x000fcc00078e00ff */
[----:B------:R-:W4:Y:S01]  /*f440*/  @!P1 LDG.E R5, desc[UR48][R2.64] ;  /* 0x0000003002059981 */ /* 0x000f22000c1e1900 */
[C---:B------:R-:W-:Y:S02]  /*f450*/  ISETP.NE.AND P1, PT, R10.reuse, RZ, PT ;  /* 0x000000ff0a00720c */ /* 0x040fe40003f25270 */
[C---:B------:R-:W-:Y:S02]  /*f460*/  ISETP.GE.U32.AND P2, PT, R10.reuse, 0x2, PT ;  /* 0x000000020a00780c */ /* 0x040fe40003f46070 */
[C---:B------:R-:W-:Y:S02]  /*f470*/  ISETP.GE.U32.AND P3, PT, R10.reuse, 0x4, PT ;  /* 0x000000040a00780c */ /* 0x040fe40003f66070 */
[C---:B------:R-:W-:Y:S02]  /*f480*/  ISETP.GE.U32.AND P4, PT, R10.reuse, 0x8, PT ;  /* 0x000000080a00780c */ /* 0x040fe40003f86070 */
[----:B------:R-:W-:Y:S01]  /*f490*/  ISETP.GE.U32.AND P5, PT, R10, 0x10, PT ;  /* 0x000000100a00780c */ /* 0x000fe20003fa6070 */
[----:B---3--:R-:W-:-:S02]  /*f4a0*/  IMAD.MOV.U32 R9, RZ, RZ, R0 ;  /* 0x000000ffff097224 */ /* 0x008fc400078e0000 */
[----:B----4-:R-:W0:Y:S02]  /*f4b0*/  SHFL.UP PT, R0, R5, 0x1, RZ ;  /* 0x0420000005007989 */ /* 0x010e2400000e00ff */
        /* <DEDUP_REMOVED lines=11> */
[----:B------:R-:W0:Y:S04]  /*f570*/  SHFL.UP PT, R0, R8, 0x10, RZ ;  /* 0x0600000008007989 */ /* 0x000e2800000e00ff */
[----:B------:R-:W-:Y:S01]  /*f580*/  SHFL.IDX PT, R4, R9, 0x1, 0x1f ;  /* 0x00201f0009047f89 */ /* 0x000fe200000e0000 */
[----:B0-----:R-:W-:-:S05]  /*f590*/  SEL R3, R0, RZ, P5 ;  /* 0x000000ff00037207 */ /* 0x001fca0002800000 */
[----:B------:R-:W-:Y:S02]  /*f5a0*/  IMAD.IADD R2, R8, 0x1, R3 ;  /* 0x0000000108027824 */ /* 0x000fe400078e0203 */
[----:B------:R-:W0:Y:S03]  /*f5b0*/  LDC R3, c[0x0][0xc38] ;  /* 0x00030e00ff037b82 */ /* 0x000e260000000800 */
[----:B------:R-:W0:Y:S04]  /*f5c0*/  SHFL.IDX PT, R6, R2, 0x1f, 0x1f ;  /* 0x03e01f0002067f89 */ /* 0x000e2800000e0000 */
[----:B------:R-:W1:Y:S01]  /*f5d0*/  SHFL.IDX PT, R0, R9, RZ, 0x1f ;  /* 0x00001fff09007589 */ /* 0x000e6200000e0000 */
[----:B0-----:R-:W-:-:S04]  /*f5e0*/  IMAD R6, R6, R3, RZ ;  /* 0x0000000306067224 */ /* 0x001fc800078e02ff */
[----:B------:R-:W-:-:S05]  /*f5f0*/  IMAD.IADD R4, R4, 0x1, R6 ;  /* 0x0000000104047824 */ /* 0x000fca00078e0206 */
[----:B-1----:R-:W-:-:S13]  /*f600*/  ISETP.GT.AND P6, PT, R4, R0, PT ;  /* 0x000000000400720c */ /* 0x002fda0003fc4270 */
[----:B------:R-:W-:Y:S05]  /*f610*/  @P6 BRA `(.L_x_400) ;  /* 0x0000000000906947 */ /* 0x000fea0003800000 */
.L_x_404:
[----:B------:R-:W-:-:S04]  /*f620*/  UIADD3 UR45, UR45, 0x1f, URZ ;  /* 0x0000001f2d2d7890 */ /* 0x000fc8000fffe03f */
[----:B------:R-:W-:-:S06]  /*f630*/  UISETP.GE.AND UP0, UPT, UR45, UR4, UPT ;  /* 0x000000042d00728c */ /* 0x000fcc000bf06270 */
[----:B------:R-:W-:-:S13]  /*f640*/  PLOP3.LUT P6, PT, PT, PT, UP0, 0x40, 0x0 ;  /* 0x000000000000781c */ /* 0x000fda0003fce808 */
[----:B------:R-:W-:Y:S05]  /*f650*/  @!P6 BRA `(.L_x_401) ;  /* 0x000000040038e947 */ /* 0x000fea0003800000 */
[----:B------:R-:W0:Y:S01]  /*f660*/  S2R R2, SR_TID.X ;  /* 0x0000000000027919 */ /* 0x000e220000002100 */
[----:B------:R-:W-:Y:S01]  /*f670*/  BSSY B0, `(.L_x_402) ;  /* 0x0000009000007945 */ /* 0x000fe20003800000 */
[----:B------:R-:W-:Y:S01]  /*f680*/  IMAD.MOV.U32 R5, RZ, RZ, RZ ;  /* 0x000000ffff057224 */ /* 0x000fe200078e00ff */
[----:B0-----:R-:W-:-:S05]  /*f690*/  LOP3.LUT R2, R2, 0x1f, RZ, 0xc0, !PT ;  /* 0x0000001f02027812 */ /* 0x001fca00078ec0ff */
[----:B------:R-:W-:-:S05]  /*f6a0*/  VIADD R6, R2, UR45 ;  /* 0x0000002d02067c36 */ /* 0x000fca0008000000 */
[----:B------:R-:W-:-:S13]  /*f6b0*/  ISETP.GE.OR P6, PT, R6, UR4, !P0 ;  /* 0x0000000406007c0c */ /* 0x000fda000c7c6670 */
[----:B------:R-:W-:Y:S05]  /*f6c0*/  @P6 BRA `(.L_x_403) ;  /* 0x00000000000c6947 */ /* 0x000fea0003800000 */
[----:B------:R-:W0:Y:S02]  /*f6d0*/  LDC.64 R2, c[0x0][0xc80] ;  /* 0x00032000ff027b82 */ /* 0x000e240000000a00 */
[----:B0-----:R-:W-:-:S05]  /*f6e0*/  IMAD.WIDE R2, R6, 0x4, R2 ;  /* 0x0000000406027825 */ /* 0x001fca00078e0202 */
[----:B------:R0:W5:Y:S02]  /*f6f0*/  LDG.E R5, desc[UR48][R2.64] ;  /* 0x0000003002057981 */ /* 0x000164000c1e1900 */
.L_x_403:
[----:B------:R-:W-:Y:S05]  /*f700*/  BSYNC B0 ;  /* 0x0000000000007941 */ /* 0x000fea0003800000 */
.L_x_402:
        /* <DEDUP_REMOVED lines=21> */
.L_x_400:
[----:B------:R-:W-:-:S04]  /*f860*/  IMAD.IADD R6, R4, 0x1, -R6 ;  /* 0x0000000104067824 */ /* 0x000fc800078e0a06 */
[----:B------:R-:W-:-:S05]  /*f870*/  IMAD R4, R2, R3, R6 ;  /* 0x0000000302047224 */ /* 0x000fca00078e0206 */
[----:B------:R-:W-:-:S13]  /*f880*/  ISETP.GT.AND P0, PT, R4, R0, PT ;  /* 0x000000000400720c */ /* 0x000fda0003f04270 */
[----:B------:R-:W-:Y:S02]  /*f890*/  VOTEU.ANY UR5, UPT, !P0 ;  /* 0x0000000000057886 */ /* 0x000fe400040e0100 */
[----:B------:R-:W-:Y:S02]  /*f8a0*/  UPOPC UR4, UR5 ;  /* 0x00000005000472bf */ /* 0x000fe40008000000 */
[----:B------:R-:W-:-:S04]  /*f8b0*/  ISETP.NE.AND P0, PT, RZ, UR5, PT ;  /* 0x00000005ff007c0c */ /* 0x000fc8000bf05270 */
[----:B------:R-:W-:-:S06]  /*f8c0*/  IMAD.U32 R4, RZ, RZ, UR4 ;  /* 0x00000004ff047e24 */ /* 0x000fcc000f8e00ff */
[----:B------:R0:W1:Y:S02]  /*f8d0*/  SHFL.IDX PT, R4, R5, R4, 0x1f ;  /* 0x00001f0405047589 */ /* 0x00006400000e0000 */
[----:B0-----:R-:W-:Y:S01]  /*f8e0*/  IMAD.MOV.U32 R5, RZ, RZ, RZ ;  /* 0x000000ffff057224 */ /* 0x001fe200078e00ff */
[----:B------:R-:W-:Y:S06]  /*f8f0*/  @!P0 BRA `(.L_x_405) ;  /* 0x00000000000c8947 */ /* 0x000fec0003800000 */
[----:B------:R-:W-:-:S06]  /*f900*/  UIADD3 UR5, UR4, -0x1, URZ ;  /* 0xffffffff04057890 */ /* 0x000fcc000fffe03f */
[----:B------:R-:W-:-:S06]  /*f910*/  IMAD.U32 R5, RZ, RZ, UR5 ;  /* 0x00000005ff057e24 */ /* 0x000fcc000f8e00ff */
[----:B------:R0:W3:Y:S02]  /*f920*/  SHFL.IDX PT, R5, R2, R5, 0x1f ;  /* 0x00001f0502057589 */ /* 0x0000e400000e0000 */
.L_x_405:
[----:B---3--:R-:W-:Y:S01]  /*f930*/  IMAD R7, R5, R3, R6 ;  /* 0x0000000305077224 */ /* 0x008fe200078e0206 */
[----:B-1----:R-:W-:Y:S01]  /*f940*/  IABS R5, R4 ;  /* 0x0000000400057213 */ /* 0x002fe20000000000 */
[----:B------:R-:W-:Y:S02]  /*f950*/  UIADD3 UR45, UR4, UR45, URZ ;  /* 0x0000002d042d7290 */ /* 0x000fe4000fffe03f */
[----:B------:R-:W-:Y:S01]  /*f960*/  IMAD.IADD R0, R0, 0x1, -R7 ;  /* 0x0000000100007824 */ /* 0x000fe200078e0a07 */
[----:B0-----:R-:W0:Y:S01]  /*f970*/  I2F.RP R2, R5 ;  /* 0x0000000500027306 */ /* 0x001e220000209400 */
[----:B------:R1:W-:Y:S07]  /*f980*/  STL [R1+0x10], R7 ;  /* 0x0000100701007387 */ /* 0x0003ee0000100800 */
[----:B0-----:R-:W0:Y:S02]  /*f990*/  MUFU.RCP R2, R2 ;  /* 0x0000000200027308 */ /* 0x001e240000001000 */
[----:B0-----:R-:W-:-:S06]  /*f9a0*/  VIADD R2, R2, 0xffffffe ;  /* 0x0ffffffe02027836 */ /* 0x001fcc0000000000 */
[----:B------:R-:W0:Y:S02]  /*f9b0*/  F2I.FTZ.U32.TRUNC.NTZ R3, R2 ;  /* 0x0000000200037305 */ /* 0x000e24000021f000 */
[----:B0-----:R-:W-:-:S04]  /*f9c0*/  IMAD.MOV R2, RZ, RZ, -R3 ;  /* 0x000000ffff027224 */ /* 0x001fc800078e0a03 */
[----:B------:R-:W-:Y:S02]  /*f9d0*/  IMAD R6, R2, R5, RZ ;  /* 0x0000000502067224 */ /* 0x000fe400078e02ff */
[----:B------:R-:W-:-:S04]  /*f9e0*/  IMAD.MOV.U32 R2, RZ, RZ, RZ ;  /* 0x000000ffff027224 */ /* 0x000fc800078e00ff */
[----:B------:R-:W-:Y:S01]  /*f9f0*/  IMAD.HI.U32 R2, R3, R6, R2 ;  /* 0x0000000603027227 */ /* 0x000fe200078e0002 */
[----:B------:R-:W-:Y:S02]  /*fa00*/  IABS R6, R4 ;  /* 0x0000000400067213 */ /* 0x000fe40000000000 */
[----:B------:R-:W-:-:S03]  /*fa10*/  IABS R3, R0 ;  /* 0x0000000000037213 */ /* 0x000fc60000000000 */
[----:B------:R-:W-:Y:S02]  /*fa20*/  IMAD.MOV R6, RZ, RZ, -R6 ;  /* 0x000000ffff067224 */ /* 0x000fe400078e0a06 */
[----:B------:R-:W-:-:S04]  /*fa30*/  IMAD.HI.U32 R2, R2, R3, RZ ;  /* 0x0000000302027227 */ /* 0x000fc800078e00ff */
[----:B------:R-:W-:-:S05]  /*fa40*/  IMAD R3, R2, R6, R3 ;  /* 0x0000000602037224 */ /* 0x000fca00078e0203 */
[----:B------:R-:W-:-:S13]  /*fa50*/  ISETP.GT.U32.AND P1, PT, R5, R3, PT ;  /* 0x000000030500720c */ /* 0x000fda0003f24070 */
[----:B------:R-:W-:Y:S02]  /*fa60*/  @!P1 IMAD.IADD R3, R3, 0x1, -R5 ;  /* 0x0000000103039824 */ /* 0x000fe400078e0a05 */
[----:B------:R-:W-:Y:S01]  /*fa70*/  @!P1 VIADD R2, R2, 0x1 ;  /* 0x0000000102029836 */ /* 0x000fe20000000000 */
[----:B------:R-:W-:Y:S02]  /*fa80*/  ISETP.NE.AND P1, PT, R4, RZ, PT ;  /* 0x000000ff0400720c */ /* 0x000fe40003f25270 */
[----:B------:R-:W-:Y:S02]  /*fa90*/  ISETP.GE.U32.AND P0, PT, R3, R5, PT ;  /* 0x000000050300720c */ /* 0x000fe40003f06070 */
[----:B------:R-:W-:-:S04]  /*faa0*/  LOP3.LUT R3, R0, R4, RZ, 0x3c, !PT ;  /* 0x0000000400037212 */ /* 0x000fc800078e3cff */
[----:B------:R-:W-:-:S07]  /*fab0*/  ISETP.GE.AND P2, PT, R3, RZ, PT ;  /* 0x000000ff0300720c */ /* 0x000fce0003f46270 */
[----:B------:R-:W-:-:S06]  /*fac0*/  @P0 VIADD R2, R2, 0x1 ;  /* 0x0000000102020836 */ /* 0x000fcc0000000000 */
[----:B------:R-:W-:Y:S01]  /*fad0*/  @!P2 IMAD.MOV R2, RZ, RZ, -R2 ;  /* 0x000000ffff02a224 */ /* 0x000fe200078e0a02 */
[----:B------:R-:W-:-:S04]  /*fae0*/  @!P1 LOP3.LUT R2, RZ, R4, RZ, 0x33, !PT ;  /* 0x00000004ff029212 */ /* 0x000fc800078e33ff */
[----:B------:R-:W-:Y:S01]  /*faf0*/  R2UR UR36, R2 ;  /* 0x00000000022472ca */ /* 0x000fe200000e0000 */
[----:B------:R-:W-:-:S04]  /*fb00*/  IMAD.MOV R3, RZ, RZ, -R2 ;  /* 0x000000ffff037224 */ /* 0x000fc800078e0a02 */
[----:B------:R-:W-:-:S05]  /*fb10*/  IMAD R0, R4, R3, R0 ;  /* 0x0000000304007224 */ /* 0x000fca00078e0200 */
[----:B------:R1:W-:Y:S01]  /*fb20*/  STL [R1+0x14], R0 ;  /* 0x0000140001007387 */ /* 0x0003e20000100800 */
[----:B------:R-:W-:Y:S05]  /*fb30*/  BRA `(.L_x_406) ;  /* 0x0000000000107947 */ /* 0x000fea0003800000 */
.L_x_401:
[----:B------:R0:W-:Y:S01]  /*fb40*/  STL [R1+0x10], R0 ;  /* 0x0000100001007387 */ /* 0x0001e20000100800 */
[----:B------:R-:W-:Y:S01]  /*fb50*/  ULDC UR45, c[0x0][0xc3c] ;  /* 0x00030f00002d7ab9 */ /* 0x000fe20000000800 */
[----:B------:R-:W-:Y:S02]  /*fb60*/  UMOV UR36, URZ ;  /* 0x0000003f00247c82 */ /* 0x000fe40008000000 */
[----:B------:R0:W-:Y:S03]  /*fb70*/  STL [R1+0x14], RZ ;  /* 0x000014ff01007387 */ /* 0x0001e60000100800 */
.L_x_406:
[----:B------:R-:W3:Y:S04]  /*fb80*/  LDL R3, [R1+0x10] ;  /* 0x0000100001037983 */ /* 0x000ee80000100800 */
[----:B------:R-:W4:Y:S01]  /*fb90*/  LDL R2, [R1+0x14] ;  /* 0x0000140001027983 */ /* 0x000f220000100800 */
[----:B------:R-:W-:Y:S02]  /*fba0*/  IMAD.U32 R6, RZ, RZ, UR36 ;  /* 0x00000024ff067e24 */ /* 0x000fe4000f8e00ff */
[----:B-1----:R-:W-:Y:S01]  /*fbb0*/  IMAD.U32 R7, RZ, RZ, UR45 ;  /* 0x0000002dff077e24 */ /* 0x002fe2000f8e00ff */
[----:B0-----:R-:W0:Y:S02]  /*fbc0*/  S2R R0, SR_TID.X ;  /* 0x0000000000007919 */ /* 0x001e240000002100 */
[----:B0-----:R-:W-:Y:S01]  /*fbd0*/  LOP3.LUT R0, R0, 0x1f, RZ, 0xc0, !PT ;  /* 0x0000001f00007812 */ /* 0x001fe200078ec0ff */
[----:B------:R-:W-:Y:S03]  /*fbe0*/  BAR.SYNC.DEFER_BLOCKING 0x4, 0x180 ;  /* 0x0106000000007b1d */ /* 0x000fe60000010000 */
[----:B------:R-:W-:-:S13]  /*fbf0*/  ISETP.NE.AND P0, PT, R0, RZ, PT ;  /* 0x000000ff0000720c */ /* 0x000fda0003f05270 */
[----:B------:R-:W-:Y:S01]  /*fc00*/  @!P0 MOV R0, 0x400 ;  /* 0x0000040000008802 */ /* 0x000fe20000000f00 */
[----:B---3--:R-:W-:Y:S02]  /*fc10*/  IMAD.MOV.U32 R4, RZ, RZ, R3 ;  /* 0x000000ffff047224 */ /* 0x008fe400078e0003 */
[----:B------:R-:W0:Y:S01]  /*fc20*/  @!P0 S2R R3, SR_CgaCtaId ;  /* 0x0000000000038919 */ /* 0x000e220000008800 */
[----:B----4-:R-:W-:Y:S01]  /*fc30*/  IMAD.MOV.U32 R5, RZ, RZ, R2 ;  /* 0x000000ffff057224 */ /* 0x010fe200078e0002 */
[----:B0-----:R-:W-:-:S05]  /*fc40*/  @!P0 LEA R17, R3, R0, 0x18 ;  /* 0x0000000003118211 */ /* 0x001fca00078ec0ff */
[----:B------:R1:W-:Y:S01]  /*fc50*/  @!P0 STS.128 [R17+0x298d0], R4 ;  /* 0x0298d00411008388 */ /* 0x0003e20000000c00 */
[----:B------:R-:W-:Y:S06]  /*fc60*/  BAR.ARV 0x5, 0x180 ;  /* 0x0146000000007b1d */ /* 0x000fec0000002000 */
.L_x_399:
[----:B------:R-:W-:Y:S02]  /*fc70*/  ULDC UR4, c[0x0][0xc3c] ;  /* 0x00030f0000047ab9 */ /* 0x000fe40000000800 */
[----:B------:R-:W-:-:S06]  /*fc80*/  UISETP.GE.AND UP0, UPT, UR45, UR4, UPT ;  /* 0x000000042d00728c */ /* 0x000fcc000bf06270 */
[----:B------:R-:W-:-:S13]  /*fc90*/  PLOP3.LUT P0, PT, PT, PT, UP0, 0x80, 0x0 ;  /* 0x000000000000781c */ /* 0x000fda0003f0f008 */
[----:B------:R-:W-:Y:S05]  /*fca0*/  @!P0 BRA `(.L_x_407) ;  /* 0xffffffbc00b48947 */ /* 0x000fea000383ffff */
.L_x_336:
[----:B------:R-:W3:Y:S01]  /*fcb0*/  LDL.LU R0, [R1+0x28] ;  /* 0x0000280001007983 */ /* 0x000ee20000300800 */
[----:B------:R-:W-:Y:S01]  /*fcc0*/  BSSY B0, `(.L_x_408) ;  /* 0x000000b000007945 */ /* 0x000fe20003800000 */
[----:B01----:R-:W0:Y:S01]  /*fcd0*/  S2R R4, SR_CgaCtaId ;  /* 0x0000000000047919 */ /* 0x003e220000008800 */
[----:B---3--:R-:W-:-:S05]  /*fce0*/  VIADD R0, R0, 0x1 ;  /* 0x0000000100007836 */ /* 0x008fca0000000000 */
[----:B------:R-:W-:-:S04]  /*fcf0*/  LEA.HI R2, R0, R0, RZ, 0x1 ;  /* 0x0000000000027211 */ /* 0x000fc800078f08ff */
[----:B------:R-:W-:-:S05]  /*fd00*/  LOP3.LUT R3, R2, 0xfffffffe, RZ, 0xc0, !PT ;  /* 0xfffffffe02037812 */ /* 0x000fca00078ec0ff */
[----:B------:R-:W-:Y:S01]  /*fd10*/  IMAD.IADD R0, R0, 0x1, -R3 ;  /* 0x0000000100007824 */ /* 0x000fe200078e0a03 */
[----:B------:R-:W-:-:S04]  /*fd20*/  MOV R3, 0x400 ;  /* 0x0000040000037802 */ /* 0x000fc80000000f00 */
[----:B0-----:R-:W-:Y:S02]  /*fd30*/  LEA R3, R4, R3, 0x18 ;  /* 0x0000000304037211 */ /* 0x001fe400078ec0ff */
[----:B------:R-:W-:-:S04]  /*fd40*/  SHF.L.U32 R0, R0, 0x1f, RZ ;  /* 0x0000001f00007819 */ /* 0x000fc800000006ff */
[----:B------:R-:W0:Y:S02]  /*fd50*/  SYNCS.PHASECHK.TRANS64.TRYWAIT P0, [R3+URZ+0x29820], R0 ;  /* 0x02982000030075a7 */ /* 0x000e24000800017f */
[----:B0-----:R-:W-:Y:S05]  /*fd60*/  @!P0 BRA `(.L_x_409) ;  /* 0x0000000c00848947 */ /* 0x001fea0003800000 */
.L_x_448:
[----:B------:R-:W-:Y:S05]  /*fd70*/  BSYNC B0 ;  /* 0x0000000000007941 */ /* 0x000fea0003800000 */
.L_x_408:
[----:B------:R-:W-:-:S03]  /*fd80*/  UMOV UR4, 0xffffffff ;  /* 0xffffffff00047882 */ /* 0x000fc60000000000 */
[----:B------:R-:W-:Y:S05]  /*fd90*/  BRA.DIV UR4, `(.L_x_410) ;  /* 0x0000000e048c7947 */ /* 0x000fea000b800000 */
[----:B0-----:R-:W0:Y:S02]  /*fda0*/  S2R R0, SR_TID.X ;  /* 0x0000000000007919 */ /* 0x001e240000002100 */
[----:B0-----:R-:W-:-:S04]  /*fdb0*/  SHF.R.U32.HI R0, RZ, 0x5, R0 ;  /* 0x00000005ff007819 */ /* 0x001fc80000011600 */
[----:B------:R-:W-:-:S05]  /*fdc0*/  LOP3.LUT R0, R0, 0x3, RZ, 0xc0, !PT ;  /* 0x0000000300007812 */ /* 0x000fca00078ec0ff */
[----:B------:R0:W1:Y:S02]  /*fdd0*/  SHFL.IDX PT, R14, R0, RZ, 0x1f ;  /* 0x00001fff000e7589 */ /* 0x00006400000e0000 */
.L_x_451:
[----:B-1----:R-:W-:Y:S01]  /*fde0*/  ISETP.NE.AND P0, PT, R14, RZ, PT ;  /* 0x000000ff0e00720c */ /* 0x002fe20003f05270 */
[----:B------:R-:W-:-:S12]  /*fdf0*/  BSSY B0, `(.L_x_411) ;  /* 0x000002c000007945 */ /* 0x000fd80003800000 */
[----:B------:R-:W-:Y:S05]  /*fe00*/  @P0 BRA `(.L_x_412) ;  /* 0x0000000000a80947 */ /* 0x000fea0003800000 */
[----:B------:R-:W-:-:S03]  /*fe10*/  UMOV UR4, 0xffffffff ;  /* 0xffffffff00047882 */ /* 0x000fc60000000000 */
[----:B------:R-:W-:Y:S05]  /*fe20*/  BRA.DIV UR4, `(.L_x_413) ;  /* 0x0000000e049c7947 */ /* 0x000fea000b800000 */
[----:B------:R-:W-:-:S13]  /*fe30*/  ELECT P6, URZ, PT ;  /* 0x00000000003f782f */ /* 0x000fda00038c0000 */
.L_x_454:
[----:B------:R-:W-:Y:S05]  /*fe40*/  @!P6 BRA `(.L_x_412) ;  /* 0x000000000098e947 */ /* 0x000fea0003800000 */
[----:B------:R-:W-:-:S06]  /*fe50*/  ULOP3.LUT UR4, UR38, 0x2, URZ, 0xfc, !UPT ;  /* 0x0000000226047892 */ /* 0x000fcc000f8efc3f */
[----:B0-----:R-:W-:-:S05]  /*fe60*/  IMAD.U32 R0, RZ, RZ, UR4 ;  /* 0x00000004ff007e24 */ /* 0x001fca000f8e00ff */
[----:B------:R-:W-:-:S13]  /*fe70*/  ISETP.NE.AND P0, PT, R0, 0x3, PT ;  /* 0x000000030000780c */ /* 0x000fda0003f05270 */
[----:B------:R-:W-:Y:S05]  /*fe80*/  @!P0 BRA `(.L_x_414) ;  /* 0x0000000000048947 */ /* 0x000fea0003800000 */
[----:B------:R-:W-:Y:S01]  /*fe90*/  BPT.TRAP 0x1 ;  /* 0x000000040000795c */ /* 0x000fe20000300000 */
.L_x_414:
[----:B------:R-:W3:Y:S01]  /*fea0*/  LDL.LU R6, [R1] ;  /* 0x0000000001067983 */ /* 0x000ee20000300800 */
[----:B------:R-:W-:Y:S02]  /*feb0*/  VIADD R5, R3, 0x29840 ;  /* 0x0002984003057836 */ /* 0x000fe40000000000 */
[C---:B------:R-:W-:Y:S02]  /*fec0*/  VIADD R0, R18.reuse, 0x1 ;  /* 0x0000000112007836 */ /* 0x040fe40000000000 */
[----:B------:R-:W-:-:S03]  /*fed0*/  IMAD R7, R18, 0x8, R5 ;  /* 0x0000000812077824 */ /* 0x000fc600078e0205 */
[----:B------:R-:W-:-:S04]  /*fee0*/  ISETP.NE.AND P2, PT, R0, 0x2, PT ;  /* 0x000000020000780c */ /* 0x000fc80003f45270 */
[----:B------:R-:W-:Y:S02]  /*fef0*/  SEL R2, RZ, 0x1, P2 ;  /* 0x00000001ff027807 */ /* 0x000fe40001000000 */
[C---:B---3--:R-:W-:Y:S02]  /*ff00*/  SHF.L.U32 R4, R6.reuse, 0x1f, RZ ;  /* 0x0000001f06047819 */ /* 0x048fe400000006ff */
[----:B------:R-:W-:Y:S02]  /*ff10*/  LOP3.LUT R6, R6, R2, RZ, 0x3c, !PT ;  /* 0x0000000206067212 */ /* 0x000fe400078e3cff */
[----:B------:R-:W0:Y:S01]  /*ff20*/  SYNCS.PHASECHK.TRANS64.TRYWAIT P1, [R7+URZ], R4 ;  /* 0x00000004070075a7 */ /* 0x000e22000802017f */
[----:B------:R-:W-:Y:S02]  /*ff30*/  SEL R2, R0, RZ, P2 ;  /* 0x000000ff00027207 */ /* 0x000fe40001000000 */
[----:B------:R-:W-:-:S03]  /*ff40*/  SHF.L.U32 R0, R6, 0x1f, RZ ;  /* 0x0000001f06007819 */ /* 0x000fc600000006ff */
[----:B------:R-:W-:Y:S01]  /*ff50*/  IMAD R5, R2, 0x8, R5 ;  /* 0x0000000802057824 */ /* 0x000fe200078e0205 */
[----:B0-----:R-:W-:Y:S06]  /*ff60*/  @!P1 BRA `(.L_x_415) ;  /* 0x0000000c006c9947 */ /* 0x001fec0003800000 */
.L_x_455:
[----:B------:R-:W1:Y:S02]  /*ff70*/  SYNCS.PHASECHK.TRANS64.TRYWAIT P1, [R5+URZ], R0 ;  /* 0x00000000050075a7 */ /* 0x000e64000802017f */
[----:B-1----:R-:W-:Y:S05]  /*ff80*/  @!P1 BRA `(.L_x_416) ;  /* 0x0000000c00789947 */ /* 0x002fea0003800000 */
.L_x_456:
[----:B------:R-:W-:Y:S05]  /*ff90*/  @!P0 BRA `(.L_x_417) ;  /* 0x0000000000048947 */ /* 0x000fea0003800000 */
[----:B------:R-:W-:Y:S01]  /*ffa0*/  BPT.TRAP 0x1 ;  /* 0x000000040000795c */ /* 0x000fe20000300000 */
.L_x_417:
[----:B-1----:R-:W-:-:S04]  /*ffb0*/  IMAD R5, R18, 0x8, R3 ;  /* 0x0000000812057824 */ /* 0x002fc800078e0203 */
[----:B------:R-:W1:Y:S02]  /*ffc0*/  SYNCS.PHASECHK.TRANS64.TRYWAIT P1, [R5+URZ+0x29860], R4 ;  /* 0x02986004050075a7 */ /* 0x000e64000802017f */
[----:B-1----:R-:W-:Y:S05]  /*ffd0*/  @!P1 BRA `(.L_x_418) ;  /* 0x0000000c00789947 */ /* 0x002fea0003800000 */
.L_x_457:
[----:B------:R-:W-:Y:S05]  /*ffe0*/  @!P0 BRA `(.L_x_419) ;  /* 0x0000000000048947 */ /* 0x000fea0003800000 */
[----:B------:R-:W-:Y:S01]  /*fff0*/  BPT.TRAP 0x1 ;  /* 0x000000040000795c */ /* 0x000fe20000300000 */
.L_x_419:
[----:B------:R-:W-:-:S04]  /*10000*/  IMAD R3, R2, 0x8, R3 ;  /* 0x0000000802037824 */ /* 0x000fc800078e0203 */
[----:B------:R-:W3:Y:S02]  /*10010*/  SYNCS.PHASECHK.TRANS64.TRYWAIT P1, [R3+URZ+0x29860], R0 ;  /* 0x02986000030075a7 */ /* 0x000ee4000802017f */
[----:B---3--:R-:W-:Y:S05]  /*10020*/  @!P1 BRA `(.L_x_420) ;  /* 0x0000000c00789947 */ /* 0x008fea0003800000 */
.L_x_458:
[----:B------:R-:W-:Y:S05]  /*10030*/  @!P0 BRA `(.L_x_421) ;  /* 0x0000000000048947 */ /* 0x000fea0003800000 */
[----:B------:R-:W-:Y:S01]  /*10040*/  BPT.TRAP 0x1 ;  /* 0x000000040000795c */ /* 0x000fe20000300000 */
.L_x_421:
[----:B------:R-:W4:Y:S02]  /*10050*/  SYNCS.PHASECHK.TRANS64.TRYWAIT P0, [R5+URZ+0x29880], R4 ;  /* 0x02988004050075a7 */ /* 0x000f24000800017f */
[----:B----4-:R-:W-:Y:S05]  /*10060*/  @!P0 BRA `(.L_x_422) ;  /* 0x0000000c007c8947 */ /* 0x010fea0003800000 */
.L_x_423:
[----:B------:R0:W0:Y:S02]  /*10070*/  SYNCS.PHASECHK.TRANS64.TRYWAIT P0, [R3+URZ+0x29880], R0 ;  /* 0x02988000030075a7 */ /* 0x000024000800017f */
[----:B0-----:R-:W-:Y:S05]  /*10080*/  @!P0 NANOSLEEP.SYNCS 0x989680 ;  /* 0x009896800000895d */ /* 0x001fea0003900000 */
[----:B------:R-:W0:Y:S02]  /*10090*/  @!P0 SYNCS.PHASECHK.TRANS64 P0, [R3+URZ+0x29880], R0 ;  /* 0x02988000030085a7 */ /* 0x000e24000800007f */
[----:B0-----:R-:W-:Y:S05]  /*100a0*/  @!P0 BRA `(.L_x_423) ;  /* 0xfffffffc00f08947 */ /* 0x001fea000383ffff */
.L_x_412:
[----:B------:R-:W-:Y:S05]  /*100b0*/  BSYNC B0 ;  /* 0x0000000000007941 */ /* 0x000fea0003800000 */
.L_x_411:
[----:B------:R-:W-:Y:S05]  /*100c0*/  EXIT ;  /* 0x000000000000794d */ /* 0x000fea0003800000 */
.L_x_286:
[----:B0-----:R0:W1:Y:S02]  /*100d0*/  SYNCS.PHASECHK.TRANS64.TRYWAIT P1, [R0+URZ+0x29800], R5 ;  /* 0x02980005000075a7 */ /* 0x001064000802017f */
[----:B-1----:R-:W-:Y:S05]  /*100e0*/  @!P1 NANOSLEEP.SYNCS 0x989680 ;  /* 0x009896800000995d */ /* 0x002fea0003900000 */
[----:B------:R-:W1:Y:S02]  /*100f0*/  @!P1 SYNCS.PHASECHK.TRANS64 P1, [R0+URZ+0x29800], R5 ;  /* 0x02980005000095a7 */ /* 0x000e64000802007f */
[----:B-1----:R-:W-:Y:S05]  /*10100*/  @!P1 BRA `(.L_x_286) ;  /* 0xfffffffc00f09947 */ /* 0x002fea000383ffff */
[----:B------:R-:W-:Y:S05]  /*10110*/  BRA `(.L_x_424) ;  /* 0xffffff1800207947 */ /* 0x000fea000383ffff */
.L_x_290:
[----:B-1----:R1:W2:Y:S02]  /*10120*/  SYNCS.PHASECHK.TRANS64.TRYWAIT P1, [R6+URZ+0x29830], R5 ;  /* 0x02983005060075a7 */ /* 0x0022a4000802017f */
[----:B--2---:R-:W-:Y:S05]  /*10130*/  @!P1 NANOSLEEP.SYNCS 0x989680 ;  /* 0x009896800000995d */ /* 0x004fea0003900000 */
[----:B------:R-:W2:Y:S02]  /*10140*/  @!P1 SYNCS.PHASECHK.TRANS64 P1, [R6+URZ+0x29830], R5 ;  /* 0x02983005060095a7 */ /* 0x000ea4000802007f */
[----:B--2---:R-:W-:Y:S05]  /*10150*/  @!P1 BRA `(.L_x_290) ;  /* 0xfffffffc00f09947 */ /* 0x004fea000383ffff */
[----:B------:R-:W-:Y:S05]  /*10160*/  BRA `(.L_x_289) ;  /* 0xffffff1800487947 */ /* 0x000fea000383ffff */
.L_x_295:
[----:B-1----:R-:W-:-:S04]  /*10170*/  IMAD.U32 R3, RZ, RZ, UR6 ;  /* 0x00000006ff037e24 */ /* 0x002fc8000f8e00ff */
[----:B------:R1:W2:Y:S03]  /*10180*/  SYNCS.PHASECHK.TRANS64.TRYWAIT P1, [R3+URZ+0x29830], R0 ;  /* 0x02983000030075a7 */ /* 0x0002a6000802017f */
[----:B--2---:R-:W-:Y:S05]  /*10190*/  @!P1 NANOSLEEP.SYNCS 0x989680 ;  /* 0x009896800000995d */ /* 0x004fea0003900000 */
[----:B------:R-:W2:Y:S02]  /*101a0*/  @!P1 SYNCS.PHASECHK.TRANS64 P1, [R3+URZ+0x29830], R0 ;  /* 0x02983000030095a7 */ /* 0x000ea4000802007f */
[----:B--2---:R-:W-:Y:S05]  /*101b0*/  @!P1 BRA `(.L_x_295) ;  /* 0xfffffffc00ec9947 */ /* 0x004fea000383ffff */
[----:B------:R-:W-:Y:S05]  /*101c0*/  BRA `(.L_x_292) ;  /* 0xffffff4c00287947 */ /* 0x000fea000383ffff */
.L_x_299:
[----:B-1----:R-:W-:-:S04]  /*101d0*/  IMAD.U32 R3, RZ, RZ, UR6 ;  /* 0x00000006ff037e24 */ /* 0x002fc8000f8e00ff */
[----:B------:R1:W2:Y:S03]  /*101e0*/  SYNCS.PHASECHK.TRANS64.TRYWAIT P1, [R3+URZ+0x29850], R0 ;  /* 0x02985000030075a7 */ /* 0x0002a6000802017f */
[----:B--2---:R-:W-:Y:S05]  /*101f0*/  @!P1 NANOSLEEP.SYNCS 0x989680 ;  /* 0x009896800000995d */ /* 0x004fea0003900000 */
[----:B------:R-:W2:Y:S02]  /*10200*/  @!P1 SYNCS.PHASECHK.TRANS64 P1, [R3+URZ+0x29850], R0 ;  /* 0x02985000030095a7 */ /* 0x000ea4000802007f */
[----:B--2---:R-:W-:Y:S05]  /*10210*/  @!P1 BRA `(.L_x_299) ;  /* 0xfffffffc00ec9947 */ /* 0x004fea000383ffff */
[----:B------:R-:W-:Y:S05]  /*10220*/  BRA `(.L_x_296) ;  /* 0xffffff5800347947 */ /* 0x000fea000383ffff */
.L_x_305:
[----:B-1----:R1:W2:Y:S02]  /*10230*/  SYNCS.PHASECHK.TRANS64.TRYWAIT P1, [R15+URZ+0x29850], R8 ;  /* 0x029850080f0075a7 */ /* 0x0022a4000802017f */
[----:B--2---:R-:W-:Y:S05]  /*10240*/  @!P1 NANOSLEEP.SYNCS 0x989680 ;  /* 0x009896800000995d */ /* 0x004fea0003900000 */
[----:B------:R-:W2:Y:S02]  /*10250*/  @!P1 SYNCS.PHASECHK.TRANS64 P1, [R15+URZ+0x29850], R8 ;  /* 0x029850080f0095a7 */ /* 0x000ea4000802007f */
[----:B--2---:R-:W-:Y:S05]  /*10260*/  @!P1 BRA `(.L_x_305) ;  /* 0xfffffffc00f09947 */ /* 0x004fea000383ffff */
[----:B------:R-:W-:Y:S05]  /*10270*/  BRA `(.L_x_304) ;  /* 0xffffff78003c7947 */ /* 0x000fea000383ffff */
.L_x_351:
[----:B------:R-:W-:Y:S02]  /*10280*/  IMAD.MOV.U32 R13, RZ, RZ, R0 ;  /* 0x000000ffff0d7224 */ /* 0x000fe400078e0000 */
[----:B------:R-:W-:Y:S02]  /*10290*/  IMAD.MOV.U32 R12, RZ, RZ, RZ ;  /* 0x000000ffff0c7224 */ /* 0x000fe400078e00ff */
[----:B------:R-:W-:Y:S02]  /*102a0*/  IMAD.MOV.U32 R11, RZ, RZ, 0x1f ;  /* 0x0000001fff0b7424 */ /* 0x000fe400078e00ff */
[----:B------:R-:W-:-:S07]  /*102b0*/  IMAD.MOV.U32 R15, RZ, RZ, -0x1 ;  /* 0xffffffffff0f7424 */ /* 0x000fce00078e00ff */
[----:B--23--:R-:W-:Y:S05]  /*102c0*/  WARPSYNC.COLLECTIVE R15, `(.L_x_425) ;  /* 0x000000000f087348 */ /* 0x00cfea0003c00000 */
[----:B------:R0:W1:Y:S02]  /*102d0*/  SHFL.IDX P6, R14, R13, R12, R11 ;  /* 0x0000000c0d0e7389 */ /* 0x00006400000c000b */
[----:B0123--:R-:W-:Y:S01]  /*102e0*/  ENDCOLLECTIVE ;  /* 0x000000000000791b */ /* 0x00ffe20003800000 */
.L_x_425:
[----:B------:R-:W-:Y:S05]  /*102f0*/  BRA `(.L_x_426) ;  /* 0xffffffc400907947 */ /* 0x000fea000383ffff */
.L_x_353:
[----:B------:R-:W-:Y:S01]  /*10300*/  BSSY B0, `(.L_x_427) ;  /* 0x0000006000007945 */ /* 0x000fe20003800000 */
[----:B------:R-:W-:-:S07]  /*10310*/  IMAD.MOV.U32 R15, RZ, RZ, -0x1 ;  /* 0xffffffffff0f7424 */ /* 0x000fce00078e00ff */
[----:B--23--:R-:W-:Y:S05]  /*10320*/  WARPSYNC.COLLECTIVE R15, `(.L_x_428) ;  /* 0x000000000f0c7348 */ /* 0x00cfea0003c00000 */
[----:B------:R-:W-:Y:S02]  /*10330*/  ELECT P6, UR62, PT ;  /* 0x00000000003e782f */ /* 0x000fe400038c0000 */
[----:B------:R-:W-:Y:S01]  /*10340*/  MOV R14, UR62 ;  /* 0x0000003e000e7c02 */ /* 0x000fe20008000f00 */
[----:B--23--:R-:W-:Y:S10]  /*10350*/  ENDCOLLECTIVE ;  /* 0x000000000000791b */ /* 0x00cff40003800000 */
.L_x_428:
[----:B------:R-:W-:Y:S05]  /*10360*/  BSYNC B0 ;  /* 0x0000000000007941 */ /* 0x000fea0003800000 */
.L_x_427:
[----:B------:R-:W-:Y:S05]  /*10370*/  BRA `(.L_x_429) ;  /* 0xffffffc400a07947 */ /* 0x000fea000383ffff */
.L_x_355:
[----:B0-----:R0:W1:Y:S02]  /*10380*/  SYNCS.PHASECHK.TRANS64.TRYWAIT P0, [R2+URZ+0x29880], R3 ;  /* 0x02988003020075a7 */ /* 0x001064000800017f */
[----:B-1----:R-:W-:Y:S05]  /*10390*/  @!P0 NANOSLEEP.SYNCS 0x989680 ;  /* 0x009896800000895d */ /* 0x002fea0003900000 */
[----:B------:R-:W1:Y:S02]  /*103a0*/  @!P0 SYNCS.PHASECHK.TRANS64 P0, [R2+URZ+0x29880], R3 ;  /* 0x02988003020085a7 */ /* 0x000e64000800007f */
[----:B-1----:R-:W-:Y:S05]  /*103b0*/  @!P0 BRA `(.L_x_355) ;  /* 0xfffffffc00f08947 */ /* 0x002fea000383ffff */
[----:B------:R-:W-:Y:S05]  /*103c0*/  BRA `(.L_x_430) ;  /* 0xffffffc800007947 */ /* 0x000fea000383ffff */
.L_x_357:
[----:B-1----:R1:W3:Y:S02]  /*103d0*/  SYNCS.PHASECHK.TRANS64.TRYWAIT P0, [R2+URZ+0x29840], R3 ;  /* 0x02984003020075a7 */ /* 0x0022e4000800017f */
[----:B---3--:R-:W-:Y:S05]  /*103e0*/  @!P0 NANOSLEEP.SYNCS 0x989680 ;  /* 0x009896800000895d */ /* 0x008fea0003900000 */
[----:B------:R-:W3:Y:S02]  /*103f0*/  @!P0 SYNCS.PHASECHK.TRANS64 P0, [R2+URZ+0x29840], R3 ;  /* 0x02984003020085a7 */ /* 0x000ee4000800007f */
[----:B---3--:R-:W-:Y:S05]  /*10400*/  @!P0 BRA `(.L_x_357) ;  /* 0xfffffffc00f08947 */ /* 0x008fea000383ffff */
[----:B------:R-:W-:Y:S05]  /*10410*/  BRA `(.L_x_431) ;  /* 0xffffffc800507947 */ /* 0x000fea000383ffff */
.L_x_361:
[----:B------:R-:W-:Y:S01]  /*10420*/  IMAD.MOV.U32 R13, RZ, RZ, R2 ;  /* 0x000000ffff0d7224 */ /* 0x000fe200078e0002 */
[----:B------:R-:W-:Y:S01]  /*10430*/  LOP3.LUT R7, R7, 0x7f, RZ, 0xc0, !PT ;  /* 0x0000007f07077812 */ /* 0x000fe200078ec0ff */
[----:B------:R-:W-:Y:S02]  /*10440*/  IMAD.MOV.U32 R12, RZ, RZ, RZ ;  /* 0x000000ffff0c7224 */ /* 0x000fe400078e00ff */
[----:B------:R-:W-:Y:S01]  /*10450*/  IMAD.MOV.U32 R11, RZ, RZ, 0x1c1f ;  /* 0x00001c1fff0b7424 */ /* 0x000fe200078e00ff */
[----:B------:R-:W-:Y:S01]  /*10460*/  SHF.R.U32.HI R7, RZ, 0x2, R7 ;  /* 0x00000002ff077819 */ /* 0x000fe20000011607 */
[----:B------:R-:W-:Y:S02]  /*10470*/  IMAD.MOV.U32 R15, RZ, RZ, -0x1 ;  /* 0xffffffffff0f7424 */ /* 0x000fe400078e00ff */
[----:B------:R-:W-:Y:S02]  /*10480*/  IMAD R4, R19, R8, RZ ;  /* 0x0000000813047224 */ /* 0x000fe400078e02ff */
[----:B------:R-:W-:-:S07]  /*10490*/  IMAD.IADD R0, R7, 0x1, R0 ;  /* 0x0000000107007824 */ /* 0x000fce00078e0200 */
[----:B--2--5:R-:W-:Y:S05]  /*104a0*/  WARPSYNC.COLLECTIVE R15, `(.L_x_432) ;  /* 0x000000000f087348 */ /* 0x024fea0003c00000 */
[----:B------:R0:W1:Y:S02]  /*104b0*/  SHFL.IDX P6, R14, R13, R12, R11 ;  /* 0x0000000c0d0e7389 */ /* 0x00006400000c000b */
[----:B012--5:R-:W-:Y:S01]  /*104c0*/  ENDCOLLECTIVE ;  /* 0x000000000000791b */ /* 0x027fe20003800000 */
.L_x_432:
[----:B------:R-:W-:Y:S01]  /*104d0*/  ISETP.GE.AND P4, PT, R0, R4, PT ;  /* 0x000000040000720c */ /* 0x000fe20003f86270 */
[----:B------:R-:W-:Y:S02]  /*104e0*/  IMAD.MOV.U32 R13, RZ, RZ, R3 ;  /* 0x000000ffff0d7224 */ /* 0x000fe400078e0003 */
[----:B------:R-:W-:-:S10]  /*104f0*/  IMAD.MOV.U32 R5, RZ, RZ, R14 ;  /* 0x000000ffff057224 */ /* 0x000fd400078e000e */
[----:B------:R-:W-:Y:S05]  /*10500*/  WARPSYNC.COLLECTIVE R15, `(.L_x_433) ;  /* 0x000000000f087348 */ /* 0x000fea0003c00000 */
[----:B------:R0:W1:Y:S02]  /*10510*/  SHFL.IDX P6, R14, R13, R12, R11 ;  /* 0x0000000c0d0e7389 */ /* 0x00006400000c000b */
[----:B01----:R-:W-:Y:S01]  /*10520*/  ENDCOLLECTIVE ;  /* 0x000000000000791b */ /* 0x003fe20003800000 */
.L_x_433:
[----:B------:R-:W-:Y:S02]  /*10530*/  IMAD.MOV.U32 R13, RZ, RZ, R2 ;  /* 0x000000ffff0d7224 */ /* 0x000fe400078e0002 */
[----:B------:R-:W-:Y:S02]  /*10540*/  IMAD.MOV.U32 R12, RZ, RZ, 0x1 ;  /* 0x00000001ff0c7424 */ /* 0x000fe400078e00ff */
[----:B------:R-:W-:-:S07]  /*10550*/  IMAD.MOV.U32 R6, RZ, RZ, R14 ;  /* 0x000000ffff067224 */ /* 0x000fce00078e000e */
[----:B------:R-:W-:Y:S05]  /*10560*/  WARPSYNC.COLLECTIVE R15, `(.L_x_434) ;  /* 0x000000000f087348 */ /* 0x000fea0003c00000 */
[----:B------:R0:W1:Y:S02]  /*10570*/  SHFL.IDX P6, R14, R13, R12, R11 ;  /* 0x0000000c0d0e7389 */ /* 0x00006400000c000b */
[----:B01----:R-:W-:Y:S01]  /*10580*/  ENDCOLLECTIVE ;  /* 0x000000000000791b */ /* 0x003fe20003800000 */
.L_x_434:
        /* <DEDUP_REMOVED lines=8> */
[----:B------:R0:W-:Y:S02]  /*10610*/  @!P4 LDGSTS.E.BYPASS.LTC128B.128 [R9+0x14400], desc[UR48][R6.64], !P0 ;  /* 0x144000000609cfae */ /* 0x0001e4000c101d70 */
[----:B------:R-:W-:Y:S02]  /*10620*/  ISETP.GE.AND P3, PT, R5, R4, PT ;  /* 0x000000040500720c */ /* 0x000fe40003f66270 */
[----:B------:R0:W-:Y:S01]  /*10630*/  @!P4 LDGSTS.E.BYPASS.LTC128B.128 [R9+0x16400], desc[UR48][R6.64+0x40], !P1 ;  /* 0x164000400609cfae */ /* 0x0001e2000c901d70 */
[----:B------:R-:W-:-:S03]  /*10640*/  IMAD.MOV.U32 R5, RZ, RZ, R14 ;  /* 0x000000ffff057224 */ /* 0x000fc600078e000e */
[----:B------:R0:W-:Y:S07]  /*10650*/  @!P4 LDGSTS.E.BYPASS.LTC128B.128 [R9+0x18400], desc[UR48][R6.64+0x80], !P2 ;  /* 0x184000800609cfae */ /* 0x0001ee000d101d70 */
[----:B0-----:R-:W-:Y:S05]  /*10660*/  WARPSYNC.COLLECTIVE R15, `(.L_x_435) ;  /* 0x000000000f087348 */ /* 0x001fea0003c00000 */
[----:B------:R1:W2:Y:S02]  /*10670*/  SHFL.IDX P6, R14, R13, R12, R11 ;  /* 0x0000000c0d0e7389 */ /* 0x0002a400000c000b */
[----:B012---:R-:W-:Y:S01]  /*10680*/  ENDCOLLECTIVE ;  /* 0x000000000000791b */ /* 0x007fe20003800000 */
.L_x_435:
[----:B------:R-:W-:Y:S02]  /*10690*/  IMAD.MOV.U32 R13, RZ, RZ, R2 ;  /* 0x000000ffff0d7224 */ /* 0x000fe400078e0002 */
[----:B------:R-:W-:Y:S02]  /*106a0*/  IMAD.MOV.U32 R12, RZ, RZ, 0x2 ;  /* 0x00000002ff0c7424 */ /* 0x000fe400078e00ff */
[----:B------:R-:W-:-:S07]  /*106b0*/  IMAD.MOV.U32 R6, RZ, RZ, R14 ;  /* 0x000000ffff067224 */ /* 0x000fce00078e000e */
[----:B------:R-:W-:Y:S05]  /*106c0*/  WARPSYNC.COLLECTIVE R15, `(.L_x_436) ;  /* 0x000000000f087348 */ /* 0x000fea0003c00000 */
[----:B------:R0:W1:Y:S02]  /*106d0*/  SHFL.IDX P6, R14, R13, R12, R11 ;  /* 0x0000000c0d0e7389 */ /* 0x00006400000c000b */
[----:B01----:R-:W-:Y:S01]  /*106e0*/  ENDCOLLECTIVE ;  /* 0x000000000000791b */ /* 0x003fe20003800000 */
.L_x_436:
        /* <DEDUP_REMOVED lines=16> */
.L_x_437:
[----:B------:R-:W-:Y:S02]  /*107f0*/  IMAD.MOV.U32 R13, RZ, RZ, R2 ;  /* 0x000000ffff0d7224 */ /* 0x000fe400078e0002 */
[----:B------:R-:W-:Y:S02]  /*10800*/  IMAD.MOV.U32 R12, RZ, RZ, 0x3 ;  /* 0x00000003ff0c7424 */ /* 0x000fe400078e00ff */
[----:B------:R-:W-:-:S07]  /*10810*/  IMAD.MOV.U32 R6, RZ, RZ, R14 ;  /* 0x000000ffff067224 */ /* 0x000fce00078e000e */
[----:B------:R-:W-:Y:S05]  /*10820*/  WARPSYNC.COLLECTIVE R15, `(.L_x_438) ;  /* 0x000000000f087348 */ /* 0x000fea0003c00000 */
[----:B------:R0:W1:Y:S02]  /*10830*/  SHFL.IDX P6, R14, R13, R12, R11 ;  /* 0x0000000c0d0e7389 */ /* 0x00006400000c000b */
[----:B01----:R-:W-:Y:S01]  /*10840*/  ENDCOLLECTIVE ;  /* 0x000000000000791b */ /* 0x003fe20003800000 */
.L_x_438:
        /* <DEDUP_REMOVED lines=14> */
.L_x_439:
[----:B------:R-:W-:Y:S01]  /*10930*/  IMAD.MOV.U32 R3, RZ, RZ, R14 ;  /* 0x000000ffff037224 */ /* 0x000fe200078e000e */
[----:B------:R-:W-:Y:S06]  /*10940*/  BRA `(.L_x_440) ;  /* 0xffffffcc00b87947 */ /* 0x000fec000383ffff */
.L_x_366:
[----:B0-----:R0:W1:Y:S02]  /*10950*/  SYNCS.PHASECHK.TRANS64.TRYWAIT P0, [R17+URZ+0x29820], R0 ;  /* 0x02982000110075a7 */ /* 0x001064000800017f */
[----:B-1----:R-:W-:Y:S05]  /*10960*/  @!P0 NANOSLEEP.SYNCS 0x989680 ;  /* 0x009896800000895d */ /* 0x002fea0003900000 */
[----:B------:R-:W1:Y:S02]  /*10970*/  @!P0 SYNCS.PHASECHK.TRANS64 P0, [R17+URZ+0x29820], R0 ;  /* 0x02982000110085a7 */ /* 0x000e64000800007f */
[----:B-1----:R-:W-:Y:S05]  /*10980*/  @!P0 BRA `(.L_x_366) ;  /* 0xfffffffc00f08947 */ /* 0x002fea000383ffff */
[----:B------:R-:W-:Y:S05]  /*10990*/  BRA `(.L_x_441) ;  /* 0xffffffd000287947 */ /* 0x000fea000383ffff */
.L_x_372:
[----:B---3--:R3:W4:Y:S02]  /*109a0*/  SYNCS.PHASECHK.TRANS64.TRYWAIT P0, [R5+URZ+0x29880], R4 ;  /* 0x02988004050075a7 */ /* 0x008724000800017f */
[----:B----4-:R-:W-:Y:S05]  /*109b0*/  @!P0 NANOSLEEP.SYNCS 0x989680 ;  /* 0x009896800000895d */ /* 0x010fea0003900000 */
[----:B------:R-:W4:Y:S02]  /*109c0*/  @!P0 SYNCS.PHASECHK.TRANS64 P0, [R5+URZ+0x29880], R4 ;  /* 0x02988004050085a7 */ /* 0x000f24000800007f */
[----:B----4-:R-:W-:Y:S05]  /*109d0*/  @!P0 BRA `(.L_x_372) ;  /* 0xfffffffc00f08947 */ /* 0x010fea000383ffff */
[----:B------:R-:W-:Y:S05]  /*109e0*/  BRA `(.L_x_442) ;  /* 0xffffffd000e07947 */ /* 0x000fea000383ffff */
.L_x_377:
[----:B----4-:R4:W0:Y:S02]  /*109f0*/  SYNCS.PHASECHK.TRANS64.TRYWAIT P0, [R5+URZ+0x29840], R4 ;  /* 0x02984004050075a7 */ /* 0x010824000800017f */
[----:B0-----:R-:W-:Y:S05]  /*10a00*/  @!P0 NANOSLEEP.SYNCS 0x989680 ;  /* 0x009896800000895d */ /* 0x001fea0003900000 */
[----:B------:R-:W0:Y:S02]  /*10a10*/  @!P0 SYNCS.PHASECHK.TRANS64 P0, [R5+URZ+0x29840], R4 ;  /* 0x02984004050085a7 */ /* 0x000e24000800007f */
[----:B0-----:R-:W-:Y:S05]  /*10a20*/  @!P0 BRA `(.L_x_377) ;  /* 0xfffffffc00f08947 */ /* 0x001fea000383ffff */
[----:B------:R-:W-:Y:S05]  /*10a30*/  BRA `(.L_x_443) ;  /* 0xffffffd4005c7947 */ /* 0x000fea000383ffff */
.L_x_385:
[----:B----4-:R4:W0:Y:S02]  /*10a40*/  SYNCS.PHASECHK.TRANS64.TRYWAIT P0, [R19+URZ+0x29870], R4 ;  /* 0x02987004130075a7 */ /* 0x010824000800017f */
[----:B0-----:R-:W-:Y:S05]  /*10a50*/  @!P0 NANOSLEEP.SYNCS 0x989680 ;  /* 0x009896800000895d */ /* 0x001fea0003900000 */
[----:B------:R-:W0:Y:S02]  /*10a60*/  @!P0 SYNCS.PHASECHK.TRANS64 P0, [R19+URZ+0x29870], R4 ;  /* 0x02987004130085a7 */ /* 0x000e24000800007f */
[----:B0-----:R-:W-:Y:S05]  /*10a70*/  @!P0 BRA `(.L_x_385) ;  /* 0xfffffffc00f08947 */ /* 0x001fea000383ffff */
[----:B------:R-:W-:Y:S05]  /*10a80*/  BRA `(.L_x_444) ;  /* 0xffffffd800747947 */ /* 0x000fea000383ffff */
.L_x_387:
[----:B------:R0:W0:Y:S02]  /*10a90*/  SYNCS.PHASECHK.TRANS64.TRYWAIT P0, [R19+URZ+0x29860], R0 ;  /* 0x02986000130075a7 */ /* 0x000024000800017f */
[----:B0-----:R-:W-:Y:S05]  /*10aa0*/  @!P0 NANOSLEEP.SYNCS 0x989680 ;  /* 0x009896800000895d */ /* 0x001fea0003900000 */
[----:B------:R-:W0:Y:S02]  /*10ab0*/  @!P0 SYNCS.PHASECHK.TRANS64 P0, [R19+URZ+0x29860], R0 ;  /* 0x02986000130085a7 */ /* 0x000e24000800007f */
[----:B0-----:R-:W-:Y:S05]  /*10ac0*/  @!P0 BRA `(.L_x_387) ;  /* 0xfffffffc00f08947 */ /* 0x001fea000383ffff */
[----:B------:R-:W-:Y:S05]  /*10ad0*/  BRA `(.L_x_445) ;  /* 0xffffffd8007c7947 */ /* 0x000fea000383ffff */
.L_x_394:
[----:B0-----:R0:W1:Y:S02]  /*10ae0*/  SYNCS.PHASECHK.TRANS64.TRYWAIT P1, [R16+URZ+0x29870], R3 ;  /* 0x02987003100075a7 */ /* 0x001064000802017f */
[----:B-1----:R-:W-:Y:S05]  /*10af0*/  @!P1 NANOSLEEP.SYNCS 0x989680 ;  /* 0x009896800000995d */ /* 0x002fea0003900000 */
[----:B------:R-:W1:Y:S02]  /*10b00*/  @!P1 SYNCS.PHASECHK.TRANS64 P1, [R16+URZ+0x29870], R3 ;  /* 0x02987003100095a7 */ /* 0x000e64000802007f */
[----:B-1----:R-:W-:Y:S05]  /*10b10*/  @!P1 BRA `(.L_x_394) ;  /* 0xfffffffc00f09947 */ /* 0x002fea000383ffff */
[----:B------:R-:W-:Y:S05]  /*10b20*/  BRA `(.L_x_446) ;  /* 0xffffffe000507947 */ /* 0x000fea000383ffff */
.L_x_396:
[----:B0-----:R0:W1:Y:S02]  /*10b30*/  SYNCS.PHASECHK.TRANS64.TRYWAIT P1, [R16+URZ+0x29860], R3 ;  /* 0x02986003100075a7 */ /* 0x001064000802017f */
[----:B-1----:R-:W-:Y:S05]  /*10b40*/  @!P1 NANOSLEEP.SYNCS 0x989680 ;  /* 0x009896800000995d */ /* 0x002fea0003900000 */
[----:B------:R-:W1:Y:S02]  /*10b50*/  @!P1 SYNCS.PHASECHK.TRANS64 P1, [R16+URZ+0x29860], R3 ;  /* 0x02986003100095a7 */ /* 0x000e64000802007f */
[----:B-1----:R-:W-:Y:S05]  /*10b60*/  @!P1 BRA `(.L_x_396) ;  /* 0xfffffffc00f09947 */ /* 0x002fea000383ffff */
[----:B------:R-:W-:Y:S05]  /*10b70*/  BRA `(.L_x_447) ;  /* 0xffffffe000587947 */ /* 0x000fea000383ffff */
.L_x_409:
[----:B0-----:R0:W1:Y:S02]  /*10b80*/  SYNCS.PHASECHK.TRANS64.TRYWAIT P0, [R3+URZ+0x29820], R0 ;  /* 0x02982000030075a7 */ /* 0x001064000800017f */
[----:B-1----:R-:W-:Y:S05]  /*10b90*/  @!P0 NANOSLEEP.SYNCS 0x989680 ;  /* 0x009896800000895d */ /* 0x002fea0003900000 */
[----:B------:R-:W1:Y:S02]  /*10ba0*/  @!P0 SYNCS.PHASECHK.TRANS64 P0, [R3+URZ+0x29820], R0 ;  /* 0x02982000030085a7 */ /* 0x000e64000800007f */
[----:B-1----:R-:W-:Y:S05]  /*10bb0*/  @!P0 BRA `(.L_x_409) ;  /* 0xfffffffc00f08947 */ /* 0x002fea000383ffff */
[----:B------:R-:W-:Y:S05]  /*10bc0*/  BRA `(.L_x_448) ;  /* 0xfffffff000687947 */ /* 0x000fea000383ffff */
.L_x_410:
[----:B------:R-:W1:Y:S01]  /*10bd0*/  S2R R2, SR_TID.X ;  /* 0x0000000000027919 */ /* 0x000e620000002100 */
[----:B------:R-:W-:Y:S01]  /*10be0*/  BSSY B0, `(.L_x_449) ;  /* 0x000000a000007945 */ /* 0x000fe20003800000 */
[----:B------:R-:W-:Y:S02]  /*10bf0*/  IMAD.MOV.U32 R12, RZ, RZ, RZ ;  /* 0x000000ffff0c7224 */ /* 0x000fe400078e00ff */
[----:B------:R-:W-:Y:S02]  /*10c00*/  IMAD.MOV.U32 R11, RZ, RZ, 0x1f ;  /* 0x0000001fff0b7424 */ /* 0x000fe400078e00ff */
[----:B------:R-:W-:Y:S01]  /*10c10*/  IMAD.MOV.U32 R15, RZ, RZ, -0x1 ;  /* 0xffffffffff0f7424 */ /* 0x000fe200078e00ff */
[----:B-1----:R-:W-:-:S04]  /*10c20*/  SHF.R.U32.HI R2, RZ, 0x5, R2 ;  /* 0x00000005ff027819 */ /* 0x002fc80000011602 */
[----:B------:R-:W-:-:S05]  /*10c30*/  LOP3.LUT R2, R2, 0x3, RZ, 0xc0, !PT ;  /* 0x0000000302027812 */ /* 0x000fca00078ec0ff */
[----:B------:R-:W-:-:S07]  /*10c40*/  IMAD.MOV.U32 R13, RZ, RZ, R2 ;  /* 0x000000ffff0d7224 */ /* 0x000fce00078e0002 */
[----:B0-2---:R-:W-:Y:S05]  /*10c50*/  WARPSYNC.COLLECTIVE R15, `(.L_x_450) ;  /* 0x000000000f087348 */ /* 0x005fea0003c00000 */
[----:B------:R1:W3:Y:S02]  /*10c60*/  SHFL.IDX P6, R14, R13, R12, R11 ;  /* 0x0000000c0d0e7389 */ /* 0x0002e400000c000b */
[----:B0123--:R-:W-:Y:S01]  /*10c70*/  ENDCOLLECTIVE ;  /* 0x000000000000791b */ /* 0x00ffe20003800000 */
.L_x_450:
[----:B------:R-:W-:Y:S05]  /*10c80*/  BSYNC B0 ;  /* 0x0000000000007941 */ /* 0x000fea0003800000 */
.L_x_449:
[----:B------:R-:W-:Y:S05]  /*10c90*/  BRA `(.L_x_451) ;  /* 0xfffffff000507947 */ /* 0x000fea000383ffff */
.L_x_413:
[----:B------:R-:W-:Y:S01]  /*10ca0*/  BSSY B1, `(.L_x_452) ;  /* 0x0000006000017945 */ /* 0x000fe20003800000 */
[----:B------:R-:W-:-:S07]  /*10cb0*/  IMAD.MOV.U32 R15, RZ, RZ, -0x1 ;  /* 0xffffffffff0f7424 */ /* 0x000fce00078e00ff */
[----:B0-2---:R-:W-:Y:S05]  /*10cc0*/  WARPSYNC.COLLECTIVE R15, `(.L_x_453) ;  /* 0x000000000f0c7348 */ /* 0x005fea0003c00000 */
[----:B------:R-:W-:Y:S02]  /*10cd0*/  ELECT P6, UR62, PT ;  /* 0x00000000003e782f */ /* 0x000fe400038c0000 */
[----:B------:R-:W-:Y:S01]  /*10ce0*/  MOV R14, UR62 ;  /* 0x0000003e000e7c02 */ /* 0x000fe20008000f00 */
[----:B0-2---:R-:W-:Y:S10]  /*10cf0*/  ENDCOLLECTIVE ;  /* 0x000000000000791b */ /* 0x005ff40003800000 */
.L_x_453:
[----:B------:R-:W-:Y:S05]  /*10d00*/  BSYNC B1 ;  /* 0x0000000000017941 */ /* 0x000fea0003800000 */
.L_x_452:
[----:B------:R-:W-:Y:S05]  /*10d10*/  BRA `(.L_x_454) ;  /* 0xfffffff000487947 */ /* 0x000fea000383ffff */
.L_x_415:
[----:B0-----:R0:W1:Y:S02]  /*10d20*/  SYNCS.PHASECHK.TRANS64.TRYWAIT P1, [R7+URZ], R4 ;  /* 0x00000004070075a7 */ /* 0x001064000802017f */
[----:B-1----:R-:W-:Y:S05]  /*10d30*/  @!P1 NANOSLEEP.SYNCS 0x989680 ;  /* 0x009896800000995d */ /* 0x002fea0003900000 */
[----:B------:R-:W1:Y:S02]  /*10d40*/  @!P1 SYNCS.PHASECHK.TRANS64 P1, [R7+URZ], R4 ;  /* 0x00000004070095a7 */ /* 0x000e64000802007f */
[----:B-1----:R-:W-:Y:S05]  /*10d50*/  @!P1 BRA `(.L_x_415) ;  /* 0xfffffffc00f09947 */ /* 0x002fea000383ffff */
[----:B------:R-:W-:Y:S05]  /*10d60*/  BRA `(.L_x_455) ;  /* 0xfffffff000807947 */ /* 0x000fea000383ffff */
.L_x_416:
[----:B-1----:R1:W3:Y:S02]  /*10d70*/  SYNCS.PHASECHK.TRANS64.TRYWAIT P1, [R5+URZ], R0 ;  /* 0x00000000050075a7 */ /* 0x0022e4000802017f */
[----:B---3--:R-:W-:Y:S05]  /*10d80*/  @!P1 NANOSLEEP.SYNCS 0x989680 ;  /* 0x009896800000995d */ /* 0x008fea0003900000 */
[----:B------:R-:W3:Y:S02]  /*10d90*/  @!P1 SYNCS.PHASECHK.TRANS64 P1, [R5+URZ], R0 ;  /* 0x00000000050095a7 */ /* 0x000ee4000802007f */
[----:B---3--:R-:W-:Y:S05]  /*10da0*/  @!P1 BRA `(.L_x_416) ;  /* 0xfffffffc00f09947 */ /* 0x008fea000383ffff */
[----:B------:R-:W-:Y:S05]  /*10db0*/  BRA `(.L_x_456) ;  /* 0xfffffff000747947 */ /* 0x000fea000383ffff */
.L_x_418:
[----:B-1----:R1:W3:Y:S02]  /*10dc0*/  SYNCS.PHASECHK.TRANS64.TRYWAIT P1, [R5+URZ+0x29860], R4 ;  /* 0x02986004050075a7 */ /* 0x0022e4000802017f */
[----:B---3--:R-:W-:Y:S05]  /*10dd0*/  @!P1 NANOSLEEP.SYNCS 0x989680 ;  /* 0x009896800000995d */ /* 0x008fea0003900000 */
[----:B------:R-:W3:Y:S02]  /*10de0*/  @!P1 SYNCS.PHASECHK.TRANS64 P1, [R5+URZ+0x29860], R4 ;  /* 0x02986004050095a7 */ /* 0x000ee4000802007f */
[----:B---3--:R-:W-:Y:S05]  /*10df0*/  @!P1 BRA `(.L_x_418) ;  /* 0xfffffffc00f09947 */ /* 0x008fea000383ffff */
[----:B------:R-:W-:Y:S05]  /*10e00*/  BRA `(.L_x_457) ;  /* 0xfffffff000747947 */ /* 0x000fea000383ffff */
.L_x_420:
[----:B---3--:R3:W4:Y:S02]  /*10e10*/  SYNCS.PHASECHK.TRANS64.TRYWAIT P1, [R3+URZ+0x29860], R0 ;  /* 0x02986000030075a7 */ /* 0x008724000802017f */
[----:B----4-:R-:W-:Y:S05]  /*10e20*/  @!P1 NANOSLEEP.SYNCS 0x989680 ;  /* 0x009896800000995d */ /* 0x010fea0003900000 */
[----:B------:R-:W4:Y:S02]  /*10e30*/  @!P1 SYNCS.PHASECHK.TRANS64 P1, [R3+URZ+0x29860], R0 ;  /* 0x02986000030095a7 */ /* 0x000f24000802007f */
[----:B----4-:R-:W-:Y:S05]  /*10e40*/  @!P1 BRA `(.L_x_420) ;  /* 0xfffffffc00f09947 */ /* 0x010fea000383ffff */
[----:B------:R-:W-:Y:S05]  /*10e50*/  BRA `(.L_x_458) ;  /* 0xfffffff000747947 */ /* 0x000fea000383ffff */
.L_x_422:
[----:B----4-:R4:W0:Y:S02]  /*10e60*/  SYNCS.PHASECHK.TRANS64.TRYWAIT P0, [R5+URZ+0x29880], R4 ;  /* 0x02988004050075a7 */ /* 0x010824000800017f */
[----:B0-----:R-:W-:Y:S05]  /*10e70*/  @!P0 NANOSLEEP.SYNCS 0x989680 ;  /* 0x009896800000895d */ /* 0x001fea0003900000 */
[----:B------:R-:W0:Y:S02]  /*10e80*/  @!P0 SYNCS.PHASECHK.TRANS64 P0, [R5+URZ+0x29880], R4 ;  /* 0x02988004050085a7 */ /* 0x000e24000800007f */
[----:B0-----:R-:W-:Y:S05]  /*10e90*/  @!P0 BRA `(.L_x_422) ;  /* 0xfffffffc00f08947 */ /* 0x001fea000383ffff */
[----:B------:R-:W-:Y:S05]  /*10ea0*/  BRA `(.L_x_423) ;  /* 0xfffffff000707947 */ /* 0x000fea000383ffff */
.L_x_459:
        /* <DEDUP_REMOVED lines=13> */
.L_x_2851:


//--------------------- .text._ZN7cutlass13device_kernelIN5flash11enable_sm90INS1_16FlashAttnFwdSm90INS1_25CollectiveMainloopFwdSm90ILi2EN4cute5tupleIJNS5_1CILi1EEES8_S8_EEENS6_IJNS7_ILi128EEENS7_ILi160EEENS7_ILi192EEEEEELi128ENS_12float_e4m3_tEfNS_4arch4Sm90ELb0ELb0ELb0ELb1ELb0ELb1ELb0ELb1ELb1ELb1ELb0ELb0EEENS1_21CollectiveEpilogueFwdINS6_IJSA_SA_SB_EEES9_NS_10bfloat16_tESG_Li256ELb1ELb1ELb0ELb1EEENS1_36VarlenDynamicPersistentTileSchedulerILi128ELi160ELi256ELi128ELb0ELb1ELb1ELb0ELb1ELb1EEEEEEEEEvNT_6ParamsE --------------------------
	.section	.text._ZN7cutlass13device_kernelIN5flash11enable_sm90INS1_16FlashAttnFwdSm90INS1_25CollectiveMainloopFwdSm90ILi2EN4cute5tupleIJNS5_1CILi1EEES8_S8_EEENS6_IJNS7_ILi128EEENS7_ILi160EEENS7_ILi192EEEEEELi128ENS_12float_e4m3_tEfNS_4arch4Sm90ELb0ELb0ELb0ELb1ELb0ELb1ELb0ELb1ELb1ELb1ELb0ELb0EEENS1_21CollectiveEpilogueFwdINS6_IJSA_SA_SB_EEES9_NS_10bfloat16_tESG_Li256ELb1ELb1ELb0ELb1EEENS1_36VarlenDynamicPersistentTileSchedulerILi128ELi160ELi256ELi128ELb0ELb1ELb1ELb0ELb1ELb1EEEEEEEEEvNT_6ParamsE,"ax",@progbits
	.align	128
.text._ZN7cutlass13device_kernelIN5flash11enable_sm90INS1_16FlashAttnFwdSm90INS1_25CollectiveMainloopFwdSm90ILi2EN4cute5tupleIJNS5_1CILi1EEES8_S8_EEENS6_IJNS7_ILi128EEENS7_ILi160EEENS7_ILi192EEEEEELi128ENS_12float_e4m3_tEfNS_4arch4Sm90ELb0ELb0ELb0ELb1ELb0ELb1ELb0ELb1ELb1ELb1ELb0ELb0EEENS1_21CollectiveEpilogueFwdINS6_IJSA_SA_SB_EEES9_NS_10bfloat16_tESG_Li256ELb1ELb1ELb0ELb1EEENS1_36VarlenDynamicPersistentTileSchedulerILi128ELi160ELi256ELi128ELb0ELb1ELb1ELb0ELb1ELb1EEEEEEEEEvNT_6ParamsE:
        .type           _ZN7cutlass13device_kernelIN5flash11enable_sm90INS1_16FlashAttnFwdSm90INS1_25CollectiveMainloopFwdSm90ILi2EN4cute5tupleIJNS5_1CILi1EEES8_S8_EEENS6_IJNS7_ILi128EEENS7_ILi160EEENS7_ILi192EEEEEELi128ENS_12float_e4m3_tEfNS_4arch4Sm90ELb0ELb0ELb0ELb1ELb0ELb1ELb0ELb1ELb1ELb1ELb0ELb0EEENS1_21CollectiveEpilogueFwdINS6_IJSA_SA_SB_EEES9_NS_10bfloat16_tESG_Li256ELb1ELb1ELb0ELb1EEENS1_36VarlenDynamicPersistentTileSchedulerILi128ELi160ELi256ELi128ELb0ELb1ELb1ELb0ELb1ELb1EEEEEEEEEvNT_6ParamsE,@function
        .size           _ZN7cutlass13device_kernelIN5flash11enable_sm90INS1_16FlashAttnFwdSm90INS1_25CollectiveMainloopFwdSm90ILi2EN4cute5tupleIJNS5_1CILi1EEES8_S8_EEENS6_IJNS7_ILi128EEENS7_ILi160EEENS7_ILi192EEEEEELi128ENS_12float_e4m3_tEfNS_4arch4Sm90ELb0ELb0ELb0ELb1ELb0ELb1ELb0ELb1ELb1ELb1ELb0ELb0EEENS1_21CollectiveEpilogueFwdINS6_IJSA_SA_SB_EEES9_NS_10bfloat16_tESG_Li256ELb1ELb1ELb0ELb1EEENS1_36VarlenDynamicPersistentTileSchedulerILi128ELi160ELi256ELi128ELb0ELb1ELb1ELb0ELb1ELb1EEEEEEEEEvNT_6ParamsE,(.L_x_2852 - _ZN7cutlass13device_kernelIN5flash11enable_sm90INS1_16FlashAttnFwdSm90INS1_25CollectiveMainloopFwdSm90ILi2EN4cute5tupleIJNS5_1CILi1EEES8_S8_EEENS6_IJNS7_ILi128EEENS7_ILi160EEENS7_ILi192EEEEEELi128ENS_12float_e4m3_tEfNS_4arch4Sm90ELb0ELb0ELb0ELb1ELb0ELb1ELb0ELb1ELb1ELb1ELb0ELb0EEENS1_21CollectiveEpilogueFwdINS6_IJSA_SA_SB_EEES9_NS_10bfloat16_tESG_Li256ELb1ELb1ELb0ELb1EEENS1_36VarlenDynamicPersistentTileSchedulerILi128ELi160ELi256ELi128ELb0ELb1ELb1ELb0ELb1ELb1EEEEEEEEEvNT_6ParamsE)
        .other          _ZN7cutlass13device_kernelIN5flash11enable_sm90INS1_16FlashAttnFwdSm90INS1_25CollectiveMainloopFwdSm90ILi2EN4cute5tupleIJNS5_1CILi1EEES8_S8_EEENS6_IJNS7_ILi128EEENS7_ILi160EEENS7_ILi192EEEEEELi128ENS_12float_e4m3_tEfNS_4arch4Sm90ELb0ELb0ELb0ELb1ELb0ELb1ELb0ELb1ELb1ELb1ELb0ELb0EEENS1_21CollectiveEpilogueFwdINS6_IJSA_SA_SB_EEES9_NS_10bfloat16_tESG_Li256ELb1ELb1ELb0ELb1EEENS1_36VarlenDynamicPersistentTileSchedulerILi128ELi160ELi256ELi128ELb0ELb1ELb1ELb0ELb1ELb1EEEEEEEEEvNT_6ParamsE,@"STO_CUDA_ENTRY STV_DEFAULT"
_ZN7cutlass13device_kernelIN5flash11enable_sm90INS1_16FlashAttnFwdSm90INS1_25CollectiveMainloopFwdSm90ILi2EN4cute5tupleIJNS5_1CILi1EEES8_S8_EEENS6_IJNS7_ILi128EEENS7_ILi160EEENS7_ILi192EEEEEELi128ENS_12float_e4m3_tEfNS_4arch4Sm90ELb0ELb0ELb0ELb1ELb0ELb1ELb0ELb1ELb1ELb1ELb0ELb0EEENS1_21CollectiveEpilogueFwdINS6_IJSA_SA_SB_EEES9_NS_10bfloat16_tESG_Li256ELb1ELb1ELb0ELb1EEENS1_36VarlenDynamicPersistentTileSchedulerILi128ELi160ELi256ELi128ELb0ELb1ELb1ELb0ELb1ELb1EEEEEEEEEvNT_6ParamsE:
        /* <DEDUP_REMOVED lines=13> */
[----:B------:R-:W-:Y:S02]  /*00d0*/  UIADD3 UR10, UP2, UR4, 0x570, URZ ;  /* 0x00000570040a7890 */ /* 0x000fe4000ff5e03f */
[----:B------:R-:W-:Y:S02]  /*00e0*/  UIADD3 UR4, UP3, UR4, 0x670, URZ ;  /* 0x0000067004047890 */ /* 0x000fe4000ff7e03f */
[----:B------:R-:W-:-:S02]  /*00f0*/  UIADD3.X UR7, URZ, UR5, URZ, UP0, !UPT ;  /* 0x000000053f077290 */ /* 0x000fc400087fe43f */
[----:B------:R-:W-:Y:S02]  /*0100*/  UIADD3.X UR9, URZ, UR5, URZ, UP1, !UPT ;  /* 0x000000053f097290 */ /* 0x000fe40008ffe43f */
[----:B------:R-:W-:Y:S02]  /*0110*/  UIADD3.X UR11, URZ, UR5, URZ, UP2, !UPT ;  /* 0x000000053f0b7290 */ /* 0x000fe400097fe43f */
[----:B------:R-:W-:-:S03]  /*0120*/  UIADD3.X UR5, URZ, UR5, URZ, UP3, !UPT ;  /* 0x000000053f057290 */ /* 0x000fc60009ffe43f */
[----:B------:R0:W-:Y:S02]  /*0130*/  UTMACCTL.PF [UR6] ;  /* 0x00000000060079b9 */ /* 0x0001e40008040000 */
[----:B------:R0:W-:Y:S02]  /*0140*/  UTMACCTL.PF [UR8] ;  /* 0x00000000080079b9 */ /* 0x0001e40008040000 */
[----:B------:R0:W-:Y:S02]  /*0150*/  UTMACCTL.PF [UR10] ;  /* 0x000000000a0079b9 */ /* 0x0001e40008040000 */
[----:B------:R0:W-:Y:S02]  /*0160*/  UTMACCTL.PF [UR4] ;  /* 0x00000000040079b9 */ /* 0x0001e40008040000 */
[----:B0-----:R-:W-:Y:S01]  /*0170*/  NOP ;  /* 0x0000000000007918 */ /* 0x001fe20000000000 */
.L_x_461:
[----:B------:R-:W-:Y:S05]  /*0180*/  BSYNC B0 ;  /* 0x0000000000007941 */ /* 0x000fea0003800000 */
.L_x_460:
        /* <DEDUP_REMOVED lines=41> */
.L_x_462:
        /* <DEDUP_REMOVED lines=22> */
.L_x_463:
        /* <DEDUP_REMOVED lines=18> */
.L_x_464:
        /* <DEDUP_REMOVED lines=22> */
.L_x_465:
        /* <DEDUP_REMOVED lines=22> */
.L_x_466:
[----:B------:R-:W-:Y:S01]  /*0960*/  PLOP3.LUT P0, PT, PT, PT, UP0, 0x80, 0x0 ;  /* 0x000000000000781c */ /* 0x000fe20003f0f008 */
[----:B------:R-:W-:Y:S01]  /*0970*/  UMOV UR36, 0x1 ;  /* 0x0000000100247882 */ /* 0x000fe20000000000 */
[----:B------:R-:W-:Y:S01]  /*0980*/  NOP ;  /* 0x0000000000007918 */ /* 0x000fe20000000000 */
[----:B------:R-:W-:Y:S01]  /*0990*/  USEL UR36, UR36, 0x2, !UP0 ;  /* 0x0000000224247887 */ /* 0x000fe2000c000000 */
[----:B------:R-:W-:Y:S01]  /*09a0*/  BSSY B8, `(.L_x_467) ;  /* 0x0002689000087945 */ /* 0x000fe20003800000 */
[----:B------:R-:W-:Y:S01]  /*09b0*/  ULDC.64 UR54, c[0x0][0x208] ;  /* 0x0000820000367ab9 */ /* 0x000fe20000000a00 */
[----:B012-4-:R-:W-:Y:S07]  /*09c0*/  BAR.SYNC.DEFER_BLOCKING 0x0 ;  /* 0x0000000000007b1d */ /* 0x017fee0000010000 */
[----:B------:R-:W-:Y:S05]  /*09d0*/  @!P0 BRA `(.L_x_468) ;  /* 0x0000020000208947 */ /* 0x000fea0003800000 */
.L_x_469:
[----:B------:R-:W-:-:S08]  /*09e0*/  NOP ;  /* 0x0000000000007918 */ /* 0x000fd00000000000 */
[----:B------:R-:W0:Y:S02]  /*09f0*/  USETMAXREG.TRY_ALLOC.CTAPOOL UP0, 0xf0 ;  /* 0x000000f0000079c8 */ /* 0x000e240008000600 */
[----:B0-----:R-:W-:-:S13]  /*0a00*/  PLOP3.LUT P0, PT, PT, PT, UP0, 0x80, 0x0 ;  /* 0x000000000000781c */ /* 0x001fda0003f0f008 */
[----:B------:R-:W-:Y:S05]  /*0a10*/  @!P0 BRA `(.L_x_469) ;  /* 0xfffffffc00f08947 */ /* 0x000fea000383ffff */
[----:B------:R-:W2:Y:S01]  /*0a20*/  LDL.LU R0, [R1+0x10] ;  /* 0x0000100001007983 */ /* 0x000ea20000300800 */
[----:B------:R-:W0:Y:S01]  /*0a30*/  S2R R2, SR_TID.X ;  /* 0x0000000000027919 */ /* 0x000e220000002100 */
[----:B------:R-:W1:Y:S01]  /*0a40*/  S2UR UR37, SR_CgaCtaId ;  /* 0x00000000002579c3 */ /* 0x000e620000008800 */
[----:B------:R-:W-:Y:S01]  /*0a50*/  UMOV UR4, 0x400 ;  /* 0x0000040000047882 */ /* 0x000fe20000000000 */
[----:B0-----:R-:W-:-:S06]  /*0a60*/  SHF.R.U32.HI R2, RZ, 0x7, R2 ;  /* 0x00000007ff027819 */ /* 0x001fcc0000011602 */
[----:B------:R-:W-:Y:S06]  /*0a70*/  BAR.ARV 0x8, 0x180 ;  /* 0x0206000000007b1d */ /* 0x000fec0000002000 */
[----:B------:R-:W-:-:S13]  /*0a80*/  ISETP.NE.AND P0, PT, R2, 0x1, PT ;  /* 0x000000010200780c */ /* 0x000fda0003f05270 */
[----:B------:R-:W-:Y:S08]  /*0a90*/  @!P0 BAR.ARV 0x9, 0x100 ;  /* 0x0244000000008b1d */ /* 0x000ff00000002000 */
[----:B------:R-:W-:Y:S01]  /*0aa0*/  BAR.SYNC.DEFER_BLOCKING 0x5, 0x180 ;  /* 0x0146000000007b1d */ /* 0x000fe20000010000 */
[----:B-1----:R-:W-:-:S06]  /*0ab0*/  ULEA UR4, UR37, UR4, 0x18 ;  /* 0x0000000425047291 */ /* 0x002fcc000f8ec03f */
[----:B------:R-:W-:Y:S01]  /*0ac0*/  IMAD.U32 R16, RZ, RZ, UR4 ;  /* 0x00000004ff107e24 */ /* 0x000fe2000f8e00ff */
[----:B------:R-:W-:-:S04]  /*0ad0*/  ULDC UR4, c[0x0][0xc3c] ;  /* 0x00030f0000047ab9 */ /* 0x000fc80000000800 */
[----:B------:R-:W0:Y:S01]  /*0ae0*/  LDS.128 R204, [R16+0x298d0] ;  /* 0x0298d00010cc7984 */ /* 0x000e220000000c00 */
[----:B------:R-:W-:Y:S06]  /*0af0*/  BAR.ARV 0x4, 0x180 ;  /* 0x0106000000007b1d */ /* 0x000fec0000002000 */
[----:B--2---:R-:W-:-:S04]  /*0b00*/  LOP3.LUT R0, R0, 0xffffffef, RZ, 0xc0, !PT ;  /* 0xffffffef00007812 */ /* 0x004fc800078ec0ff */
[----:B------:R-:W-:-:S05]  /*0b10*/  @P0 LOP3.LUT R0, R0, 0x10, RZ, 0xfc, !PT ;  /* 0x0000001000000812 */ /* 0x000fca00078efcff */
[----:B------:R1:W-:Y:S01]  /*0b20*/  STL [R1+0x10], R0 ;  /* 0x0000100001007387 */ /* 0x0003e20000100800 */
[----:B0-----:R-:W-:-:S13]  /*0b30*/  ISETP.GE.AND P0, PT, R207, UR4, PT ;  /* 0x00000004cf007c0c */ /* 0x001fda000bf06270 */
[----:B-1----:R-:W-:Y:S05]  /*0b40*/  @P0 BRA `(.L_x_470) ;  /* 0x0000026400b80947 */ /* 0x002fea0003800000 */
[----:B------:R-:W0:Y:S01]  /*0b50*/  S2R R0, SR_TID.X ;  /* 0x0000000000007919 */ /* 0x000e220000002100 */
[----:B------:R-:W-:Y:S01]  /*0b60*/  R2UR UR52, R16 ;  /* 0x00000000103472ca */ /* 0x000fe200000e0000 */
[----:B------:R-:W-:Y:S01]  /*0b70*/  IMAD.MOV.U32 R220, RZ, RZ, 0x20 ;  /* 0x00000020ffdc7424 */ /* 0x000fe200078e00ff */
[----:B------:R-:W-:Y:S01]  /*0b80*/  MOV R20, 0xfffffffe ;  /* 0xfffffffe00147802 */ /* 0x000fe20000000f00 */
[----:B------:R-:W-:Y:S01]  /*0b90*/  IMAD.MOV.U32 R169, RZ, RZ, RZ ;  /* 0x000000ffffa97224 */ /* 0x000fe200078e00ff */
[----:B------:R-:W-:Y:S01]  /*0ba0*/  MOV R17, RZ ;  /* 0x000000ff00117202 */ /* 0x000fe20000000f00 */
[----:B------:R-:W-:Y:S01]  /*0bb0*/  IMAD.MOV.U32 R198, RZ, RZ, RZ ;  /* 0x000000ffffc67224 */ /* 0x000fe200078e00ff */
[----:B------:R-:W-:Y:S01]  /*0bc0*/  ULOP3.LUT UR53, UR36, 0x1, URZ, 0xfc, !UPT ;  /* 0x0000000124357892 */ /* 0x000fe2000f8efc3f */
[----:B------:R-:W-:Y:S01]  /*0bd0*/  IMAD.MOV.U32 R156, RZ, RZ, RZ ;  /* 0x000000ffff9c7224 */ /* 0x000fe200078e00ff */
[----:B------:R-:W-:-:S05]  /*0be0*/  UMOV UR43, URZ ;  /* 0x0000003f002b7c82 */ /* 0x000fca0008000000 */
[----:B------:R-:W-:Y:S01]  /*0bf0*/  UIADD3 UR52, UR52, 0x14400, URZ ;  /* 0x0001440034347890 */ /* 0x000fe2000fffe03f */
[----:B0-----:R-:W-:-:S05]  /*0c00*/  VIADD R15, R0, 0xffffff80 ;  /* 0xffffff80000f7836 */ /* 0x001fca0000000000 */
[----:B------:R-:W-:Y:S02]  /*0c10*/  SHF.R.S32.HI R0, RZ, 0x1f, R15 ;  /* 0x0000001fff007819 */ /* 0x000fe4000001140f */
[-C--:B------:R-:W-:Y:S02]  /*0c20*/  LEA.HI R5, R15, R15.reuse, RZ, 0x1 ;  /* 0x0000000f0f057211 */ /* 0x080fe400078f08ff */
[CC--:B------:R-:W-:Y:S02]  /*0c30*/  LEA.HI R2, R0.reuse, R15.reuse, RZ, 0x4 ;  /* 0x0000000f00027211 */ /* 0x0c0fe400078f20ff */
[CC--:B------:R-:W-:Y:S02]  /*0c40*/  LEA.HI R6, R0.reuse, R15.reuse, RZ, 0x2 ;  /* 0x0000000f00067211 */ /* 0x0c0fe400078f10ff */
[----:B------:R-:W-:Y:S02]  /*0c50*/  LEA.HI R3, R0, R15, RZ, 0x5 ;  /* 0x0000000f00037211 */ /* 0x000fe400078f28ff */
[----:B------:R-:W-:-:S02]  /*0c60*/  SHF.R.S32.HI R209, RZ, 0x4, R2 ;  /* 0x00000004ffd17819 */ /* 0x000fc40000011402 */
[--C-:B------:R-:W-:Y:S01]  /*0c70*/  SHF.R.S32.HI R7, RZ, 0x2, R6.reuse ;  /* 0x00000002ff077819 */ /* 0x100fe20000011406 */
[----:B------:R-:W-:Y:S01]  /*0c80*/  IMAD.SHL.U32 R4, R3, 0x20, RZ ;  /* 0x0000002003047824 */ /* 0x000fe200078e00ff */
[----:B------:R-:W-:Y:S02]  /*0c90*/  SHF.R.S32.HI R8, RZ, 0x1f, R6 ;  /* 0x0000001fff087819 */ /* 0x000fe40000011406 */
[C---:B------:R-:W-:Y:S02]  /*0ca0*/  LOP3.LUT R3, R2.reuse, 0x3fffff0, RZ, 0xc0, !PT ;  /* 0x03fffff002037812 */ /* 0x040fe400078ec0ff */
[----:B------:R-:W-:Y:S02]  /*0cb0*/  LEA.HI R2, R2, R209, RZ, 0x1 ;  /* 0x000000d102027211 */ /* 0x000fe400078f08ff */
[----:B------:R-:W-:Y:S02]  /*0cc0*/  LEA.HI R8, R8, R7, RZ, 0x2 ;  /* 0x0000000708087211 */ /* 0x000fe400078f10ff */
[----:B------:R-:W-:-:S02]  /*0cd0*/  SHF.R.S32.HI R168, RZ, 0x1, R5 ;  /* 0x00000001ffa87819 */ /* 0x000fc40000011405 */
[----:B------:R-:W-:Y:S02]  /*0ce0*/  LOP3.LUT R4, R4, 0xfffffc00, RZ, 0xc0, !PT ;  /* 0xfffffc0004047812 */ /* 0x000fe400078ec0ff */
[----:B------:R-:W-:Y:S01]  /*0cf0*/  IADD3 R3, R15, -R3, RZ ;  /* 0x800000030f037210 */ /* 0x000fe20007ffe0ff */
[----:B------:R-:W-:Y:S01]  /*0d00*/  VIADD R218, R168, 0x80 ;  /* 0x00000080a8da7836 */ /* 0x000fe20000000000 */
[----:B------:R-:W-:Y:S02]  /*0d10*/  LOP3.LUT R2, R2, 0x1ffffffe, RZ, 0xc0, !PT ;  /* 0x1ffffffe02027812 */ /* 0x000fe400078ec0ff */
[----:B------:R-:W-:Y:S01]  /*0d20*/  LOP3.LUT R8, R8, 0xfffffffc, RZ, 0xc0, !PT ;  /* 0xfffffffc08087812 */ /* 0x000fe200078ec0ff */
[----:B------:R-:W-:Y:S01]  /*0d30*/  IMAD R3, R3, 0x40, R4 ;  /* 0x0000004003037824 */ /* 0x000fe200078e0204 */
[----:B------:R-:W-:Y:S01]  /*0d40*/  LOP3.LUT R223, R5, 0xfffffffe, RZ, 0xc0, !PT ;  /* 0xfffffffe05df7812 */ /* 0x000fe200078ec0ff */
[----:B------:R-:W-:Y:S01]  /*0d50*/  IMAD.IADD R2, R209, 0x1, -R2 ;  /* 0x00000001d1027824 */ /* 0x000fe200078e0a02 */
[----:B------:R-:W-:Y:S01]  /*0d60*/  LOP3.LUT R6, R6, 0xfffffffc, RZ, 0xc0, !PT ;  /* 0xfffffffc06067812 */ /* 0x000fe200078ec0ff */
[----:B------:R-:W-:Y:S01]  /*0d70*/  IMAD.IADD R8, R7, 0x1, -R8 ;  /* 0x0000000107087824 */ /* 0x000fe200078e0a08 */
[----:B------:R-:W-:Y:S01]  /*0d80*/  SHF.R.S32.HI R7, RZ, 0x1f, R218 ;  /* 0x0000001fff077819 */ /* 0x000fe200000114da */
[C---:B------:R-:W-:Y:S01]  /*0d90*/  IMAD.IADD R223, R15.reuse, 0x1, -R223 ;  /* 0x000000010fdf7824 */ /* 0x040fe200078e0adf */
[----:B------:R-:W-:Y:S01]  /*0da0*/  IADD3 R6, R15, -R6, RZ ;  /* 0x800000060f067210 */ /* 0x000fe20007ffe0ff */
[----:B------:R-:W-:Y:S01]  /*0db0*/  IMAD.SHL.U32 R175, R8, 0x80, RZ ;  /* 0x0000008008af7824 */ /* 0x000fe200078e00ff */
[----:B------:R-:W-:Y:S01]  /*0dc0*/  LEA R2, R2, R3, 0x3 ;  /* 0x0000000302027211 */ /* 0x000fe200078e18ff */
[----:B------:R-:W-:Y:S01]  /*0dd0*/  IMAD.SHL.U32 R22, R223, 0x8, RZ ;  /* 0x00000008df167824 */ /* 0x000fe200078e00ff */
[----:B------:R-:W-:Y:S01]  /*0de0*/  LEA.HI R7, R7, R218, RZ, 0x3 ;  /* 0x000000da07077211 */ /* 0x000fe200078f18ff */
[----:B------:R-:W-:Y:S01]  /*0df0*/  IMAD.SHL.U32 R18, R223, 0x10, RZ ;  /* 0x00000010df127824 */ /* 0x000fe200078e00ff */
[----:B------:R-:W-:Y:S01]  /*0e00*/  LEA.HI R3, R0, R15, RZ, 0x7 ;  /* 0x0000000f00037211 */ /* 0x000fe200078f38ff */
[----:B------:R-:W-:Y:S01]  /*0e10*/  VIADD R172, R22, 0x40 ;  /* 0x0000004016ac7836 */ /* 0x000fe20000000000 */
[----:B------:R-:W-:Y:S01]  /*0e20*/  LEA.HI R4, R6, R6, RZ, 0x1 ;  /* 0x0000000606047211 */ /* 0x000fe200078f08ff */
[----:B------:R-:W-:Y:S01]  /*0e30*/  IMAD.SHL.U32 R10, R7, 0x40, RZ ;  /* 0x00000040070a7824 */ /* 0x000fe200078e00ff */
[----:B------:R-:W-:Y:S01]  /*0e40*/  LOP3.LUT R225, R3, 0xffffff80, RZ, 0xc0, !PT ;  /* 0xffffff8003e17812 */ /* 0x000fe200078ec0ff */
[----:B------:R-:W-:Y:S01]  /*0e50*/  VIADD R170, R22, 0x20 ;  /* 0x0000002016aa7836 */ /* 0x000fe20000000000 */
[----:B------:R-:W-:Y:S01]  /*0e60*/  LOP3.LUT R7, R4, 0x1ffffffe, RZ, 0xc0, !PT ;  /* 0x1ffffffe04077812 */ /* 0x000fe200078ec0ff */
[----:B------:R-:W-:Y:S01]  /*0e70*/  IMAD.IADD R4, R22, 0x1, R172 ;  /* 0x0000000116047824 */ /* 0x000fe200078e02ac */
[----:B------:R-:W-:Y:S01]  /*0e80*/  LEA.HI R11, R218, R218, RZ, 0x1 ;  /* 0x000000dada0b7211 */ /* 0x000fe200078f08ff */
[----:B------:R-:W-:Y:S01]  /*0e90*/  IMAD.IADD R225, R15, 0x1, -R225 ;  /* 0x000000010fe17824 */ /* 0x000fe200078e0ae1 */
[----:B------:R-:W-:Y:S01]  /*0ea0*/  LOP3.LUT R10, R10, 0xfffffe00, RZ, 0xc0, !PT ;  /* 0xfffffe000a0a7812 */ /* 0x000fe200078ec0ff */
[----:B------:R-:W-:Y:S01]  /*0eb0*/  IMAD.IADD R12, R6, 0x1, -R7 ;  /* 0x00000001060c7824 */ /* 0x000fe200078e0a07 */
[----:B------:R-:W-:Y:S01]  /*0ec0*/  LOP3.LUT R9, R11, 0x3fffffe, RZ, 0xc0, !PT ;  /* 0x03fffffe0b097812 */ /* 0x000fe200078ec0ff */
[----:B------:R0:W-:Y:S01]  /*0ed0*/  STL [R1+0x8], R2 ;  /* 0x0000080201007387 */ /* 0x0001e20000100800 */
[----:B------:R-:W-:Y:S01]  /*0ee0*/  SHF.R.S32.HI R13, RZ, 0x1f, R4 ;  /* 0x0000001fff0d7819 */ /* 0x000fe20000011404 */
[----:B------:R-:W-:Y:S01]  /*0ef0*/  VIADD R171, R22, 0x10 ;  /* 0x0000001016ab7836 */ /* 0x000fe20000000000 */
[----:B------:R-:W-:Y:S01]  /*0f00*/  SHF.R.S32.HI R6, RZ, 0x1f, R225 ;  /* 0x0000001fff067819 */ /* 0x000fe200000114e1 */
[----:B------:R-:W-:Y:S01]  /*0f10*/  IMAD.IADD R9, R218, 0x1, -R9 ;  /* 0x00000001da097824 */ /* 0x000fe200078e0a09 */
[----:B------:R-:W-:Y:S01]  /*0f20*/  SHF.R.S32.HI R7, RZ, 0x1f, R5 ;  /* 0x0000001fff077819 */ /* 0x000fe20000011405 */
[C---:B------:R-:W-:Y:S01]  /*0f30*/  VIADD R173, R22.reuse, 0x30 ;  /* 0x0000003016ad7836 */ /* 0x040fe20000000000 */
[-C--:B------:R-:W-:Y:S01]  /*0f40*/  LEA.HI R224, R13, R4.reuse, RZ, 0x4 ;  /* 0x000000040de07211 */ /* 0x080fe200078f20ff */
[----:B------:R-:W-:Y:S01]  /*0f50*/  IMAD R200, R9, 0x40, R10 ;  /* 0x0000004009c87824 */ /* 0x000fe200078e020a */
[----:B------:R-:W-:Y:S01]  /*0f60*/  LEA.HI R13, R13, R4, RZ, 0x6 ;  /* 0x000000040d0d7211 */ /* 0x000fe200078f30ff */
[----:B------:R-:W-:Y:S01]  /*0f70*/  VIADD R174, R22, 0x50 ;  /* 0x0000005016ae7836 */ /* 0x000fe20000000000 */
[----:B------:R-:W-:-:S02]  /*0f80*/  LEA.HI R4, R6, R225, RZ, 0x2 ;  /* 0x000000e106047211 */ /* 0x000fc400078f10ff */
[----:B0-----:R-:W-:Y:S02]  /*0f90*/  IADD3 R2, R22, R170, RZ ;  /* 0x000000aa16027210 */ /* 0x001fe40007ffe0ff */
[----:B------:R-:W-:Y:S02]  /*0fa0*/  LEA.HI R7, R7, R168, RZ, 0x3 ;  /* 0x000000a807077211 */ /* 0x000fe400078f18ff */
[----:B------:R-:W-:Y:S02]  /*0fb0*/  LOP3.LUT R10, R4, 0x7ffffffc, RZ, 0xc0, !PT ;  /* 0x7ffffffc040a7812 */ /* 0x000fe400078ec0ff */
[----:B------:R-:W-:Y:S02]  /*0fc0*/  SHF.R.S32.HI R9, RZ, 0x1f, R2 ;  /* 0x0000001fff097819 */ /* 0x000fe40000011402 */
[----:B------:R-:W-:Y:S01]  /*0fd0*/  LOP3.LUT R7, R7, 0xfffffff8, RZ, 0xc0, !PT ;  /* 0xfffffff807077812 */ /* 0x000fe200078ec0ff */
[----:B------:R-:W-:Y:S01]  /*0fe0*/  IMAD.IADD R237, R225, 0x1, -R10 ;  /* 0x00000001e1ed7824 */ /* 0x000fe200078e0a0a */
[----:B------:R-:W-:-:S02]  /*0ff0*/  LEA.HI R222, R9, R2, RZ, 0x4 ;  /* 0x0000000209de7211 */ /* 0x000fc400078f20ff */
[----:B------:R-:W-:Y:S01]  /*1000*/  LEA.HI R14, R9, R2, RZ, 0x6 ;  /* 0x00000002090e7211 */ /* 0x000fe200078f30ff */
[----:B------:R-:W-:Y:S01]  /*1010*/  IMAD.IADD R236, R168, 0x1, -R7 ;  /* 0x00000001a8ec7824 */ /* 0x000fe200078e0a07 */
[--C-:B------:R-:W-:Y:S01]  /*1020*/  SHF.R.S32.HI R9, RZ, 0x2, R4.reuse ;  /* 0x00000002ff097819 */ /* 0x100fe20000011404 */
[----:B------:R-:W-:Y:S01]  /*1030*/  IMAD R237, R237, R20, 0xa0 ;  /* 0x000000a0eded7424 */ /* 0x000fe200078e0214 */
[----:B------:R-:W-:Y:S01]  /*1040*/  SHF.R.S32.HI R10, RZ, 0x1f, R4 ;  /* 0x0000001fff0a7819 */ /* 0x000fe20000011404 */
[----:B------:R-:W-:Y:S01]  /*1050*/  IMAD.SHL.U32 R2, R236, 0x80, RZ ;  /* 0x00000080ec027824 */ /* 0x000fe200078e00ff */
[----:B------:R-:W-:Y:S01]  /*1060*/  SHF.R.S32.HI R234, RZ, 0x7, R3 ;  /* 0x00000007ffea7819 */ /* 0x000fe20000011403 */
[----:B------:R-:W-:Y:S01]  /*1070*/  IMAD.SHL.U32 R14, R14, 0x80, RZ ;  /* 0x000000800e0e7824 */ /* 0x000fe200078e00ff */
[----:B------:R-:W-:Y:S02]  /*1080*/  LEA.HI R10, R10, R9, RZ, 0x3 ;  /* 0x000000090a0a7211 */ /* 0x000fe400078f18ff */
[----:B------:R-:W-:-:S02]  /*1090*/  LEA.HI R0, R0, R15, RZ, 0x3 ;  /* 0x0000000f00007211 */ /* 0x000fc400078f18ff */
[----:B------:R-:W-:Y:S02]  /*10a0*/  LOP3.LUT R10, R10, 0xfffffff8, RZ, 0xc0, !PT ;  /* 0xfffffff80a0a7812 */ /* 0x000fe400078ec0ff */
[----:B------:R-:W-:Y:S02]  /*10b0*/  LEA.HI R3, R3, R234, RZ, 0x1 ;  /* 0x000000ea03037211 */ /* 0x000fe400078f08ff */
[----:B------:R-:W-:Y:S01]  /*10c0*/  LEA.HI R6, R6, R225, RZ, 0x5 ;  /* 0x000000e106067211 */ /* 0x000fe200078f28ff */
[----:B------:R-:W-:Y:S01]  /*10d0*/  IMAD.IADD R9, R9, 0x1, -R10 ;  /* 0x0000000109097824 */ /* 0x000fe200078e0a0a */
[----:B------:R-:W-:Y:S02]  /*10e0*/  LOP3.LUT R7, R2, 0x380, RZ, 0xc0, !PT ;  /* 0x0000038002077812 */ /* 0x000fe400078ec0ff */
[----:B------:R-:W-:Y:S02]  /*10f0*/  LEA.HI R5, R5, R168, RZ, 0x1 ;  /* 0x000000a805057211 */ /* 0x000fe400078f08ff */
[----:B------:R-:W-:-:S02]  /*1100*/  LOP3.LUT R212, R0, 0xfffffff8, RZ, 0xc0, !PT ;  /* 0xfffffff800d47812 */ /* 0x000fc400078ec0ff */
[----:B------:R-:W-:Y:S02]  /*1110*/  LOP3.LUT R3, R3, 0x3fffffe, RZ, 0xc0, !PT ;  /* 0x03fffffe03037812 */ /* 0x000fe400078ec0ff */
[----:B------:R-:W-:Y:S01]  /*1120*/  SHF.R.S32.HI R6, RZ, 0x5, R6 ;  /* 0x00000005ff067819 */ /* 0x000fe20000011406 */
[----:B------:R-:W-:Y:S01]  /*1130*/  IMAD.IADD R212, R15, 0x1, -R212 ;  /* 0x000000010fd47824 */ /* 0x000fe200078e0ad4 */
[----:B------:R-:W-:Y:S01]  /*1140*/  SHF.R.U32.HI R2, RZ, 0x3, R7 ;  /* 0x00000003ff027819 */ /* 0x000fe20000011607 */
[----:B------:R-:W-:Y:S01]  /*1150*/  IMAD.IADD R3, R234, 0x1, -R3 ;  /* 0x00000001ea037824 */ /* 0x000fe200078e0a03 */
[----:B------:R-:W-:Y:S01]  /*1160*/  LOP3.LUT R5, R5, 0x3fffffe, RZ, 0xc0, !PT ;  /* 0x03fffffe05057812 */ /* 0x000fe200078ec0ff */
[----:B------:R-:W-:Y:S01]  /*1170*/  IMAD R6, R6, 0x10, R9 ;  /* 0x0000001006067824 */ /* 0x000fe200078e0209 */
[----:B------:R-:W-:Y:S02]  /*1180*/  LOP3.LUT R7, R7, 0x10, R18, 0xf8, !PT ;  /* 0x0000001007077812 */ /* 0x000fe400078ef812 */
[----:B------:R-:W-:Y:S01]  /*1190*/  LOP3.LUT R175, R175, 0x180, RZ, 0xc0, !PT ;  /* 0x00000180afaf7812 */ /* 0x000fe200078ec0ff */
[----:B------:R-:W-:Y:S01]  /*11a0*/  IMAD R235, R3, 0x40, R6 ;  /* 0x0000004003eb7824 */ /* 0x000fe200078e0206 */
[----:B------:R-:W-:Y:S01]  /*11b0*/  LOP3.LUT R4, R7, R2, RZ, 0x3c, !PT ;  /* 0x0000000207047212 */ /* 0x000fe200078e3cff */
[----:B------:R-:W-:Y:S01]  /*11c0*/  IMAD.IADD R2, R168, 0x1, -R5 ;  /* 0x00000001a8027824 */ /* 0x000fe200078e0a05 */
[----:B------:R-:W-:-:S02]  /*11d0*/  SHF.L.U32 R202, R212, 0x3, RZ ;  /* 0x00000003d4ca7819 */ /* 0x000fc400000006ff */
[----:B------:R-:W-:Y:S01]  /*11e0*/  SHF.R.U32.HI R196, RZ, 0x3, R175 ;  /* 0x00000003ffc47819 */ /* 0x000fe200000116af */
[----:B------:R-:W-:Y:S01]  /*11f0*/  IMAD R2, R209, 0x8, R2 ;  /* 0x00000008d1027824 */ /* 0x000fe200078e0202 */
[----:B------:R-:W-:Y:S02]  /*1200*/  LOP3.LUT R3, R175, 0x10, R18, 0xf8, !PT ;  /* 0x00000010af037812 */ /* 0x000fe400078ef812 */
[----:B------:R-:W-:Y:S01]  /*1210*/  SHF.R.S32.HI R221, RZ, 0x3, R0 ;  /* 0x00000003ffdd7819 */ /* 0x000fe20000011400 */
[----:B------:R-:W-:Y:S01]  /*1220*/  IMAD.SHL.U32 R197, R2, 0x40, RZ ;  /* 0x0000004002c57824 */ /* 0x000fe200078e00ff */
[----:B------:R-:W-:Y:S02]  /*1230*/  SHF.R.S32.HI R0, RZ, 0x1f, R202 ;  /* 0x0000001fff007819 */ /* 0x000fe400000114ca */
[----:B------:R-:W-:Y:S02]  /*1240*/  LOP3.LUT R0, R3, R196, RZ, 0x3c, !PT ;  /* 0x000000c403007212 */ /* 0x000fe400078e3cff */
[----:B------:R-:W-:-:S02]  /*1250*/  LOP3.LUT R5, R175, 0x30, R222, 0xf8, !PT ;  /* 0x00000030af057812 */ /* 0x000fc400078ef8de */
[----:B------:R-:W-:Y:S01]  /*1260*/  LOP3.LUT R7, R175, 0x30, R224, 0xf8, !PT ;  /* 0x00000030af077812 */ /* 0x000fe200078ef8e0 */
[----:B------:R-:W-:Y:S01]  /*1270*/  IMAD.IADD R203, R197, 0x1, R0 ;  /* 0x00000001c5cb7824 */ /* 0x000fe200078e0200 */
[----:B------:R-:W-:Y:S02]  /*1280*/  LEA R0, R12, R235, 0x3 ;  /* 0x000000eb0c007211 */ /* 0x000fe400078e18ff */
[----:B------:R-:W-:Y:S02]  /*1290*/  SHF.L.U32 R13, R13, 0x7, RZ ;  /* 0x000000070d0d7819 */ /* 0x000fe400000006ff */
[----:B------:R-:W-:Y:S01]  /*12a0*/  LOP3.LUT R14, R14, 0xffffe000, RZ, 0xc0, !PT ;  /* 0xffffe0000e0e7812 */ /* 0x000fe200078ec0ff */
[----:B------:R0:W-:Y:S01]  /*12b0*/  STL [R1+0x4], R0 ;  /* 0x0000040001007387 */ /* 0x0001e20000100800 */
[----:B------:R-:W-:Y:S02]  /*12c0*/  LOP3.LUT R5, R5, R196, RZ, 0x3c, !PT ;  /* 0x000000c405057212 */ /* 0x000fe400078e3cff */
[----:B------:R-:W-:-:S02]  /*12d0*/  LEA R209, R209, R4, 0xa ;  /* 0x00000004d1d17211 */ /* 0x000fc400078e50ff */
[----:B------:R-:W-:Y:S02]  /*12e0*/  LOP3.LUT P0, RZ, R8, 0x2, RZ, 0xc0, !PT ;  /* 0x0000000208ff7812 */ /* 0x000fe4000780c0ff */
[----:B------:R-:W-:Y:S02]  /*12f0*/  LOP3.LUT R4, R7, R196, RZ, 0x3c, !PT ;  /* 0x000000c407047212 */ /* 0x000fe400078e3cff */
[----:B------:R-:W-:Y:S02]  /*1300*/  SHF.R.S32.HI R11, RZ, 0x1, R11 ;  /* 0x00000001ff0b7819 */ /* 0x000fe4000001140b */
[----:B------:R-:W-:Y:S02]  /*1310*/  LOP3.LUT R2, R13, 0xffffe000, RZ, 0xc0, !PT ;  /* 0xffffe0000d027812 */ /* 0x000fe400078ec0ff */
[----:B------:R-:W-:Y:S01]  /*1320*/  IADD3 R7, R5, R197, R14 ;  /* 0x000000c505077210 */ /* 0x000fe20007ffe00e */
[----:B------:R-:W-:Y:S01]  /*1330*/  IMAD.SHL.U32 R11, R11, 0x80, RZ ;  /* 0x000000800b0b7824 */ /* 0x000fe200078e00ff */
[----:B------:R-:W-:-:S02]  /*1340*/  LOP3.LUT R5, R175, 0x30, R18, 0xf8, !PT ;  /* 0x00000030af057812 */ /* 0x000fc400078ef812 */
[----:B------:R-:W-:Y:S01]  /*1350*/  SEL R220, R220, 0xffffffe0, !P0 ;  /* 0xffffffe0dcdc7807 */ /* 0x000fe20004000000 */
[----:B------:R-:W-:Y:S01]  /*1360*/  IMAD.IADD R232, R16, 0x1, R7 ;  /* 0x0000000110e87824 */ /* 0x000fe200078e0207 */
[----:B------:R-:W-:Y:S02]  /*1370*/  IADD3 R231, R4, R197, R2 ;  /* 0x000000c504e77210 */ /* 0x000fe40007ffe002 */
[----:B------:R-:W-:Y:S01]  /*1380*/  IADD3 R211, R202, 0x40, RZ ;  /* 0x00000040cad37810 */ /* 0x000fe20007ffe0ff */
[----:B------:R-:W-:Y:S01]  /*1390*/  IMAD.IADD R208, R220, 0x1, R203 ;  /* 0x00000001dcd07824 */ /* 0x000fe200078e02cb */
[----:B------:R-:W-:Y:S01]  /*13a0*/  LOP3.LUT R5, R5, R196, RZ, 0x3c, !PT ;  /* 0x000000c405057212 */ /* 0x000fe200078e3cff */
[----:B------:R-:W-:Y:S01]  /*13b0*/  IMAD.IADD R231, R16, 0x1, R231 ;  /* 0x0000000110e77824 */ /* 0x000fe200078e02e7 */
[----:B------:R-:W-:Y:S02]  /*13c0*/  SHF.R.S32.HI R219, RZ, 0x1f, R168 ;  /* 0x0000001fffdb7819 */ /* 0x000fe400000114a8 */
[----:B------:R-:W-:-:S02]  /*13d0*/  SHF.R.S32.HI R230, RZ, 0x1f, R171 ;  /* 0x0000001fffe67819 */ /* 0x000fc400000114ab */
[----:B------:R-:W-:Y:S02]  /*13e0*/  SHF.R.S32.HI R229, RZ, 0x1f, R170 ;  /* 0x0000001fffe57819 */ /* 0x000fe400000114aa */
[----:B------:R-:W-:Y:S02]  /*13f0*/  SHF.R.S32.HI R228, RZ, 0x1f, R173 ;  /* 0x0000001fffe47819 */ /* 0x000fe400000114ad */
[----:B------:R-:W-:Y:S02]  /*1400*/  SHF.R.S32.HI R227, RZ, 0x1f, R172 ;  /* 0x0000001fffe37819 */ /* 0x000fe400000114ac */
[----:B------:R-:W-:Y:S02]  /*1410*/  SHF.R.S32.HI R226, RZ, 0x1f, R174 ;  /* 0x0000001fffe27819 */ /* 0x000fe400000114ae */
[----:B------:R-:W-:Y:S02]  /*1420*/  LOP3.LUT R199, R11, 0x180, RZ, 0xc0, !PT ;  /* 0x000001800bc77812 */ /* 0x000fe400078ec0ff */
[----:B------:R-:W-:-:S02]  /*1430*/  SHF.R.S32.HI R2, RZ, 0x1f, R211 ;  /* 0x0000001fff027819 */ /* 0x000fc400000114d3 */
[----:B------:R-:W-:Y:S02]  /*1440*/  SHF.R.S32.HI R222, RZ, 0x4, R222 ;  /* 0x00000004ffde7819 */ /* 0x000fe400000114de */
[----:B------:R-:W-:Y:S02]  /*1450*/  SHF.R.S32.HI R224, RZ, 0x4, R224 ;  /* 0x00000004ffe07819 */ /* 0x000fe400000114e0 */
[----:B------:R-:W-:Y:S02]  /*1460*/  IADD3 R233, R16, R197, R5 ;  /* 0x000000c510e97210 */ /* 0x000fe40007ffe005 */
[----:B0-----:R-:W-:-:S07]  /*1470*/  IADD3 R220, R220, UR52, R203 ;  /* 0x00000034dcdc7c10 */ /* 0x001fce000fffe0cb */
.L_x_661:
[----:B0---4-:R-:W0:Y:S02]  /*1480*/  LDC.64 R2, c[0x0][0xc88] ;  /* 0x00032200ff027b82 */ /* 0x011e240000000a00 */
[----:B0-----:R-:W-:-:S05]  /*1490*/  IMAD.WIDE R2, R207, 0x4, R2 ;  /* 0x00000004cf027825 */ /* 0x001fca00078e0202 */
[----:B--2---:R0:W2:Y:S01]  /*14a0*/  LDG.E R210, desc[UR54][R2.64] ;  /* 0x0000003602d27981 */ /* 0x0040a2000c1e1900 */
[----:B------:R-:W-:Y:S05]  /*14b0*/  YIELD ;  /* 0x0000000000007946 */ /* 0x000fea0003800000 */
[----:B------:R-:W-:Y:S01]  /*14c0*/  ULDC.64 UR4, c[0x0][0xa28] ;  /* 0x00028a0000047ab9 */ /* 0x000fe20000000a00 */
[----:B------:R-:W-:Y:S01]  /*14d0*/  ULDC.64 UR8, c[0x0][0xa18] ;  /* 0x0002860000087ab9 */ /* 0x000fe20000000a00 */
[----:B------:R-:W-:Y:S01]  /*14e0*/  ISETP.NE.U32.AND P1, PT, RZ, UR4, PT ;  /* 0x00000004ff007c0c */ /* 0x000fe2000bf25070 */
[----:B------:R-:W-:Y:S01]  /*14f0*/  ULDC.64 UR6, c[0x0][0xa08] ;  /* 0x0002820000067ab9 */ /* 0x000fe20000000a00 */
[----:B0-----:R-:W-:Y:S01]  /*1500*/  IMAD.MOV.U32 R3, RZ, RZ, RZ ;  /* 0x000000ffff037224 */ /* 0x001fe200078e00ff */
[----:B------:R-:W-:Y:S01]  /*1510*/  ISETP.NE.U32.AND P0, PT, RZ, UR6, PT ;  /* 0x00000006ff007c0c */ /* 0x000fe2000bf05070 */
[----:B------:R-:W-:Y:S01]  /*1520*/  IMAD.MOV.U32 R27, RZ, RZ, RZ ;  /* 0x000000ffff1b7224 */ /* 0x000fe200078e00ff */
[----:B------:R-:W-:-:S02]  /*1530*/  ISETP.NE.AND.EX P1, PT, RZ, UR5, PT, P1 ;  /* 0x00000005ff007c0c */ /* 0x000fc4000bf25310 */
[----:B------:R-:W-:Y:S02]  /*1540*/  ISETP.NE.AND.EX P0, PT, RZ, UR7, PT, P0 ;  /* 0x00000007ff007c0c */ /* 0x000fe4000bf05300 */
[----:B--2---:R-:W-:Y:S01]  /*1550*/  SHF.R.S32.HI R216, RZ, 0x1f, R210 ;  /* 0x0000001fffd87819 */ /* 0x004fe200000114d2 */
[----:B------:R-:W-:-:S08]  /*1560*/  IMAD.SHL.U32 R214, R210, 0x4, RZ ;  /* 0x00000004d2d67824 */ /* 0x000fd000078e00ff */
[C---:B---3--:R-:W-:Y:S02]  /*1570*/  @P1 LEA R4, P2, R210.reuse, UR4, 0x2 ;  /* 0x00000004d2041c11 */ /* 0x048fe4000f8410ff */
[C-C-:B------:R-:W-:Y:S02]  /*1580*/  SHF.L.U64.HI R215, R210.reuse, 0x2, R216.reuse ;  /* 0x00000002d2d77819 */ /* 0x140fe400000102d8 */
[----:B------:R-:W-:Y:S02]  /*1590*/  @P1 LEA.HI.X R5, R210, UR5, R216, 0x2, P2 ;  /* 0x00000005d2051c11 */ /* 0x000fe400090f14d8 */
[----:B------:R-:W-:Y:S01]  /*15a0*/  ISETP.NE.U32.AND P2, PT, RZ, UR8, PT ;  /* 0x00000008ff007c0c */ /* 0x000fe2000bf45070 */
[----:B------:R-:W-:Y:S01]  /*15b0*/  ULDC UR4, c[0x0][0x288] ;  /* 0x0000a20000047ab9 */ /* 0x000fe20000000800 */
[----:B------:R-:W-:Y:S01]  /*15c0*/  IADD3 R8, P3, R214, UR6, RZ ;  /* 0x00000006d6087c10 */ /* 0x000fe2000ff7e0ff */
[----:B------:R0:W5:Y:S01]  /*15d0*/  @P1 LDG.E R3, desc[UR54][R4.64] ;  /* 0x0000003604031981 */ /* 0x000162000c1e1900 */
[----:B------:R-:W-:Y:S01]  /*15e0*/  ISETP.NE.AND.EX P2, PT, RZ, UR9, PT, P2 ;  /* 0x00000009ff007c0c */ /* 0x000fe2000bf45320 */
[----:B------:R-:W-:Y:S01]  /*15f0*/  IMAD.U32 R157, RZ, RZ, UR4 ;  /* 0x00000004ff9d7e24 */ /* 0x000fe2000f8e00ff */
[----:B------:R-:W-:Y:S01]  /*1600*/  IADD3.X R9, R215, UR7, RZ, P3, !PT ;  /* 0x00000007d7097c10 */ /* 0x000fe20009ffe4ff */
[----:B------:R-:W-:-:S04]  /*1610*/  ULDC.64 UR4, c[0x0][0x418] ;  /* 0x0001060000047ab9 */ /* 0x000fc80000000a00 */
[----:B------:R0:W5:Y:S06]  /*1620*/  @P0 LDG.E R27, desc[UR54][R8.64] ;  /* 0x00000036081b0981 */ /* 0x00016c000c1e1900 */
[----:B------:R-:W-:-:S04]  /*1630*/  @P2 IADD3 R6, P1, R214, UR8, RZ ;  /* 0x00000008d6062c10 */ /* 0x000fc8000ff3e0ff */
[----:B------:R-:W-:-:S05]  /*1640*/  @P2 IADD3.X R7, R215, UR9, RZ, P1, !PT ;  /* 0x00000009d7072c10 */ /* 0x000fca0008ffe4ff */
[----:B------:R0:W5:Y:S01]  /*1650*/  @P2 LDG.E R157, desc[UR54][R6.64] ;  /* 0x00000036069d2981 */ /* 0x000162000c1e1900 */
[----:B------:R-:W-:-:S03]  /*1660*/  UISETP.NE.U32.AND UP0, UPT, UR4, URZ, UPT ;  /* 0x0000003f0400728c */ /* 0x000fc6000bf05070 */
[----:B------:R-:W-:Y:S01]  /*1670*/  ULDC UR4, c[0x0][0x424] ;  /* 0x0001090000047ab9 */ /* 0x000fe20000000800 */
[----:B------:R-:W-:-:S03]  /*1680*/  UISETP.NE.AND.EX UP0, UPT, UR5, URZ, UPT, UP0 ;  /* 0x0000003f0500728c */ /* 0x000fc6000bf05300 */
[----:B------:R-:W-:Y:S01]  /*1690*/  ULDC UR5, c[0x0][0x2f0] ;  /* 0x0000bc0000057ab9 */ /* 0x000fe20000000800 */
[----:B------:R-:W-:-:S04]  /*16a0*/  USEL UR4, UR4, 0x1, UP0 ;  /* 0x0000000104047887 */ /* 0x000fc80008000000 */
[----:B------:R-:W-:-:S03]  /*16b0*/  UIMAD UR4, UR4, UR5, URZ ;  /* 0x00000005040472a4 */ /* 0x000fc6000f8e023f */
[----:B------:R-:W-:Y:S02]  /*16c0*/  ULDC UR5, c[0x0][0x348] ;  /* 0x0000d20000057ab9 */ /* 0x000fe40000000800 */
[----:B------:R-:W-:Y:S01]  /*16d0*/  MOV R2, UR5 ;  /* 0x0000000500027c02 */ /* 0x000fe20008000f00 */
[----:B------:R-:W-:Y:S02]  /*16e0*/  IMAD.U32 R26, RZ, RZ, UR4 ;  /* 0x00000004ff1a7e24 */ /* 0x000fe4000f8e00ff */
[----:B------:R-:W-:Y:S01]  /*16f0*/  IMAD.MOV.U32 R25, RZ, RZ, R210 ;  /* 0x000000ffff197224 */ /* 0x000fe200078e00d2 */
[----:B0-----:R-:W-:Y:S06]  /*1700*/  @P2 BRA `(.L_x_471) ;  /* 0x0000000000242947 */ /* 0x001fec0003800000 */
[----:B------:R-:W-:Y:S02]  /*1710*/  ULDC.64 UR4, c[0x0][0xa00] ;  /* 0x0002800000047ab9 */ /* 0x000fe40000000a00 */
[----:B------:R-:W-:-:S04]  /*1720*/  ISETP.NE.U32.AND P1, PT, RZ, UR4, PT ;  /* 0x00000004ff007c0c */ /* 0x000fc8000bf25070 */
[----:B------:R-:W-:-:S13]  /*1730*/  ISETP.NE.AND.EX P1, PT, RZ, UR5, PT, P1 ;  /* 0x00000005ff007c0c */ /* 0x000fda000bf25310 */
[----:B------:R-:W-:Y:S05]  /*1740*/  @!P1 BRA `(.L_x_471) ;  /* 0x0000000000149947 */ /* 0x000fea0003800000 */
[----:B------:R-:W0:Y:S02]  /*1750*/  LDC.64 R4, c[0x0][0xa00] ;  /* 0x00028000ff047b82 */ /* 0x000e240000000a00 */
[----:B0-----:R-:W-:-:S05]  /*1760*/  IMAD.WIDE R4, R25, 0x4, R4 ;  /* 0x0000000419047825 */ /* 0x001fca00078e0204 */
[----:B-----5:R-:W2:Y:S04]  /*1770*/  LDG.E R157, desc[UR54][R4.64] ;  /* 0x00000036049d7981 */ /* 0x020ea8000c1e1900 */
[----:B------:R-:W2:Y:S02]  /*1780*/  LDG.E R0, desc[UR54][R4.64+0x4] ;  /* 0x0000043604007981 */ /* 0x000ea4000c1e1900 */
[----:B--2---:R-:W-:-:S07]  /*1790*/  IMAD.IADD R157, R0, 0x1, -R157 ;  /* 0x00000001009d7824 */ /* 0x004fce00078e0a9d */
.L_x_471:
[----:B------:R-:W-:Y:S01]  /*17a0*/  ULDC.64 UR4, c[0x0][0xa20] ;  /* 0x0002880000047ab9 */ /* 0x000fe20000000a00 */
[----:B------:R-:W-:Y:S01]  /*17b0*/  IMAD.MOV.U32 R217, RZ, RZ, R205 ;  /* 0x000000ffffd97224 */ /* 0x000fe200078e00cd */
[----:B------:R-:W-:Y:S02]  /*17c0*/  ISETP.NE.U32.AND P1, PT, RZ, UR4, PT ;  /* 0x00000004ff007c0c */ /* 0x000fe4000bf25070 */
[----:B------:R-:W-:Y:S02]  /*17d0*/  MOV R213, R206 ;  /* 0x000000ce00d57202 */ /* 0x000fe40000000f00 */
[----:B------:R-:W-:-:S13]  /*17e0*/  ISETP.NE.AND.EX P1, PT, RZ, UR5, PT, P1 ;  /* 0x00000005ff007c0c */ /* 0x000fda000bf25310 */
[----:B------:R-:W-:Y:S05]  /*17f0*/  @!P1 BRA `(.L_x_472) ;  /* 0x0000000000109947 */ /* 0x000fea0003800000 */
[----:B------:R-:W-:-:S04]  /*1800*/  IADD3 R4, P0, R214, UR4, RZ ;  /* 0x00000004d6047c10 */ /* 0x000fc8000ff1e0ff */
[----:B------:R-:W-:-:S05]  /*1810*/  IADD3.X R5, R215, UR5, RZ, P0, !PT ;  /* 0x00000005d7057c10 */ /* 0x000fca00087fe4ff */
[----:B------:R0:W5:Y:S01]  /*1820*/  LDG.E R26, desc[UR54][R4.64] ;  /* 0x00000036041a7981 */ /* 0x000162000c1e1900 */
[----:B------:R-:W-:Y:S05]  /*1830*/  BRA `(.L_x_473) ;  /* 0x0000000000107947 */ /* 0x000fea0003800000 */
.L_x_472:
[----:B------:R-:W-:Y:S05]  /*1840*/  @!P0 BRA `(.L_x_473) ;  /* 0x00000000000c8947 */ /* 0x000fea0003800000 */
[----:B------:R-:W2:Y:S04]  /*1850*/  LDG.E R5, desc[UR54][R8.64] ;  /* 0x0000003608057981 */ /* 0x000ea8000c1e1900 */
[----:B------:R-:W2:Y:S02]  /*1860*/  LDG.E R26, desc[UR54][R8.64+0x4] ;  /* 0x00000436081a7981 */ /* 0x000ea4000c1e1900 */
[----:B--2---:R-:W-:-:S07]  /*1870*/  IMAD.IADD R26, R26, 0x1, -R5 ;  /* 0x000000011a1a7824 */ /* 0x004fce00078e0a05 */
.L_x_473:
[----:B------:R-:W-:Y:S02]  /*1880*/  ULDC.64 UR4, c[0x0][0xa10] ;  /* 0x0002840000047ab9 */ /* 0x000fe40000000a00 */
[----:B------:R-:W-:-:S04]  /*1890*/  ISETP.NE.U32.AND P0, PT, RZ, UR4, PT ;  /* 0x00000004ff007c0c */ /* 0x000fc8000bf05070 */
[----:B------:R-:W-:Y:S01]  /*18a0*/  ISETP.NE.AND.EX P0, PT, RZ, UR5, PT, P0 ;  /* 0x00000005ff007c0c */ /* 0x000fe2000bf05300 */
[----:B-----5:R-:W-:Y:S01]  /*18b0*/  IMAD.IADD R11, R26, 0x1, -R3 ;  /* 0x000000011a0b7824 */ /* 0x020fe200078e0a03 */
[----:B------:R-:W-:-:S11]  /*18c0*/  ULDC.64 UR4, c[0x0][0xa30] ;  /* 0x00028c0000047ab9 */ /* 0x000fd60000000a00 */
[----:B0-----:R-:W0:Y:S02]  /*18d0*/  @P0 LDC.64 R4, c[0x0][0xa10] ;  /* 0x00028400ff040b82 */ /* 0x001e240000000a00 */
[----:B0-----:R-:W-:-:S05]  /*18e0*/  @P0 IMAD.WIDE R4, R25, 0x4, R4 ;  /* 0x0000000419040825 */ /* 0x001fca00078e0204 */
[----:B------:R-:W2:Y:S04]  /*18f0*/  @P0 LDG.E R0, desc[UR54][R4.64] ;  /* 0x0000003604000981 */ /* 0x000ea8000c1e1900 */
[----:B------:R-:W2:Y:S01]  /*1900*/  @P0 LDG.E R9, desc[UR54][R4.64+0x4] ;  /* 0x0000043604090981 */ /* 0x000ea2000c1e1900 */
[----:B------:R-:W-:Y:S01]  /*1910*/  IMAD.MOV R120, RZ, RZ, -R11 ;  /* 0x000000ffff787224 */ /* 0x000fe200078e0a0b */
[----:B------:R-:W-:Y:S01]  /*1920*/  ISETP.NE.U32.AND P1, PT, RZ, UR4, PT ;  /* 0x00000004ff007c0c */ /* 0x000fe2000bf25070 */
[----:B------:R-:W-:-:S03]  /*1930*/  IMAD.MOV.U32 R144, RZ, RZ, R26 ;  /* 0x000000ffff907224 */ /* 0x000fc600078e001a */
[----:B------:R-:W-:Y:S02]  /*1940*/  VIMNMX R120, RZ, R120, !PT ;  /* 0x00000078ff787248 */ /* 0x000fe40007fe0100 */
[----:B------:R-:W-:-:S13]  /*1950*/  ISETP.NE.AND.EX P1, PT, RZ, UR5, PT, P1 ;  /* 0x00000005ff007c0c */ /* 0x000fda000bf25310 */
[----:B------:R-:W-:-:S04]  /*1960*/  @P1 IADD3 R6, P2, R214, UR4, RZ ;  /* 0x00000004d6061c10 */ /* 0x000fc8000ff5e0ff */
[----:B------:R-:W-:-:S05]  /*1970*/  @P1 IADD3.X R7, R215, UR5, RZ, P2, !PT ;  /* 0x00000005d7071c10 */ /* 0x000fca00097fe4ff */
[----:B------:R0:W5:Y:S01]  /*1980*/  @P1 LDG.E R144, desc[UR54][R6.64] ;  /* 0x0000003606901981 */ /* 0x000162000c1e1900 */
[----:B--2---:R-:W-:-:S05]  /*1990*/  @P0 IMAD.IADD R2, R9, 0x1, -R0 ;  /* 0x0000000109020824 */ /* 0x004fca00078e0a00 */
[----:B------:R-:W-:-:S05]  /*19a0*/  IADD3 R158, R11, R2, RZ ;  /* 0x000000020b9e7210 */ /* 0x000fca0007ffe0ff */
[----:B------:R-:W-:-:S04]  /*19b0*/  VIADD R0, R158, 0x9f ;  /* 0x0000009f9e007836 */ /* 0x000fc80000000000 */
[----:B------:R-:W-:-:S05]  /*19c0*/  IMAD.HI R0, R0, 0x66666667, RZ ;  /* 0x6666666700007827 */ /* 0x000fca00078e02ff */
[----:B------:R-:W-:-:S04]  /*19d0*/  SHF.R.U32.HI R3, RZ, 0x1f, R0 ;  /* 0x0000001fff037819 */ /* 0x000fc80000011600 */
[----:B------:R-:W-:-:S05]  /*19e0*/  LEA.HI.SX32 R164, R0, R3, 0x1a ;  /* 0x0000000300a47211 */ /* 0x000fca00078fd2ff */
[----:B------:R-:W-:-:S05]  /*19f0*/  IMAD R3, R164, 0xa0, -R11 ;  /* 0x000000a0a4037824 */ /* 0x000fca00078e0a0b */
[----:B------:R-:W-:-:S04]  /*1a00*/  VIMNMX R3, R3, R2, PT ;  /* 0x0000000203037248 */ /* 0x000fc80003fe0100 */
[----:B------:R-:W-:Y:S01]  /*1a10*/  ISETP.GT.AND P0, PT, R3, R120, PT ;  /* 0x000000780300720c */ /* 0x000fe20003f04270 */
[----:B------:R-:W-:-:S05]  /*1a20*/  IMAD.WIDE.U32 R120, R120, -0x33333333, RZ ;  /* 0xcccccccd78787825 */ /* 0x000fca00078e00ff */
[----:B------:R-:W-:-:S05]  /*1a30*/  SHF.R.U32.HI R120, RZ, 0x7, R121 ;  /* 0x00000007ff787819 */ /* 0x000fca0000011679 */
[----:B------:R-:W-:Y:S02]  /*1a40*/  IMAD.MOV.U32 R24, RZ, RZ, R120 ;  /* 0x000000ffff187224 */ /* 0x000fe400078e0078 */
[----:B------:R-:W-:-:S04]  /*1a50*/  @P0 VIADD R0, R3, 0x9f ;  /* 0x0000009f03000836 */ /* 0x000fc80000000000 */
[----:B------:R-:W-:-:S05]  /*1a60*/  @P0 IMAD.HI R0, R0, 0x66666667, RZ ;  /* 0x6666666700000827 */ /* 0x000fca00078e02ff */
[----:B------:R-:W-:-:S04]  /*1a70*/  @P0 SHF.R.U32.HI R3, RZ, 0x1f, R0 ;  /* 0x0000001fff030819 */ /* 0x000fc80000011600 */
[----:B------:R-:W-:Y:S02]  /*1a80*/  @P0 LEA.HI.SX32 R24, R0, R3, 0x1a ;  /* 0x0000000300180211 */ /* 0x000fe400078fd2ff */
[----:B------:R-:W-:Y:S02]  /*1a90*/  PLOP3.LUT P0, PT, PT, PT, PT, 0x80, 0x0 ;  /* 0x000000000000781c */ /* 0x000fe40003f0f070 */
[----:B------:R-:W-:-:S13]  /*1aa0*/  ISETP.GT.AND P1, PT, R24, R120, PT ;  /* 0x000000781800720c */ /* 0x000fda0003f24270 */
[----:B0-----:R-:W-:Y:S05]  /*1ab0*/  @!P1 BRA `(.L_x_474) ;  /* 0x000000dc00f09947 */ /* 0x001fea0003800000 */
[----:B------:R-:W-:Y:S01]  /*1ac0*/  IADD3 R0, R16, 0x1a400, RZ ;  /* 0x0001a40010007810 */ /* 0x000fe20007ffe0ff */
[----:B------:R-:W-:Y:S03]  /*1ad0*/  BSSY B6, `(.L_x_475) ;  /* 0x0000013000067945 */ /* 0x000fe60003800000 */
[----:B------:R-:W-:-:S13]  /*1ae0*/  LOP3.LUT P0, RZ, R0, 0x1bf, RZ, 0xc0, !PT ;  /* 0x000001bf00ff7812 */ /* 0x000fda000780c0ff */
[----:B------:R-:W-:Y:S05]  /*1af0*/  @!P0 BRA `(.L_x_476) ;  /* 0x0000000000408947 */ /* 0x000fea0003800000 */
[----:B------:R-:W-:Y:S01]  /*1b00*/  MOV R0, 0x0 ;  /* 0x0000000000007802 */ /* 0x000fe20000000f00 */
[----:B------:R-:W-:Y:S01]  /*1b10*/  ULDC.64 UR4, c[0x4][0xa0] ;  /* 0x0100280000047ab9 */ /* 0x000fe20000000a00 */
[----:B------:R-:W-:Y:S01]  /*1b20*/  ULDC.64 UR6, c[0x4][0x30] ;  /* 0x01000c0000067ab9 */ /* 0x000fe20000000a00 */
[----:B------:R-:W-:Y:S01]  /*1b30*/  IMAD.U32 R4, RZ, RZ, UR4 ;  /* 0x00000004ff047e24 */ /* 0x000fe2000f8e00ff */
[----:B------:R0:W1:Y:S01]  /*1b40*/  LDC.64 R14, c[0x4][R0] ;  /* 0x01000000000e7b82 */ /* 0x0000620000000a00 */
[----:B------:R-:W-:Y:S01]  /*1b50*/  IMAD.U32 R5, RZ, RZ, UR5 ;  /* 0x00000005ff057e24 */ /* 0x000fe2000f8e00ff */
[----:B------:R-:W-:Y:S01]  /*1b60*/  ULDC.64 UR4, c[0x4][0xa8] ;  /* 0x01002a0000047ab9 */ /* 0x000fe20000000a00 */
[----:B------:R-:W-:Y:S01]  /*1b70*/  MOV R10, UR6 ;  /* 0x00000006000a7c02 */ /* 0x000fe20008000f00 */
[----:B------:R-:W-:Y:S02]  /*1b80*/  IMAD.U32 R6, RZ, RZ, UR4 ;  /* 0x00000004ff067e24 */ /* 0x000fe4000f8e00ff */
[----:B------:R-:W-:-:S02]  /*1b90*/  IMAD.U32 R7, RZ, RZ, UR5 ;  /* 0x00000005ff077e24 */ /* 0x000fc4000f8e00ff */
[----:B------:R-:W-:Y:S02]  /*1ba0*/  IMAD.U32 R11, RZ, RZ, UR7 ;  /* 0x00000007ff0b7e24 */ /* 0x000fe4000f8e00ff */
[----:B------:R-:W-:Y:S02]  /*1bb0*/  IMAD.MOV.U32 R8, RZ, RZ, 0x70 ;  /* 0x00000070ff087424 */ /* 0x000fe400078e00ff */
[----:B------:R-:W-:Y:S02]  /*1bc0*/  IMAD.MOV.U32 R12, RZ, RZ, 0x1 ;  /* 0x00000001ff0c7424 */ /* 0x000fe400078e00ff */
[----:B0-----:R-:W-:-:S07]  /*1bd0*/  IMAD.MOV.U32 R13, RZ, RZ, RZ ;  /* 0x000000ffff0d7224 */ /* 0x001fce00078e00ff */
[----:B------:R-:W-:-:S07]  /*1be0*/  LEPC R20, `(.L_x_476) ;  /* 0x000000001014794e */ /* 0x000fce0000000000 */
[----:B-1---5:R-:W-:Y:S05]  /*1bf0*/  CALL.ABS.NOINC R14 ;  /* 0x000000000e007343 */ /* 0x022fea0003c00000 */
.L_x_476:
[----:B------:R-:W-:Y:S05]  /*1c00*/  BSYNC B6 ;  /* 0x0000000000067941 */ /* 0x000fea0003800000 */
.L_x_475:
        /* <DEDUP_REMOVED lines=11> */
[----:B------:R-:W-:Y:S01]  /*1cc0*/  IMAD.U32 R6, RZ, RZ, UR6 ;  /* 0x00000006ff067e24 */ /* 0x000fe2000f8e00ff */
[----:B------:R-:W-:Y:S01]  /*1cd0*/  MOV R10, UR4 ;  /* 0x00000004000a7c02 */ /* 0x000fe20008000f00 */
[----:B------:R-:W-:Y:S02]  /*1ce0*/  IMAD.U32 R7, RZ, RZ, UR7 ;  /* 0x00000007ff077e24 */ /* 0x000fe4000f8e00ff */
[----:B------:R-:W-:-:S02]  /*1cf0*/  IMAD.U32 R11, RZ, RZ, UR5 ;  /* 0x00000005ff0b7e24 */ /* 0x000fc4000f8e00ff */
[----:B------:R-:W-:Y:S02]  /*1d00*/  IMAD.MOV.U32 R8, RZ, RZ, 0x70 ;  /* 0x00000070ff087424 */ /* 0x000fe400078e00ff */
[----:B------:R-:W-:Y:S02]  /*1d10*/  IMAD.MOV.U32 R12, RZ, RZ, 0x1 ;  /* 0x00000001ff0c7424 */ /* 0x000fe400078e00ff */
[----:B0-----:R-:W-:-:S07]  /*1d20*/  IMAD.MOV.U32 R13, RZ, RZ, RZ ;  /* 0x000000ffff0d7224 */ /* 0x001fce00078e00ff */
[----:B------:R-:W-:-:S07]  /*1d30*/  LEPC R20, `(.L_x_478) ;  /* 0x000000001014794e */ /* 0x000fce0000000000 */
[----:B-1---5:R-:W-:Y:S05]  /*1d40*/  CALL.ABS.NOINC R14 ;  /* 0x000000000e007343 */ /* 0x022fea0003c00000 */
.L_x_478:
[----:B------:R-:W-:Y:S05]  /*1d50*/  BSYNC B6 ;  /* 0x0000000000067941 */ /* 0x000fea0003800000 */
.L_x_477:
[----:B------:R-:W-:Y:S01]  /*1d60*/  ULDC.64 UR4, c[0x0][0x9f8] ;  /* 0x00027e0000047ab9 */ /* 0x000fe20000000a00 */
[----:B------:R-:W2:Y:S01]  /*1d70*/  LDL.LU R14, [R1+0x10] ;  /* 0x00001000010e7983 */ /* 0x000ea20000300800 */
[----:B------:R-:W-:Y:S01]  /*1d80*/  ISETP.NE.U32.AND P0, PT, RZ, UR4, PT ;  /* 0x00000004ff007c0c */ /* 0x000fe2000bf05070 */
[----:B------:R-:W0:Y:S01]  /*1d90*/  LDC.64 R112, c[0x0][0x300] ;  /* 0x0000c000ff707b82 */ /* 0x000e220000000a00 */
[----:B------:R-:W-:Y:S01]  /*1da0*/  IADD3 R27, R27, R26, RZ ;  /* 0x0000001a1b1b7210 */ /* 0x000fe20007ffe0ff */
[----:B------:R-:W-:Y:S01]  /*1db0*/  ULDC.64 UR6, c[0x0][0xa08] ;  /* 0x0002820000067ab9 */ /* 0x000fe20000000a00 */
[----:B------:R-:W-:Y:S01]  /*1dc0*/  ISETP.NE.AND.EX P0, PT, RZ, UR5, PT, P0 ;  /* 0x00000005ff007c0c */ /* 0x000fe2000bf05300 */
[----:B------:R-:W1:Y:S01]  /*1dd0*/  S2R R20, SR_TID.X ;  /* 0x0000000000147919 */ /* 0x000e620000002100 */
[----:B------:R-:W-:Y:S02]  /*1de0*/  SHF.R.S32.HI R8, RZ, 0x1f, R206 ;  /* 0x0000001fff087819 */ /* 0x000fe400000114ce */
[----:B------:R-:W-:Y:S01]  /*1df0*/  SHF.R.S32.HI R19, RZ, 0x1f, R18 ;  /* 0x0000001fff137819 */ /* 0x000fe20000011412 */
[----:B------:R-:W3:Y:S08]  /*1e00*/  LDC.64 R106, c[0x0][0x3f8] ;  /* 0x0000fe00ff6a7b82 */ /* 0x000ef00000000a00 */
[----:B------:R-:W-:Y:S01]  /*1e10*/  @P0 IADD3 R4, P1, R214, UR4, RZ ;  /* 0x00000004d6040c10 */ /* 0x000fe2000ff3e0ff */
[----:B------:R-:W4:Y:S03]  /*1e20*/  LDC R99, c[0x0][0x3f4] ;  /* 0x0000fd00ff637b82 */ /* 0x000f260000000800 */
[----:B------:R-:W-:Y:S01]  /*1e30*/  @P0 IADD3.X R5, R215, UR5, RZ, P1, !PT ;  /* 0x00000005d7050c10 */ /* 0x000fe20008ffe4ff */
[----:B------:R-:W-:-:S04]  /*1e40*/  ULDC.64 UR4, c[0x0][0x308] ;  /* 0x0000c20000047ab9 */ /* 0x000fc80000000a00 */
[----:B------:R1:W4:Y:S01]  /*1e50*/  @P0 LDG.E R25, desc[UR54][R4.64] ;  /* 0x0000003604190981 */ /* 0x000322000c1e1900 */
[----:B------:R-:W-:Y:S01]  /*1e60*/  SHF.R.S32.HI R29, RZ, 0x1f, R27 ;  /* 0x0000001fff1d7819 */ /* 0x000fe2000001141b */
[-C--:B0-----:R-:W-:Y:S01]  /*1e70*/  IMAD.WIDE.U32 R6, R27, R112.reuse, RZ ;  /* 0x000000701b067225 */ /* 0x081fe200078e00ff */
[----:B------:R-:W-:Y:S01]  /*1e80*/  ISETP.NE.U32.AND P0, PT, RZ, UR6, PT ;  /* 0x00000006ff007c0c */ /* 0x000fe2000bf05070 */
[----:B------:R-:W0:Y:S02]  /*1e90*/  LDC.64 R100, c[0x0][0x408] ;  /* 0x00010200ff647b82 */ /* 0x000e240000000a00 */
[----:B------:R-:W-:Y:S01]  /*1ea0*/  IMAD R0, R29, R112, RZ ;  /* 0x000000701d007224 */ /* 0x000fe200078e02ff */
[----:B------:R-:W-:-:S03]  /*1eb0*/  ISETP.NE.AND.EX P0, PT, RZ, UR7, PT, P0 ;  /* 0x00000007ff007c0c */ /* 0x000fc6000bf05300 */
[----:B------:R-:W-:Y:S01]  /*1ec0*/  IMAD R3, R27, R113, R0 ;  /* 0x000000711b037224 */ /* 0x000fe200078e0200 */
[----:B-1----:R-:W-:-:S03]  /*1ed0*/  SHF.R.U32.HI R31, RZ, 0x7, R20 ;  /* 0x00000007ff1f7819 */ /* 0x002fc60000011614 */
[----:B------:R-:W-:Y:S01]  /*1ee0*/  IMAD.IADD R7, R7, 0x1, R3 ;  /* 0x0000000107077824 */ /* 0x000fe200078e0203 */
[----:B------:R-:W-:Y:S01]  /*1ef0*/  ISETP.NE.AND P6, PT, R31, 0x1, PT ;  /* 0x000000011f00780c */ /* 0x000fe20003fc5270 */
[----:B------:R-:W-:Y:S02]  /*1f00*/  IMAD R3, R8, UR4, RZ ;  /* 0x0000000408037c24 */ /* 0x000fe4000f8e02ff */
[----:B------:R-:W-:-:S04]  /*1f10*/  IMAD.WIDE.U32 R4, R206, UR4, R6 ;  /* 0x00000004ce047c25 */ /* 0x000fc8000f8e0006 */
[----:B------:R-:W-:Y:S01]  /*1f20*/  IMAD R3, R206, UR5, R3 ;  /* 0x00000005ce037c24 */ /* 0x000fe2000f8e0203 */
[----:B------:R-:W-:-:S03]  /*1f30*/  ULDC.64 UR4, c[0x0][0x310] ;  /* 0x0000c40000047ab9 */ /* 0x000fc60000000a00 */
[----:B------:R-:W-:Y:S02]  /*1f40*/  IMAD.IADD R5, R5, 0x1, R3 ;  /* 0x0000000105057824 */ /* 0x000fe400078e0203 */
[----:B------:R-:W-:-:S04]  /*1f50*/  IMAD R3, R219, R112, RZ ;  /* 0x00000070db037224 */ /* 0x000fc800078e02ff */
[C---:B------:R-:W-:Y:S01]  /*1f60*/  IMAD R11, R168.reuse, R113, R3 ;  /* 0x00000071a80b7224 */ /* 0x040fe200078e0203 */
[----:B------:R-:W-:Y:S01]  /*1f70*/  SHF.R.S32.HI R23, RZ, 0x1f, R22 ;  /* 0x0000001fff177819 */ /* 0x000fe20000011416 */
[----:B---3--:R-:W-:-:S04]  /*1f80*/  IMAD.WIDE.U32 R108, R168, R106, R18 ;  /* 0x0000006aa86c7225 */ /* 0x008fc800078e0012 */
[----:B------:R-:W-:-:S04]  /*1f90*/  IMAD.WIDE.U32 R110, R168, R106, R22 ;  /* 0x0000006aa86e7225 */ /* 0x000fc800078e0016 */
[----:B0-----:R-:W-:-:S04]  /*1fa0*/  IMAD.WIDE.U32 R102, R168, R100, R18 ;  /* 0x00000064a8667225 */ /* 0x001fc800078e0012 */
[----:B------:R-:W-:-:S04]  /*1fb0*/  IMAD.WIDE.U32 R104, R168, R100, R22 ;  /* 0x00000064a8687225 */ /* 0x000fc800078e0016 */
[----:B------:R-:W-:Y:S02]  /*1fc0*/  IMAD.MOV.U32 R124, RZ, RZ, 0x20 ;  /* 0x00000020ff7c7424 */ /* 0x000fe400078e00ff */
[----:B------:R-:W-:Y:S01]  /*1fd0*/  IMAD.MOV.U32 R121, RZ, RZ, 0x40 ;  /* 0x00000040ff797424 */ /* 0x000fe200078e00ff */
[C---:B------:R-:W-:Y:S01]  /*1fe0*/  SHF.L.U64.HI R128, R112.reuse, 0x7, R113 ;  /* 0x0000000770807819 */ /* 0x040fe20000010271 */
[----:B------:R-:W-:Y:S01]  /*1ff0*/  IMAD R125, R113, 0xa0, RZ ;  /* 0x000000a0717d7824 */ /* 0x000fe200078e02ff */
[----:B------:R-:W-:Y:S01]  /*2000*/  SHF.L.U32 R129, R112, 0x7, RZ ;  /* 0x0000000770817819 */ /* 0x000fe200000006ff */
[----:B------:R-:W-:Y:S01]  /*2010*/  IMAD R127, R101, 0xa0, RZ ;  /* 0x000000a0657f7824 */ /* 0x000fe200078e02ff */
[----:B------:R-:W-:Y:S02]  /*2020*/  IADD3 R163, R31, 0x8, RZ ;  /* 0x000000081fa37810 */ /* 0x000fe40007ffe0ff */
[----:B------:R-:W-:Y:S02]  /*2030*/  SHF.R.S32.HI R145, RZ, 0x1f, R218 ;  /* 0x0000001fff917819 */ /* 0x000fe400000114da */
[----:B----4-:R-:W-:-:S04]  /*2040*/  SHF.R.S32.HI R0, RZ, 0x1f, R25 ;  /* 0x0000001fff007819 */ /* 0x010fc80000011419 */
[----:B------:R-:W-:Y:S02]  /*2050*/  SEL R12, R0, RZ, !P0 ;  /* 0x000000ff000c7207 */ /* 0x000fe40004000000 */
[----:B------:R-:W-:-:S03]  /*2060*/  SEL R13, R25, RZ, !P0 ;  /* 0x000000ff190d7207 */ /* 0x000fc60004000000 */
[----:B------:R-:W-:Y:S02]  /*2070*/  IMAD R0, R12, UR4, RZ ;  /* 0x000000040c007c24 */ /* 0x000fe4000f8e02ff */
[----:B------:R-:W-:-:S04]  /*2080*/  IMAD.WIDE.U32 R116, R13, UR4, R4 ;  /* 0x000000040d747c25 */ /* 0x000fc8000f8e0004 */
[----:B------:R-:W-:Y:S01]  /*2090*/  IMAD R9, R13, UR5, R0 ;  /* 0x000000050d097c24 */ /* 0x000fe2000f8e0200 */
[----:B------:R-:W-:Y:S05]  /*20a0*/  @!P6 WARPSYNC.ALL ;  /* 0x000000000000e948 */ /* 0x000fea0003800000 */
[----:B------:R-:W-:Y:S02]  /*20b0*/  ULDC.64 UR4, c[0x0][0x330] ;  /* 0x0000cc0000047ab9 */ /* 0x000fe40000000a00 */
[----:B------:R-:W-:Y:S02]  /*20c0*/  IMAD R5, R8, UR4, RZ ;  /* 0x0000000408057c24 */ /* 0x000fe4000f8e02ff */
[----:B------:R-:W-:-:S02]  /*20d0*/  VIADD R0, R18, 0x20 ;  /* 0x0000002012007836 */ /* 0x000fc40000000000 */
[----:B------:R-:W-:Y:S02]  /*20e0*/  IMAD R115, R206, UR5, R5 ;  /* 0x00000005ce737c24 */ /* 0x000fe4000f8e0205 */
[----:B------:R-:W-:-:S04]  /*20f0*/  IMAD.WIDE.U32 R4, R168, R112, R18 ;  /* 0x00000070a8047225 */ /* 0x000fc800078e0012 */
[----:B------:R-:W-:Y:S01]  /*2100*/  IMAD.WIDE.U32 R6, R206, UR4, R18 ;  /* 0x00000004ce067c25 */ /* 0x000fe2000f8e0012 */
[----:B------:R-:W-:Y:S01]  /*2110*/  ULDC UR4, c[0x0][0x2f4] ;  /* 0x0000bd0000047ab9 */ /* 0x000fe20000000800 */
[----:B------:R-:W-:Y:S02]  /*2120*/  IADD3 R3, P0, R116, R4, RZ ;  /* 0x0000000474037210 */ /* 0x000fe40007f1e0ff */
[----:B------:R-:W-:Y:S02]  /*2130*/  ISETP.GE.AND P1, PT, R0, UR4, PT ;  /* 0x0000000400007c0c */ /* 0x000fe4000bf26270 */
[----:B------:R-:W-:Y:S01]  /*2140*/  IADD3 R4, R117, R9, RZ ;  /* 0x0000000975047210 */ /* 0x000fe20007ffe0ff */
[C---:B------:R-:W-:Y:S02]  /*2150*/  VIADD R9, R18.reuse, 0xa0 ;  /* 0x000000a012097836 */ /* 0x040fe40000000000 */
[----:B------:R-:W-:Y:S01]  /*2160*/  IMAD.IADD R115, R7, 0x1, R115 ;  /* 0x0000000107737824 */ /* 0x000fe200078e0273 */
[----:B------:R-:W-:Y:S01]  /*2170*/  SEL R7, RZ, 0xffffffff, P1 ;  /* 0xffffffffff077807 */ /* 0x000fe20000800000 */
[----:B------:R-:W-:Y:S01]  /*2180*/  VIADD R8, R18, 0x80 ;  /* 0x0000008012087836 */ /* 0x000fe20000000000 */
[----:B------:R-:W-:Y:S01]  /*2190*/  @!P6 BAR.SYNC.DEFER_BLOCKING 0x9, 0x100 ;  /* 0x024400000000eb1d */ /* 0x000fe20000010000 */
[----:B------:R-:W-:Y:S01]  /*21a0*/  ISETP.GE.AND P4, PT, R9, UR4, PT ;  /* 0x0000000409007c0c */ /* 0x000fe2000bf86270 */
[----:B------:R-:W-:Y:S01]  /*21b0*/  IMAD.MOV.U32 R114, RZ, RZ, R6 ;  /* 0x000000ffff727224 */ /* 0x000fe200078e0006 */
[----:B------:R-:W-:Y:S01]  /*21c0*/  IADD3.X R5, R4, R5, R11, P0, !PT ;  /* 0x0000000504057210 */ /* 0x000fe200007fe40b */
[C---:B------:R-:W-:Y:S01]  /*21d0*/  VIADD R6, R18.reuse, 0x40 ;  /* 0x0000004012067836 */ /* 0x040fe20000000000 */
[----:B------:R-:W-:Y:S01]  /*21e0*/  SHF.L.U32 R9, R7, 0x1, RZ ;  /* 0x0000000107097819 */ /* 0x000fe200000006ff */
[C---:B------:R-:W-:Y:S01]  /*21f0*/  VIADD R7, R18.reuse, 0x60 ;  /* 0x0000006012077836 */ /* 0x040fe20000000000 */
[----:B------:R-:W-:-:S02]  /*2200*/  ISETP.GE.AND P0, PT, R18, UR4, PT ;  /* 0x0000000412007c0c */ /* 0x000fc4000bf06270 */
[----:B------:R-:W-:Y:S02]  /*2210*/  ISETP.GE.AND P2, PT, R8, UR4, PT ;  /* 0x0000000408007c0c */ /* 0x000fe4000bf46270 */
[----:B------:R-:W-:Y:S02]  /*2220*/  SEL R8, RZ, 0x1, P0 ;  /* 0x00000001ff087807 */ /* 0x000fe40000000000 */
[----:B------:R-:W-:Y:S02]  /*2230*/  ISETP.GE.AND P0, PT, R6, UR4, PT ;  /* 0x0000000406007c0c */ /* 0x000fe4000bf06270 */
[----:B------:R-:W-:Y:S01]  /*2240*/  ISETP.GE.AND P1, PT, R7, UR4, PT ;  /* 0x0000000407007c0c */ /* 0x000fe2000bf26270 */
[----:B------:R-:W-:Y:S01]  /*2250*/  IMAD R11, R219, R106, RZ ;  /* 0x0000006adb0b7224 */ /* 0x000fe200078e02ff */
[----:B------:R-:W-:Y:S01]  /*2260*/  LOP3.LUT R8, R9, 0x2, R8, 0xe2, !PT ;  /* 0x0000000209087812 */ /* 0x000fe200078ee208 */
[----:B------:R-:W-:Y:S01]  /*2270*/  ULDC.64 UR4, c[0x0][0x338] ;  /* 0x0000ce0000047ab9 */ /* 0x000fe20000000a00 */
[----:B------:R-:W-:-:S02]  /*2280*/  SEL R9, RZ, 0x4, P0 ;  /* 0x00000004ff097807 */ /* 0x000fc40000000000 */
[----:B------:R-:W-:Y:S01]  /*2290*/  SEL R10, RZ, 0x8, P1 ;  /* 0x00000008ff0a7807 */ /* 0x000fe20000800000 */
[----:B------:R-:W-:Y:S01]  /*22a0*/  IMAD R11, R168, R107, R11 ;  /* 0x0000006ba80b7224 */ /* 0x000fe200078e020b */
[-C--:B------:R-:W-:Y:S02]  /*22b0*/  ISETP.GE.AND P3, PT, R0, R99.reuse, PT ;  /* 0x000000630000720c */ /* 0x080fe40003f66270 */
[----:B------:R-:W-:Y:S02]  /*22c0*/  LOP3.LUT R8, R10, R8, R9, 0xfe, !PT ;  /* 0x000000080a087212 */ /* 0x000fe400078efe09 */
[----:B------:R-:W-:Y:S01]  /*22d0*/  SEL R9, RZ, 0x10, P2 ;  /* 0x00000010ff097807 */ /* 0x000fe20001000000 */
[----:B------:R-:W-:Y:S01]  /*22e0*/  IMAD.IADD R111, R111, 0x1, R11 ;  /* 0x000000016f6f7824 */ /* 0x000fe200078e020b */
[----:B------:R-:W-:Y:S01]  /*22f0*/  ISETP.GE.AND P0, PT, R18, R99, PT ;  /* 0x000000631200720c */ /* 0x000fe20003f06270 */
[----:B------:R-:W-:Y:S01]  /*2300*/  IMAD.IADD R109, R11, 0x1, R109 ;  /* 0x000000010b6d7824 */ /* 0x000fe200078e026d */
[----:B------:R-:W-:Y:S01]  /*2310*/  LOP3.LUT R35, R8, R9, RZ, 0xfc, !PT ;  /* 0x0000000908237212 */ /* 0x000fe200078efcff */
[----:B------:R-:W-:Y:S01]  /*2320*/  IMAD R10, R12, UR4, RZ ;  /* 0x000000040c0a7c24 */ /* 0x000fe2000f8e02ff */
[----:B------:R-:W-:Y:S01]  /*2330*/  SEL R11, R99, RZ, P3 ;  /* 0x000000ff630b7207 */ /* 0x000fe20001800000 */
[----:B------:R-:W-:Y:S01]  /*2340*/  IMAD R8, R219, R100, RZ ;  /* 0x00000064db087224 */ /* 0x000fe200078e02ff */
[----:B------:R-:W-:Y:S01]  /*2350*/  SEL R9, R99, RZ, P0 ;  /* 0x000000ff63097207 */ /* 0x000fe20000000000 */
[----:B------:R-:W-:-:S02]  /*2360*/  IMAD R33, R13, UR5, R10 ;  /* 0x000000050d217c24 */ /* 0x000fc4000f8e020a */
[----:B------:R-:W-:Y:S01]  /*2370*/  IMAD.WIDE.U32 R114, R13, UR4, R114 ;  /* 0x000000040d727c25 */ /* 0x000fe2000f8e0072 */
[----:B------:R-:W-:-:S03]  /*2380*/  ISETP.GE.AND P5, PT, R6, R99, PT ;  /* 0x000000630600720c */ /* 0x000fc60003fa6270 */
[----:B------:R-:W-:Y:S02]  /*2390*/  IMAD R13, R168, R101, R8 ;  /* 0x00000065a80d7224 */ /* 0x000fe400078e0208 */
[----:B------:R-:W-:Y:S02]  /*23a0*/  IMAD.IADD R11, R0, 0x1, R11 ;  /* 0x00000001000b7824 */ /* 0x000fe400078e020b */
[----:B------:R-:W-:Y:S01]  /*23b0*/  IMAD.IADD R9, R18, 0x1, R9 ;  /* 0x0000000112097824 */ /* 0x000fe200078e0209 */
[----:B------:R-:W-:Y:S01]  /*23c0*/  IADD3 R103, R13, R103, RZ ;  /* 0x000000670d677210 */ /* 0x000fe20007ffe0ff */
[----:B------:R-:W-:Y:S01]  /*23d0*/  IMAD.IADD R105, R105, 0x1, R13 ;  /* 0x0000000169697824 */ /* 0x000fe200078e020d */
[----:B------:R-:W-:Y:S02]  /*23e0*/  SHF.R.S32.HI R10, RZ, 0x1f, R11 ;  /* 0x0000001fff0a7819 */ /* 0x000fe4000001140b */
[----:B------:R-:W-:Y:S02]  /*23f0*/  SEL R13, R99, RZ, P5 ;  /* 0x000000ff630d7207 */ /* 0x000fe40002800000 */
[----:B------:R-:W-:-:S02]  /*2400*/  SHF.R.S32.HI R8, RZ, 0x1f, R9 ;  /* 0x0000001fff087819 */ /* 0x000fc40000011409 */
[-C--:B------:R-:W-:Y:S01]  /*2410*/  LEA.HI R28, R10, R11.reuse, RZ, 0x4 ;  /* 0x0000000b0a1c7211 */ /* 0x080fe200078f20ff */
[----:B------:R-:W-:Y:S01]  /*2420*/  IMAD.IADD R15, R6, 0x1, R13 ;  /* 0x00000001060f7824 */ /* 0x000fe200078e020d */
[----:B------:R-:W-:Y:S02]  /*2430*/  LEA.HI R11, R10, R11, RZ, 0x6 ;  /* 0x0000000b0a0b7211 */ /* 0x000fe400078f30ff */
[CC--:B------:R-:W-:Y:S02]  /*2440*/  LEA.HI R26, R8.reuse, R9.reuse, RZ, 0x4 ;  /* 0x00000009081a7211 */ /* 0x0c0fe400078f20ff */
[----:B------:R-:W-:Y:S02]  /*2450*/  LEA.HI R9, R8, R9, RZ, 0x6 ;  /* 0x0000000908097211 */ /* 0x000fe400078f30ff */
[----:B------:R-:W-:Y:S02]  /*2460*/  SHF.R.S32.HI R12, RZ, 0x6, R11 ;  /* 0x00000006ff0c7819 */ /* 0x000fe4000001140b */
[----:B------:R-:W-:-:S02]  /*2470*/  SHF.R.S32.HI R20, RZ, 0x1f, R15 ;  /* 0x0000001fff147819 */ /* 0x000fc4000001140f */
[C---:B------:R-:W-:Y:S02]  /*2480*/  LOP3.LUT R11, R175.reuse, 0x30, R28, 0xf8, !PT ;  /* 0x00000030af0b7812 */ /* 0x040fe400078ef81c */
[----:B------:R-:W-:Y:S01]  /*2490*/  SHF.R.S32.HI R10, RZ, 0x6, R9 ;  /* 0x00000006ff0a7819 */ /* 0x000fe20000011409 */
[--C-:B------:R-:W-:Y:S01]  /*24a0*/  IMAD R142, R12, 0x2800, R197.reuse ;  /* 0x000028000c8e7824 */ /* 0x100fe200078e02c5 */
[----:B--2---:R-:W-:Y:S02]  /*24b0*/  LOP3.LUT R14, R14, 0xfffffffe, RZ, 0xc0, !PT ;  /* 0xfffffffe0e0e7812 */ /* 0x004fe400078ec0ff */
[----:B------:R-:W-:Y:S02]  /*24c0*/  LOP3.LUT R9, R175, 0x30, R26, 0xf8, !PT ;  /* 0x00000030af097812 */ /* 0x000fe400078ef81a */
[-C--:B------:R-:W-:Y:S02]  /*24d0*/  LEA.HI R30, R20, R15.reuse, RZ, 0x4 ;  /* 0x0000000f141e7211 */ /* 0x080fe400078f20ff */
[----:B------:R-:W-:Y:S01]  /*24e0*/  LOP3.LUT R11, R11, R196, RZ, 0x3c, !PT ;  /* 0x000000c40b0b7212 */ /* 0x000fe200078e3cff */
[----:B------:R-:W-:Y:S01]  /*24f0*/  IMAD R143, R10, 0x2800, R197 ;  /* 0x000028000a8f7824 */ /* 0x000fe200078e02c5 */
[----:B------:R-:W-:Y:S01]  /*2500*/  LEA.HI R15, R20, R15, RZ, 0x6 ;  /* 0x0000000f140f7211 */ /* 0x000fe200078f30ff */
[----:B------:R-:W-:Y:S01]  /*2510*/  IMAD R141, R10, 0x2800, R200 ;  /* 0x000028000a8d7824 */ /* 0x000fe200078e02c8 */
[----:B------:R-:W-:-:S02]  /*2520*/  @P5 LOP3.LUT R14, R14, 0x1, RZ, 0xfc, !PT ;  /* 0x000000010e0e5812 */ /* 0x000fc400078efcff */
[----:B------:R-:W-:Y:S02]  /*2530*/  LOP3.LUT R10, R9, R196, RZ, 0x3c, !PT ;  /* 0x000000c4090a7212 */ /* 0x000fe400078e3cff */
[----:B------:R-:W-:Y:S02]  /*2540*/  IADD3 R142, R142, R11, RZ ;  /* 0x0000000b8e8e7210 */ /* 0x000fe40007ffe0ff */
[----:B------:R-:W-:Y:S02]  /*2550*/  SHF.R.U32.HI R8, RZ, 0x3, R199 ;  /* 0x00000003ff087819 */ /* 0x000fe400000116c7 */
[C---:B------:R-:W-:Y:S02]  /*2560*/  LOP3.LUT R13, R199.reuse, 0x30, R26, 0xf8, !PT ;  /* 0x00000030c70d7812 */ /* 0x040fe400078ef81a */
[----:B------:R-:W-:Y:S02]  /*2570*/  SHF.R.S32.HI R15, RZ, 0x6, R15 ;  /* 0x00000006ff0f7819 */ /* 0x000fe4000001140f */
[----:B------:R-:W-:-:S02]  /*2580*/  LOP3.LUT R11, R199, 0x30, R28, 0xf8, !PT ;  /* 0x00000030c70b7812 */ /* 0x000fc400078ef81c */
[----:B------:R-:W-:Y:S01]  /*2590*/  LOP3.LUT R9, R175, 0x30, R30, 0xf8, !PT ;  /* 0x00000030af097812 */ /* 0x000fe200078ef81e */
[----:B------:R0:W-:Y:S01]  /*25a0*/  STL [R1+0x10], R14 ;  /* 0x0000100e01007387 */ /* 0x0001e20000100800 */
[----:B------:R-:W-:Y:S01]  /*25b0*/  IMAD.IADD R143, R143, 0x1, R10 ;  /* 0x000000018f8f7824 */ /* 0x000fe200078e020a */
[----:B------:R-:W-:Y:S01]  /*25c0*/  LOP3.LUT R10, R11, R8, RZ, 0x3c, !PT ;  /* 0x000000080b0a7212 */ /* 0x000fe200078e3cff */
[----:B------:R-:W-:Y:S01]  /*25d0*/  IMAD R140, R15, 0x2800, R197 ;  /* 0x000028000f8c7824 */ /* 0x000fe200078e02c5 */
[----:B------:R-:W-:Y:S02]  /*25e0*/  LOP3.LUT R9, R9, R196, RZ, 0x3c, !PT ;  /* 0x000000c409097212 */ /* 0x000fe400078e3cff */
[----:B-----5:R-:W-:Y:S02]  /*25f0*/  SHF.R.S32.HI R11, RZ, 0x1f, R144 ;  /* 0x0000001fff0b7819 */ /* 0x020fe40000011490 */
[-C--:B0-----:R-:W-:Y:S02]  /*2600*/  LOP3.LUT R14, R13, R8.reuse, RZ, 0x3c, !PT ;  /* 0x000000080d0e7212 */ /* 0x081fe400078e3cff */
[----:B------:R-:W-:Y:S01]  /*2610*/  LOP3.LUT R13, R199, 0x30, R30, 0xf8, !PT ;  /* 0x00000030c70d7812 */ /* 0x000fe200078ef81e */
[----:B------:R-:W-:Y:S01]  /*2620*/  IMAD.IADD R140, R140, 0x1, R9 ;  /* 0x000000018c8c7824 */ /* 0x000fe200078e0209 */
[----:B------:R-:W-:Y:S01]  /*2630*/  R2P PR, R236, 0x6 ;  /* 0x00000006ec007804 */ /* 0x000fe20000000000 */
[--C-:B------:R-:W-:Y:S01]  /*2640*/  IMAD R133, R12, 0x2800, R200.reuse ;  /* 0x000028000c857824 */ /* 0x100fe200078e02c8 */
[----:B------:R-:W-:Y:S01]  /*2650*/  LOP3.LUT R13, R13, R8, RZ, 0x3c, !PT ;  /* 0x000000080d0d7212 */ /* 0x000fe200078e3cff */
[----:B------:R-:W-:-:S02]  /*2660*/  IMAD R132, R15, 0x2800, R200 ;  /* 0x000028000f847824 */ /* 0x000fc400078e02c8 */
[----:B------:R-:W-:Y:S02]  /*2670*/  IMAD R9, R11, R106, RZ ;  /* 0x0000006a0b097224 */ /* 0x000fe400078e02ff */
[----:B------:R-:W-:Y:S02]  /*2680*/  IMAD.IADD R133, R133, 0x1, R10 ;  /* 0x0000000185857824 */ /* 0x000fe400078e020a */
[----:B------:R-:W-:Y:S02]  /*2690*/  IMAD.IADD R132, R132, 0x1, R13 ;  /* 0x0000000184847824 */ /* 0x000fe400078e020d */
[----:B------:R-:W-:Y:S01]  /*26a0*/  IMAD R15, R144, R107, R9 ;  /* 0x0000006b900f7224 */ /* 0x000fe200078e0209 */
[----:B------:R-:W-:Y:S01]  /*26b0*/  SHF.L.U64.HI R9, R106, 0x7, R107 ;  /* 0x000000076a097819 */ /* 0x000fe2000001026b */
[----:B------:R-:W-:Y:S01]  /*26c0*/  IMAD R11, R11, R100, RZ ;  /* 0x000000640b0b7224 */ /* 0x000fe200078e02ff */
[----:B------:R-:W-:Y:S01]  /*26d0*/  SEL R124, R124, 0xffffffe0, !P1 ;  /* 0xffffffe07c7c7807 */ /* 0x000fe20004800000 */
[----:B------:R-:W-:-:S02]  /*26e0*/  IMAD R13, R107, 0xa0, RZ ;  /* 0x000000a06b0d7824 */ /* 0x000fc400078e02ff */
[----:B------:R-:W-:Y:S02]  /*26f0*/  IMAD.SHL.U32 R10, R106, 0x80, RZ ;  /* 0x000000806a0a7824 */ /* 0x000fe400078e00ff */
[----:B------:R-:W-:Y:S01]  /*2700*/  IMAD.WIDE.U32 R110, R144, R106, R110 ;  /* 0x0000006a906e7225 */ /* 0x000fe200078e006e */
[----:B------:R-:W-:-:S03]  /*2710*/  IADD3 R118, P1, R168, R27, RZ ;  /* 0x0000001ba8767210 */ /* 0x000fc60007f3e0ff */
[----:B------:R-:W-:Y:S01]  /*2720*/  IMAD.WIDE.U32 R108, R144, R106, R108 ;  /* 0x0000006a906c7225 */ /* 0x000fe200078e006c */
[----:B------:R-:W-:-:S03]  /*2730*/  SEL R32, RZ, 0x20, P4 ;  /* 0x00000020ff207807 */ /* 0x000fc60002000000 */
[----:B------:R-:W-:-:S04]  /*2740*/  IMAD.WIDE.U32 R106, R106, 0xa0, RZ ;  /* 0x000000a06a6a7825 */ /* 0x000fc800078e00ff */
[C---:B------:R-:W-:Y:S02]  /*2750*/  IMAD R21, R144.reuse, R101, R11 ;  /* 0x0000006590157224 */ /* 0x040fe400078e020b */
[----:B------:R-:W-:Y:S01]  /*2760*/  IMAD.WIDE.U32 R102, R144, R100, R102 ;  /* 0x0000006490667225 */ /* 0x000fe200078e0066 */
[----:B------:R-:W-:-:S03]  /*2770*/  IADD3 R126, R107, R13, RZ ;  /* 0x0000000d6b7e7210 */ /* 0x000fc60007ffe0ff */
[----:B------:R-:W-:Y:S01]  /*2780*/  IMAD.WIDE.U32 R104, R144, R100, R104 ;  /* 0x0000006490687225 */ /* 0x000fe200078e0068 */
[C---:B------:R-:W-:Y:S02]  /*2790*/  SHF.L.U64.HI R11, R100.reuse, 0x7, R101 ;  /* 0x00000007640b7819 */ /* 0x040fe40000010265 */
[----:B------:R-:W-:Y:S01]  /*27a0*/  SEL R121, R121, 0xffffffc0, !P2 ;  /* 0xffffffc079797807 */ /* 0x000fe20005000000 */
[----:B------:R-:W-:Y:S01]  /*27b0*/  IMAD.IADD R141, R141, 0x1, R14 ;  /* 0x000000018d8d7824 */ /* 0x000fe200078e020e */
[----:B------:R-:W-:Y:S01]  /*27c0*/  LOP3.LUT R39, R35, R32, RZ, 0xfc, !PT ;  /* 0x0000002023277212 */ /* 0x000fe200078efcff */
[----:B------:R-:W-:Y:S01]  /*27d0*/  IMAD.SHL.U32 R12, R100, 0x80, RZ ;  /* 0x00000080640c7824 */ /* 0x000fe200078e00ff */
[----:B------:R-:W-:Y:S01]  /*27e0*/  IADD3 R20, R21, R103, RZ ;  /* 0x0000006715147210 */ /* 0x000fe20007ffe0ff */
[----:B------:R-:W-:Y:S01]  /*27f0*/  IMAD.X R119, R219, 0x1, R29, P1 ;  /* 0x00000001db777824 */ /* 0x000fe200008e061d */
[----:B------:R-:W-:Y:S01]  /*2800*/  LOP3.LUT R25, R26, 0xfffffff0, RZ, 0xc0, !PT ;  /* 0xfffffff01a197812 */ /* 0x000fe200078ec0ff */
[----:B------:R-:W-:Y:S01]  /*2810*/  IMAD.IADD R13, R111, 0x1, R15 ;  /* 0x000000016f0d7824 */ /* 0x000fe200078e020f */
[----:B------:R-:W-:Y:S01]  /*2820*/  LOP3.LUT R27, R28, 0xfffffff0, RZ, 0xc0, !PT ;  /* 0xfffffff01c1b7812 */ /* 0x000fe200078ec0ff */
[----:B------:R-:W-:Y:S01]  /*2830*/  IMAD.IADD R14, R15, 0x1, R109 ;  /* 0x000000010f0e7824 */ /* 0x000fe200078e026d */
[----:B------:R-:W-:Y:S01]  /*2840*/  LOP3.LUT R29, R30, 0xfffffff0, RZ, 0xc0, !PT ;  /* 0xfffffff01e1d7812 */ /* 0x000fe200078ec0ff */
[----:B------:R-:W-:Y:S01]  /*2850*/  IMAD.WIDE.U32 R112, R112, 0xa0, RZ ;  /* 0x000000a070707825 */ /* 0x000fe200078e00ff */
[----:B------:R-:W-:-:S03]  /*2860*/  LOP3.LUT R34, R35, 0x1, RZ, 0xc0, !PT ;  /* 0x0000000123227812 */ /* 0x000fc600078ec0ff */
[----:B------:R-:W-:Y:S01]  /*2870*/  IMAD.WIDE.U32 R100, R100, 0xa0, RZ ;  /* 0x000000a064647825 */ /* 0x000fe200078e00ff */
[----:B------:R-:W-:-:S03]  /*2880*/  LOP3.LUT R35, R39, 0x2, RZ, 0xc0, !PT ;  /* 0x0000000227237812 */ /* 0x000fc600078ec0ff */
[----:B------:R-:W-:Y:S01]  /*2890*/  IMAD.IADD R15, R105, 0x1, R21 ;  /* 0x00000001690f7824 */ /* 0x000fe200078e0215 */
[----:B------:R-:W-:Y:S02]  /*28a0*/  SHF.R.S32.HI R21, RZ, 0x4, R26 ;  /* 0x00000004ff157819 */ /* 0x000fe4000001141a */
[----:B------:R-:W-:Y:S01]  /*28b0*/  SHF.R.S32.HI R26, RZ, 0x4, R28 ;  /* 0x00000004ff1a7819 */ /* 0x000fe2000001141c */
[----:B------:R-:W-:Y:S01]  /*28c0*/  IMAD.SHL.U32 R99, R99, 0x2, RZ ;  /* 0x0000000263637824 */ /* 0x000fe200078e00ff */
[----:B------:R-:W-:Y:S01]  /*28d0*/  SHF.R.S32.HI R28, RZ, 0x4, R30 ;  /* 0x00000004ff1c7819 */ /* 0x000fe2000001141e */
[----:B------:R-:W-:Y:S01]  /*28e0*/  IMAD.IADD R130, R124, 0x1, R121 ;  /* 0x000000017c827824 */ /* 0x000fe200078e0279 */
[----:B------:R-:W-:Y:S01]  /*28f0*/  LOP3.LUT R36, R39, 0x4, RZ, 0xc0, !PT ;  /* 0x0000000427247812 */ /* 0x000fe200078ec0ff */
[----:B------:R-:W-:Y:S01]  /*2900*/  IMAD.IADD R125, R113, 0x1, R125 ;  /* 0x00000001717d7824 */ /* 0x000fe200078e027d */
[----:B------:R-:W-:Y:S01]  /*2910*/  LOP3.LUT R37, R39, 0x8, RZ, 0xc0, !PT ;  /* 0x0000000827257812 */ /* 0x000fe200078ec0ff */
[----:B------:R-:W-:Y:S01]  /*2920*/  IMAD.IADD R127, R101, 0x1, R127 ;  /* 0x00000001657f7824 */ /* 0x000fe200078e027f */
[----:B------:R-:W-:Y:S01]  /*2930*/  LOP3.LUT R38, R39, 0x10, RZ, 0xc0, !PT ;  /* 0x0000001027267812 */ /* 0x000fe200078ec0ff */
[----:B------:R-:W-:Y:S01]  /*2940*/  IMAD.IADD R33, R115, 0x1, R33 ;  /* 0x0000000173217824 */ /* 0x000fe200078e0221 */
[----:B------:R-:W-:-:S02]  /*2950*/  SHF.R.S32.HI R30, RZ, 0x1f, R25 ;  /* 0x0000001fff1e7819 */ /* 0x000fc40000011419 */
[----:B------:R-:W-:Y:S02]  /*2960*/  SHF.R.S32.HI R31, RZ, 0x1f, R27 ;  /* 0x0000001fff1f7819 */ /* 0x000fe4000001141b */
[----:B------:R-:W-:Y:S02]  /*2970*/  SHF.R.S32.HI R32, RZ, 0x1f, R29 ;  /* 0x0000001fff207819 */ /* 0x000fe4000001141d */
[----:B------:R-:W-:-:S07]  /*2980*/  LOP3.LUT R39, R39, 0x20, RZ, 0xc0, !PT ;  /* 0x0000002027277812 */ /* 0x000fce00078ec0ff */
.L_x_578:
[----:B------:R-:W2:Y:S01]  /*2990*/  LDL.LU R42, [R1+0x10] ;  /* 0x00001000012a7983 */ /* 0x000ea20000300800 */
[----:B------:R-:W0:Y:S01]  /*29a0*/  LDC.64 R122, c[0x0][0x2e8] ;  /* 0x0000ba00ff7a7b82 */ /* 0x000e220000000a00 */
[----:B------:R-:W-:Y:S01]  /*29b0*/  VIADD R51, R24, 0xffffffff ;  /* 0xffffffff18337836 */ /* 0x000fe20000000000 */
[----:B------:R-:W-:Y:S05]  /*29c0*/  YIELD ;  /* 0x0000000000007946 */ /* 0x000fea0003800000 */
[----:B------:R-:W-:Y:S01]  /*29d0*/  ISETP.GT.AND P4, PT, R51, R120, PT ;  /* 0x000000783300720c */ /* 0x000fe20003f84270 */
[----:B------:R-:W1:Y:S01]  /*29e0*/  LDC R131, c[0x0][0x3f4] ;  /* 0x0000fd00ff837b82 */ /* 0x000e620000000800 */
[----:B------:R-:W-:Y:S01]  /*29f0*/  SHF.R.S32.HI R40, RZ, 0x1f, R51 ;  /* 0x0000001fff287819 */ /* 0x000fe20000011433 */
[-C--:B------:R-:W-:Y:S01]  /*2a00*/  IMAD R41, R125, R51.reuse, RZ ;  /* 0x000000337d297224 */ /* 0x080fe200078e02ff */
[----:B------:R-:W-:Y:S01]  /*2a10*/  BSSY B0, `(.L_x_479) ;  /* 0x0000ca0000007945 */ /* 0x000fe20003800000 */
[----:B------:R-:W-:-:S04]  /*2a20*/  IMAD.WIDE.U32 R136, R112, R51, RZ ;  /* 0x0000003370887225 */ /* 0x000fc800078e00ff */
[----:B------:R-:W-:Y:S01]  /*2a30*/  IMAD R41, R40, R112, R41 ;  /* 0x0000007028297224 */ /* 0x000fe200078e0229 */
[----:B------:R-:W-:Y:S01]  /*2a40*/  IADD3 R45, P1, P2, R3, R136, R129 ;  /* 0x00000088032d7210 */ /* 0x000fe20007a3e081 */
[----:B------:R-:W-:Y:S02]  /*2a50*/  IMAD R47, R17, 0x7800, R203 ;  /* 0x00007800112f7824 */ /* 0x000fe400078e02cb */
[----:B------:R-:W-:Y:S02]  /*2a60*/  IMAD.IADD R92, R137, 0x1, R41 ;  /* 0x00000001895c7824 */ /* 0x000fe400078e0229 */
[----:B------:R-:W-:Y:S01]  /*2a70*/  IMAD R41, R17, 0x7800, R208 ;  /* 0x0000780011297824 */ /* 0x000fe200078e02d0 */
[C---:B------:R-:W-:Y:S02]  /*2a80*/  IADD3 R47, R16.reuse, R47, RZ ;  /* 0x0000002f102f7210 */ /* 0x040fe40007ffe0ff */
[----:B------:R-:W-:Y:S01]  /*2a90*/  IADD3.X R24, R5, R92, R128, P1, P2 ;  /* 0x0000005c05187210 */ /* 0x000fe20000fe4480 */
[----:B------:R-:W-:Y:S01]  /*2aa0*/  IMAD.IADD R46, R16, 0x1, R41 ;  /* 0x00000001102e7824 */ /* 0x000fe200078e0229 */
[----:B0-----:R-:W-:-:S04]  /*2ab0*/  IADD3 R48, P1, P2, R136, R122, R3 ;  /* 0x0000007a88307210 */ /* 0x001fc80007a3e003 */
[----:B------:R-:W-:Y:S02]  /*2ac0*/  IADD3.X R49, R92, R123, R5, P1, P2 ;  /* 0x0000007b5c317210 */ /* 0x000fe40000fe4405 */
[----:B-1----:R-:W-:Y:S02]  /*2ad0*/  ISETP.GE.AND P1, PT, R131, 0x1, PT ;  /* 0x000000018300780c */ /* 0x002fe40003f26270 */
[----:B------:R-:W-:-:S05]  /*2ae0*/  IADD3 R44, P2, R45, R122, RZ ;  /* 0x0000007a2d2c7210 */ /* 0x000fca0007f5e0ff */
[----:B------:R-:W-:Y:S02]  /*2af0*/  IMAD.X R45, R24, 0x1, R123, P2 ;  /* 0x00000001182d7824 */ /* 0x000fe400010e067b */
[----:B------:R-:W-:Y:S01]  /*2b00*/  IMAD.MOV.U32 R24, RZ, RZ, R51 ;  /* 0x000000ffff187224 */ /* 0x000fe200078e0033 */
[----:B--2---:R-:W-:-:S04]  /*2b10*/  LOP3.LUT R42, R42, 0xfffffffd, RZ, 0xc0, !PT ;  /* 0xfffffffd2a2a7812 */ /* 0x004fc800078ec0ff */
[----:B------:R-:W-:-:S05]  /*2b20*/  @P4 LOP3.LUT R42, R42, 0x2, RZ, 0xfc, !PT ;  /* 0x000000022a2a4812 */ /* 0x000fca00078efcff */
[----:B------:R0:W-:Y:S01]  /*2b30*/  STL [R1+0x10], R42 ;  /* 0x0000102a01007387 */ /* 0x0001e20000100800 */
[----:B------:R-:W-:Y:S05]  /*2b40*/  @!P1 BRA `(.L_x_480) ;  /* 0x000000c400589947 */ /* 0x000fea0003800000 */
[----:B------:R-:W-:Y:S01]  /*2b50*/  ULDC.U8 UR4, c[0x0][0x410] ;  /* 0x0001040000047ab9 */ /* 0x000fe20000000000 */
[-C--:B------:R-:W-:Y:S01]  /*2b60*/  IMAD R41, R126, R51.reuse, RZ ;  /* 0x000000337e297224 */ /* 0x080fe200078e02ff */
[----:B------:R-:W-:Y:S01]  /*2b70*/  ISETP.NE.AND P1, PT, RZ, UR4, PT ;  /* 0x00000004ff007c0c */ /* 0x000fe2000bf25270 */
[-C--:B------:R-:W-:Y:S02]  /*2b80*/  IMAD R43, R127, R51.reuse, RZ ;  /* 0x000000337f2b7224 */ /* 0x080fe400078e02ff */
[----:B------:R-:W-:Y:S02]  /*2b90*/  IMAD R96, R24, -0xa0, R2 ;  /* 0xffffff6018607824 */ /* 0x000fe400078e0202 */
[C---:B------:R-:W-:Y:S02]  /*2ba0*/  IMAD R41, R40.reuse, R106, R41 ;  /* 0x0000006a28297224 */ /* 0x040fe400078e0229 */
[----:B------:R-:W-:Y:S01]  /*2bb0*/  IMAD R43, R40, R100, R43 ;  /* 0x00000064282b7224 */ /* 0x000fe200078e022b */
[----:B------:R-:W-:Y:S01]  /*2bc0*/  VIMNMX R96, R96, 0xa0, PT ;  /* 0x000000a060607848 */ /* 0x000fe20003fe0100 */
[----:B------:R-:W-:-:S04]  /*2bd0*/  IMAD.WIDE.U32 R90, R106, R51, RZ ;  /* 0x000000336a5a7225 */ /* 0x000fc800078e00ff */
[----:B------:R-:W-:-:S04]  /*2be0*/  IMAD.WIDE.U32 R88, R100, R51, RZ ;  /* 0x0000003364587225 */ /* 0x000fc800078e00ff */
[----:B------:R-:W-:Y:S02]  /*2bf0*/  IMAD.IADD R97, R91, 0x1, R41 ;  /* 0x000000015b617824 */ /* 0x000fe400078e0229 */
[----:B------:R-:W-:Y:S01]  /*2c00*/  IMAD.IADD R98, R89, 0x1, R43 ;  /* 0x0000000159627824 */ /* 0x000fe200078e022b */
[----:B------:R-:W-:Y:S06]  /*2c10*/  @!P1 BRA `(.L_x_481) ;  /* 0x0000005c00989947 */ /* 0x000fec0003800000 */
[----:B------:R-:W-:Y:S01]  /*2c20*/  ISETP.GE.AND P2, PT, R168, R96, PT ;  /* 0x00000060a800720c */ /* 0x000fe20003f46270 */
[----:B------:R-:W-:Y:S01]  /*2c30*/  BSSY B1, `(.L_x_482) ;  /* 0x0000033000017945 */ /* 0x000fe20003800000 */
        /* <DEDUP_REMOVED lines=13> */
[----:B------:R-:W-:Y:S06]  /*2d10*/  @P2 BRA `(.L_x_483) ;  /* 0x0000000000902947 */ /* 0x000fec0003800000 */
[----:B------:R-:W-:Y:S01]  /*2d20*/  ULDC.64 UR4, c[0x0][0x3e8] ;  /* 0x0000fa0000047ab9 */ /* 0x000fe20000000a00 */
[----:B------:R-:W-:Y:S02]  /*2d30*/  CS2R R134, SRZ ;  /* 0x0000000000867805 */ /* 0x000fe4000001ff00 */
[----:B------:R-:W-:Y:S02]  /*2d40*/  IADD3 R40, P1, P4, R110, UR4, R90 ;  /* 0x000000046e287c10 */ /* 0x000fe4000fc3e05a */
[----:B------:R-:W-:Y:S02]  /*2d50*/  CS2R R136, SRZ ;  /* 0x0000000000887805 */ /* 0x000fe4000001ff00 */
[----:B------:R-:W-:Y:S01]  /*2d60*/  IADD3.X R41, R13, UR5, R97, P1, P4 ;  /* 0x000000050d297c10 */ /* 0x000fe20008fe8461 */
[----:B------:R-:W-:Y:S02]  /*2d70*/  ULDC.64 UR4, c[0x0][0x400] ;  /* 0x0001000000047ab9 */ /* 0x000fe40000000a00 */
[----:B0-----:R-:W-:-:S04]  /*2d80*/  IADD3 R42, P1, P4, R104, UR4, R88 ;  /* 0x00000004682a7c10 */ /* 0x001fc8000fc3e058 */
[----:B------:R-:W-:Y:S02]  /*2d90*/  IADD3.X R43, R15, UR5, R98, P1, P4 ;  /* 0x000000050f2b7c10 */ /* 0x000fe40008fe8462 */
[----:B------:R-:W-:Y:S02]  /*2da0*/  ISETP.GE.AND P1, PT, R22, R131, PT ;  /* 0x000000831600720c */ /* 0x000fe40003f26270 */
[----:B------:R-:W-:Y:S02]  /*2db0*/  CS2R R94, SRZ ;  /* 0x00000000005e7805 */ /* 0x000fe4000001ff00 */
[----:B------:R-:W-:-:S09]  /*2dc0*/  CS2R R122, SRZ ;  /* 0x00000000007a7805 */ /* 0x000fd2000001ff00 */
[----:B------:R1:W5:Y:S04]  /*2dd0*/  @!P1 LDG.E.64 R134, desc[UR54][R40.64] ;  /* 0x0000003628869981 */ /* 0x000368000c1e1b00 */
[----:B------:R1:W5:Y:S01]  /*2de0*/  @!P1 LDG.E.64 R136, desc[UR54][R42.64] ;  /* 0x000000362a889981 */ /* 0x000362000c1e1b00 */
        /* <DEDUP_REMOVED lines=20> */
[----:B------:R-:W-:-:S13]  /*2f30*/  ISETP.GE.AND P1, PT, R174, R131, PT ;  /* 0x00000083ae00720c */ /* 0x000fda0003f26270 */
[----:B------:R1:W5:Y:S04]  /*2f40*/  @!P1 LDG.E.64 R74, desc[UR54][R40.64+0x50] ;  /* 0x00005036284a9981 */ /* 0x000368000c1e1b00 */
[----:B------:R1:W5:Y:S02]  /*2f50*/  @!P1 LDG.E.64 R76, desc[UR54][R42.64+0x50] ;  /* 0x000050362a4c9981 */ /* 0x000364000c1e1b00 */
.L_x_483:
[----:B------:R-:W-:Y:S05]  /*2f60*/  BSYNC B1 ;  /* 0x0000000000017941 */ /* 0x000fea0003800000 */
.L_x_482:
        /* <DEDUP_REMOVED lines=12> */
[----:B-----5:R-:W-:Y:S01]  /*3030*/  MOV R148, R74 ;  /* 0x0000004a00947202 */ /* 0x020fe20000000f00 */
[----:B------:R-:W-:Y:S01]  /*3040*/  IMAD.MOV.U32 R151, RZ, RZ, R78 ;  /* 0x000000ffff977224 */ /* 0x000fe200078e004e */
[----:B------:R-:W-:Y:S01]  /*3050*/  CS2R R72, SRZ ;  /* 0x0000000000487805 */ /* 0x000fe2000001ff00 */
[----:B------:R-:W-:Y:S06]  /*3060*/  @P4 BRA `(.L_x_485) ;  /* 0x0000000000a04947 */ /* 0x000fec0003800000 */
[----:B-1----:R-:W-:Y:S01]  /*3070*/  IADD3 R40, P1, P5, R110, R90, R10 ;  /* 0x0000005a6e287210 */ /* 0x002fe20007d3e00a */
[----:B------:R-:W-:Y:S01]  /*3080*/  ULDC.64 UR4, c[0x0][0x3e8] ;  /* 0x0000fa0000047ab9 */ /* 0x000fe20000000a00 */
[----:B------:R-:W-:Y:S02]  /*3090*/  CS2R R70, SRZ ;  /* 0x0000000000467805 */ /* 0x000fe4000001ff00 */
[----:B------:R-:W-:Y:S02]  /*30a0*/  CS2R R72, SRZ ;  /* 0x0000000000487805 */ /* 0x000fe4000001ff00 */
[----:B------:R-:W-:Y:S02]  /*30b0*/  IADD3.X R97, R13, R97, R9, P1, P5 ;  /* 0x000000610d617210 */ /* 0x000fe40000fea409 */
[----:B0-----:R-:W-:-:S04]  /*30c0*/  IADD3 R42, P1, P5, R104, R88, R12 ;  /* 0x00000058682a7210 */ /* 0x001fc80007d3e00c */
[----:B------:R-:W-:Y:S02]  /*30d0*/  IADD3.X R98, R15, R98, R11, P1, P5 ;  /* 0x000000620f627210 */ /* 0x000fe40000fea40b */
[----:B------:R-:W-:-:S04]  /*30e0*/  IADD3 R40, P1, R40, UR4, RZ ;  /* 0x0000000428287c10 */ /* 0x000fc8000ff3e0ff */
[----:B------:R-:W-:Y:S01]  /*30f0*/  IADD3.X R41, R97, UR5, RZ, P1, !PT ;  /* 0x0000000561297c10 */ /* 0x000fe20008ffe4ff */
[----:B------:R-:W-:Y:S02]  /*3100*/  ULDC.64 UR4, c[0x0][0x400] ;  /* 0x0001000000047ab9 */ /* 0x000fe40000000a00 */
[----:B------:R-:W-:-:S04]  /*3110*/  IADD3 R42, P1, R42, UR4, RZ ;  /* 0x000000042a2a7c10 */ /* 0x000fc8000ff3e0ff */
[----:B------:R-:W-:Y:S02]  /*3120*/  IADD3.X R43, R98, UR5, RZ, P1, !PT ;  /* 0x00000005622b7c10 */ /* 0x000fe40008ffe4ff */
        /* <DEDUP_REMOVED lines=28> */
.L_x_485:
[----:B------:R-:W-:Y:S05]  /*32f0*/  BSYNC B1 ;  /* 0x0000000000017941 */ /* 0x000fea0003800000 */
.L_x_484:
[----:B------:R-:W-:Y:S01]  /*3300*/  UISETP.NE.AND UP0, UPT, UR53, 0x3, UPT ;  /* 0x000000033500788c */ /* 0x000fe2000bf05270 */
[----:B------:R-:W-:Y:S01]  /*3310*/  IMAD.MOV.U32 R159, RZ, RZ, R82 ;  /* 0x000000ffff9f7224 */ /* 0x000fe200078e0052 */
[----:B------:R-:W-:Y:S01]  /*3320*/  MOV R167, R134 ;  /* 0x0000008600a77202 */ /* 0x000fe20000000f00 */
[----:B------:R-:W-:Y:S01]  /*3330*/  IMAD.MOV.U32 R161, RZ, RZ, R86 ;  /* 0x000000ffffa17224 */ /* 0x000fe200078e0056 */
[----:B------:R-:W-:Y:S01]  /*3340*/  MOV R166, R122 ;  /* 0x0000007a00a67202 */ /* 0x000fe20000000f00 */
[----:B------:R-:W-:Y:S01]  /*3350*/  IMAD.MOV.U32 R165, RZ, RZ, R94 ;  /* 0x000000ffffa57224 */ /* 0x000fe200078e005e */
[----:B------:R-:W-:Y:S01]  /*3360*/  PLOP3.LUT P1, PT, PT, PT, UP0, 0x80, 0x0 ;  /* 0x000000000000781c */ /* 0x000fe20003f2f008 */
[----:B------:R-:W-:Y:S01]  /*3370*/  IMAD.MOV.U32 R154, RZ, RZ, R76 ;  /* 0x000000ffff9a7224 */ /* 0x000fe200078e004c */
[----:B-----5:R-:W-:Y:S01]  /*3380*/  MOV R146, R62 ;  /* 0x0000003e00927202 */ /* 0x020fe20000000f00 */
[----:B------:R-:W-:Y:S01]  /*3390*/  IMAD.MOV.U32 R155, RZ, RZ, R80 ;  /* 0x000000ffff9b7224 */ /* 0x000fe200078e0050 */
[----:B------:R-:W-:Y:S01]  /*33a0*/  MOV R139, R60 ;  /* 0x0000003c008b7202 */ /* 0x000fe20000000f00 */
[----:B------:R-:W-:-:S02]  /*33b0*/  IMAD.MOV.U32 R160, RZ, RZ, R84 ;  /* 0x000000ffffa07224 */ /* 0x000fc400078e0054 */
[----:B------:R-:W-:Y:S02]  /*33c0*/  IMAD.MOV.U32 R162, RZ, RZ, R92 ;  /* 0x000000ffffa27224 */ /* 0x000fe400078e005c */
[----:B------:R-:W-:Y:S02]  /*33d0*/  IMAD.MOV.U32 R176, RZ, RZ, R136 ;  /* 0x000000ffffb07224 */ /* 0x000fe400078e0088 */
[----:B------:R-:W-:Y:S02]  /*33e0*/  IMAD.MOV.U32 R88, RZ, RZ, R50 ;  /* 0x000000ffff587224 */ /* 0x000fe400078e0032 */
[----:B------:R-:W-:Y:S02]  /*33f0*/  IMAD.MOV.U32 R90, RZ, RZ, R54 ;  /* 0x000000ffff5a7224 */ /* 0x000fe400078e0036 */
[----:B------:R-:W-:Y:S02]  /*3400*/  IMAD.MOV.U32 R138, RZ, RZ, R58 ;  /* 0x000000ffff8a7224 */ /* 0x000fe400078e003a */
[----:B------:R-:W-:-:S02]  /*3410*/  IMAD.MOV.U32 R149, RZ, RZ, R66 ;  /* 0x000000ffff957224 */ /* 0x000fc400078e0042 */
[----:B------:R-:W-:Y:S02]  /*3420*/  IMAD.MOV.U32 R152, RZ, RZ, R70 ;  /* 0x000000ffff987224 */ /* 0x000fe400078e0046 */
[----:B------:R-:W-:Y:S02]  /*3430*/  IMAD.MOV.U32 R89, RZ, RZ, R52 ;  /* 0x000000ffff597224 */ /* 0x000fe400078e0034 */
[----:B------:R-:W-:Y:S02]  /*3440*/  IMAD.MOV.U32 R91, RZ, RZ, R56 ;  /* 0x000000ffff5b7224 */ /* 0x000fe400078e0038 */
[----:B------:R-:W-:Y:S02]  /*3450*/  IMAD.MOV.U32 R147, RZ, RZ, R64 ;  /* 0x000000ffff937224 */ /* 0x000fe400078e0040 */
[----:B------:R-:W-:Y:S02]  /*3460*/  IMAD.MOV.U32 R150, RZ, RZ, R68 ;  /* 0x000000ffff967224 */ /* 0x000fe400078e0044 */
[----:B------:R-:W-:Y:S01]  /*3470*/  IMAD.MOV.U32 R153, RZ, RZ, R72 ;  /* 0x000000ffff997224 */ /* 0x000fe200078e0048 */
[----:B------:R-:W-:Y:S06]  /*3480*/  @!P1 BRA `(.L_x_486) ;  /* 0x0000000000049947 */ /* 0x000fec0003800000 */
[----:B------:R-:W-:Y:S01]  /*3490*/  BPT.TRAP 0x1 ;  /* 0x000000040000795c */ /* 0x000fe20000300000 */
.L_x_486:
[----:B------:R-:W-:Y:S01]  /*34a0*/  IMAD R97, R17, 0x8, R16 ;  /* 0x0000000811617824 */ /* 0x000fe200078e0210 */
[----:B------:R-:W-:Y:S01]  /*34b0*/  SHF.L.U32 R98, R169, 0x1f, RZ ;  /* 0x0000001fa9627819 */ /* 0x000fe200000006ff */
[----:B------:R-:W-:Y:S03]  /*34c0*/  BSSY B1, `(.L_x_487) ;  /* 0x0000003000017945 */ /* 0x000fe60003800000 */
[----:B------:R-:W3:Y:S02]  /*34d0*/  SYNCS.PHASECHK.TRANS64.TRYWAIT P5, [R97+URZ+0x29890], R98 ;  /* 0x02989062610075a7 */ /* 0x000ee400080a017f */
[----:B---3--:R-:W-:Y:S05]  /*34e0*/  @!P5 BRA `(.L_x_488) ;  /* 0x0000023c0058d947 */ /* 0x008fea0003800000 */
.L_x_796:
[----:B------:R-:W-:Y:S05]  /*34f0*/  BSYNC B1 ;  /* 0x0000000000017941 */ /* 0x000fea0003800000 */
.L_x_487:
[----:B------:R-:W-:Y:S04]  /*3500*/  BSSY B1, `(.L_x_489) ;  /* 0x00002ae000017945 */ /* 0x000fe80003800000 */
[----:B------:R-:W-:Y:S05]  /*3510*/  @P2 BRA `(.L_x_490) ;  /* 0x0000002800b02947 */ /* 0x000fea0003800000 */
[----:B------:R-:W-:Y:S01]  /*3520*/  ISETP.NE.AND P2, PT, R34, RZ, PT ;  /* 0x000000ff2200720c */ /* 0x000fe20003f45270 */
[----:B------:R-:W-:-:S12]  /*3530*/  BSSY B2, `(.L_x_491) ;  /* 0x0000073000027945 */ /* 0x000fd80003800000 */
[----:B------:R-:W-:Y:S05]  /*3540*/  @!P2 BRA `(.L_x_492) ;  /* 0x0000000400c4a947 */ /* 0x000fea0003800000 */
[----:B012---:R0:W1:Y:S01]  /*3550*/  LDS.128 R40, [R47+0x1a400] ;  /* 0x01a400002f287984 */ /* 0x0070620000000c00 */
[----:B------:R-:W-:Y:S01]  /*3560*/  ISETP.GE.AND P2, PT, R22, R131, PT ;  /* 0x000000831600720c */ /* 0x000fe20003f46270 */
[----:B------:R-:W-:-:S12]  /*3570*/  BSSY B3, `(.L_x_493) ;  /* 0x000006d000037945 */ /* 0x000fd80003800000 */
[----:B0-----:R-:W-:Y:S05]  /*3580*/  @P2 BRA `(.L_x_494) ;  /* 0x0000000400ac2947 */ /* 0x001fea0003800000 */
[----:B-1----:R-:W-:Y:S02]  /*3590*/  MOV R134, R41 ;  /* 0x0000002900867202 */ /* 0x002fe40000000f00 */
[----:B------:R-:W-:Y:S02]  /*35a0*/  F2FP.F16.E4M3.UNPACK_B R178, R176.H1 ;  /* 0x000000b0ffb2723e */ /* 0x000fe400030006ff */
[----:B------:R-:W-:Y:S02]  /*35b0*/  F2FP.F16.E4M3.UNPACK_B R136, R134 ;  /* 0x00000086ff88723e */ /* 0x000fe400020006ff */
[-C--:B------:R-:W-:Y:S01]  /*35c0*/  F2FP.F16.E4M3.UNPACK_B R41, R167.reuse.H1 ;  /* 0x000000a7ff29723e */ /* 0x080fe200030006ff */
[----:B------:R-:W-:Y:S01]  /*35d0*/  HADD2.F32 R180, -RZ, R178.H0_H0 ;  /* 0x200000b2ffb47230 */ /* 0x000fe20000004100 */
[----:B------:R-:W-:Y:S01]  /*35e0*/  F2FP.F16.E4M3.UNPACK_B R176, R176 ;  /* 0x000000b0ffb0723e */ /* 0x000fe200020006ff */
[--C-:B------:R-:W-:Y:S01]  /*35f0*/  HADD2.F32 R177, -RZ, R136.reuse.H1_H1 ;  /* 0x30000088ffb17230 */ /* 0x100fe20000004100 */
[----:B------:R-:W-:Y:S01]  /*3600*/  F2FP.F16.E4M3.UNPACK_B R167, R167 ;  /* 0x000000a7ffa7723e */ /* 0x000fe200020006ff */
[----:B------:R-:W-:-:S02]  /*3610*/  HADD2.F32 R136, -RZ, R136.H0_H0 ;  /* 0x20000088ff887230 */ /* 0x000fc40000004100 */
[--C-:B------:R-:W-:Y:S02]  /*3620*/  HADD2.F32 R179, -RZ, R41.reuse.H0_H0 ;  /* 0x20000029ffb37230 */ /* 0x100fe40000004100 */
[CC--:B------:R-:W-:Y:S01]  /*3630*/  FMUL.FTZ R181, R177.reuse, R180.reuse ;  /* 0x000000b4b1b57220 */ /* 0x0c0fe20000410000 */
[----:B------:R-:W-:Y:S02]  /*3640*/  HADD2.F32 R178, -RZ, R178.H1_H1 ;  /* 0x300000b2ffb27230 */ /* 0x000fe40000004100 */
[C---:B------:R-:W-:Y:S01]  /*3650*/  FMUL.FTZ R180, R136.reuse, R180 ;  /* 0x000000b488b47220 */ /* 0x040fe20000410000 */
[----:B------:R-:W-:Y:S02]  /*3660*/  HADD2.F32 R41, -RZ, R41.H1_H1 ;  /* 0x30000029ff297230 */ /* 0x000fe40000004100 */
[-C--:B------:R-:W-:Y:S01]  /*3670*/  FFMA.FTZ R136, R136, R179.reuse, -R181 ;  /* 0x000000b388887223 */ /* 0x080fe200000108b5 */
[----:B------:R-:W-:Y:S01]  /*3680*/  FFMA.FTZ R177, R177, R179, R180 ;  /* 0x000000b3b1b17223 */ /* 0x000fe200000100b4 */
[----:B------:R-:W-:Y:S01]  /*3690*/  F2FP.F16.E4M3.UNPACK_B R179, R134.H1 ;  /* 0x00000086ffb3723e */ /* 0x000fe200030006ff */
[----:B------:R-:W-:-:S04]  /*36a0*/  IMAD.MOV.U32 R134, RZ, RZ, R40 ;  /* 0x000000ffff867224 */ /* 0x000fc800078e0028 */
[--C-:B------:R-:W-:Y:S02]  /*36b0*/  HADD2.F32 R40, -RZ, R179.reuse.H1_H1 ;  /* 0x300000b3ff287230 */ /* 0x100fe40000004100 */
[----:B------:R-:W-:-:S03]  /*36c0*/  HADD2.F32 R179, -RZ, R179.H0_H0 ;  /* 0x200000b3ffb37230 */ /* 0x000fc60000004100 */
[CC--:B------:R-:W-:Y:S02]  /*36d0*/  FMUL.FTZ R180, R40.reuse, R178.reuse ;  /* 0x000000b228b47220 */ /* 0x0c0fe40000410000 */
[C---:B------:R-:W-:Y:S02]  /*36e0*/  FMUL.FTZ R181, R179.reuse, R178 ;  /* 0x000000b2b3b57220 */ /* 0x040fe40000410000 */
[-C--:B------:R-:W-:Y:S01]  /*36f0*/  FFMA.FTZ R178, R179, R41.reuse, -R180 ;  /* 0x00000029b3b27223 */ /* 0x080fe200000108b4 */
[----:B------:R-:W-:Y:S02]  /*3700*/  HADD2.F32 R180, -RZ, R167.H1_H1 ;  /* 0x300000a7ffb47230 */ /* 0x000fe40000004100 */
[----:B------:R-:W-:Y:S01]  /*3710*/  FFMA.FTZ R179, R40, R41, R181 ;  /* 0x0000002928b37223 */ /* 0x000fe200000100b5 */
[-C--:B------:R-:W-:Y:S01]  /*3720*/  F2FP.F16.E4M3.UNPACK_B R40, R134.reuse.H1 ;  /* 0x00000086ff28723e */ /* 0x080fe200030006ff */
[----:B------:R-:W-:Y:S01]  /*3730*/  HADD2.F32 R181, -RZ, R176.H1_H1 ;  /* 0x300000b0ffb57230 */ /* 0x000fe20000004100 */
[----:B------:R-:W-:-:S02]  /*3740*/  F2FP.F16.E4M3.UNPACK_B R134, R134 ;  /* 0x00000086ff86723e */ /* 0x000fc400020006ff */
[----:B------:R-:W-:Y:S01]  /*3750*/  F2FP.SATFINITE.E4M3.F32.PACK_AB_MERGE_C R178, R179, R178, RZ ;  /* 0x000000b2b3b2723e */ /* 0x000fe200048070ff */
[--C-:B------:R-:W-:Y:S02]  /*3760*/  HADD2.F32 R41, -RZ, R40.reuse.H1_H1 ;  /* 0x30000028ff297230 */ /* 0x100fe40000004100 */
[----:B------:R-:W-:Y:S01]  /*3770*/  HADD2.F32 R40, -RZ, R40.H0_H0 ;  /* 0x20000028ff287230 */ /* 0x000fe20000004100 */
[----:B------:R-:W-:Y:S01]  /*3780*/  F2FP.SATFINITE.E4M3.F32.PACK_AB_MERGE_C R136, R177, R136, R178 ;  /* 0x00000088b188723e */ /* 0x000fe200048070b2 */
[----:B------:R-:W-:Y:S02]  /*3790*/  HADD2.F32 R179, -RZ, R167.H0_H0 ;  /* 0x200000a7ffb37230 */ /* 0x000fe40000004100 */
[-C--:B------:R-:W-:Y:S01]  /*37a0*/  FMUL.FTZ R183, R41, R181.reuse ;  /* 0x000000b529b77220 */ /* 0x080fe20000410000 */
[----:B------:R-:W-:Y:S01]  /*37b0*/  SHF.R.U32.HI R177, RZ, 0x8, R137 ;  /* 0x00000008ffb17819 */ /* 0x000fe20000011689 */
[----:B------:R-:W-:Y:S01]  /*37c0*/  FMUL.FTZ R182, R40, R181 ;  /* 0x000000b528b67220 */ /* 0x000fe20000410000 */
[----:B------:R-:W-:-:S02]  /*37d0*/  HADD2.F32 R181, -RZ, R176.H0_H0 ;  /* 0x200000b0ffb57230 */ /* 0x000fc40000004100 */
[-C--:B------:R-:W-:Y:S01]  /*37e0*/  FFMA.FTZ R40, R40, R180.reuse, -R183 ;  /* 0x000000b428287223 */ /* 0x080fe200000108b7 */
[--C-:B------:R-:W-:Y:S02]  /*37f0*/  HADD2.F32 R176, -RZ, R134.reuse.H1_H1 ;  /* 0x30000086ffb07230 */ /* 0x100fe40000004100 */
[----:B------:R-:W-:Y:S01]  /*3800*/  FFMA.FTZ R41, R41, R180, R182 ;  /* 0x000000b429297223 */ /* 0x000fe200000100b6 */
[----:B------:R-:W-:Y:S01]  /*3810*/  HADD2.F32 R134, -RZ, R134.H0_H0 ;  /* 0x20000086ff867230 */ /* 0x000fe20000004100 */
[----:B------:R-:W-:Y:S01]  /*3820*/  SHF.R.U32.HI R180, RZ, 0x8, R135 ;  /* 0x00000008ffb47819 */ /* 0x000fe20000011687 */
[-C--:B------:R-:W-:Y:S01]  /*3830*/  FMUL.FTZ R167, R176, R181.reuse ;  /* 0x000000b5b0a77220 */ /* 0x080fe20000410000 */
[----:B------:R-:W-:Y:S02]  /*3840*/  LOP3.LUT R178, R137, 0xff0000ff, RZ, 0xc0, !PT ;  /* 0xff0000ff89b27812 */ /* 0x000fe400078ec0ff */
[C---:B------:R-:W-:Y:S01]  /*3850*/  FMUL.FTZ R181, R134.reuse, R181 ;  /* 0x000000b586b57220 */ /* 0x040fe20000410000 */
[----:B------:R-:W-:Y:S01]  /*3860*/  F2FP.SATFINITE.E4M3.F32.PACK_AB_MERGE_C R40, R41, R40, RZ ;  /* 0x000000282928723e */ /* 0x000fe200048070ff */
[----:B------:R-:W-:Y:S01]  /*3870*/  FFMA.FTZ R167, R134, R179, -R167 ;  /* 0x000000b386a77223 */ /* 0x000fe200000108a7 */
[----:B------:R-:W-:-:S02]  /*3880*/  IMAD.MOV.U32 R41, RZ, RZ, R136 ;  /* 0x000000ffff297224 */ /* 0x000fc400078e0088 */
[----:B------:R-:W-:Y:S01]  /*3890*/  FFMA.FTZ R134, R176, R179, R181 ;  /* 0x000000b3b0867223 */ /* 0x000fe200000100b5 */
[----:B------:R-:W-:Y:S01]  /*38a0*/  SHF.R.U32.HI R179, RZ, 0x10, R137 ;  /* 0x00000010ffb37819 */ /* 0x000fe20000011689 */
[----:B------:R-:W-:Y:S01]  /*38b0*/  IMAD.SHL.U32 R137, R177, 0x100, RZ ;  /* 0x00000100b1897824 */ /* 0x000fe200078e00ff */
[----:B------:R-:W-:Y:S01]  /*38c0*/  SHF.R.U32.HI R181, RZ, 0x10, R135 ;  /* 0x00000010ffb57819 */ /* 0x000fe20000011687 */
[----:B------:R-:W-:Y:S01]  /*38d0*/  IMAD.MOV.U32 R177, RZ, RZ, R43 ;  /* 0x000000ffffb17224 */ /* 0x000fe200078e002b */
[----:B------:R-:W-:Y:S01]  /*38e0*/  LOP3.LUT R176, R135, 0xff0000ff, RZ, 0xc0, !PT ;  /* 0xff0000ff87b07812 */ /* 0x000fe200078ec0ff */
[----:B------:R-:W-:Y:S01]  /*38f0*/  IMAD.SHL.U32 R135, R180, 0x100, RZ ;  /* 0x00000100b4877824 */ /* 0x000fe200078e00ff */
[----:B------:R-:W-:Y:S02]  /*3900*/  LOP3.LUT R178, R178, 0xff00, R137, 0xf8, !PT ;  /* 0x0000ff00b2b27812 */ /* 0x000fe400078ef889 */
[----:B------:R-:W-:Y:S02]  /*3910*/  SHF.L.U32 R137, R179, 0x10, RZ ;  /* 0x00000010b3897819 */ /* 0x000fe400000006ff */
[----:B------:R-:W-:Y:S01]  /*3920*/  LOP3.LUT R176, R176, 0xff00, R135, 0xf8, !PT ;  /* 0x0000ff00b0b07812 */ /* 0x000fe200078ef887 */
[----:B------:R-:W-:Y:S01]  /*3930*/  IMAD.U32 R135, R181, 0x10000, RZ ;  /* 0x00010000b5877824 */ /* 0x000fe200078e00ff */
[----:B------:R-:W-:-:S02]  /*3940*/  LOP3.LUT R137, R178, 0xff0000, R137, 0xf8, !PT ;  /* 0x00ff0000b2897812 */ /* 0x000fc400078ef889 */
[----:B------:R-:W-:Y:S02]  /*3950*/  F2FP.F16.E4M3.UNPACK_B R43, R177 ;  /* 0x000000b1ff2b723e */ /* 0x000fe400020006ff */
[----:B------:R-:W-:Y:S02]  /*3960*/  LOP3.LUT R135, R176, 0xff0000, R135, 0xf8, !PT ;  /* 0x00ff0000b0877812 */ /* 0x000fe400078ef887 */
[----:B------:R-:W-:Y:S01]  /*3970*/  F2FP.F16.E4M3.UNPACK_B R181, R137.H1 ;  /* 0x00000089ffb5723e */ /* 0x000fe200030006ff */
[--C-:B------:R-:W-:Y:S01]  /*3980*/  HADD2.F32 R179, -RZ, R43.reuse.H1_H1 ;  /* 0x3000002bffb37230 */ /* 0x100fe20000004100 */
[----:B------:R-:W-:Y:S01]  /*3990*/  F2FP.F16.E4M3.UNPACK_B R178, R135.H1 ;  /* 0x00000087ffb2723e */ /* 0x000fe200030006ff */
[----:B------:R-:W-:Y:S01]  /*39a0*/  HADD2.F32 R43, -RZ, R43.H0_H0 ;  /* 0x2000002bff2b7230 */ /* 0x000fe20000004100 */
[----:B------:R-:W-:Y:S01]  /*39b0*/  F2FP.SATFINITE.E4M3.F32.PACK_AB_MERGE_C R40, R134, R167, R40 ;  /* 0x000000a78628723e */ /* 0x000fe20004807028 */
[----:B------:R-:W-:Y:S02]  /*39c0*/  HADD2.F32 R176, -RZ, R181.H0_H0 ;  /* 0x200000b5ffb07230 */ /* 0x000fe40000004100 */
[----:B------:R-:W-:-:S02]  /*39d0*/  HADD2.F32 R180, -RZ, R178.H0_H0 ;  /* 0x200000b2ffb47230 */ /* 0x000fc40000004100 */
[----:B------:R-:W-:Y:S02]  /*39e0*/  HADD2.F32 R181, -RZ, R181.H1_H1 ;  /* 0x300000b5ffb57230 */ /* 0x000fe40000004100 */
[-C--:B------:R-:W-:Y:S01]  /*39f0*/  FMUL.FTZ R182, R179, R176.reuse ;  /* 0x000000b0b3b67220 */ /* 0x080fe20000410000 */
[C---:B------:R-:W-:Y:S01]  /*3a00*/  FMUL.FTZ R184, R43.reuse, R176 ;  /* 0x000000b02bb87220 */ /* 0x040fe20000410000 */
[----:B------:R-:W-:Y:S02]  /*3a10*/  HADD2.F32 R178, -RZ, R178.H1_H1 ;  /* 0x300000b2ffb27230 */ /* 0x000fe40000004100 */
[-C--:B------:R-:W-:Y:S01]  /*3a20*/  FFMA.FTZ R176, R43, R180.reuse, -R182 ;  /* 0x000000b42bb07223 */ /* 0x080fe200000108b6 */
[----:B------:R-:W-:Y:S01]  /*3a30*/  FFMA.FTZ R43, R179, R180, R184 ;  /* 0x000000b4b32b7223 */ /* 0x000fe200000100b8 */
[----:B------:R-:W-:Y:S01]  /*3a40*/  F2FP.F16.E4M3.UNPACK_B R179, R177.H1 ;  /* 0x000000b1ffb3723e */ /* 0x000fe200030006ff */
[----:B------:R-:W-:Y:S01]  /*3a50*/  IMAD.MOV.U32 R177, RZ, RZ, R42 ;  /* 0x000000ffffb17224 */ /* 0x000fe200078e002a */
[----:B------:R-:W-:-:S02]  /*3a60*/  F2FP.F16.E4M3.UNPACK_B R182, R137 ;  /* 0x00000089ffb6723e */ /* 0x000fc400020006ff */
[----:B------:R-:W-:Y:S01]  /*3a70*/  F2FP.F16.E4M3.UNPACK_B R137, R135 ;  /* 0x00000087ff89723e */ /* 0x000fe200020006ff */
[--C-:B------:R-:W-:Y:S02]  /*3a80*/  HADD2.F32 R180, -RZ, R179.reuse.H1_H1 ;  /* 0x300000b3ffb47230 */ /* 0x100fe40000004100 */
[----:B------:R-:W-:Y:S02]  /*3a90*/  HADD2.F32 R179, -RZ, R179.H0_H0 ;  /* 0x200000b3ffb37230 */ /* 0x000fe40000004100 */
[--C-:B------:R-:W-:Y:S02]  /*3aa0*/  HADD2.F32 R135, -RZ, R182.reuse.H1_H1 ;  /* 0x300000b6ff877230 */ /* 0x100fe40000004100 */
[-C--:B------:R-:W-:Y:S01]  /*3ab0*/  FMUL.FTZ R42, R180, R181.reuse ;  /* 0x000000b5b42a7220 */ /* 0x080fe20000410000 */
[----:B------:R-:W-:Y:S02]  /*3ac0*/  HADD2.F32 R182, -RZ, R182.H0_H0 ;  /* 0x200000b6ffb67230 */ /* 0x000fe40000004100 */
[C---:B------:R-:W-:Y:S01]  /*3ad0*/  FMUL.FTZ R181, R179.reuse, R181 ;  /* 0x000000b5b3b57220 */ /* 0x040fe20000410000 */
[----:B------:R-:W-:-:S03]  /*3ae0*/  FFMA.FTZ R42, R179, R178, -R42 ;  /* 0x000000b2b32a7223 */ /* 0x000fc6000001082a */
[----:B------:R-:W-:Y:S01]  /*3af0*/  FFMA.FTZ R179, R180, R178, R181 ;  /* 0x000000b2b4b37223 */ /* 0x000fe200000100b5 */
[-C--:B------:R-:W-:Y:S01]  /*3b00*/  F2FP.F16.E4M3.UNPACK_B R178, R177.reuse.H1 ;  /* 0x000000b1ffb2723e */ /* 0x080fe200030006ff */
[--C-:B------:R-:W-:Y:S01]  /*3b10*/  HADD2.F32 R181, -RZ, R137.reuse.H1_H1 ;  /* 0x30000089ffb57230 */ /* 0x100fe20000004100 */
[----:B------:R-:W-:Y:S01]  /*3b20*/  F2FP.F16.E4M3.UNPACK_B R177, R177 ;  /* 0x000000b1ffb1723e */ /* 0x000fe200020006ff */
[----:B------:R-:W-:Y:S01]  /*3b30*/  HADD2.F32 R137, -RZ, R137.H0_H0 ;  /* 0x20000089ff897230 */ /* 0x000fe20000004100 */
[----:B------:R-:W-:Y:S01]  /*3b40*/  F2FP.SATFINITE.E4M3.F32.PACK_AB_MERGE_C R179, R179, R42, RZ ;  /* 0x0000002ab3b3723e */ /* 0x000fe200048070ff */
[--C-:B------:R-:W-:Y:S02]  /*3b50*/  HADD2.F32 R180, -RZ, R178.reuse.H1_H1 ;  /* 0x300000b2ffb47230 */ /* 0x100fe40000004100 */
[----:B------:R-:W-:Y:S01]  /*3b60*/  HADD2.F32 R178, -RZ, R178.H0_H0 ;  /* 0x200000b2ffb27230 */ /* 0x000fe20000004100 */
[----:B------:R-:W-:Y:S02]  /*3b70*/  F2FP.SATFINITE.E4M3.F32.PACK_AB_MERGE_C R43, R43, R176, R179 ;  /* 0x000000b02b2b723e */ /* 0x000fe400048070b3 */
[----:B------:R-:W-:-:S02]  /*3b80*/  FMUL.FTZ R183, R180, R135 ;  /* 0x00000087b4b77220 */ /* 0x000fc40000410000 */
[C---:B------:R-:W-:Y:S02]  /*3b90*/  FMUL.FTZ R185, R178.reuse, R135 ;  /* 0x00000087b2b97220 */ /* 0x040fe40000410000 */
[-C--:B------:R-:W-:Y:S02]  /*3ba0*/  FFMA.FTZ R135, R178, R181.reuse, -R183 ;  /* 0x000000b5b2877223 */ /* 0x080fe400000108b7 */
[----:B------:R-:W-:Y:S01]  /*3bb0*/  FFMA.FTZ R178, R180, R181, R185 ;  /* 0x000000b5b4b27223 */ /* 0x000fe200000100b9 */
[--C-:B------:R-:W-:Y:S02]  /*3bc0*/  HADD2.F32 R180, -RZ, R177.reuse.H1_H1 ;  /* 0x300000b1ffb47230 */ /* 0x100fe40000004100 */
[----:B------:R-:W-:Y:S02]  /*3bd0*/  HADD2.F32 R177, -RZ, R177.H0_H0 ;  /* 0x200000b1ffb17230 */ /* 0x000fe40000004100 */
[----:B------:R-:W-:Y:S01]  /*3be0*/  F2FP.SATFINITE.E4M3.F32.PACK_AB_MERGE_C R135, R178, R135, RZ ;  /* 0x00000087b287723e */ /* 0x000fe200048070ff */
[----:B------:R-:W-:-:S02]  /*3bf0*/  FMUL.FTZ R184, R180, R182 ;  /* 0x000000b6b4b87220 */ /* 0x000fc40000410000 */
[C---:B------:R-:W-:Y:S02]  /*3c00*/  FMUL.FTZ R181, R177.reuse, R182 ;  /* 0x000000b6b1b57220 */ /* 0x040fe40000410000 */
[-C--:B------:R-:W-:Y:S02]  /*3c10*/  FFMA.FTZ R184, R177, R137.reuse, -R184 ;  /* 0x00000089b1b87223 */ /* 0x080fe400000108b8 */
[----:B------:R-:W-:-:S05]  /*3c20*/  FFMA.FTZ R181, R180, R137, R181 ;  /* 0x00000089b4b57223 */ /* 0x000fca00000100b5 */
[----:B------:R-:W-:-:S07]  /*3c30*/  F2FP.SATFINITE.E4M3.F32.PACK_AB_MERGE_C R42, R181, R184, R135 ;  /* 0x000000b8b52a723e */ /* 0x000fce0004807087 */
.L_x_494:
[----:B------:R-:W-:Y:S05]  /*3c40*/  BSYNC B3 ;  /* 0x0000000000037941 */ /* 0x000fea0003800000 */
.L_x_493:
[----:B-1----:R4:W-:Y:S02]  /*3c50*/  STG.E.128 desc[UR54][R48.64], R40 ;  /* 0x0000002830007986 */ /* 0x0029e4000c101d36 */
.L_x_492:
[----:B------:R-:W-:Y:S05]  /*3c60*/  BSYNC B2 ;  /* 0x0000000000027941 */ /* 0x000fea0003800000 */
.L_x_491:
[----:B------:R-:W-:Y:S01]  /*3c70*/  ISETP.NE.AND P2, PT, R35, RZ, PT ;  /* 0x000000ff2300720c */ /* 0x000fe20003f45270 */
[----:B------:R-:W-:-:S12]  /*3c80*/  BSSY B2, `(.L_x_495) ;  /* 0x0000072000027945 */ /* 0x000fd80003800000 */
[----:B------:R-:W-:Y:S05]  /*3c90*/  @!P2 BRA `(.L_x_496) ;  /* 0x0000000400c0a947 */ /* 0x000fea0003800000 */
[----:B012-4-:R0:W1:Y:S01]  /*3ca0*/  LDS.128 R40, [R46+0x1a400] ;  /* 0x01a400002e287984 */ /* 0x0170620000000c00 */
[----:B------:R-:W-:Y:S01]  /*3cb0*/  ISETP.GE.AND P2, PT, R171, R131, PT ;  /* 0x00000083ab00720c */ /* 0x000fe20003f46270 */
[----:B------:R-:W-:-:S12]  /*3cc0*/  BSSY B3, `(.L_x_497) ;  /* 0x000006c000037945 */ /* 0x000fd80003800000 */
[----:B0-----:R-:W-:Y:S05]  /*3cd0*/  @P2 BRA `(.L_x_498) ;  /* 0x0000000400a82947 */ /* 0x001fea0003800000 */
[----:B-1----:R-:W-:Y:S01]  /*3ce0*/  IMAD.MOV.U32 R122, RZ, RZ, R41 ;  /* 0x000000ffff7a7224 */ /* 0x002fe200078e0029 */
[----:B------:R-:W-:Y:S02]  /*3cf0*/  F2FP.F16.E4M3.UNPACK_B R135, R166.H1 ;  /* 0x000000a6ff87723e */ /* 0x000fe400030006ff */
[----:B------:R-:W-:Y:S02]  /*3d00*/  F2FP.F16.E4M3.UNPACK_B R136, R165.H1 ;  /* 0x000000a5ff88723e */ /* 0x000fe400030006ff */
[-C--:B------:R-:W-:Y:S01]  /*3d10*/  F2FP.F16.E4M3.UNPACK_B R41, R122.reuse ;  /* 0x0000007aff29723e */ /* 0x080fe200020006ff */
[----:B------:R-:W-:Y:S01]  /*3d20*/  HADD2.F32 R137, -RZ, R135.H0_H0 ;  /* 0x20000087ff897230 */ /* 0x000fe20000004100 */
[----:B------:R-:W-:Y:S01]  /*3d30*/  F2FP.F16.E4M3.UNPACK_B R122, R122.H1 ;  /* 0x0000007aff7a723e */ /* 0x000fe200030006ff */
[----:B------:R-:W-:Y:S01]  /*3d40*/  HADD2.F32 R134, -RZ, R136.H0_H0 ;  /* 0x20000088ff867230 */ /* 0x000fe20000004100 */
[----:B------:R-:W-:Y:S01]  /*3d50*/  F2FP.F16.E4M3.UNPACK_B R166, R166 ;  /* 0x000000a6ffa6723e */ /* 0x000fe200020006ff */
[----:B------:R-:W-:-:S02]  /*3d60*/  HADD2.F32 R94, -RZ, R41.H1_H1 ;  /* 0x30000029ff5e7230 */ /* 0x000fc40000004100 */
[----:B------:R-:W-:Y:S02]  /*3d70*/  HADD2.F32 R41, -RZ, R41.H0_H0 ;  /* 0x20000029ff297230 */ /* 0x000fe40000004100 */
[----:B------:R-:W-:Y:S02]  /*3d80*/  HADD2.F32 R136, -RZ, R136.H1_H1 ;  /* 0x30000088ff887230 */ /* 0x000fe40000004100 */
[CC--:B------:R-:W-:Y:S01]  /*3d90*/  FMUL.FTZ R176, R94.reuse, R137.reuse ;  /* 0x000000895eb07220 */ /* 0x0c0fe20000410000 */
[--C-:B------:R-:W-:Y:S02]  /*3da0*/  HADD2.F32 R167, -RZ, R166.reuse.H1_H1 ;  /* 0x300000a6ffa77230 */ /* 0x100fe40000004100 */
[C---:B------:R-:W-:Y:S01]  /*3db0*/  FMUL.FTZ R137, R41.reuse, R137 ;  /* 0x0000008929897220 */ /* 0x040fe20000410000 */
[----:B------:R-:W-:Y:S02]  /*3dc0*/  HADD2.F32 R166, -RZ, R166.H0_H0 ;  /* 0x200000a6ffa67230 */ /* 0x000fe40000004100 */
[-C--:B------:R-:W-:Y:S01]  /*3dd0*/  FFMA.FTZ R41, R41, R134.reuse, -R176 ;  /* 0x0000008629297223 */ /* 0x080fe200000108b0 */
[----:B------:R-:W-:Y:S01]  /*3de0*/  FFMA.FTZ R94, R94, R134, R137 ;  /* 0x000000865e5e7223 */ /* 0x000fe20000010089 */
[----:B------:R-:W-:Y:S01]  /*3df0*/  MOV R134, R40 ;  /* 0x0000002800867202 */ /* 0x000fe20000000f00 */
[----:B------:R-:W-:-:S02]  /*3e00*/  HADD2.F32 R40, -RZ, R135.H1_H1 ;  /* 0x30000087ff287230 */ /* 0x000fc40000004100 */
[--C-:B------:R-:W-:Y:S02]  /*3e10*/  HADD2.F32 R135, -RZ, R122.reuse.H1_H1 ;  /* 0x3000007aff877230 */ /* 0x100fe40000004100 */
[----:B------:R-:W-:-:S03]  /*3e20*/  HADD2.F32 R122, -RZ, R122.H0_H0 ;  /* 0x2000007aff7a7230 */ /* 0x000fc60000004100 */
[CC--:B------:R-:W-:Y:S02]  /*3e30*/  FMUL.FTZ R137, R135.reuse, R40.reuse ;  /* 0x0000002887897220 */ /* 0x0c0fe40000410000 */
[C---:B------:R-:W-:Y:S02]  /*3e40*/  FMUL.FTZ R176, R122.reuse, R40 ;  /* 0x000000287ab07220 */ /* 0x040fe40000410000 */
[----:B------:R-:W-:Y:S01]  /*3e50*/  FFMA.FTZ R40, R122, R136, -R137 ;  /* 0x000000887a287223 */ /* 0x000fe20000010889 */
[----:B------:R-:W-:Y:S01]  /*3e60*/  F2FP.F16.E4M3.UNPACK_B R122, R134.H1 ;  /* 0x00000086ff7a723e */ /* 0x000fe200030006ff */
[----:B------:R-:W-:Y:S01]  /*3e70*/  FFMA.FTZ R135, R135, R136, R176 ;  /* 0x0000008887877223 */ /* 0x000fe200000100b0 */
[----:B------:R-:W-:Y:S02]  /*3e80*/  F2FP.F16.E4M3.UNPACK_B R136, R165 ;  /* 0x000000a5ff88723e */ /* 0x000fe400020006ff */
[----:B------:R-:W-:Y:S01]  /*3e90*/  F2FP.F16.E4M3.UNPACK_B R134, R134 ;  /* 0x00000086ff86723e */ /* 0x000fe200020006ff */
[--C-:B------:R-:W-:Y:S01]  /*3ea0*/  HADD2.F32 R137, -RZ, R122.reuse.H1_H1 ;  /* 0x3000007aff897230 */ /* 0x100fe20000004100 */
[----:B------:R-:W-:Y:S01]  /*3eb0*/  F2FP.SATFINITE.E4M3.F32.PACK_AB_MERGE_C R40, R135, R40, RZ ;  /* 0x000000288728723e */ /* 0x000fe200048070ff */
[----:B------:R-:W-:-:S02]  /*3ec0*/  HADD2.F32 R122, -RZ, R122.H0_H0 ;  /* 0x2000007aff7a7230 */ /* 0x000fc40000004100 */
[--C-:B------:R-:W-:Y:S02]  /*3ed0*/  HADD2.F32 R165, -RZ, R136.reuse.H1_H1 ;  /* 0x30000088ffa57230 */ /* 0x100fe40000004100 */
[CC--:B------:R-:W-:Y:S01]  /*3ee0*/  FMUL.FTZ R177, R137.reuse, R167.reuse ;  /* 0x000000a789b17220 */ /* 0x0c0fe20000410000 */
[----:B------:R-:W-:Y:S02]  /*3ef0*/  HADD2.F32 R136, -RZ, R136.H0_H0 ;  /* 0x20000088ff887230 */ /* 0x000fe40000004100 */
[----:B------:R-:W-:Y:S01]  /*3f00*/  FMUL.FTZ R176, R122, R167 ;  /* 0x000000a77ab07220 */ /* 0x000fe20000410000 */
[----:B------:R-:W-:Y:S01]  /*3f10*/  F2FP.SATFINITE.E4M3.F32.PACK_AB_MERGE_C R41, R94, R41, R40 ;  /* 0x000000295e29723e */ /* 0x000fe20004807028 */
[-C--:B------:R-:W-:Y:S01]  /*3f20*/  FFMA.FTZ R122, R122, R165.reuse, -R177 ;  /* 0x000000a57a7a7223 */ /* 0x080fe200000108b1 */
[--C-:B------:R-:W-:Y:S01]  /*3f30*/  SHF.R.U32.HI R177, RZ, 0x8, R95.reuse ;  /* 0x00000008ffb17819 */ /* 0x100fe2000001165f */
[----:B------:R-:W-:Y:S01]  /*3f40*/  FFMA.FTZ R137, R137, R165, R176 ;  /* 0x000000a589897223 */ /* 0x000fe200000100b0 */
[--C-:B------:R-:W-:Y:S01]  /*3f50*/  HADD2.F32 R165, -RZ, R134.reuse.H1_H1 ;  /* 0x30000086ffa57230 */ /* 0x100fe20000004100 */
[----:B------:R-:W-:Y:S01]  /*3f60*/  SHF.R.U32.HI R176, RZ, 0x10, R95 ;  /* 0x00000010ffb07819 */ /* 0x000fe2000001165f */
[----:B------:R-:W-:-:S02]  /*3f70*/  HADD2.F32 R134, -RZ, R134.H0_H0 ;  /* 0x20000086ff867230 */ /* 0x000fc40000004100 */
[----:B------:R-:W-:Y:S01]  /*3f80*/  F2FP.SATFINITE.E4M3.F32.PACK_AB_MERGE_C R122, R137, R122, RZ ;  /* 0x0000007a897a723e */ /* 0x000fe200048070ff */
[CC--:B------:R-:W-:Y:S02]  /*3f90*/  FMUL.FTZ R167, R165.reuse, R166.reuse ;  /* 0x000000a6a5a77220 */ /* 0x0c0fe40000410000 */
[C---:B------:R-:W-:Y:S02]  /*3fa0*/  FMUL.FTZ R166, R134.reuse, R166 ;  /* 0x000000a686a67220 */ /* 0x040fe40000410000 */
[-C--:B------:R-:W-:Y:S01]  /*3fb0*/  FFMA.FTZ R134, R134, R136.reuse, -R167 ;  /* 0x0000008886867223 */ /* 0x080fe200000108a7 */
[--C-:B------:R-:W-:Y:S01]  /*3fc0*/  SHF.R.U32.HI R167, RZ, 0x8, R123.reuse ;  /* 0x00000008ffa77819 */ /* 0x100fe2000001167b */
[----:B------:R-:W-:Y:S01]  /*3fd0*/  FFMA.FTZ R165, R165, R136, R166 ;  /* 0x00000088a5a57223 */ /* 0x000fe200000100a6 */
[----:B------:R-:W-:Y:S02]  /*3fe0*/  LOP3.LUT R136, R123, 0xff0000ff, RZ, 0xc0, !PT ;  /* 0xff0000ff7b887812 */ /* 0x000fe400078ec0ff */
[----:B------:R-:W-:Y:S01]  /*3ff0*/  SHF.R.U32.HI R166, RZ, 0x10, R123 ;  /* 0x00000010ffa67819 */ /* 0x000fe2000001167b */
[----:B------:R-:W-:Y:S01]  /*4000*/  IMAD.SHL.U32 R167, R167, 0x100, RZ ;  /* 0x00000100a7a77824 */ /* 0x000fe200078e00ff */
[----:B------:R-:W-:-:S02]  /*4010*/  LOP3.LUT R123, R95, 0xff0000ff, RZ, 0xc0, !PT ;  /* 0xff0000ff5f7b7812 */ /* 0x000fc400078ec0ff */
[----:B------:R-:W-:Y:S01]  /*4020*/  F2FP.SATFINITE.E4M3.F32.PACK_AB_MERGE_C R40, R165, R134, R122 ;  /* 0x00000086a528723e */ /* 0x000fe2000480707a */
[----:B------:R-:W-:Y:S01]  /*4030*/  IMAD.U32 R166, R166, 0x10000, RZ ;  /* 0x00010000a6a67824 */ /* 0x000fe200078e00ff */
[----:B------:R-:W-:Y:S01]  /*4040*/  LOP3.LUT R167, R136, 0xff00, R167, 0xf8, !PT ;  /* 0x0000ff0088a77812 */ /* 0x000fe200078ef8a7 */
[----:B------:R-:W-:-:S05]  /*4050*/  IMAD.SHL.U32 R136, R177, 0x100, RZ ;  /* 0x00000100b1887824 */ /* 0x000fca00078e00ff */
[----:B------:R-:W-:Y:S01]  /*4060*/  LOP3.LUT R95, R123, 0xff00, R136, 0xf8, !PT ;  /* 0x0000ff007b5f7812 */ /* 0x000fe200078ef888 */
[----:B------:R-:W-:Y:S01]  /*4070*/  IMAD.U32 R136, R176, 0x10000, RZ ;  /* 0x00010000b0887824 */ /* 0x000fe200078e00ff */
[----:B------:R-:W-:Y:S02]  /*4080*/  LOP3.LUT R123, R167, 0xff0000, R166, 0xf8, !PT ;  /* 0x00ff0000a77b7812 */ /* 0x000fe400078ef8a6 */
[----:B------:R-:W-:Y:S02]  /*4090*/  MOV R166, R43 ;  /* 0x0000002b00a67202 */ /* 0x000fe40000000f00 */
[----:B------:R-:W-:Y:S02]  /*40a0*/  LOP3.LUT R95, R95, 0xff0000, R136, 0xf8, !PT ;  /* 0x00ff00005f5f7812 */ /* 0x000fe400078ef888 */
[----:B------:R-:W-:Y:S02]  /*40b0*/  F2FP.F16.E4M3.UNPACK_B R43, R166 ;  /* 0x000000a6ff2b723e */ /* 0x000fe400020006ff */
[----:B------:R-:W-:-:S02]  /*40c0*/  F2FP.F16.E4M3.UNPACK_B R176, R123.H1 ;  /* 0x0000007bffb0723e */ /* 0x000fc400030006ff */
[----:B------:R-:W-:Y:S01]  /*40d0*/  F2FP.F16.E4M3.UNPACK_B R177, R95.H1 ;  /* 0x0000005fffb1723e */ /* 0x000fe200030006ff */
[--C-:B------:R-:W-:Y:S02]  /*40e0*/  HADD2.F32 R136, -RZ, R43.reuse.H1_H1 ;  /* 0x3000002bff887230 */ /* 0x100fe40000004100 */
[----:B------:R-:W-:Y:S02]  /*40f0*/  HADD2.F32 R178, -RZ, R176.H0_H0 ;  /* 0x200000b0ffb27230 */ /* 0x000fe40000004100 */
[----:B------:R-:W-:Y:S02]  /*4100*/  HADD2.F32 R43, -RZ, R43.H0_H0 ;  /* 0x2000002bff2b7230 */ /* 0x000fe40000004100 */
[--C-:B------:R-:W-:Y:S02]  /*4110*/  HADD2.F32 R167, -RZ, R177.reuse.H0_H0 ;  /* 0x200000b1ffa77230 */ /* 0x100fe40000004100 */
[----:B------:R-:W-:Y:S01]  /*4120*/  FMUL.FTZ R180, R136, R178 ;  /* 0x000000b288b47220 */ /* 0x000fe20000410000 */
[----:B------:R-:W-:-:S02]  /*4130*/  HADD2.F32 R177, -RZ, R177.H1_H1 ;  /* 0x300000b1ffb17230 */ /* 0x000fc40000004100 */
[C---:B------:R-:W-:Y:S01]  /*4140*/  FMUL.FTZ R179, R43.reuse, R178 ;  /* 0x000000b22bb37220 */ /* 0x040fe20000410000 */
[----:B------:R-:W-:-:S03]  /*4150*/  FFMA.FTZ R43, R43, R167, -R180 ;  /* 0x000000a72b2b7223 */ /* 0x000fc600000108b4 */
[----:B------:R-:W-:Y:S01]  /*4160*/  FFMA.FTZ R136, R136, R167, R179 ;  /* 0x000000a788887223 */ /* 0x000fe200000100b3 */
[----:B------:R-:W-:Y:S01]  /*4170*/  F2FP.F16.E4M3.UNPACK_B R167, R166.H1 ;  /* 0x000000a6ffa7723e */ /* 0x000fe200030006ff */
[----:B------:R-:W-:Y:S02]  /*4180*/  IMAD.MOV.U32 R166, RZ, RZ, R42 ;  /* 0x000000ffffa67224 */ /* 0x000fe400078e002a */
[----:B------:R-:W-:Y:S02]  /*4190*/  HADD2.F32 R42, -RZ, R176.H1_H1 ;  /* 0x300000b0ff2a7230 */ /* 0x000fe40000004100 */
[--C-:B------:R-:W-:Y:S02]  /*41a0*/  HADD2.F32 R176, -RZ, R167.reuse.H1_H1 ;  /* 0x300000a7ffb07230 */ /* 0x100fe40000004100 */
[----:B------:R-:W-:-:S03]  /*41b0*/  HADD2.F32 R167, -RZ, R167.H0_H0 ;  /* 0x200000a7ffa77230 */ /* 0x000fc60000004100 */
[CC--:B------:R-:W-:Y:S02]  /*41c0*/  FMUL.FTZ R178, R176.reuse, R42.reuse ;  /* 0x0000002ab0b27220 */ /* 0x0c0fe40000410000 */
[C---:B------:R-:W-:Y:S02]  /*41d0*/  FMUL.FTZ R179, R167.reuse, R42 ;  /* 0x0000002aa7b37220 */ /* 0x040fe40000410000 */
[-C--:B------:R-:W-:Y:S02]  /*41e0*/  FFMA.FTZ R42, R167, R177.reuse, -R178 ;  /* 0x000000b1a72a7223 */ /* 0x080fe400000108b2 */
[----:B------:R-:W-:Y:S01]  /*41f0*/  FFMA.FTZ R167, R176, R177, R179 ;  /* 0x000000b1b0a77223 */ /* 0x000fe200000100b3 */
[----:B------:R-:W-:Y:S02]  /*4200*/  F2FP.F16.E4M3.UNPACK_B R179, R123 ;  /* 0x0000007bffb3723e */ /* 0x000fe400020006ff */
[-C--:B------:R-:W-:Y:S02]  /*4210*/  F2FP.F16.E4M3.UNPACK_B R123, R166.reuse.H1 ;  /* 0x000000a6ff7b723e */ /* 0x080fe400030006ff */
[----:B------:R-:W-:Y:S01]  /*4220*/  F2FP.F16.E4M3.UNPACK_B R177, R95 ;  /* 0x0000005fffb1723e */ /* 0x000fe200020006ff */
[----:B------:R-:W-:Y:S01]  /*4230*/  HADD2.F32 R95, -RZ, R179.H1_H1 ;  /* 0x300000b3ff5f7230 */ /* 0x000fe20000004100 */
[----:B------:R-:W-:Y:S01]  /*4240*/  F2FP.F16.E4M3.UNPACK_B R166, R166 ;  /* 0x000000a6ffa6723e */ /* 0x000fe200020006ff */
[--C-:B------:R-:W-:Y:S01]  /*4250*/  HADD2.F32 R176, -RZ, R123.reuse.H1_H1 ;  /* 0x3000007bffb07230 */ /* 0x100fe20000004100 */
[----:B------:R-:W-:Y:S01]  /*4260*/  F2FP.SATFINITE.E4M3.F32.PACK_AB_MERGE_C R167, R167, R42, RZ ;  /* 0x0000002aa7a7723e */ /* 0x000fe200048070ff */
[----:B------:R-:W-:-:S02]  /*4270*/  HADD2.F32 R123, -RZ, R123.H0_H0 ;  /* 0x2000007bff7b7230 */ /* 0x000fc40000004100 */
[----:B------:R-:W-:Y:S02]  /*4280*/  HADD2.F32 R178, -RZ, R177.H1_H1 ;  /* 0x300000b1ffb27230 */ /* 0x000fe40000004100 */
[CC--:B------:R-:W-:Y:S01]  /*4290*/  FMUL.FTZ R180, R176.reuse, R95.reuse ;  /* 0x0000005fb0b47220 */ /* 0x0c0fe20000410000 */
[----:B------:R-:W-:Y:S02]  /*42a0*/  HADD2.F32 R179, -RZ, R179.H0_H0 ;  /* 0x200000b3ffb37230 */ /* 0x000fe40000004100 */
[C---:B------:R-:W-:Y:S01]  /*42b0*/  FMUL.FTZ R181, R123.reuse, R95 ;  /* 0x0000005f7bb57220 */ /* 0x040fe20000410000 */
[----:B------:R-:W-:Y:S02]  /*42c0*/  HADD2.F32 R177, -RZ, R177.H0_H0 ;  /* 0x200000b1ffb17230 */ /* 0x000fe40000004100 */
[-C--:B------:R-:W-:Y:S01]  /*42d0*/  FFMA.FTZ R95, R123, R178.reuse, -R180 ;  /* 0x000000b27b5f7223 */ /* 0x080fe200000108b4 */
[--C-:B------:R-:W-:Y:S02]  /*42e0*/  HADD2.F32 R123, -RZ, R166.reuse.H1_H1 ;  /* 0x300000a6ff7b7230 */ /* 0x100fe40000004100 */
[----:B------:R-:W-:Y:S01]  /*42f0*/  FFMA.FTZ R178, R176, R178, R181 ;  /* 0x000000b2b0b27223 */ /* 0x000fe200000100b5 */
[----:B------:R-:W-:Y:S01]  /*4300*/  HADD2.F32 R166, -RZ, R166.H0_H0 ;  /* 0x200000a6ffa67230 */ /* 0x000fe20000004100 */
[----:B------:R-:W-:Y:S01]  /*4310*/  F2FP.SATFINITE.E4M3.F32.PACK_AB_MERGE_C R43, R136, R43, R167 ;  /* 0x0000002b882b723e */ /* 0x000fe200048070a7 */
[----:B------:R-:W-:-:S02]  /*4320*/  FMUL.FTZ R181, R123, R179 ;  /* 0x000000b37bb57220 */ /* 0x000fc40000410000 */
[----:B------:R-:W-:Y:S01]  /*4330*/  F2FP.SATFINITE.E4M3.F32.PACK_AB_MERGE_C R95, R178, R95, RZ ;  /* 0x0000005fb25f723e */ /* 0x000fe200048070ff */
[C---:B------:R-:W-:Y:S01]  /*4340*/  FMUL.FTZ R176, R166.reuse, R179 ;  /* 0x000000b3a6b07220 */ /* 0x040fe20000410000 */
[----:B------:R-:W-:-:S03]  /*4350*/  FFMA.FTZ R181, R166, R177, -R181 ;  /* 0x000000b1a6b57223 */ /* 0x000fc600000108b5 */
[----:B------:R-:W-:-:S05]  /*4360*/  FFMA.FTZ R176, R123, R177, R176 ;  /* 0x000000b17bb07223 */ /* 0x000fca00000100b0 */
[----:B------:R-:W-:-:S07]  /*4370*/  F2FP.SATFINITE.E4M3.F32.PACK_AB_MERGE_C R42, R176, R181, R95 ;  /* 0x000000b5b02a723e */ /* 0x000fce000480705f */
.L_x_498:
[----:B------:R-:W-:Y:S05]  /*4380*/  BSYNC B3 ;  /* 0x0000000000037941 */ /* 0x000fea0003800000 */
.L_x_497:
[----:B-1----:R0:W-:Y:S02]  /*4390*/  STG.E.128 desc[UR54][R48.64+0x20], R40 ;  /* 0x0000202830007986 */ /* 0x0021e4000c101d36 */
.L_x_496:
[----:B------:R-:W-:Y:S05]  /*43a0*/  BSYNC B2 ;  /* 0x0000000000027941 */ /* 0x000fea0003800000 */
.L_x_495:
[----:B------:R-:W-:Y:S01]  /*43b0*/  ISETP.NE.AND P2, PT, R36, RZ, PT ;  /* 0x000000ff2400720c */ /* 0x000fe20003f45270 */
[----:B------:R-:W-:-:S12]  /*43c0*/  BSSY B2, `(.L_x_499) ;  /* 0x000006f000027945 */ /* 0x000fd80003800000 */
[----:B------:R-:W-:Y:S05]  /*43d0*/  @!P2 BRA `(.L_x_500) ;  /* 0x0000000400b4a947 */ /* 0x000fea0003800000 */
[----:B012-4-:R0:W1:Y:S01]  /*43e0*/  LDS.128 R40, [R47+0x1cc00] ;  /* 0x01cc00002f287984 */ /* 0x0170620000000c00 */
[----:B------:R-:W-:Y:S01]  /*43f0*/  ISETP.GE.AND P2, PT, R170, R131, PT ;  /* 0x00000083aa00720c */ /* 0x000fe20003f46270 */
[----:B------:R-:W-:-:S12]  /*4400*/  BSSY B3, `(.L_x_501) ;  /* 0x0000069000037945 */ /* 0x000fd80003800000 */
[----:B0-----:R-:W-:Y:S05]  /*4410*/  @P2 BRA `(.L_x_502) ;  /* 0x00000004009c2947 */ /* 0x001fea0003800000 */
[----:B------:R-:W-:Y:S02]  /*4420*/  SHF.R.U32.HI R86, RZ, 0x8, R87 ;  /* 0x00000008ff567819 */ /* 0x000fe40000011657 */
[--C-:B------:R-:W-:Y:S02]  /*4430*/  SHF.R.U32.HI R92, RZ, 0x8, R93.reuse ;  /* 0x00000008ff5c7819 */ /* 0x100fe4000001165d */
[----:B------:R-:W-:Y:S01]  /*4440*/  SHF.R.U32.HI R95, RZ, 0x10, R93 ;  /* 0x00000010ff5f7819 */ /* 0x000fe2000001165d */
[----:B------:R-:W-:Y:S01]  /*4450*/  IMAD.SHL.U32 R86, R86, 0x100, RZ ;  /* 0x0000010056567824 */ /* 0x000fe200078e00ff */
[----:B------:R-:W-:Y:S01]  /*4460*/  LOP3.LUT R94, R93, 0xff0000ff, RZ, 0xc0, !PT ;  /* 0xff0000ff5d5e7812 */ /* 0x000fe200078ec0ff */
[----:B------:R-:W-:Y:S01]  /*4470*/  IMAD.SHL.U32 R93, R92, 0x100, RZ ;  /* 0x000001005c5d7824 */ /* 0x000fe200078e00ff */
[----:B------:R-:W-:Y:S01]  /*4480*/  SHF.R.U32.HI R123, RZ, 0x10, R87 ;  /* 0x00000010ff7b7819 */ /* 0x000fe20000011657 */
[----:B-1----:R-:W-:Y:S01]  /*4490*/  IMAD.MOV.U32 R92, RZ, RZ, R40 ;  /* 0x000000ffff5c7224 */ /* 0x002fe200078e0028 */
[----:B------:R-:W-:-:S02]  /*44a0*/  LOP3.LUT R87, R87, 0xff0000ff, RZ, 0xc0, !PT ;  /* 0xff0000ff57577812 */ /* 0x000fc400078ec0ff */
[----:B------:R-:W-:Y:S01]  /*44b0*/  LOP3.LUT R122, R94, 0xff00, R93, 0xf8, !PT ;  /* 0x0000ff005e7a7812 */ /* 0x000fe200078ef85d */
[----:B------:R-:W-:Y:S01]  /*44c0*/  IMAD.U32 R93, R95, 0x10000, RZ ;  /* 0x000100005f5d7824 */ /* 0x000fe200078e00ff */
[----:B------:R-:W-:Y:S02]  /*44d0*/  LOP3.LUT R87, R87, 0xff00, R86, 0xf8, !PT ;  /* 0x0000ff0057577812 */ /* 0x000fe400078ef856 */
[----:B------:R-:W-:Y:S02]  /*44e0*/  SHF.L.U32 R86, R123, 0x10, RZ ;  /* 0x000000107b567819 */ /* 0x000fe400000006ff */
[----:B------:R-:W-:Y:S02]  /*44f0*/  F2FP.F16.E4M3.UNPACK_B R94, R162.H1 ;  /* 0x000000a2ff5e723e */ /* 0x000fe400030006ff */
[----:B------:R-:W-:Y:S02]  /*4500*/  F2FP.F16.E4M3.UNPACK_B R40, R41 ;  /* 0x00000029ff28723e */ /* 0x000fe400020006ff */
[----:B------:R-:W-:Y:S01]  /*4510*/  LOP3.LUT R86, R87, 0xff0000, R86, 0xf8, !PT ;  /* 0x00ff000057567812 */ /* 0x000fe200078ef856 */
[----:B------:R-:W-:Y:S01]  /*4520*/  HADD2.F32 R134, -RZ, R94.H0_H0 ;  /* 0x2000005eff867230 */ /* 0x000fe20000004100 */
[----:B------:R-:W-:Y:S01]  /*4530*/  LOP3.LUT R87, R122, 0xff0000, R93, 0xf8, !PT ;  /* 0x00ff00007a577812 */ /* 0x000fe200078ef85d */
[--C-:B------:R-:W-:Y:S01]  /*4540*/  HADD2.F32 R93, -RZ, R40.reuse.H1_H1 ;  /* 0x30000028ff5d7230 */ /* 0x100fe20000004100 */
[----:B------:R-:W-:Y:S01]  /*4550*/  F2FP.F16.E4M3.UNPACK_B R122, R161.H1 ;  /* 0x000000a1ff7a723e */ /* 0x000fe200030006ff */
[----:B------:R-:W-:Y:S01]  /*4560*/  HADD2.F32 R40, -RZ, R40.H0_H0 ;  /* 0x20000028ff287230 */ /* 0x000fe20000004100 */
[----:B------:R-:W-:Y:S01]  /*4570*/  F2FP.F16.E4M3.UNPACK_B R41, R41.H1 ;  /* 0x00000029ff29723e */ /* 0x000fe200030006ff */
[----:B------:R-:W-:-:S02]  /*4580*/  HADD2.F32 R135, -RZ, R94.H1_H1 ;  /* 0x3000005eff877230 */ /* 0x000fc40000004100 */
[CC--:B------:R-:W-:Y:S01]  /*4590*/  FMUL.FTZ R137, R93.reuse, R134.reuse ;  /* 0x000000865d897220 */ /* 0x0c0fe20000410000 */
[--C-:B------:R-:W-:Y:S02]  /*45a0*/  HADD2.F32 R123, -RZ, R122.reuse.H0_H0 ;  /* 0x2000007aff7b7230 */ /* 0x100fe40000004100 */
[C---:B------:R-:W-:Y:S01]  /*45b0*/  FMUL.FTZ R134, R40.reuse, R134 ;  /* 0x0000008628867220 */ /* 0x040fe20000410000 */
[--C-:B------:R-:W-:Y:S01]  /*45c0*/  HADD2.F32 R95, -RZ, R41.reuse.H1_H1 ;  /* 0x30000029ff5f7230 */ /* 0x100fe20000004100 */
[----:B------:R-:W-:Y:S01]  /*45d0*/  F2FP.F16.E4M3.UNPACK_B R162, R162 ;  /* 0x000000a2ffa2723e */ /* 0x000fe200020006ff */
[----:B------:R-:W-:Y:S02]  /*45e0*/  HADD2.F32 R94, -RZ, R41.H0_H0 ;  /* 0x20000029ff5e7230 */ /* 0x000fe40000004100 */
[-C--:B------:R-:W-:Y:S01]  /*45f0*/  FFMA.FTZ R40, R40, R123.reuse, -R137 ;  /* 0x0000007b28287223 */ /* 0x080fe20000010889 */
[----:B------:R-:W-:Y:S02]  /*4600*/  HADD2.F32 R122, -RZ, R122.H1_H1 ;  /* 0x3000007aff7a7230 */ /* 0x000fe40000004100 */
[----:B------:R-:W-:Y:S01]  /*4610*/  FFMA.FTZ R41, R93, R123, R134 ;  /* 0x0000007b5d297223 */ /* 0x000fe20000010086 */
[-C--:B------:R-:W-:Y:S01]  /*4620*/  FMUL.FTZ R137, R95, R135.reuse ;  /* 0x000000875f897220 */ /* 0x080fe20000410000 */
[----:B------:R-:W-:Y:S01]  /*4630*/  FMUL.FTZ R136, R94, R135 ;  /* 0x000000875e887220 */ /* 0x000fe20000410000 */
[----:B------:R-:W-:Y:S01]  /*4640*/  F2FP.F16.E4M3.UNPACK_B R93, R92.H1 ;  /* 0x0000005cff5d723e */ /* 0x000fe200030006ff */
[----:B------:R-:W-:-:S02]  /*4650*/  HADD2.F32 R135, -RZ, R162.H1_H1 ;  /* 0x300000a2ff877230 */ /* 0x000fc40000004100 */
[-C--:B------:R-:W-:Y:S01]  /*4660*/  FFMA.FTZ R165, R94, R122.reuse, -R137 ;  /* 0x0000007a5ea57223 */ /* 0x080fe20000010889 */
[----:B------:R-:W-:Y:S01]  /*4670*/  FFMA.FTZ R166, R95, R122, R136 ;  /* 0x0000007a5fa67223 */ /* 0x000fe20000010088 */
[----:B------:R-:W-:Y:S01]  /*4680*/  F2FP.F16.E4M3.UNPACK_B R92, R92 ;  /* 0x0000005cff5c723e */ /* 0x000fe200020006ff */
[--C-:B------:R-:W-:Y:S01]  /*4690*/  HADD2.F32 R122, -RZ, R93.reuse.H1_H1 ;  /* 0x3000005dff7a7230 */ /* 0x100fe20000004100 */
[----:B------:R-:W-:Y:S01]  /*46a0*/  F2FP.F16.E4M3.UNPACK_B R161, R161 ;  /* 0x000000a1ffa1723e */ /* 0x000fe200020006ff */
[----:B------:R-:W-:Y:S02]  /*46b0*/  HADD2.F32 R94, -RZ, R93.H0_H0 ;  /* 0x2000005dff5e7230 */ /* 0x000fe40000004100 */
[----:B------:R-:W-:Y:S02]  /*46c0*/  HADD2.F32 R162, -RZ, R162.H0_H0 ;  /* 0x200000a2ffa27230 */ /* 0x000fe40000004100 */
[----:B------:R-:W-:Y:S01]  /*46d0*/  FMUL.FTZ R137, R122, R135 ;  /* 0x000000877a897220 */ /* 0x000fe20000410000 */
[----:B------:R-:W-:-:S02]  /*46e0*/  HADD2.F32 R95, -RZ, R92.H1_H1 ;  /* 0x3000005cff5f7230 */ /* 0x000fc40000004100 */
[C---:B------:R-:W-:Y:S01]  /*46f0*/  FMUL.FTZ R135, R94.reuse, R135 ;  /* 0x000000875e877220 */ /* 0x040fe20000410000 */
[--C-:B------:R-:W-:Y:S02]  /*4700*/  HADD2.F32 R123, -RZ, R161.reuse.H1_H1 ;  /* 0x300000a1ff7b7230 */ /* 0x100fe40000004100 */
[----:B------:R-:W-:Y:S02]  /*4710*/  HADD2.F32 R93, -RZ, R92.H0_H0 ;  /* 0x2000005cff5d7230 */ /* 0x000fe40000004100 */
[-C--:B------:R-:W-:Y:S01]  /*4720*/  FMUL.FTZ R92, R95, R162.reuse ;  /* 0x000000a25f5c7220 */ /* 0x080fe20000410000 */
[----:B------:R-:W-:Y:S02]  /*4730*/  HADD2.F32 R134, -RZ, R161.H0_H0 ;  /* 0x200000a1ff867230 */ /* 0x000fe40000004100 */
[-C--:B------:R-:W-:Y:S01]  /*4740*/  FFMA.FTZ R137, R94, R123.reuse, -R137 ;  /* 0x0000007b5e897223 */ /* 0x080fe20000010889 */
[----:B------:R-:W-:Y:S01]  /*4750*/  FFMA.FTZ R136, R122, R123, R135 ;  /* 0x0000007b7a887223 */ /* 0x000fe20000010087 */
[----:B------:R-:W-:Y:S01]  /*4760*/  F2FP.F16.E4M3.UNPACK_B R122, R43.H1 ;  /* 0x0000002bff7a723e */ /* 0x000fe200030006ff */
[C---:B------:R-:W-:Y:S01]  /*4770*/  FMUL.FTZ R162, R93.reuse, R162 ;  /* 0x000000a25da27220 */ /* 0x040fe20000410000 */
[----:B------:R-:W-:Y:S01]  /*4780*/  F2FP.F16.E4M3.UNPACK_B R135, R87.H1 ;  /* 0x00000057ff87723e */ /* 0x000fe200030006ff */
[-C--:B------:R-:W-:Y:S01]  /*4790*/  FFMA.FTZ R92, R93, R134.reuse, -R92 ;  /* 0x000000865d5c7223 */ /* 0x080fe2000001085c */
[----:B------:R-:W-:Y:S01]  /*47a0*/  F2FP.SATFINITE.E4M3.F32.PACK_AB_MERGE_C R93, R136, R137, RZ ;  /* 0x00000089885d723e */ /* 0x000fe200048070ff */
[----:B------:R-:W-:Y:S01]  /*47b0*/  FFMA.FTZ R95, R95, R134, R162 ;  /* 0x000000865f5f7223 */ /* 0x000fe200000100a2 */
[--C-:B------:R-:W-:Y:S01]  /*47c0*/  HADD2.F32 R137, -RZ, R122.reuse.H0_H0 ;  /* 0x2000007aff897230 */ /* 0x100fe20000004100 */
[----:B------:R-:W-:Y:S01]  /*47d0*/  F2FP.F16.E4M3.UNPACK_B R123, R42.H1 ;  /* 0x0000002aff7b723e */ /* 0x000fe200030006ff */
[----:B------:R-:W-:Y:S01]  /*47e0*/  HADD2.F32 R161, -RZ, R122.H1_H1 ;  /* 0x3000007affa17230 */ /* 0x000fe20000004100 */
[-C--:B------:R-:W-:Y:S01]  /*47f0*/  F2FP.F16.E4M3.UNPACK_B R122, R86.reuse.H1 ;  /* 0x00000056ff7a723e */ /* 0x080fe200030006ff */
[----:B------:R-:W-:Y:S01]  /*4800*/  HADD2.F32 R162, -RZ, R135.H1_H1 ;  /* 0x30000087ffa27230 */ /* 0x000fe20000004100 */
[----:B------:R-:W-:Y:S01]  /*4810*/  F2FP.F16.E4M3.UNPACK_B R134, R87 ;  /* 0x00000057ff86723e */ /* 0x000fe200020006ff */
[----:B------:R-:W-:Y:S01]  /*4820*/  HADD2.F32 R136, -RZ, R123.H1_H1 ;  /* 0x3000007bff887230 */ /* 0x000fe20000004100 */
[----:B------:R-:W-:Y:S01]  /*4830*/  F2FP.SATFINITE.E4M3.F32.PACK_AB_MERGE_C R94, R166, R165, RZ ;  /* 0x000000a5a65e723e */ /* 0x000fe200048070ff */
[----:B------:R-:W-:Y:S01]  /*4840*/  HADD2.F32 R166, -RZ, R122.H1_H1 ;  /* 0x3000007affa67230 */ /* 0x000fe20000004100 */
[----:B------:R-:W-:Y:S01]  /*4850*/  F2FP.F16.E4M3.UNPACK_B R87, R86 ;  /* 0x00000056ff57723e */ /* 0x000fe200020006ff */
[----:B------:R-:W-:-:S02]  /*4860*/  HADD2.F32 R165, -RZ, R134.H1_H1 ;  /* 0x30000086ffa57230 */ /* 0x000fc40000004100 */
[-C--:B------:R-:W-:Y:S01]  /*4870*/  FMUL.FTZ R86, R161, R162.reuse ;  /* 0x000000a2a1567220 */ /* 0x080fe20000410000 */
[----:B------:R-:W-:Y:S02]  /*4880*/  HADD2.F32 R123, -RZ, R123.H0_H0 ;  /* 0x2000007bff7b7230 */ /* 0x000fe40000004100 */
[C---:B------:R-:W-:Y:S01]  /*4890*/  FMUL.FTZ R178, R137.reuse, R162 ;  /* 0x000000a289b27220 */ /* 0x040fe20000410000 */
[----:B------:R-:W-:Y:S02]  /*48a0*/  HADD2.F32 R162, -RZ, R87.H1_H1 ;  /* 0x30000057ffa27230 */ /* 0x000fe40000004100 */
[----:B------:R-:W-:Y:S01]  /*48b0*/  FFMA.FTZ R86, R137, R166, -R86 ;  /* 0x000000a689567223 */ /* 0x000fe20000010856 */
[----:B------:R-:W-:Y:S01]  /*48c0*/  FMUL.FTZ R176, R136, R165 ;  /* 0x000000a588b07220 */ /* 0x000fe20000410000 */
[----:B------:R-:W-:Y:S01]  /*48d0*/  F2FP.F16.E4M3.UNPACK_B R137, R43 ;  /* 0x0000002bff89723e */ /* 0x000fe200020006ff */
[----:B------:R-:W-:Y:S01]  /*48e0*/  FMUL.FTZ R165, R123, R165 ;  /* 0x000000a57ba57220 */ /* 0x000fe20000410000 */
[----:B------:R-:W-:Y:S01]  /*48f0*/  F2FP.F16.E4M3.UNPACK_B R42, R42 ;  /* 0x0000002aff2a723e */ /* 0x000fe200020006ff */
[----:B------:R-:W-:Y:S01]  /*4900*/  FFMA.FTZ R43, R161, R166, R178 ;  /* 0x000000a6a12b7223 */ /* 0x000fe200000100b2 */
[----:B------:R-:W-:-:S02]  /*4910*/  HADD2.F32 R161, -RZ, R135.H0_H0 ;  /* 0x20000087ffa17230 */ /* 0x000fc40000004100 */
[-C--:B------:R-:W-:Y:S01]  /*4920*/  FFMA.FTZ R166, R136, R162.reuse, R165 ;  /* 0x000000a288a67223 */ /* 0x080fe200000100a5 */
[--C-:B------:R-:W-:Y:S02]  /*4930*/  HADD2.F32 R136, -RZ, R137.reuse.H0_H0 ;  /* 0x20000089ff887230 */ /* 0x100fe40000004100 */
[----:B------:R-:W-:Y:S01]  /*4940*/  FFMA.FTZ R123, R123, R162, -R176 ;  /* 0x000000a27b7b7223 */ /* 0x000fe200000108b0 */
[----:B------:R-:W-:Y:S01]  /*4950*/  HADD2.F32 R137, -RZ, R137.H1_H1 ;  /* 0x30000089ff897230 */ /* 0x000fe20000004100 */
[----:B------:R-:W-:Y:S01]  /*4960*/  F2FP.SATFINITE.E4M3.F32.PACK_AB_MERGE_C R43, R43, R86, RZ ;  /* 0x000000562b2b723e */ /* 0x000fe200048070ff */
[--C-:B------:R-:W-:Y:S02]  /*4970*/  HADD2.F32 R135, -RZ, R42.reuse.H0_H0 ;  /* 0x2000002aff877230 */ /* 0x100fe40000004100 */
[-C--:B------:R-:W-:Y:S01]  /*4980*/  FMUL.FTZ R176, R136, R161.reuse ;  /* 0x000000a188b07220 */ /* 0x080fe20000410000 */
[----:B------:R-:W-:Y:S02]  /*4990*/  HADD2.F32 R42, -RZ, R42.H1_H1 ;  /* 0x3000002aff2a7230 */ /* 0x000fe40000004100 */
[----:B------:R-:W-:Y:S01]  /*49a0*/  FMUL.FTZ R165, R137, R161 ;  /* 0x000000a189a57220 */ /* 0x000fe20000410000 */
[----:B------:R-:W-:Y:S01]  /*49b0*/  HADD2.F32 R134, -RZ, R134.H0_H0 ;  /* 0x20000086ff867230 */ /* 0x000fe20000004100 */
[----:B------:R-:W-:Y:S01]  /*49c0*/  F2FP.SATFINITE.E4M3.F32.PACK_AB_MERGE_C R123, R166, R123, RZ ;  /* 0x0000007ba67b723e */ /* 0x000fe200048070ff */
[----:B------:R-:W-:Y:S01]  /*49d0*/  HADD2.F32 R122, -RZ, R122.H0_H0 ;  /* 0x2000007aff7a7230 */ /* 0x000fe20000004100 */
[----:B------:R-:W-:Y:S01]  /*49e0*/  F2FP.SATFINITE.E4M3.F32.PACK_AB_MERGE_C R41, R41, R40, R94 ;  /* 0x000000282929723e */ /* 0x000fe2000480705e */
[----:B------:R-:W-:-:S02]  /*49f0*/  HADD2.F32 R87, -RZ, R87.H0_H0 ;  /* 0x20000057ff577230 */ /* 0x000fc40000004100 */
[-C--:B------:R-:W-:Y:S01]  /*4a00*/  FMUL.FTZ R162, R42, R134.reuse ;  /* 0x000000862aa27220 */ /* 0x080fe20000410000 */
[----:B------:R-:W-:Y:S01]  /*4a10*/  FMUL.FTZ R161, R135, R134 ;  /* 0x0000008687a17220 */ /* 0x000fe20000410000 */
[-C--:B------:R-:W-:Y:S01]  /*4a20*/  FFMA.FTZ R165, R136, R122.reuse, -R165 ;  /* 0x0000007a88a57223 */ /* 0x080fe200000108a5 */
[----:B------:R-:W-:Y:S01]  /*4a30*/  FFMA.FTZ R176, R137, R122, R176 ;  /* 0x0000007a89b07223 */ /* 0x000fe200000100b0 */
[-C--:B------:R-:W-:Y:S01]  /*4a40*/  FFMA.FTZ R162, R135, R87.reuse, -R162 ;  /* 0x0000005787a27223 */ /* 0x080fe200000108a2 */
[----:B------:R-:W-:Y:S01]  /*4a50*/  FFMA.FTZ R161, R42, R87, R161 ;  /* 0x000000572aa17223 */ /* 0x000fe200000100a1 */
[----:B------:R-:W-:Y:S02]  /*4a60*/  F2FP.SATFINITE.E4M3.F32.PACK_AB_MERGE_C R40, R95, R92, R93 ;  /* 0x0000005c5f28723e */ /* 0x000fe4000480705d */
[----:B------:R-:W-:Y:S02]  /*4a70*/  F2FP.SATFINITE.E4M3.F32.PACK_AB_MERGE_C R43, R176, R165, R43 ;  /* 0x000000a5b02b723e */ /* 0x000fe4000480702b */
[----:B------:R-:W-:-:S07]  /*4a80*/  F2FP.SATFINITE.E4M3.F32.PACK_AB_MERGE_C R42, R161, R162, R123 ;  /* 0x000000a2a12a723e */ /* 0x000fce000480707b */
.L_x_502:
[----:B------:R-:W-:Y:S05]  /*4a90*/  BSYNC B3 ;  /* 0x0000000000037941 */ /* 0x000fea0003800000 */
.L_x_501:
[----:B-1----:R0:W-:Y:S02]  /*4aa0*/  STG.E.128 desc[UR54][R48.64+0x40], R40 ;  /* 0x0000402830007986 */ /* 0x0021e4000c101d36 */
.L_x_500:
[----:B------:R-:W-:Y:S05]  /*4ab0*/  BSYNC B2 ;  /* 0x0000000000027941 */ /* 0x000fea0003800000 */
.L_x_499:
        /* <DEDUP_REMOVED lines=8> */
[----:B------:R-:W-:Y:S02]  /*4b40*/  SHF.R.U32.HI R84, RZ, 0x8, R85 ;  /* 0x00000008ff547819 */ /* 0x000fe40000011655 */
[----:B------:R-:W-:Y:S02]  /*4b50*/  LOP3.LUT R82, R83, 0xff0000ff, RZ, 0xc0, !PT ;  /* 0xff0000ff53527812 */ /* 0x000fe400078ec0ff */
[----:B------:R-:W-:Y:S01]  /*4b60*/  SHF.R.U32.HI R87, RZ, 0x10, R83 ;  /* 0x00000010ff577819 */ /* 0x000fe20000011653 */
[----:B------:R-:W-:Y:S01]  /*4b70*/  IMAD.SHL.U32 R83, R93, 0x100, RZ ;  /* 0x000001005d537824 */ /* 0x000fe200078e00ff */
[----:B------:R-:W-:Y:S02]  /*4b80*/  LOP3.LUT R86, R85, 0xff0000ff, RZ, 0xc0, !PT ;  /* 0xff0000ff55567812 */ /* 0x000fe400078ec0ff */
[----:B------:R-:W-:Y:S01]  /*4b90*/  SHF.R.U32.HI R92, RZ, 0x10, R85 ;  /* 0x00000010ff5c7819 */ /* 0x000fe20000011655 */
[----:B------:R-:W-:Y:S01]  /*4ba0*/  IMAD.SHL.U32 R85, R84, 0x100, RZ ;  /* 0x0000010054557824 */ /* 0x000fe200078e00ff */
[----:B------:R-:W-:Y:S01]  /*4bb0*/  LOP3.LUT R82, R82, 0xff00, R83, 0xf8, !PT ;  /* 0x0000ff0052527812 */ /* 0x000fe200078ef853 */
[----:B-1----:R-:W-:Y:S01]  /*4bc0*/  IMAD.MOV.U32 R84, RZ, RZ, R40 ;  /* 0x000000ffff547224 */ /* 0x002fe200078e0028 */
[----:B------:R-:W-:Y:S01]  /*4bd0*/  SHF.L.U32 R83, R87, 0x10, RZ ;  /* 0x0000001057537819 */ /* 0x000fe200000006ff */
[----:B------:R-:W-:Y:S01]  /*4be0*/  IMAD.U32 R92, R92, 0x10000, RZ ;  /* 0x000100005c5c7824 */ /* 0x000fe200078e00ff */
[----:B------:R-:W-:-:S02]  /*4bf0*/  LOP3.LUT R85, R86, 0xff00, R85, 0xf8, !PT ;  /* 0x0000ff0056557812 */ /* 0x000fc400078ef855 */
        /* <DEDUP_REMOVED lines=19> */
[CC--:B------:R-:W-:Y:S01]  /*4d30*/  FMUL.FTZ R123, R87.reuse, R95.reuse ;  /* 0x0000005f577b7220 */ /* 0x0c0fe20000410000 */
[C---:B------:R-:W-:Y:S01]  /*4d40*/  FMUL.FTZ R122, R86.reuse, R95 ;  /* 0x0000005f567a7220 */ /* 0x040fe20000410000 */
[-C--:B------:R-:W-:Y:S01]  /*4d50*/  F2FP.F16.E4M3.UNPACK_B R85, R84.reuse.H1 ;  /* 0x00000054ff55723e */ /* 0x080fe200030006ff */
[----:B------:R-:W-:Y:S01]  /*4d60*/  HADD2.F32 R93, -RZ, R160.H1_H1 ;  /* 0x300000a0ff5d7230 */ /* 0x000fe20000004100 */
[----:B------:R-:W-:Y:S01]  /*4d70*/  F2FP.F16.E4M3.UNPACK_B R84, R84 ;  /* 0x00000054ff54723e */ /* 0x000fe200020006ff */
[-C--:B------:R-:W-:Y:S01]  /*4d80*/  FFMA.FTZ R123, R86, R92.reuse, -R123 ;  /* 0x0000005c567b7223 */ /* 0x080fe2000001087b */
[----:B------:R-:W-:Y:S01]  /*4d90*/  FFMA.FTZ R134, R87, R92, R122 ;  /* 0x0000005c57867223 */ /* 0x000fe2000001007a */
[----:B------:R-:W-:Y:S01]  /*4da0*/  F2FP.F16.E4M3.UNPACK_B R159, R159 ;  /* 0x0000009fff9f723e */ /* 0x000fe200020006ff */
[--C-:B------:R-:W-:Y:S01]  /*4db0*/  HADD2.F32 R87, -RZ, R85.reuse.H0_H0 ;  /* 0x20000055ff577230 */ /* 0x100fe20000004100 */
[----:B------:R-:W-:Y:S01]  /*4dc0*/  F2FP.F16.E4M3.UNPACK_B R135, R83.H1 ;  /* 0x00000053ff87723e */ /* 0x000fe200030006ff */
[----:B------:R-:W-:-:S02]  /*4dd0*/  HADD2.F32 R92, -RZ, R85.H1_H1 ;  /* 0x30000055ff5c7230 */ /* 0x000fc40000004100 */
[----:B------:R-:W-:Y:S02]  /*4de0*/  HADD2.F32 R160, -RZ, R160.H0_H0 ;  /* 0x200000a0ffa07230 */ /* 0x000fe40000004100 */
[-C--:B------:R-:W-:Y:S01]  /*4df0*/  FMUL.FTZ R95, R87, R93.reuse ;  /* 0x0000005d575f7220 */ /* 0x080fe20000410000 */
[--C-:B------:R-:W-:Y:S02]  /*4e00*/  HADD2.F32 R86, -RZ, R84.reuse.H1_H1 ;  /* 0x30000054ff567230 */ /* 0x100fe40000004100 */
[----:B------:R-:W-:Y:S01]  /*4e10*/  FMUL.FTZ R122, R92, R93 ;  /* 0x0000005d5c7a7220 */ /* 0x000fe20000410000 */
[----:B------:R-:W-:Y:S02]  /*4e20*/  HADD2.F32 R85, -RZ, R84.H0_H0 ;  /* 0x20000054ff557230 */ /* 0x000fe40000004100 */
[--C-:B------:R-:W-:Y:S02]  /*4e30*/  HADD2.F32 R84, -RZ, R159.reuse.H1_H1 ;  /* 0x3000009fff547230 */ /* 0x100fe40000004100 */
[----:B------:R-:W-:Y:S01]  /*4e40*/  FMUL.FTZ R94, R86, R160 ;  /* 0x000000a0565e7220 */ /* 0x000fe20000410000 */
[----:B------:R-:W-:-:S02]  /*4e50*/  HADD2.F32 R159, -RZ, R159.H0_H0 ;  /* 0x2000009fff9f7230 */ /* 0x000fc40000004100 */
[----:B------:R-:W-:Y:S01]  /*4e60*/  FMUL.FTZ R93, R85, R160 ;  /* 0x000000a0555d7220 */ /* 0x000fe20000410000 */
[--C-:B------:R-:W-:Y:S02]  /*4e70*/  HADD2.F32 R137, -RZ, R135.reuse.H1_H1 ;  /* 0x30000087ff897230 */ /* 0x100fe40000004100 */
[-C--:B------:R-:W-:Y:S01]  /*4e80*/  FFMA.FTZ R87, R87, R84.reuse, -R122 ;  /* 0x0000005457577223 */ /* 0x080fe2000001087a */
[----:B------:R-:W-:Y:S01]  /*4e90*/  FFMA.FTZ R92, R92, R84, R95 ;  /* 0x000000545c5c7223 */ /* 0x000fe2000001005f */
[-C--:B------:R-:W-:Y:S01]  /*4ea0*/  FFMA.FTZ R84, R85, R159.reuse, -R94 ;  /* 0x0000009f55547223 */ /* 0x080fe2000001085e */
[----:B------:R-:W-:Y:S01]  /*4eb0*/  FFMA.FTZ R85, R86, R159, R93 ;  /* 0x0000009f56557223 */ /* 0x000fe2000001005d */
[----:B------:R-:W-:Y:S01]  /*4ec0*/  F2FP.F16.E4M3.UNPACK_B R93, R43.H1 ;  /* 0x0000002bff5d723e */ /* 0x000fe200030006ff */
[----:B------:R-:W-:Y:S01]  /*4ed0*/  HADD2.F32 R135, -RZ, R135.H0_H0 ;  /* 0x20000087ff877230 */ /* 0x000fe20000004100 */
[----:B------:R-:W-:Y:S02]  /*4ee0*/  F2FP.SATFINITE.E4M3.F32.PACK_AB_MERGE_C R86, R134, R123, RZ ;  /* 0x0000007b8656723e */ /* 0x000fe400048070ff */
[----:B------:R-:W-:Y:S01]  /*4ef0*/  F2FP.SATFINITE.E4M3.F32.PACK_AB_MERGE_C R87, R92, R87, RZ ;  /* 0x000000575c57723e */ /* 0x000fe200048070ff */
[--C-:B------:R-:W-:Y:S01]  /*4f00*/  HADD2.F32 R94, -RZ, R93.reuse.H0_H0 ;  /* 0x2000005dff5e7230 */ /* 0x100fe20000004100 */
[----:B------:R-:W-:Y:S01]  /*4f10*/  F2FP.F16.E4M3.UNPACK_B R122, R82.H1 ;  /* 0x00000052ff7a723e */ /* 0x000fe200030006ff */
[----:B------:R-:W-:Y:S01]  /*4f20*/  HADD2.F32 R93, -RZ, R93.H1_H1 ;  /* 0x3000005dff5d7230 */ /* 0x000fe20000004100 */
[----:B------:R-:W-:-:S02]  /*4f30*/  F2FP.F16.E4M3.UNPACK_B R92, R42.H1 ;  /* 0x0000002aff5c723e */ /* 0x000fc400030006ff */
[----:B------:R-:W-:Y:S01]  /*4f40*/  F2FP.F16.E4M3.UNPACK_B R134, R83 ;  /* 0x00000053ff86723e */ /* 0x000fe200020006ff */
[----:B------:R-:W-:Y:S01]  /*4f50*/  HADD2.F32 R123, -RZ, R122.H1_H1 ;  /* 0x3000007aff7b7230 */ /* 0x000fe20000004100 */
[----:B------:R-:W-:Y:S01]  /*4f60*/  F2FP.F16.E4M3.UNPACK_B R95, R82 ;  /* 0x00000052ff5f723e */ /* 0x000fe200020006ff */
[----:B------:R-:W-:Y:S02]  /*4f70*/  HADD2.F32 R83, -RZ, R92.H1_H1 ;  /* 0x3000005cff537230 */ /* 0x000fe40000004100 */
[-C--:B------:R-:W-:Y:S01]  /*4f80*/  FMUL.FTZ R159, R93, R137.reuse ;  /* 0x000000895d9f7220 */ /* 0x080fe20000410000 */
[----:B------:R-:W-:Y:S02]  /*4f90*/  HADD2.F32 R136, -RZ, R134.H1_H1 ;  /* 0x30000086ff887230 */ /* 0x000fe40000004100 */
[C---:B------:R-:W-:Y:S01]  /*4fa0*/  FMUL.FTZ R160, R94.reuse, R137 ;  /* 0x000000895ea07220 */ /* 0x040fe20000410000 */
[----:B------:R-:W-:Y:S02]  /*4fb0*/  HADD2.F32 R92, -RZ, R92.H0_H0 ;  /* 0x2000005cff5c7230 */ /* 0x000fe40000004100 */
[----:B------:R-:W-:Y:S01]  /*4fc0*/  FFMA.FTZ R82, R94, R123, -R159 ;  /* 0x0000007b5e527223 */ /* 0x000fe2000001089f */
[----:B------:R-:W-:-:S02]  /*4fd0*/  HADD2.F32 R94, -RZ, R95.H1_H1 ;  /* 0x3000005fff5e7230 */ /* 0x000fc40000004100 */
[CC--:B------:R-:W-:Y:S01]  /*4fe0*/  FMUL.FTZ R137, R83.reuse, R136.reuse ;  /* 0x0000008853897220 */ /* 0x0c0fe20000410000 */
[----:B------:R-:W-:Y:S01]  /*4ff0*/  F2FP.F16.E4M3.UNPACK_B R43, R43 ;  /* 0x0000002bff2b723e */ /* 0x000fe200020006ff */
[C---:B------:R-:W-:Y:S01]  /*5000*/  FMUL.FTZ R136, R92.reuse, R136 ;  /* 0x000000885c887220 */ /* 0x040fe20000410000 */
[----:B------:R-:W-:Y:S01]  /*5010*/  F2FP.F16.E4M3.UNPACK_B R42, R42 ;  /* 0x0000002aff2a723e */ /* 0x000fe200020006ff */
[-C--:B------:R-:W-:Y:S01]  /*5020*/  FFMA.FTZ R137, R92, R94.reuse, -R137 ;  /* 0x0000005e5c897223 */ /* 0x080fe20000010889 */
[----:B------:R-:W-:Y:S02]  /*5030*/  HADD2.F32 R134, -RZ, R134.H0_H0 ;  /* 0x20000086ff867230 */ /* 0x000fe40000004100 */
[----:B------:R-:W-:Y:S01]  /*5040*/  FFMA.FTZ R136, R83, R94, R136 ;  /* 0x0000005e53887223 */ /* 0x000fe20000010088 */
[--C-:B------:R-:W-:Y:S02]  /*5050*/  HADD2.F32 R83, -RZ, R43.reuse.H0_H0 ;  /* 0x2000002bff537230 */ /* 0x100fe40000004100 */
[----:B------:R-:W-:Y:S01]  /*5060*/  FFMA.FTZ R123, R93, R123, R160 ;  /* 0x0000007b5d7b7223 */ /* 0x000fe200000100a0 */
[----:B------:R-:W-:Y:S01]  /*5070*/  HADD2.F32 R92, -RZ, R43.H1_H1 ;  /* 0x3000002bff5c7230 */ /* 0x000fe20000004100 */
[----:B------:R-:W-:Y:S01]  /*5080*/  F2FP.SATFINITE.E4M3.F32.PACK_AB_MERGE_C R41, R41, R40, R86 ;  /* 0x000000282929723e */ /* 0x000fe20004807056 */
[--C-:B------:R-:W-:Y:S01]  /*5090*/  HADD2.F32 R43, -RZ, R42.reuse.H0_H0 ;  /* 0x2000002aff2b7230 */ /* 0x100fe20000004100 */
[----:B------:R-:W-:Y:S01]  /*50a0*/  F2FP.SATFINITE.E4M3.F32.PACK_AB_MERGE_C R136, R136, R137, RZ ;  /* 0x000000898888723e */ /* 0x000fe200048070ff */
[----:B------:R-:W-:-:S02]  /*50b0*/  HADD2.F32 R42, -RZ, R42.H1_H1 ;  /* 0x3000002aff2a7230 */ /* 0x000fc40000004100 */
[-C--:B------:R-:W-:Y:S01]  /*50c0*/  FMUL.FTZ R160, R92, R135.reuse ;  /* 0x000000875ca07220 */ /* 0x080fe20000410000 */
[----:B------:R-:W-:Y:S02]  /*50d0*/  HADD2.F32 R122, -RZ, R122.H0_H0 ;  /* 0x2000007aff7a7230 */ /* 0x000fe40000004100 */
[----:B------:R-:W-:Y:S01]  /*50e0*/  FMUL.FTZ R135, R83, R135 ;  /* 0x0000008753877220 */ /* 0x000fe20000410000 */
[----:B------:R-:W-:Y:S02]  /*50f0*/  HADD2.F32 R95, -RZ, R95.H0_H0 ;  /* 0x2000005fff5f7230 */ /* 0x000fe40000004100 */
[-C--:B------:R-:W-:Y:S01]  /*5100*/  FMUL.FTZ R94, R42, R134.reuse ;  /* 0x000000862a5e7220 */ /* 0x080fe20000410000 */
[----:B------:R-:W-:Y:S01]  /*5110*/  FMUL.FTZ R93, R43, R134 ;  /* 0x000000862b5d7220 */ /* 0x000fe20000410000 */
[-C--:B------:R-:W-:Y:S01]  /*5120*/  FFMA.FTZ R160, R83, R122.reuse, -R160 ;  /* 0x0000007a53a07223 */ /* 0x080fe200000108a0 */
[----:B------:R-:W-:Y:S01]  /*5130*/  FFMA.FTZ R135, R92, R122, R135 ;  /* 0x0000007a5c877223 */ /* 0x000fe20000010087 */
[-C--:B------:R-:W-:Y:S01]  /*5140*/  FFMA.FTZ R94, R43, R95.reuse, -R94 ;  /* 0x0000005f2b5e7223 */ /* 0x080fe2000001085e */
[----:B------:R-:W-:Y:S01]  /*5150*/  FFMA.FTZ R93, R42, R95, R93 ;  /* 0x0000005f2a5d7223 */ /* 0x000fe2000001005d */
[----:B------:R-:W-:-:S02]  /*5160*/  F2FP.SATFINITE.E4M3.F32.PACK_AB_MERGE_C R82, R123, R82, RZ ;  /* 0x000000527b52723e */ /* 0x000fc400048070ff */
[----:B------:R-:W-:Y:S02]  /*5170*/  F2FP.SATFINITE.E4M3.F32.PACK_AB_MERGE_C R40, R85, R84, R87 ;  /* 0x000000545528723e */ /* 0x000fe40004807057 */
[----:B------:R-:W-:Y:S02]  /*5180*/  F2FP.SATFINITE.E4M3.F32.PACK_AB_MERGE_C R42, R93, R94, R136 ;  /* 0x0000005e5d2a723e */ /* 0x000fe40004807088 */
[----:B------:R-:W-:-:S07]  /*5190*/  F2FP.SATFINITE.E4M3.F32.PACK_AB_MERGE_C R43, R135, R160, R82 ;  /* 0x000000a0872b723e */ /* 0x000fce0004807052 */
.L_x_506:
[----:B------:R-:W-:Y:S05]  /*51a0*/  BSYNC B3 ;  /* 0x0000000000037941 */ /* 0x000fea0003800000 */
.L_x_505:
[----:B-1----:R0:W-:Y:S02]  /*51b0*/  STG.E.128 desc[UR54][R48.64+0x60], R40 ;  /* 0x0000602830007986 */ /* 0x0021e4000c101d36 */
.L_x_504:
[----:B------:R-:W-:Y:S05]  /*51c0*/  BSYNC B2 ;  /* 0x0000000000027941 */ /* 0x000fea0003800000 */
.L_x_503:
[----:B------:R-:W-:Y:S01]  /*51d0*/  ISETP.NE.AND P2, PT, R38, RZ, PT ;  /* 0x000000ff2600720c */ /* 0x000fe20003f45270 */
[----:B------:R-:W-:-:S12]  /*51e0*/  BSSY B2, `(.L_x_507) ;  /* 0x0000070000027945 */ /* 0x000fd80003800000 */
[----:B------:R-:W-:Y:S05]  /*51f0*/  @!P2 BRA `(.L_x_508) ;  /* 0x0000000400b8a947 */ /* 0x000fea0003800000 */
[----:B012-4-:R0:W1:Y:S01]  /*5200*/  LDS.128 R40, [R47+0x1f400] ;  /* 0x01f400002f287984 */ /* 0x0170620000000c00 */
[----:B------:R-:W-:Y:S01]  /*5210*/  ISETP.GE.AND P2, PT, R172, R131, PT ;  /* 0x00000083ac00720c */ /* 0x000fe20003f46270 */
[----:B------:R-:W-:-:S12]  /*5220*/  BSSY B3, `(.L_x_509) ;  /* 0x000006a000037945 */ /* 0x000fd80003800000 */
[----:B0-----:R-:W-:Y:S05]  /*5230*/  @P2 BRA `(.L_x_510) ;  /* 0x0000000400a02947 */ /* 0x001fea0003800000 */
[--C-:B------:R-:W-:Y:S02]  /*5240*/  SHF.R.U32.HI R86, RZ, 0x10, R79.reuse ;  /* 0x00000010ff567819 */ /* 0x100fe4000001164f */
[----:B------:R-:W-:Y:S02]  /*5250*/  SHF.R.U32.HI R78, RZ, 0x8, R79 ;  /* 0x00000008ff4e7819 */ /* 0x000fe4000001164f */
[----:B------:R-:W-:Y:S02]  /*5260*/  LOP3.LUT R83, R79, 0xff0000ff, RZ, 0xc0, !PT ;  /* 0xff0000ff4f537812 */ /* 0x000fe400078ec0ff */
[--C-:B------:R-:W-:Y:S01]  /*5270*/  SHF.R.U32.HI R79, RZ, 0x8, R81.reuse ;  /* 0x00000008ff4f7819 */ /* 0x100fe20000011651 */
[----:B------:R-:W-:Y:S01]  /*5280*/  IMAD.SHL.U32 R78, R78, 0x100, RZ ;  /* 0x000001004e4e7824 */ /* 0x000fe200078e00ff */
[----:B------:R-:W-:Y:S02]  /*5290*/  SHF.R.U32.HI R85, RZ, 0x10, R81 ;  /* 0x00000010ff557819 */ /* 0x000fe40000011651 */
[----:B------:R-:W-:Y:S01]  /*52a0*/  LOP3.LUT R82, R81, 0xff0000ff, RZ, 0xc0, !PT ;  /* 0xff0000ff51527812 */ /* 0x000fe200078ec0ff */
[----:B------:R-:W-:Y:S01]  /*52b0*/  IMAD.SHL.U32 R81, R79, 0x100, RZ ;  /* 0x000001004f517824 */ /* 0x000fe200078e00ff */
[----:B-1----:R-:W-:Y:S01]  /*52c0*/  MOV R80, R40 ;  /* 0x0000002800507202 */ /* 0x002fe20000000f00 */
[----:B------:R-:W-:Y:S01]  /*52d0*/  IMAD.MOV.U32 R79, RZ, RZ, R41 ;  /* 0x000000ffff4f7224 */ /* 0x000fe200078e0029 */
[----:B------:R-:W-:Y:S01]  /*52e0*/  LOP3.LUT R78, R83, 0xff00, R78, 0xf8, !PT ;  /* 0x0000ff00534e7812 */ /* 0x000fe200078ef84e */
[----:B------:R-:W-:Y:S01]  /*52f0*/  IMAD.U32 R41, R86, 0x10000, RZ ;  /* 0x0001000056297824 */ /* 0x000fe200078e00ff */
[----:B------:R-:W-:Y:S01]  /*5300*/  LOP3.LUT R84, R82, 0xff00, R81, 0xf8, !PT ;  /* 0x0000ff0052547812 */ /* 0x000fe200078ef851 */
[----:B------:R-:W-:Y:S01]  /*5310*/  IMAD.U32 R81, R85, 0x10000, RZ ;  /* 0x0001000055517824 */ /* 0x000fe200078e00ff */
[----:B------:R-:W-:-:S02]  /*5320*/  F2FP.F16.E4M3.UNPACK_B R82, R155.H1 ;  /* 0x0000009bff52723e */ /* 0x000fc400030006ff */
        /* <DEDUP_REMOVED lines=8> */
[----:B------:R-:W-:Y:S02]  /*53b0*/  HADD2.F32 R87, -RZ, R82.H1_H1 ;  /* 0x30000052ff577230 */ /* 0x000fe40000004100 */
[----:B------:R-:W-:Y:S01]  /*53c0*/  FMUL.FTZ R93, R81, R86 ;  /* 0x00000056515d7220 */ /* 0x000fe20000410000 */
[----:B------:R-:W-:-:S02]  /*53d0*/  HADD2.F32 R85, -RZ, R84.H0_H0 ;  /* 0x20000054ff557230 */ /* 0x000fc40000004100 */
        /* <DEDUP_REMOVED lines=16> */
[----:B------:R-:W-:Y:S01]  /*54e0*/  HADD2.F32 R83, -RZ, R81.H0_H0 ;  /* 0x20000051ff537230 */ /* 0x000fe20000004100 */
[----:B------:R-:W-:Y:S01]  /*54f0*/  F2FP.F16.E4M3.UNPACK_B R95, R78.H1 ;  /* 0x0000004eff5f723e */ /* 0x000fe200030006ff */
[--C-:B------:R-:W-:Y:S02]  /*5500*/  HADD2.F32 R81, -RZ, R80.reuse.H0_H0 ;  /* 0x20000050ff517230 */ /* 0x100fe40000004100 */
[----:B------:R-:W-:Y:S01]  /*5510*/  FMUL.FTZ R92, R84, R85 ;  /* 0x00000055545c7220 */ /* 0x000fe20000410000 */
[----:B------:R-:W-:-:S02]  /*5520*/  HADD2.F32 R82, -RZ, R80.H1_H1 ;  /* 0x30000050ff527230 */ /* 0x000fc40000004100 */
[----:B------:R-:W-:Y:S01]  /*5530*/  FMUL.FTZ R85, R83, R85 ;  /* 0x0000005553557220 */ /* 0x000fe20000410000 */
[----:B------:R-:W-:Y:S01]  /*5540*/  HADD2.F32 R155, -RZ, R155.H0_H0 ;  /* 0x2000009bff9b7230 */ /* 0x000fe20000004100 */
[----:B------:R-:W-:Y:S01]  /*5550*/  F2FP.F16.E4M3.UNPACK_B R87, R41 ;  /* 0x00000029ff57723e */ /* 0x000fe200020006ff */
[--C-:B------:R-:W-:Y:S02]  /*5560*/  HADD2.F32 R80, -RZ, R151.reuse.H1_H1 ;  /* 0x30000097ff507230 */ /* 0x100fe40000004100 */
[----:B------:R-:W-:Y:S02]  /*5570*/  HADD2.F32 R151, -RZ, R151.H0_H0 ;  /* 0x20000097ff977230 */ /* 0x000fe40000004100 */
[-C--:B------:R-:W-:Y:S01]  /*5580*/  FMUL.FTZ R86, R82, R155.reuse ;  /* 0x0000009b52567220 */ /* 0x080fe20000410000 */
[----:B------:R-:W-:Y:S01]  /*5590*/  FMUL.FTZ R155, R81, R155 ;  /* 0x0000009b519b7220 */ /* 0x000fe20000410000 */
[-C--:B------:R-:W-:Y:S01]  /*55a0*/  FFMA.FTZ R84, R84, R80.reuse, R85 ;  /* 0x0000005054547223 */ /* 0x080fe20000010055 */
[----:B------:R-:W-:Y:S01]  /*55b0*/  FFMA.FTZ R83, R83, R80, -R92 ;  /* 0x0000005053537223 */ /* 0x000fe2000001085c */
[----:B------:R-:W-:Y:S01]  /*55c0*/  F2FP.F16.E4M3.UNPACK_B R85, R43.H1 ;  /* 0x0000002bff55723e */ /* 0x000fe200030006ff */
[-C--:B------:R-:W-:Y:S01]  /*55d0*/  FFMA.FTZ R80, R81, R151.reuse, -R86 ;  /* 0x0000009751507223 */ /* 0x080fe20000010856 */
[----:B------:R-:W-:Y:S01]  /*55e0*/  FFMA.FTZ R81, R82, R151, R155 ;  /* 0x0000009752517223 */ /* 0x000fe2000001009b */
[----:B------:R-:W-:Y:S01]  /*55f0*/  F2FP.SATFINITE.E4M3.F32.PACK_AB_MERGE_C R82, R94, R93, RZ ;  /* 0x0000005d5e52723e */ /* 0x000fe200048070ff */
[----:B------:R-:W-:Y:S01]  /*5600*/  HADD2.F32 R122, -RZ, R95.H1_H1 ;  /* 0x3000005fff7a7230 */ /* 0x000fe20000004100 */
[----:B------:R-:W-:Y:S01]  /*5610*/  F2FP.SATFINITE.E4M3.F32.PACK_AB_MERGE_C R83, R84, R83, RZ ;  /* 0x000000535453723e */ /* 0x000fe200048070ff */
[--C-:B------:R-:W-:Y:S01]  /*5620*/  HADD2.F32 R86, -RZ, R85.reuse.H0_H0 ;  /* 0x20000055ff567230 */ /* 0x100fe20000004100 */
[----:B------:R-:W-:Y:S01]  /*5630*/  F2FP.F16.E4M3.UNPACK_B R92, R41.H1 ;  /* 0x00000029ff5c723e */ /* 0x000fe200030006ff */
[----:B------:R-:W-:Y:S01]  /*5640*/  HADD2.F32 R85, -RZ, R85.H1_H1 ;  /* 0x30000055ff557230 */ /* 0x000fe20000004100 */
[----:B------:R-:W-:Y:S01]  /*5650*/  F2FP.F16.E4M3.UNPACK_B R84, R42.H1 ;  /* 0x0000002aff54723e */ /* 0x000fe200030006ff */
[----:B------:R-:W-:Y:S01]  /*5660*/  HADD2.F32 R95, -RZ, R95.H0_H0 ;  /* 0x2000005fff5f7230 */ /* 0x000fe20000004100 */
[----:B------:R-:W-:Y:S01]  /*5670*/  F2FP.F16.E4M3.UNPACK_B R94, R78 ;  /* 0x0000004eff5e723e */ /* 0x000fe200020006ff */
[----:B------:R-:W-:-:S02]  /*5680*/  HADD2.F32 R93, -RZ, R92.H1_H1 ;  /* 0x3000005cff5d7230 */ /* 0x000fc40000004100 */
[----:B------:R-:W-:Y:S01]  /*5690*/  FMUL.FTZ R41, R85, R122 ;  /* 0x0000007a55297220 */ /* 0x000fe20000410000 */
[----:B------:R-:W-:Y:S01]  /*56a0*/  HADD2.F32 R78, -RZ, R84.H1_H1 ;  /* 0x30000054ff4e7230 */ /* 0x000fe20000004100 */
[----:B------:R-:W-:Y:S01]  /*56b0*/  F2FP.F16.E4M3.UNPACK_B R43, R43 ;  /* 0x0000002bff2b723e */ /* 0x000fe200020006ff */
[----:B------:R-:W-:Y:S02]  /*56c0*/  HADD2.F32 R123, -RZ, R94.H1_H1 ;  /* 0x3000005eff7b7230 */ /* 0x000fe40000004100 */
[----:B------:R-:W-:Y:S01]  /*56d0*/  FFMA.FTZ R134, R86, R93, -R41 ;  /* 0x0000005d56867223 */ /* 0x000fe20000010829 */
[----:B------:R-:W-:Y:S01]  /*56e0*/  HADD2.F32 R84, -RZ, R84.H0_H0 ;  /* 0x20000054ff547230 */ /* 0x000fe20000004100 */
[----:B------:R-:W-:Y:S01]  /*56f0*/  F2FP.F16.E4M3.UNPACK_B R42, R42 ;  /* 0x0000002aff2a723e */ /* 0x000fe200020006ff */
[----:B------:R-:W-:Y:S02]  /*5700*/  HADD2.F32 R41, -RZ, R87.H1_H1 ;  /* 0x30000057ff297230 */ /* 0x000fe40000004100 */
[-C--:B------:R-:W-:Y:S01]  /*5710*/  FMUL.FTZ R135, R78, R123.reuse ;  /* 0x0000007b4e877220 */ /* 0x080fe20000410000 */
[----:B------:R-:W-:Y:S01]  /*5720*/  FMUL.FTZ R122, R86, R122 ;  /* 0x0000007a567a7220 */ /* 0x000fe20000410000 */
[----:B------:R-:W-:Y:S01]  /*5730*/  FMUL.FTZ R123, R84, R123 ;  /* 0x0000007b547b7220 */ /* 0x000fe20000410000 */
[----:B------:R-:W-:-:S02]  /*5740*/  HADD2.F32 R94, -RZ, R94.H0_H0 ;  /* 0x2000005eff5e7230 */ /* 0x000fc40000004100 */
[----:B------:R-:W-:Y:S01]  /*5750*/  FFMA.FTZ R135, R84, R41, -R135 ;  /* 0x0000002954877223 */ /* 0x000fe20000010887 */
[----:B------:R-:W-:Y:S01]  /*5760*/  FFMA.FTZ R137, R85, R93, R122 ;  /* 0x0000005d55897223 */ /* 0x000fe2000001007a */
[----:B------:R-:W-:Y:S01]  /*5770*/  FFMA.FTZ R86, R78, R41, R123 ;  /* 0x000000294e567223 */ /* 0x000fe2000001007b */
[--C-:B------:R-:W-:Y:S02]  /*5780*/  HADD2.F32 R78, -RZ, R43.reuse.H0_H0 ;  /* 0x2000002bff4e7230 */ /* 0x100fe40000004100 */
[--C-:B------:R-:W-:Y:S01]  /*5790*/  HADD2.F32 R41, -RZ, R42.reuse.H0_H0 ;  /* 0x2000002aff297230 */ /* 0x100fe20000004100 */
[----:B------:R-:W-:Y:S01]  /*57a0*/  F2FP.SATFINITE.E4M3.F32.PACK_AB_MERGE_C R134, R137, R134, RZ ;  /* 0x000000868986723e */ /* 0x000fe200048070ff */
[----:B------:R-:W-:Y:S02]  /*57b0*/  HADD2.F32 R43, -RZ, R43.H1_H1 ;  /* 0x3000002bff2b7230 */ /* 0x000fe40000004100 */
[----:B------:R-:W-:Y:S01]  /*57c0*/  FMUL.FTZ R122, R78, R95 ;  /* 0x0000005f4e7a7220 */ /* 0x000fe20000410000 */
[----:B------:R-:W-:-:S02]  /*57d0*/  HADD2.F32 R42, -RZ, R42.H1_H1 ;  /* 0x3000002aff2a7230 */ /* 0x000fc40000004100 */
[-C--:B------:R-:W-:Y:S01]  /*57e0*/  FMUL.FTZ R85, R41, R94.reuse ;  /* 0x0000005e29557220 */ /* 0x080fe20000410000 */
[----:B------:R-:W-:Y:S02]  /*57f0*/  HADD2.F32 R92, -RZ, R92.H0_H0 ;  /* 0x2000005cff5c7230 */ /* 0x000fe40000004100 */
[C---:B------:R-:W-:Y:S01]  /*5800*/  FMUL.FTZ R93, R43.reuse, R95 ;  /* 0x0000005f2b5d7220 */ /* 0x040fe20000410000 */
[----:B------:R-:W-:Y:S02]  /*5810*/  HADD2.F32 R87, -RZ, R87.H0_H0 ;  /* 0x20000057ff577230 */ /* 0x000fe40000004100 */
[----:B------:R-:W-:Y:S01]  /*5820*/  FMUL.FTZ R84, R42, R94 ;  /* 0x0000005e2a547220 */ /* 0x000fe20000410000 */
[----:B------:R-:W-:Y:S01]  /*5830*/  F2FP.SATFINITE.E4M3.F32.PACK_AB_MERGE_C R86, R86, R135, RZ ;  /* 0x000000875656723e */ /* 0x000fe200048070ff */
[-C--:B------:R-:W-:Y:S01]  /*5840*/  FFMA.FTZ R93, R78, R92.reuse, -R93 ;  /* 0x0000005c4e5d7223 */ /* 0x080fe2000001085d */
[----:B------:R-:W-:Y:S01]  /*5850*/  FFMA.FTZ R122, R43, R92, R122 ;  /* 0x0000005c2b7a7223 */ /* 0x000fe2000001007a */
[-C--:B------:R-:W-:Y:S01]  /*5860*/  FFMA.FTZ R84, R41, R87.reuse, -R84 ;  /* 0x0000005729547223 */ /* 0x080fe20000010854 */
[----:B------:R-:W-:Y:S01]  /*5870*/  FFMA.FTZ R85, R42, R87, R85 ;  /* 0x000000572a557223 */ /* 0x000fe20000010055 */
[----:B------:R-:W-:-:S02]  /*5880*/  F2FP.SATFINITE.E4M3.F32.PACK_AB_MERGE_C R41, R79, R40, R82 ;  /* 0x000000284f29723e */ /* 0x000fc40004807052 */
[----:B------:R-:W-:Y:S02]  /*5890*/  F2FP.SATFINITE.E4M3.F32.PACK_AB_MERGE_C R40, R81, R80, R83 ;  /* 0x000000505128723e */ /* 0x000fe40004807053 */
[----:B------:R-:W-:Y:S02]  /*58a0*/  F2FP.SATFINITE.E4M3.F32.PACK_AB_MERGE_C R42, R85, R84, R86 ;  /* 0x00000054552a723e */ /* 0x000fe40004807056 */
[----:B------:R-:W-:-:S07]  /*58b0*/  F2FP.SATFINITE.E4M3.F32.PACK_AB_MERGE_C R43, R122, R93, R134 ;  /* 0x0000005d7a2b723e */ /* 0x000fce0004807086 */
.L_x_510:
[----:B------:R-:W-:Y:S05]  /*58c0*/  BSYNC B3 ;  /* 0x0000000000037941 */ /* 0x000fea0003800000 */
.L_x_509:
[----:B-1----:R0:W-:Y:S02]  /*58d0*/  STG.E.128 desc[UR54][R48.64+0x80], R40 ;  /* 0x0000802830007986 */ /* 0x0021e4000c101d36 */
.L_x_508:
[----:B------:R-:W-:Y:S05]  /*58e0*/  BSYNC B2 ;  /* 0x0000000000027941 */ /* 0x000fea0003800000 */
.L_x_507:
[----:B------:R-:W-:-:S13]  /*58f0*/  ISETP.NE.AND P2, PT, R39, RZ, PT ;  /* 0x000000ff2700720c */ /* 0x000fda0003f45270 */
        /* <DEDUP_REMOVED lines=14> */
[----:B------:R-:W-:Y:S01]  /*59e0*/  IMAD.U32 R75, R79, 0x10000, RZ ;  /* 0x000100004f4b7824 */ /* 0x000fe200078e00ff */
[----:B-1----:R-:W-:Y:S01]  /*59f0*/  MOV R76, R40 ;  /* 0x00000028004c7202 */ /* 0x002fe20000000f00 */
[----:B------:R-:W-:Y:S01]  /*5a00*/  IMAD.U32 R80, R80, 0x10000, RZ ;  /* 0x0001000050507824 */ /* 0x000fe200078e00ff */
[----:B------:R-:W-:-:S02]  /*5a10*/  LOP3.LUT R77, R78, 0xff00, R77, 0xf8, !PT ;  /* 0x0000ff004e4d7812 */ /* 0x000fc400078ef84d */
[----:B------:R-:W-:Y:S02]  /*5a20*/  F2FP.F16.E4M3.UNPACK_B R78, R154.H1 ;  /* 0x0000009aff4e723e */ /* 0x000fe400030006ff */
[-C--:B------:R-:W-:Y:S02]  /*5a30*/  F2FP.F16.E4M3.UNPACK_B R40, R41.reuse ;  /* 0x00000029ff28723e */ /* 0x080fe400020006ff */
        /* <DEDUP_REMOVED lines=25> */
[----:B------:R-:W-:-:S02]  /*5bd0*/  HADD2.F32 R79, -RZ, R77.H0_H0 ;  /* 0x2000004dff4f7230 */ /* 0x000fc40000004100 */
[----:B------:R-:W-:Y:S02]  /*5be0*/  HADD2.F32 R80, -RZ, R77.H1_H1 ;  /* 0x3000004dff507230 */ /* 0x000fe40000004100 */
[----:B------:R-:W-:Y:S02]  /*5bf0*/  HADD2.F32 R154, -RZ, R154.H0_H0 ;  /* 0x2000009aff9a7230 */ /* 0x000fe40000004100 */
[-C--:B------:R-:W-:Y:S01]  /*5c00*/  FMUL.FTZ R83, R79, R81.reuse ;  /* 0x000000514f537220 */ /* 0x080fe20000410000 */
[--C-:B------:R-:W-:Y:S02]  /*5c10*/  HADD2.F32 R78, -RZ, R76.reuse.H1_H1 ;  /* 0x3000004cff4e7230 */ /* 0x100fe40000004100 */
[----:B------:R-:W-:Y:S01]  /*5c20*/  FMUL.FTZ R84, R80, R81 ;  /* 0x0000005150547220 */ /* 0x000fe20000410000 */
[----:B------:R-:W-:Y:S02]  /*5c30*/  HADD2.F32 R77, -RZ, R76.H0_H0 ;  /* 0x2000004cff4d7230 */ /* 0x000fe40000004100 */
[----:B------:R-:W-:-:S02]  /*5c40*/  HADD2.F32 R76, -RZ, R148.H1_H1 ;  /* 0x30000094ff4c7230 */ /* 0x000fc40000004100 */
[-C--:B------:R-:W-:Y:S01]  /*5c50*/  FMUL.FTZ R82, R78, R154.reuse ;  /* 0x0000009a4e527220 */ /* 0x080fe20000410000 */
[----:B------:R-:W-:Y:S02]  /*5c60*/  HADD2.F32 R148, -RZ, R148.H0_H0 ;  /* 0x20000094ff947230 */ /* 0x000fe40000004100 */
[----:B------:R-:W-:Y:S01]  /*5c70*/  FMUL.FTZ R81, R77, R154 ;  /* 0x0000009a4d517220 */ /* 0x000fe20000410000 */
[-C--:B------:R-:W-:Y:S01]  /*5c80*/  FFMA.FTZ R84, R79, R76.reuse, -R84 ;  /* 0x0000004c4f547223 */ /* 0x080fe20000010854 */
[----:B------:R-:W-:Y:S01]  /*5c90*/  FFMA.FTZ R83, R80, R76, R83 ;  /* 0x0000004c50537223 */ /* 0x000fe20000010053 */
[-C--:B------:R-:W-:Y:S01]  /*5ca0*/  FFMA.FTZ R76, R77, R148.reuse, -R82 ;  /* 0x000000944d4c7223 */ /* 0x080fe20000010852 */
[----:B------:R-:W-:Y:S01]  /*5cb0*/  FFMA.FTZ R77, R78, R148, R81 ;  /* 0x000000944e4d7223 */ /* 0x000fe20000010051 */
[----:B------:R-:W-:Y:S02]  /*5cc0*/  F2FP.F16.E4M3.UNPACK_B R80, R43.H1 ;  /* 0x0000002bff50723e */ /* 0x000fe400030006ff */
[----:B------:R-:W-:-:S02]  /*5cd0*/  F2FP.SATFINITE.E4M3.F32.PACK_AB_MERGE_C R78, R86, R85, RZ ;  /* 0x00000055564e723e */ /* 0x000fc400048070ff */
[-C--:B------:R-:W-:Y:S01]  /*5ce0*/  F2FP.F16.E4M3.UNPACK_B R86, R75.reuse.H1 ;  /* 0x0000004bff56723e */ /* 0x080fe200030006ff */
[--C-:B------:R-:W-:Y:S01]  /*5cf0*/  HADD2.F32 R81, -RZ, R80.reuse.H0_H0 ;  /* 0x20000050ff517230 */ /* 0x100fe20000004100 */
[----:B------:R-:W-:Y:S01]  /*5d00*/  F2FP.SATFINITE.E4M3.F32.PACK_AB_MERGE_C R95, R83, R84, RZ ;  /* 0x00000054535f723e */ /* 0x000fe200048070ff */
[----:B------:R-:W-:Y:S01]  /*5d10*/  HADD2.F32 R80, -RZ, R80.H1_H1 ;  /* 0x30000050ff507230 */ /* 0x000fe20000004100 */
[----:B------:R-:W-:Y:S01]  /*5d20*/  F2FP.F16.E4M3.UNPACK_B R83, R74.H1 ;  /* 0x0000004aff53723e */ /* 0x000fe200030006ff */
[--C-:B------:R-:W-:Y:S01]  /*5d30*/  HADD2.F32 R87, -RZ, R86.reuse.H1_H1 ;  /* 0x30000056ff577230 */ /* 0x100fe20000004100 */
[----:B------:R-:W-:Y:S01]  /*5d40*/  F2FP.F16.E4M3.UNPACK_B R79, R42.H1 ;  /* 0x0000002aff4f723e */ /* 0x000fe200030006ff */
[----:B------:R-:W-:Y:S01]  /*5d50*/  HADD2.F32 R86, -RZ, R86.H0_H0 ;  /* 0x20000056ff567230 */ /* 0x000fe20000004100 */
[----:B------:R-:W-:Y:S01]  /*5d60*/  F2FP.F16.E4M3.UNPACK_B R85, R75 ;  /* 0x0000004bff55723e */ /* 0x000fe200020006ff */
[----:B------:R-:W-:Y:S01]  /*5d70*/  HADD2.F32 R84, -RZ, R83.H1_H1 ;  /* 0x30000053ff547230 */ /* 0x000fe20000004100 */
[----:B------:R-:W-:Y:S01]  /*5d80*/  F2FP.F16.E4M3.UNPACK_B R82, R74 ;  /* 0x0000004aff52723e */ /* 0x000fe200020006ff */
[----:B------:R-:W-:Y:S01]  /*5d90*/  FMUL.FTZ R74, R80, R87 ;  /* 0x00000057504a7220 */ /* 0x000fe20000410000 */
[----:B------:R-:W-:-:S02]  /*5da0*/  HADD2.F32 R75, -RZ, R79.H1_H1 ;  /* 0x3000004fff4b7230 */ /* 0x000fc40000004100 */
[C---:B------:R-:W-:Y:S01]  /*5db0*/  FMUL.FTZ R93, R81.reuse, R87 ;  /* 0x00000057515d7220 */ /* 0x040fe20000410000 */
[----:B------:R-:W-:Y:S02]  /*5dc0*/  HADD2.F32 R92, -RZ, R85.H1_H1 ;  /* 0x30000055ff5c7230 */ /* 0x000fe40000004100 */
[----:B------:R-:W-:Y:S01]  /*5dd0*/  FFMA.FTZ R87, R81, R84, -R74 ;  /* 0x0000005451577223 */ /* 0x000fe2000001084a */
[----:B------:R-:W-:Y:S01]  /*5de0*/  HADD2.F32 R79, -RZ, R79.H0_H0 ;  /* 0x2000004fff4f7230 */ /* 0x000fe20000004100 */
[----:B------:R-:W-:Y:S01]  /*5df0*/  F2FP.F16.E4M3.UNPACK_B R43, R43 ;  /* 0x0000002bff2b723e */ /* 0x000fe200020006ff */
[----:B------:R-:W-:Y:S02]  /*5e00*/  HADD2.F32 R74, -RZ, R82.H1_H1 ;  /* 0x30000052ff4a7230 */ /* 0x000fe40000004100 */
[----:B------:R-:W-:Y:S01]  /*5e10*/  FMUL.FTZ R94, R75, R92 ;  /* 0x0000005c4b5e7220 */ /* 0x000fe20000410000 */
[----:B------:R-:W-:Y:S01]  /*5e20*/  F2FP.F16.E4M3.UNPACK_B R42, R42 ;  /* 0x0000002aff2a723e */ /* 0x000fe200020006ff */
[----:B------:R-:W-:Y:S01]  /*5e30*/  FMUL.FTZ R92, R79, R92 ;  /* 0x0000005c4f5c7220 */ /* 0x000fe20000410000 */
[----:B------:R-:W-:-:S02]  /*5e40*/  HADD2.F32 R85, -RZ, R85.H0_H0 ;  /* 0x20000055ff557230 */ /* 0x000fc40000004100 */
[----:B------:R-:W-:Y:S01]  /*5e50*/  FFMA.FTZ R94, R79, R74, -R94 ;  /* 0x0000004a4f5e7223 */ /* 0x000fe2000001085e */
[----:B------:R-:W-:Y:S01]  /*5e60*/  FFMA.FTZ R84, R80, R84, R93 ;  /* 0x0000005450547223 */ /* 0x000fe2000001005d */
[----:B------:R-:W-:Y:S01]  /*5e70*/  FFMA.FTZ R79, R75, R74, R92 ;  /* 0x0000004a4b4f7223 */ /* 0x000fe2000001005c */
[--C-:B------:R-:W-:Y:S01]  /*5e80*/  HADD2.F32 R74, -RZ, R43.reuse.H0_H0 ;  /* 0x2000002bff4a7230 */ /* 0x100fe20000004100 */
[----:B------:R-:W-:Y:S01]  /*5e90*/  F2FP.SATFINITE.E4M3.F32.PACK_AB_MERGE_C R41, R41, R40, R78 ;  /* 0x000000282929723e */ /* 0x000fe2000480704e */
[----:B------:R-:W-:Y:S01]  /*5ea0*/  HADD2.F32 R75, -RZ, R43.H1_H1 ;  /* 0x3000002bff4b7230 */ /* 0x000fe20000004100 */
[----:B------:R-:W-:Y:S01]  /*5eb0*/  F2FP.SATFINITE.E4M3.F32.PACK_AB_MERGE_C R84, R84, R87, RZ ;  /* 0x000000575454723e */ /* 0x000fe200048070ff */
[--C-:B------:R-:W-:Y:S01]  /*5ec0*/  HADD2.F32 R43, -RZ, R42.reuse.H0_H0 ;  /* 0x2000002aff2b7230 */ /* 0x100fe20000004100 */
[----:B------:R-:W-:Y:S01]  /*5ed0*/  F2FP.SATFINITE.E4M3.F32.PACK_AB_MERGE_C R79, R79, R94, RZ ;  /* 0x0000005e4f4f723e */ /* 0x000fe200048070ff */
[----:B------:R-:W-:Y:S02]  /*5ee0*/  HADD2.F32 R42, -RZ, R42.H1_H1 ;  /* 0x3000002aff2a7230 */ /* 0x000fe40000004100 */
[----:B------:R-:W-:Y:S01]  /*5ef0*/  FMUL.FTZ R81, R75, R86 ;  /* 0x000000564b517220 */ /* 0x000fe20000410000 */
[----:B------:R-:W-:-:S02]  /*5f00*/  HADD2.F32 R83, -RZ, R83.H0_H0 ;  /* 0x20000053ff537230 */ /* 0x000fc40000004100 */
        /* <DEDUP_REMOVED lines=8> */
[----:B------:R-:W-:Y:S02]  /*5f90*/  F2FP.SATFINITE.E4M3.F32.PACK_AB_MERGE_C R40, R77, R76, R95 ;  /* 0x0000004c4d28723e */ /* 0x000fe4000480705f */
[----:B------:R-:W-:-:S02]  /*5fa0*/  F2FP.SATFINITE.E4M3.F32.PACK_AB_MERGE_C R43, R86, R81, R84 ;  /* 0x00000051562b723e */ /* 0x000fc40004807054 */
[----:B------:R-:W-:-:S07]  /*5fb0*/  F2FP.SATFINITE.E4M3.F32.PACK_AB_MERGE_C R42, R85, R80, R79 ;  /* 0x00000050552a723e */ /* 0x000fce000480704f */
.L_x_512:
[----:B------:R-:W-:Y:S05]  /*5fc0*/  BSYNC B2 ;  /* 0x0000000000027941 */ /* 0x000fea0003800000 */
.L_x_511:
[----:B-1----:R0:W-:Y:S02]  /*5fd0*/  STG.E.128 desc[UR54][R48.64+0xa0], R40 ;  /* 0x0000a02830007986 */ /* 0x0021e4000c101d36 */
.L_x_490:
[----:B------:R-:W-:Y:S05]  /*5fe0*/  BSYNC B1 ;  /* 0x0000000000017941 */ /* 0x000fea0003800000 */
.L_x_489:
[----:B------:R-:W-:Y:S05]  /*5ff0*/  @P4 BRA `(.L_x_513) ;  /* 0x0000009400044947 */ /* 0x000fea0003800000 */
        /* <DEDUP_REMOVED lines=9> */
[----:B------:R-:W-:Y:S01]  /*6090*/  LOP3.LUT R49, R71, 0xff0000ff, RZ, 0xc0, !PT ;  /* 0xff0000ff47317812 */ /* 0x000fe200078ec0ff */
[----:B------:R-:W-:Y:S01]  /*60a0*/  IMAD.SHL.U32 R70, R70, 0x100, RZ ;  /* 0x0000010046467824 */ /* 0x000fe200078e00ff */
[----:B------:R-:W-:Y:S01]  /*60b0*/  SHF.R.U32.HI R74, RZ, 0x10, R71 ;  /* 0x00000010ff4a7819 */ /* 0x000fe20000011647 */
[----:B------:R-:W-:Y:S01]  /*60c0*/  IMAD.SHL.U32 R72, R72, 0x100, RZ ;  /* 0x0000010048487824 */ /* 0x000fe200078e00ff */
[----:B------:R-:W-:Y:S02]  /*60d0*/  LOP3.LUT R71, R73, 0xff0000ff, RZ, 0xc0, !PT ;  /* 0xff0000ff49477812 */ /* 0x000fe400078ec0ff */
[----:B------:R-:W-:-:S02]  /*60e0*/  SHF.R.U32.HI R73, RZ, 0x10, R73 ;  /* 0x00000010ff497819 */ /* 0x000fc40000011649 */
[----:B------:R-:W-:Y:S01]  /*60f0*/  LOP3.LUT R49, R49, 0xff00, R70, 0xf8, !PT ;  /* 0x0000ff0031317812 */ /* 0x000fe200078ef846 */
[----:B------:R-:W-:Y:S01]  /*6100*/  IMAD.U32 R70, R74, 0x10000, RZ ;  /* 0x000100004a467824 */ /* 0x000fe200078e00ff */
[----:B-1----:R-:W-:Y:S01]  /*6110*/  MOV R48, R40 ;  /* 0x0000002800307202 */ /* 0x002fe20000000f00 */
[----:B------:R-:W-:Y:S01]  /*6120*/  IMAD.U32 R73, R73, 0x10000, RZ ;  /* 0x0001000049497824 */ /* 0x000fe200078e00ff */
[----:B------:R-:W-:Y:S02]  /*6130*/  LOP3.LUT R72, R71, 0xff00, R72, 0xf8, !PT ;  /* 0x0000ff0047487812 */ /* 0x000fe400078ef848 */
[----:B------:R-:W-:Y:S02]  /*6140*/  F2FP.F16.E4M3.UNPACK_B R40, R41 ;  /* 0x00000029ff28723e */ /* 0x000fe400020006ff */
[----:B------:R-:W-:Y:S02]  /*6150*/  F2FP.F16.E4M3.UNPACK_B R71, R153.H1 ;  /* 0x00000099ff47723e */ /* 0x000fe400030006ff */
[----:B------:R-:W-:Y:S01]  /*6160*/  LOP3.LUT R74, R49, 0xff0000, R70, 0xf8, !PT ;  /* 0x00ff0000314a7812 */ /* 0x000fe200078ef846 */
[--C-:B------:R-:W-:Y:S01]  /*6170*/  HADD2.F32 R49, -RZ, R40.reuse.H1_H1 ;  /* 0x30000028ff317230 */ /* 0x100fe20000004100 */
[----:B------:R-:W-:Y:S01]  /*6180*/  LOP3.LUT R77, R72, 0xff0000, R73, 0xf8, !PT ;  /* 0x00ff0000484d7812 */ /* 0x000fe200078ef849 */
[--C-:B------:R-:W-:Y:S01]  /*6190*/  HADD2.F32 R75, -RZ, R71.reuse.H0_H0 ;  /* 0x20000047ff4b7230 */ /* 0x100fe20000004100 */
[----:B------:R-:W-:Y:S01]  /*61a0*/  F2FP.F16.E4M3.UNPACK_B R72, R152.H1 ;  /* 0x00000098ff48723e */ /* 0x000fe200030006ff */
[----:B------:R-:W-:Y:S01]  /*61b0*/  HADD2.F32 R40, -RZ, R40.H0_H0 ;  /* 0x20000028ff287230 */ /* 0x000fe20000004100 */
[----:B------:R-:W-:Y:S01]  /*61c0*/  F2FP.F16.E4M3.UNPACK_B R41, R41.H1 ;  /* 0x00000029ff29723e */ /* 0x000fe200030006ff */
[----:B------:R-:W-:-:S02]  /*61d0*/  HADD2.F32 R76, -RZ, R71.H1_H1 ;  /* 0x30000047ff4c7230 */ /* 0x000fc40000004100 */
[CC--:B------:R-:W-:Y:S01]  /*61e0*/  FMUL.FTZ R79, R49.reuse, R75.reuse ;  /* 0x0000004b314f7220 */ /* 0x0c0fe20000410000 */
[--C-:B------:R-:W-:Y:S02]  /*61f0*/  HADD2.F32 R73, -RZ, R72.reuse.H0_H0 ;  /* 0x20000048ff497230 */ /* 0x100fe40000004100 */
[----:B------:R-:W-:Y:S01]  /*6200*/  FMUL.FTZ R78, R40, R75 ;  /* 0x0000004b284e7220 */ /* 0x000fe20000410000 */
[--C-:B------:R-:W-:Y:S01]  /*6210*/  HADD2.F32 R71, -RZ, R41.reuse.H1_H1 ;  /* 0x30000029ff477230 */ /* 0x100fe20000004100 */
[----:B------:R-:W-:Y:S01]  /*6220*/  F2FP.F16.E4M3.UNPACK_B R153, R153 ;  /* 0x00000099ff99723e */ /* 0x000fe200020006ff */
[----:B------:R-:W-:Y:S02]  /*6230*/  HADD2.F32 R70, -RZ, R41.H0_H0 ;  /* 0x20000029ff467230 */ /* 0x000fe40000004100 */
[-C--:B------:R-:W-:Y:S01]  /*6240*/  FFMA.FTZ R41, R49, R73.reuse, R78 ;  /* 0x0000004931297223 */ /* 0x080fe2000001004e */
[----:B------:R-:W-:Y:S02]  /*6250*/  HADD2.F32 R72, -RZ, R72.H1_H1 ;  /* 0x30000048ff487230 */ /* 0x000fe40000004100 */
[C---:B------:R-:W-:Y:S01]  /*6260*/  FMUL.FTZ R75, R71.reuse, R76 ;  /* 0x0000004c474b7220 */ /* 0x040fe20000410000 */
[----:B------:R-:W-:Y:S01]  /*6270*/  F2FP.F16.E4M3.UNPACK_B R49, R48.H1 ;  /* 0x00000030ff31723e */ /* 0x000fe200030006ff */
[----:B------:R-:W-:Y:S01]  /*6280*/  FMUL.FTZ R76, R70, R76 ;  /* 0x0000004c464c7220 */ /* 0x000fe20000410000 */
[----:B------:R-:W-:Y:S01]  /*6290*/  FFMA.FTZ R40, R40, R73, -R79 ;  /* 0x0000004928287223 */ /* 0x000fe2000001084f */
[----:B------:R-:W-:Y:S01]  /*62a0*/  FFMA.FTZ R80, R70, R72, -R75 ;  /* 0x0000004846507223 */ /* 0x000fe2000001084b */
[----:B------:R-:W-:Y:S01]  /*62b0*/  F2FP.F16.E4M3.UNPACK_B R48, R48 ;  /* 0x00000030ff30723e */ /* 0x000fe200020006ff */
[----:B------:R-:W-:Y:S01]  /*62c0*/  FFMA.FTZ R81, R71, R72, R76 ;  /* 0x0000004847517223 */ /* 0x000fe2000001004c */
[----:B------:R-:W-:Y:S01]  /*62d0*/  F2FP.F16.E4M3.UNPACK_B R152, R152 ;  /* 0x00000098ff98723e */ /* 0x000fe200020006ff */
[----:B------:R-:W-:-:S02]  /*62e0*/  HADD2.F32 R73, -RZ, R153.H1_H1 ;  /* 0x30000099ff497230 */ /* 0x000fc40000004100 */
[--C-:B------:R-:W-:Y:S01]  /*62f0*/  HADD2.F32 R70, -RZ, R49.reuse.H0_H0 ;  /* 0x20000031ff467230 */ /* 0x100fe20000004100 */
[----:B------:R-:W-:Y:S01]  /*6300*/  F2FP.SATFINITE.E4M3.F32.PACK_AB_MERGE_C R83, R81, R80, RZ ;  /* 0x000000505153723e */ /* 0x000fe200048070ff */
[----:B------:R-:W-:Y:S02]  /*6310*/  HADD2.F32 R71, -RZ, R49.H1_H1 ;  /* 0x30000031ff477230 */ /* 0x000fe40000004100 */
[----:B------:R-:W-:Y:S02]  /*6320*/  HADD2.F32 R49, -RZ, R48.H0_H0 ;  /* 0x20000030ff317230 */ /* 0x000fe40000004100 */
[-C--:B------:R-:W-:Y:S01]  /*6330*/  FMUL.FTZ R78, R70, R73.reuse ;  /* 0x00000049464e7220 */ /* 0x080fe20000410000 */
[----:B------:R-:W-:Y:S02]  /*6340*/  HADD2.F32 R72, -RZ, R152.H1_H1 ;  /* 0x30000098ff487230 */ /* 0x000fe40000004100 */
[----:B------:R-:W-:Y:S01]  /*6350*/  FMUL.FTZ R75, R71, R73 ;  /* 0x00000049474b7220 */ /* 0x000fe20000410000 */
[----:B------:R-:W-:Y:S01]  /*6360*/  HADD2.F32 R153, -RZ, R153.H0_H0 ;  /* 0x20000099ff997230 */ /* 0x000fe20000004100 */
[----:B------:R-:W-:Y:S01]  /*6370*/  F2FP.SATFINITE.E4M3.F32.PACK_AB_MERGE_C R41, R41, R40, R83 ;  /* 0x000000282929723e */ /* 0x000fe20004807053 */
[----:B------:R-:W-:-:S02]  /*6380*/  HADD2.F32 R48, -RZ, R48.H1_H1 ;  /* 0x30000030ff307230 */ /* 0x000fc40000004100 */
[-C--:B------:R-:W-:Y:S01]  /*6390*/  FFMA.FTZ R75, R70, R72.reuse, -R75 ;  /* 0x00000048464b7223 */ /* 0x080fe2000001084b */
[----:B------:R-:W-:Y:S02]  /*63a0*/  HADD2.F32 R152, -RZ, R152.H0_H0 ;  /* 0x20000098ff987230 */ /* 0x000fe40000004100 */
[----:B------:R-:W-:Y:S01]  /*63b0*/  FFMA.FTZ R78, R71, R72, R78 ;  /* 0x00000048474e7223 */ /* 0x000fe2000001004e */
[-C--:B------:R-:W-:Y:S01]  /*63c0*/  F2FP.F16.E4M3.UNPACK_B R72, R74.reuse.H1 ;  /* 0x0000004aff48723e */ /* 0x080fe200030006ff */
[-C--:B------:R-:W-:Y:S01]  /*63d0*/  FMUL.FTZ R76, R48, R153.reuse ;  /* 0x00000099304c7220 */ /* 0x080fe20000410000 */
[C---:B------:R-:W-:Y:S01]  /*63e0*/  FMUL.FTZ R153, R49.reuse, R153 ;  /* 0x0000009931997220 */ /* 0x040fe20000410000 */
[----:B------:R-:W-:Y:S02]  /*63f0*/  F2FP.F16.E4M3.UNPACK_B R74, R74 ;  /* 0x0000004aff4a723e */ /* 0x000fe400020006ff */
[-C--:B------:R-:W-:Y:S01]  /*6400*/  FFMA.FTZ R79, R49, R152.reuse, -R76 ;  /* 0x00000098314f7223 */ /* 0x080fe2000001084c */
[----:B------:R-:W-:Y:S01]  /*6410*/  F2FP.SATFINITE.E4M3.F32.PACK_AB_MERGE_C R82, R78, R75, RZ ;  /* 0x0000004b4e52723e */ /* 0x000fe200048070ff */
[----:B------:R-:W-:Y:S01]  /*6420*/  FFMA.FTZ R152, R48, R152, R153 ;  /* 0x0000009830987223 */ /* 0x000fe20000010099 */
[----:B------:R-:W-:Y:S01]  /*6430*/  F2FP.F16.E4M3.UNPACK_B R49, R43.H1 ;  /* 0x0000002bff31723e */ /* 0x000fe200030006ff */
[--C-:B------:R-:W-:Y:S01]  /*6440*/  HADD2.F32 R73, -RZ, R72.reuse.H1_H1 ;  /* 0x30000048ff497230 */ /* 0x100fe20000004100 */
[-C--:B------:R-:W-:Y:S01]  /*6450*/  F2FP.F16.E4M3.UNPACK_B R75, R77.reuse.H1 ;  /* 0x0000004dff4b723e */ /* 0x080fe200030006ff */
[----:B------:R-:W-:Y:S01]  /*6460*/  HADD2.F32 R72, -RZ, R72.H0_H0 ;  /* 0x20000048ff487230 */ /* 0x000fe20000004100 */
[-C--:B------:R-:W-:Y:S01]  /*6470*/  F2FP.F16.E4M3.UNPACK_B R48, R42.reuse.H1 ;  /* 0x0000002aff30723e */ /* 0x080fe200030006ff */
[----:B------:R-:W-:Y:S01]  /*6480*/  HADD2.F32 R71, -RZ, R49.H1_H1 ;  /* 0x30000031ff477230 */ /* 0x000fe20000004100 */
[----:B------:R-:W-:Y:S01]  /*6490*/  F2FP.F16.E4M3.UNPACK_B R77, R77 ;  /* 0x0000004dff4d723e */ /* 0x000fe200020006ff */
[----:B------:R-:W-:Y:S01]  /*64a0*/  HADD2.F32 R78, -RZ, R75.H1_H1 ;  /* 0x3000004bff4e7230 */ /* 0x000fe20000004100 */
[----:B------:R-:W-:Y:S01]  /*64b0*/  F2FP.F16.E4M3.UNPACK_B R43, R43 ;  /* 0x0000002bff2b723e */ /* 0x000fe200020006ff */
[----:B------:R-:W-:Y:S01]  /*64c0*/  HADD2.F32 R70, -RZ, R49.H0_H0 ;  /* 0x20000031ff467230 */ /* 0x000fe20000004100 */
[----:B------:R-:W-:Y:S01]  /*64d0*/  F2FP.F16.E4M3.UNPACK_B R42, R42 ;  /* 0x0000002aff2a723e */ /* 0x000fe200020006ff */
[----:B------:R-:W-:-:S02]  /*64e0*/  HADD2.F32 R49, -RZ, R48.H1_H1 ;  /* 0x30000030ff317230 */ /* 0x000fc40000004100 */
[-C--:B------:R-:W-:Y:S01]  /*64f0*/  FMUL.FTZ R81, R71, R78.reuse ;  /* 0x0000004e47517220 */ /* 0x080fe20000410000 */
[--C-:B------:R-:W-:Y:S02]  /*6500*/  HADD2.F32 R76, -RZ, R77.reuse.H1_H1 ;  /* 0x3000004dff4c7230 */ /* 0x100fe40000004100 */
[C---:B------:R-:W-:Y:S01]  /*6510*/  FMUL.FTZ R78, R70.reuse, R78 ;  /* 0x0000004e464e7220 */ /* 0x040fe20000410000 */
[----:B------:R-:W-:Y:S02]  /*6520*/  HADD2.F32 R48, -RZ, R48.H0_H0 ;  /* 0x20000030ff307230 */ /* 0x000fe40000004100 */
[----:B------:R-:W-:Y:S01]  /*6530*/  FFMA.FTZ R80, R70, R73, -R81 ;  /* 0x0000004946507223 */ /* 0x000fe20000010851 */
[----:B------:R-:W-:Y:S02]  /*6540*/  HADD2.F32 R70, -RZ, R74.H1_H1 ;  /* 0x3000004aff467230 */ /* 0x000fe40000004100 */
[----:B------:R-:W-:Y:S01]  /*6550*/  FMUL.FTZ R81, R49, R76 ;  /* 0x0000004c31517220 */ /* 0x000fe20000410000 */
[----:B------:R-:W-:-:S02]  /*6560*/  HADD2.F32 R77, -RZ, R77.H0_H0 ;  /* 0x2000004dff4d7230 */ /* 0x000fc40000004100 */
[C---:B------:R-:W-:Y:S01]  /*6570*/  FMUL.FTZ R76, R48.reuse, R76 ;  /* 0x0000004c304c7220 */ /* 0x040fe20000410000 */
[----:B------:R-:W-:Y:S02]  /*6580*/  HADD2.F32 R75, -RZ, R75.H0_H0 ;  /* 0x2000004bff4b7230 */ /* 0x000fe40000004100 */
[-C--:B------:R-:W-:Y:S01]  /*6590*/  FFMA.FTZ R81, R48, R70.reuse, -R81 ;  /* 0x0000004630517223 */ /* 0x080fe20000010851 */
[--C-:B------:R-:W-:Y:S02]  /*65a0*/  HADD2.F32 R48, -RZ, R43.reuse.H0_H0 ;  /* 0x2000002bff307230 */ /* 0x100fe40000004100 */
[----:B------:R-:W-:Y:S01]  /*65b0*/  FFMA.FTZ R76, R49, R70, R76 ;  /* 0x00000046314c7223 */ /* 0x000fe2000001004c */
[----:B------:R-:W-:Y:S02]  /*65c0*/  HADD2.F32 R49, -RZ, R43.H1_H1 ;  /* 0x3000002bff317230 */ /* 0x000fe40000004100 */
[----:B------:R-:W-:Y:S01]  /*65d0*/  FFMA.FTZ R73, R71, R73, R78 ;  /* 0x0000004947497223 */ /* 0x000fe2000001004e */
[----:B------:R-:W-:-:S02]  /*65e0*/  HADD2.F32 R43, -RZ, R42.H0_H0 ;  /* 0x2000002aff2b7230 */ /* 0x000fc40000004100 */
[-C--:B------:R-:W-:Y:S01]  /*65f0*/  FMUL.FTZ R78, R48, R75.reuse ;  /* 0x0000004b304e7220 */ /* 0x080fe20000410000 */
[----:B------:R-:W-:Y:S02]  /*6600*/  HADD2.F32 R42, -RZ, R42.H1_H1 ;  /* 0x3000002aff2a7230 */ /* 0x000fe40000004100 */
[C---:B------:R-:W-:Y:S01]  /*6610*/  FMUL.FTZ R71, R49.reuse, R75 ;  /* 0x0000004b31477220 */ /* 0x040fe20000410000 */
[----:B------:R-:W-:Y:S02]  /*6620*/  HADD2.F32 R74, -RZ, R74.H0_H0 ;  /* 0x2000004aff4a7230 */ /* 0x000fe40000004100 */
[-C--:B------:R-:W-:Y:S01]  /*6630*/  FFMA.FTZ R78, R49, R72.reuse, R78 ;  /* 0x00000048314e7223 */ /* 0x080fe2000001004e */
[----:B------:R-:W-:Y:S01]  /*6640*/  F2FP.SATFINITE.E4M3.F32.PACK_AB_MERGE_C R76, R76, R81, RZ ;  /* 0x000000514c4c723e */ /* 0x000fe200048070ff */
[-C--:B------:R-:W-:Y:S01]  /*6650*/  FMUL.FTZ R70, R42, R77.reuse ;  /* 0x0000004d2a467220 */ /* 0x080fe20000410000 */
[----:B------:R-:W-:Y:S01]  /*6660*/  FMUL.FTZ R77, R43, R77 ;  /* 0x0000004d2b4d7220 */ /* 0x000fe20000410000 */
[----:B------:R-:W-:Y:S01]  /*6670*/  FFMA.FTZ R71, R48, R72, -R71 ;  /* 0x0000004830477223 */ /* 0x000fe20000010847 */
[----:B------:R-:W-:Y:S01]  /*6680*/  F2FP.SATFINITE.E4M3.F32.PACK_AB_MERGE_C R73, R73, R80, RZ ;  /* 0x000000504949723e */ /* 0x000fe200048070ff */
[-C--:B------:R-:W-:Y:S01]  /*6690*/  FFMA.FTZ R70, R43, R74.reuse, -R70 ;  /* 0x0000004a2b467223 */ /* 0x080fe20000010846 */
[----:B------:R-:W-:Y:S01]  /*66a0*/  FFMA.FTZ R77, R42, R74, R77 ;  /* 0x0000004a2a4d7223 */ /* 0x000fe2000001004d */
[----:B------:R-:W-:-:S02]  /*66b0*/  F2FP.SATFINITE.E4M3.F32.PACK_AB_MERGE_C R40, R152, R79, R82 ;  /* 0x0000004f9828723e */ /* 0x000fc40004807052 */
[----:B------:R-:W-:Y:S02]  /*66c0*/  F2FP.SATFINITE.E4M3.F32.PACK_AB_MERGE_C R43, R78, R71, R73 ;  /* 0x000000474e2b723e */ /* 0x000fe40004807049 */
[----:B------:R-:W-:-:S07]  /*66d0*/  F2FP.SATFINITE.E4M3.F32.PACK_AB_MERGE_C R42, R77, R70, R76 ;  /* 0x000000464d2a723e */ /* 0x000fce000480704c */
.L_x_517:
[----:B------:R-:W-:Y:S05]  /*66e0*/  BSYNC B2 ;  /* 0x0000000000027941 */ /* 0x000fea0003800000 */
.L_x_516:
[----:B-1----:R0:W-:Y:S02]  /*66f0*/  STG.E.128 desc[UR54][R44.64], R40 ;  /* 0x000000282c007986 */ /* 0x0021e4000c101d36 */
.L_x_515:
[----:B------:R-:W-:Y:S05]  /*6700*/  BSYNC B1 ;  /* 0x0000000000017941 */ /* 0x000fea0003800000 */
.L_x_514:
        /* <DEDUP_REMOVED lines=15> */
[----:B------:R-:W-:Y:S01]  /*6800*/  LOP3.LUT R66, R66, 0xff00, R49, 0xf8, !PT ;  /* 0x0000ff0042427812 */ /* 0x000fe200078ef831 */
[----:B------:R-:W-:Y:S01]  /*6810*/  IMAD.U32 R49, R71, 0x10000, RZ ;  /* 0x0001000047317824 */ /* 0x000fe200078e00ff */
[----:B-1----:R-:W-:-:S02]  /*6820*/  MOV R48, R40 ;  /* 0x0000002800307202 */ /* 0x002fc40000000f00 */
[----:B------:R-:W-:Y:S01]  /*6830*/  LOP3.LUT R69, R68, 0xff00, R67, 0xf8, !PT ;  /* 0x0000ff0044457812 */ /* 0x000fe200078ef843 */
[----:B------:R-:W-:Y:S01]  /*6840*/  IMAD.U32 R68, R70, 0x10000, RZ ;  /* 0x0001000046447824 */ /* 0x000fe200078e00ff */
        /* <DEDUP_REMOVED lines=40> */
[CC--:B------:R-:W-:Y:S01]  /*6ad0*/  FMUL.FTZ R69, R49.reuse, R150.reuse ;  /* 0x0000009631457220 */ /* 0x0c0fe20000410000 */
[----:B------:R-:W-:Y:S01]  /*6ae0*/  FMUL.FTZ R72, R48, R150 ;  /* 0x0000009630487220 */ /* 0x000fe20000410000 */
[----:B------:R-:W-:Y:S02]  /*6af0*/  F2FP.F16.E4M3.UNPACK_B R68, R70.H1 ;  /* 0x00000046ff44723e */ /* 0x000fe400030006ff */
[----:B------:R-:W-:Y:S01]  /*6b00*/  F2FP.SATFINITE.E4M3.F32.PACK_AB_MERGE_C R79, R74, R71, RZ ;  /* 0x000000474a4f723e */ /* 0x000fe200048070ff */
[----:B------:R-:W-:Y:S01]  /*6b10*/  FFMA.FTZ R75, R49, R149, -R72 ;  /* 0x00000095314b7223 */ /* 0x000fe20000010848 */
[----:B------:R-:W-:Y:S01]  /*6b20*/  F2FP.F16.E4M3.UNPACK_B R49, R43.H1 ;  /* 0x0000002bff31723e */ /* 0x000fe200030006ff */
[----:B------:R-:W-:Y:S01]  /*6b30*/  FFMA.FTZ R76, R48, R149, R69 ;  /* 0x00000095304c7223 */ /* 0x000fe20000010045 */
[-C--:B------:R-:W-:Y:S01]  /*6b40*/  F2FP.F16.E4M3.UNPACK_B R71, R73.reuse.H1 ;  /* 0x00000049ff47723e */ /* 0x080fe200030006ff */
[----:B------:R-:W-:Y:S01]  /*6b50*/  HADD2.F32 R69, -RZ, R68.H1_H1 ;  /* 0x30000044ff457230 */ /* 0x000fe20000004100 */
[----:B------:R-:W-:Y:S01]  /*6b60*/  F2FP.F16.E4M3.UNPACK_B R48, R42.H1 ;  /* 0x0000002aff30723e */ /* 0x000fe200030006ff */
        /* <DEDUP_REMOVED lines=14> */
[----:B------:R-:W-:Y:S01]  /*6c50*/  F2FP.F16.E4M3.UNPACK_B R42, R42 ;  /* 0x0000002aff2a723e */ /* 0x000fe200020006ff */
[----:B------:R-:W-:Y:S01]  /*6c60*/  FMUL.FTZ R72, R48, R72 ;  /* 0x0000004830487220 */ /* 0x000fe20000410000 */
[----:B------:R-:W-:-:S02]  /*6c70*/  HADD2.F32 R73, -RZ, R73.H0_H0 ;  /* 0x20000049ff497230 */ /* 0x000fc40000004100 */
[-C--:B------:R-:W-:Y:S01]  /*6c80*/  FFMA.FTZ R77, R48, R66.reuse, -R77 ;  /* 0x00000042304d7223 */ /* 0x080fe2000001084d */
[--C-:B------:R-:W-:Y:S02]  /*6c90*/  HADD2.F32 R48, -RZ, R43.reuse.H0_H0 ;  /* 0x2000002bff307230 */ /* 0x100fe40000004100 */
[----:B------:R-:W-:Y:S01]  /*6ca0*/  FFMA.FTZ R72, R49, R66, R72 ;  /* 0x0000004231487223 */ /* 0x000fe20000010048 */
[----:B------:R-:W-:Y:S02]  /*6cb0*/  HADD2.F32 R49, -RZ, R43.H1_H1 ;  /* 0x3000002bff317230 */ /* 0x000fe40000004100 */
[----:B------:R-:W-:Y:S01]  /*6cc0*/  FFMA.FTZ R69, R67, R69, R74 ;  /* 0x0000004543457223 */ /* 0x000fe2000001004a */
[--C-:B------:R-:W-:Y:S01]  /*6cd0*/  HADD2.F32 R43, -RZ, R42.reuse.H0_H0 ;  /* 0x2000002aff2b7230 */ /* 0x100fe20000004100 */
[----:B------:R-:W-:Y:S01]  /*6ce0*/  F2FP.SATFINITE.E4M3.F32.PACK_AB_MERGE_C R40, R76, R75, R79 ;  /* 0x0000004b4c28723e */ /* 0x000fe2000480704f */
[----:B------:R-:W-:Y:S01]  /*6cf0*/  HADD2.F32 R42, -RZ, R42.H1_H1 ;  /* 0x3000002aff2a7230 */ /* 0x000fe20000004100 */
[----:B------:R-:W-:Y:S01]  /*6d00*/  F2FP.SATFINITE.E4M3.F32.PACK_AB_MERGE_C R72, R72, R77, RZ ;  /* 0x0000004d4848723e */ /* 0x000fe200048070ff */
[----:B------:R-:W-:Y:S01]  /*6d10*/  HADD2.F32 R71, -RZ, R71.H0_H0 ;  /* 0x20000047ff477230 */ /* 0x000fe20000004100 */
[----:B------:R-:W-:Y:S01]  /*6d20*/  F2FP.SATFINITE.E4M3.F32.PACK_AB_MERGE_C R69, R69, R78, RZ ;  /* 0x0000004e4545723e */ /* 0x000fe200048070ff */
[----:B------:R-:W-:-:S02]  /*6d30*/  HADD2.F32 R68, -RZ, R68.H0_H0 ;  /* 0x20000044ff447230 */ /* 0x000fc40000004100 */
[----:B------:R-:W-:Y:S01]  /*6d40*/  FMUL.FTZ R66, R42, R73 ;  /* 0x000000492a427220 */ /* 0x000fe20000410000 */
[----:B------:R-:W-:Y:S02]  /*6d50*/  HADD2.F32 R70, -RZ, R70.H0_H0 ;  /* 0x20000046ff467230 */ /* 0x000fe40000004100 */
[-C--:B------:R-:W-:Y:S01]  /*6d60*/  FMUL.FTZ R67, R49, R71.reuse ;  /* 0x0000004731437220 */ /* 0x080fe20000410000 */
[C---:B------:R-:W-:Y:S01]  /*6d70*/  FMUL.FTZ R74, R48.reuse, R71 ;  /* 0x00000047304a7220 */ /* 0x040fe20000410000 */
[----:B------:R-:W-:Y:S02]  /*6d80*/  FMUL.FTZ R73, R43, R73 ;  /* 0x000000492b497220 */ /* 0x000fe40000410000 */
[-C--:B------:R-:W-:Y:S01]  /*6d90*/  FFMA.FTZ R67, R48, R68.reuse, -R67 ;  /* 0x0000004430437223 */ /* 0x080fe20000010843 */
[----:B------:R-:W-:Y:S01]  /*6da0*/  FFMA.FTZ R74, R49, R68, R74 ;  /* 0x00000044314a7223 */ /* 0x000fe2000001004a */
[-C--:B------:R-:W-:Y:S01]  /*6db0*/  FFMA.FTZ R66, R43, R70.reuse, -R66 ;  /* 0x000000462b427223 */ /* 0x080fe20000010842 */
[----:B------:R-:W-:-:S03]  /*6dc0*/  FFMA.FTZ R73, R42, R70, R73 ;  /* 0x000000462a497223 */ /* 0x000fc60000010049 */
[----:B------:R-:W-:Y:S02]  /*6dd0*/  F2FP.SATFINITE.E4M3.F32.PACK_AB_MERGE_C R43, R74, R67, R69 ;  /* 0x000000434a2b723e */ /* 0x000fe40004807045 */
[----:B------:R-:W-:-:S07]  /*6de0*/  F2FP.SATFINITE.E4M3.F32.PACK_AB_MERGE_C R42, R73, R66, R72 ;  /* 0x00000042492a723e */ /* 0x000fce0004807048 */
.L_x_521:
[----:B------:R-:W-:Y:S05]  /*6df0*/  BSYNC B2 ;  /* 0x0000000000027941 */ /* 0x000fea0003800000 */
.L_x_520:
[----:B-1----:R0:W-:Y:S02]  /*6e00*/  STG.E.128 desc[UR54][R44.64+0x20], R40 ;  /* 0x000020282c007986 */ /* 0x0021e4000c101d36 */
.L_x_519:
[----:B------:R-:W-:Y:S05]  /*6e10*/  BSYNC B1 ;  /* 0x0000000000017941 */ /* 0x000fea0003800000 */
.L_x_518:
        /* <DEDUP_REMOVED lines=110> */
.L_x_525:
[----:B------:R-:W-:Y:S05]  /*7500*/  BSYNC B2 ;  /* 0x0000000000027941 */ /* 0x000fea0003800000 */
.L_x_524:
[----:B-1----:R0:W-:Y:S02]  /*7510*/  STG.E.128 desc[UR54][R44.64+0x40], R40 ;  /* 0x000040282c007986 */ /* 0x0021e4000c101d36 */
.L_x_523:
[----:B------:R-:W-:Y:S05]  /*7520*/  BSYNC B1 ;  /* 0x0000000000017941 */ /* 0x000fea0003800000 */
.L_x_522:
        /* <DEDUP_REMOVED lines=20> */
[----:B------:R-:W-:Y:S02]  /*7670*/  F2FP.F16.E4M3.UNPACK_B R60, R139.H1 ;  /* 0x0000008bff3c723e */ /* 0x000fe400030006ff */
[-C--:B------:R-:W-:Y:S02]  /*7680*/  F2FP.F16.E4M3.UNPACK_B R40, R41.reuse ;  /* 0x00000029ff28723e */ /* 0x080fe400020006ff */
[----:B------:R-:W-:Y:S01]  /*7690*/  F2FP.F16.E4M3.UNPACK_B R41, R41.H1 ;  /* 0x00000029ff29723e */ /* 0x000fe200030006ff */
[--C-:B------:R-:W-:Y:S01]  /*76a0*/  HADD2.F32 R63, -RZ, R60.reuse.H1_H1 ;  /* 0x3000003cff3f7230 */ /* 0x100fe20000004100 */
[----:B------:R-:W-:Y:S01]  /*76b0*/  LOP3.LUT R64, R62, 0xff0000, R59, 0xf8, !PT ;  /* 0x00ff00003e407812 */ /* 0x000fe200078ef83b */
[----:B------:R-:W-:Y:S01]  /*76c0*/  HADD2.F32 R62, -RZ, R60.H0_H0 ;  /* 0x2000003cff3e7230 */ /* 0x000fe20000004100 */
[----:B------:R-:W-:Y:S01]  /*76d0*/  LOP3.LUT R61, R58, 0xff0000, R49, 0xf8, !PT ;  /* 0x00ff00003a3d7812 */ /* 0x000fe200078ef831 */
[--C-:B------:R-:W-:Y:S01]  /*76e0*/  HADD2.F32 R49, -RZ, R40.reuse.H1_H1 ;  /* 0x30000028ff317230 */ /* 0x100fe20000004100 */
[----:B------:R-:W-:Y:S01]  /*76f0*/  F2FP.F16.E4M3.UNPACK_B R59, R138.H1 ;  /* 0x0000008aff3b723e */ /* 0x000fe200030006ff */
[----:B------:R-:W-:Y:S01]  /*7700*/  HADD2.F32 R58, -RZ, R41.H1_H1 ;  /* 0x30000029ff3a7230 */ /* 0x000fe20000004100 */
[----:B------:R-:W-:Y:S01]  /*7710*/  F2FP.F16.E4M3.UNPACK_B R139, R139 ;  /* 0x0000008bff8b723e */ /* 0x000fe200020006ff */
[----:B------:R-:W-:-:S02]  /*7720*/  HADD2.F32 R40, -RZ, R40.H0_H0 ;  /* 0x20000028ff287230 */ /* 0x000fc40000004100 */
[-C--:B------:R-:W-:Y:S01]  /*7730*/  FMUL.FTZ R65, R49, R62.reuse ;  /* 0x0000003e31417220 */ /* 0x080fe20000410000 */
[----:B------:R-:W-:Y:S02]  /*7740*/  HADD2.F32 R60, -RZ, R59.H0_H0 ;  /* 0x2000003bff3c7230 */ /* 0x000fe40000004100 */
[-C--:B------:R-:W-:Y:S01]  /*7750*/  FMUL.FTZ R66, R58, R63.reuse ;  /* 0x0000003f3a427220 */ /* 0x080fe20000410000 */
[----:B------:R-:W-:Y:S02]  /*7760*/  HADD2.F32 R41, -RZ, R41.H0_H0 ;  /* 0x20000029ff297230 */ /* 0x000fe40000004100 */
[C---:B------:R-:W-:Y:S01]  /*7770*/  FMUL.FTZ R62, R40.reuse, R62 ;  /* 0x0000003e283e7220 */ /* 0x040fe20000410000 */
[----:B------:R-:W-:Y:S02]  /*7780*/  HADD2.F32 R59, -RZ, R59.H1_H1 ;  /* 0x3000003bff3b7230 */ /* 0x000fe40000004100 */
[----:B------:R-:W-:Y:S01]  /*7790*/  FFMA.FTZ R40, R40, R60, -R65 ;  /* 0x0000003c28287223 */ /* 0x000fe20000010841 */
[----:B------:R-:W-:Y:S01]  /*77a0*/  F2FP.F16.E4M3.UNPACK_B R138, R138 ;  /* 0x0000008aff8a723e */ /* 0x000fe200020006ff */
[----:B------:R-:W-:Y:S01]  /*77b0*/  FMUL.FTZ R63, R41, R63 ;  /* 0x0000003f293f7220 */ /* 0x000fe20000410000 */
[----:B------:R-:W-:Y:S01]  /*77c0*/  FFMA.FTZ R67, R49, R60, R62 ;  /* 0x0000003c31437223 */ /* 0x000fe2000001003e */
[-C--:B------:R-:W-:Y:S01]  /*77d0*/  FFMA.FTZ R65, R41, R59.reuse, -R66 ;  /* 0x0000003b29417223 */ /* 0x080fe20000010842 */
[-C--:B------:R-:W-:Y:S01]  /*77e0*/  F2FP.F16.E4M3.UNPACK_B R41, R48.reuse.H1 ;  /* 0x00000030ff29723e */ /* 0x080fe200030006ff */
[----:B------:R-:W-:Y:S01]  /*77f0*/  FFMA.FTZ R68, R58, R59, R63 ;  /* 0x0000003b3a447223 */ /* 0x000fe2000001003f */
[----:B------:R-:W-:Y:S01]  /*7800*/  F2FP.F16.E4M3.UNPACK_B R48, R48 ;  /* 0x00000030ff30723e */ /* 0x000fe200020006ff */
[----:B------:R-:W-:-:S02]  /*7810*/  HADD2.F32 R60, -RZ, R139.H1_H1 ;  /* 0x3000008bff3c7230 */ /* 0x000fc40000004100 */
[--C-:B------:R-:W-:Y:S01]  /*7820*/  HADD2.F32 R49, -RZ, R41.reuse.H0_H0 ;  /* 0x20000029ff317230 */ /* 0x100fe20000004100 */
[----:B------:R-:W-:Y:S01]  /*7830*/  F2FP.SATFINITE.E4M3.F32.PACK_AB_MERGE_C R71, R68, R65, RZ ;  /* 0x000000414447723e */ /* 0x000fe200048070ff */
[----:B------:R-:W-:Y:S02]  /*7840*/  HADD2.F32 R58, -RZ, R41.H1_H1 ;  /* 0x30000029ff3a7230 */ /* 0x000fe40000004100 */
[--C-:B------:R-:W-:Y:S02]  /*7850*/  HADD2.F32 R41, -RZ, R48.reuse.H0_H0 ;  /* 0x20000030ff297230 */ /* 0x100fe40000004100 */
[-C--:B------:R-:W-:Y:S01]  /*7860*/  FMUL.FTZ R63, R49, R60.reuse ;  /* 0x0000003c313f7220 */ /* 0x080fe20000410000 */
[----:B------:R-:W-:Y:S02]  /*7870*/  HADD2.F32 R139, -RZ, R139.H0_H0 ;  /* 0x2000008bff8b7230 */ /* 0x000fe40000004100 */
[----:B------:R-:W-:Y:S01]  /*7880*/  FMUL.FTZ R62, R58, R60 ;  /* 0x0000003c3a3e7220 */ /* 0x000fe20000410000 */
[----:B------:R-:W-:-:S02]  /*7890*/  HADD2.F32 R48, -RZ, R48.H1_H1 ;  /* 0x30000030ff307230 */ /* 0x000fc40000004100 */
[--C-:B------:R-:W-:Y:S02]  /*78a0*/  HADD2.F32 R59, -RZ, R138.reuse.H1_H1 ;  /* 0x3000008aff3b7230 */ /* 0x100fe40000004100 */
[----:B------:R-:W-:Y:S02]  /*78b0*/  HADD2.F32 R138, -RZ, R138.H0_H0 ;  /* 0x2000008aff8a7230 */ /* 0x000fe40000004100 */
[-C--:B------:R-:W-:Y:S01]  /*78c0*/  FMUL.FTZ R60, R48, R139.reuse ;  /* 0x0000008b303c7220 */ /* 0x080fe20000410000 */
[----:B------:R-:W-:Y:S01]  /*78d0*/  FMUL.FTZ R139, R41, R139 ;  /* 0x0000008b298b7220 */ /* 0x000fe20000410000 */
[-C--:B------:R-:W-:Y:S01]  /*78e0*/  FFMA.FTZ R62, R49, R59.reuse, -R62 ;  /* 0x0000003b313e7223 */ /* 0x080fe2000001083e */
[----:B------:R-:W-:Y:S01]  /*78f0*/  FFMA.FTZ R63, R58, R59, R63 ;  /* 0x0000003b3a3f7223 */ /* 0x000fe2000001003f */
[-C--:B------:R-:W-:Y:S01]  /*7900*/  FFMA.FTZ R66, R41, R138.reuse, -R60 ;  /* 0x0000008a29427223 */ /* 0x080fe2000001083c */
[----:B------:R-:W-:Y:S01]  /*7910*/  FFMA.FTZ R139, R48, R138, R139 ;  /* 0x0000008a308b7223 */ /* 0x000fe2000001008b */
[----:B------:R-:W-:-:S02]  /*7920*/  F2FP.F16.E4M3.UNPACK_B R48, R43.H1 ;  /* 0x0000002bff30723e */ /* 0x000fc400030006ff */
[----:B------:R-:W-:Y:S02]  /*7930*/  F2FP.SATFINITE.E4M3.F32.PACK_AB_MERGE_C R70, R63, R62, RZ ;  /* 0x0000003e3f46723e */ /* 0x000fe400048070ff */
[----:B------:R-:W-:Y:S01]  /*7940*/  F2FP.F16.E4M3.UNPACK_B R62, R64.H1 ;  /* 0x00000040ff3e723e */ /* 0x000fe200030006ff */
[--C-:B------:R-:W-:Y:S01]  /*7950*/  HADD2.F32 R58, -RZ, R48.reuse.H1_H1 ;  /* 0x30000030ff3a7230 */ /* 0x100fe20000004100 */
[-C--:B------:R-:W-:Y:S01]  /*7960*/  F2FP.F16.E4M3.UNPACK_B R59, R61.reuse.H1 ;  /* 0x0000003dff3b723e */ /* 0x080fe200030006ff */
[----:B------:R-:W-:Y:S01]  /*7970*/  HADD2.F32 R49, -RZ, R48.H0_H0 ;  /* 0x20000030ff317230 */ /* 0x000fe20000004100 */
[----:B------:R-:W-:Y:S01]  /*7980*/  F2FP.F16.E4M3.UNPACK_B R41, R42.H1 ;  /* 0x0000002aff29723e */ /* 0x000fe200030006ff */
[----:B------:R-:W-:Y:S01]  /*7990*/  HADD2.F32 R65, -RZ, R62.H1_H1 ;  /* 0x3000003eff417230 */ /* 0x000fe20000004100 */
[----:B------:R-:W-:Y:S01]  /*79a0*/  F2FP.F16.E4M3.UNPACK_B R64, R64 ;  /* 0x00000040ff40723e */ /* 0x000fe200020006ff */
[----:B------:R-:W-:Y:S01]  /*79b0*/  HADD2.F32 R60, -RZ, R59.H1_H1 ;  /* 0x3000003bff3c7230 */ /* 0x000fe20000004100 */
[----:B------:R-:W-:Y:S01]  /*79c0*/  F2FP.F16.E4M3.UNPACK_B R61, R61 ;  /* 0x0000003dff3d723e */ /* 0x000fe200020006ff */
[----:B------:R-:W-:-:S02]  /*79d0*/  HADD2.F32 R48, -RZ, R41.H1_H1 ;  /* 0x30000029ff307230 */ /* 0x000fc40000004100 */
[-C--:B------:R-:W-:Y:S01]  /*79e0*/  FMUL.FTZ R68, R58, R65.reuse ;  /* 0x000000413a447220 */ /* 0x080fe20000410000 */
[----:B------:R-:W-:Y:S02]  /*79f0*/  HADD2.F32 R63, -RZ, R64.H1_H1 ;  /* 0x30000040ff3f7230 */ /* 0x000fe40000004100 */
[C---:B------:R-:W-:Y:S01]  /*7a00*/  FMUL.FTZ R65, R49.reuse, R65 ;  /* 0x0000004131417220 */ /* 0x040fe20000410000 */
[----:B------:R-:W-:Y:S02]  /*7a10*/  HADD2.F32 R41, -RZ, R41.H0_H0 ;  /* 0x20000029ff297230 */ /* 0x000fe40000004100 */
[----:B------:R-:W-:Y:S01]  /*7a20*/  FFMA.FTZ R69, R49, R60, -R68 ;  /* 0x0000003c31457223 */ /* 0x000fe20000010844 */
[----:B------:R-:W-:Y:S02]  /*7a30*/  HADD2.F32 R49, -RZ, R61.H1_H1 ;  /* 0x3000003dff317230 */ /* 0x000fe40000004100 */
[----:B------:R-:W-:Y:S01]  /*7a40*/  FMUL.FTZ R68, R48, R63 ;  /* 0x0000003f30447220 */ /* 0x000fe20000410000 */
[----:B------:R-:W-:Y:S01]  /*7a50*/  F2FP.F16.E4M3.UNPACK_B R43, R43 ;  /* 0x0000002bff2b723e */ /* 0x000fe200020006ff */
[C---:B------:R-:W-:Y:S01]  /*7a60*/  FMUL.FTZ R63, R41.reuse, R63 ;  /* 0x0000003f293f7220 */ /* 0x040fe20000410000 */
[----:B------:R-:W-:Y:S01]  /*7a70*/  F2FP.F16.E4M3.UNPACK_B R42, R42 ;  /* 0x0000002aff2a723e */ /* 0x000fe200020006ff */
[----:B------:R-:W-:Y:S01]  /*7a80*/  FFMA.FTZ R68, R41, R49, -R68 ;  /* 0x0000003129447223 */ /* 0x000fe20000010844 */
[----:B------:R-:W-:-:S02]  /*7a90*/  HADD2.F32 R62, -RZ, R62.H0_H0 ;  /* 0x2000003eff3e7230 */ /* 0x000fc40000004100 */
[----:B------:R-:W-:Y:S01]  /*7aa0*/  FFMA.FTZ R63, R48, R49, R63 ;  /* 0x00000031303f7223 */ /* 0x000fe2000001003f */
[--C-:B------:R-:W-:Y:S02]  /*7ab0*/  HADD2.F32 R48, -RZ, R43.reuse.H0_H0 ;  /* 0x2000002bff307230 */ /* 0x100fe40000004100 */
[----:B------:R-:W-:Y:S01]  /*7ac0*/  FFMA.FTZ R60, R58, R60, R65 ;  /* 0x0000003c3a3c7223 */ /* 0x000fe20000010041 */
[----:B------:R-:W-:Y:S02]  /*7ad0*/  HADD2.F32 R43, -RZ, R43.H1_H1 ;  /* 0x3000002bff2b7230 */ /* 0x000fe40000004100 */
[--C-:B------:R-:W-:Y:S01]  /*7ae0*/  HADD2.F32 R41, -RZ, R42.reuse.H0_H0 ;  /* 0x2000002aff297230 */ /* 0x100fe20000004100 */
[----:B------:R-:W-:Y:S01]  /*7af0*/  F2FP.SATFINITE.E4M3.F32.PACK_AB_MERGE_C R63, R63, R68, RZ ;  /* 0x000000443f3f723e */ /* 0x000fe200048070ff */
[----:B------:R-:W-:Y:S02]  /*7b00*/  HADD2.F32 R42, -RZ, R42.H1_H1 ;  /* 0x3000002aff2a7230 */ /* 0x000fe40000004100 */
[----:B------:R-:W-:Y:S01]  /*7b10*/  FMUL.FTZ R65, R43, R62 ;  /* 0x0000003e2b417220 */ /* 0x000fe20000410000 */
[----:B------:R-:W-:-:S02]  /*7b20*/  HADD2.F32 R64, -RZ, R64.H0_H0 ;  /* 0x20000040ff407230 */ /* 0x000fc40000004100 */
[----:B------:R-:W-:Y:S01]  /*7b30*/  FMUL.FTZ R62, R48, R62 ;  /* 0x0000003e303e7220 */ /* 0x000fe20000410000 */
[----:B------:R-:W-:Y:S01]  /*7b40*/  HADD2.F32 R59, -RZ, R59.H0_H0 ;  /* 0x2000003bff3b7230 */ /* 0x000fe20000004100 */
[----:B------:R-:W-:Y:S01]  /*7b50*/  F2FP.SATFINITE.E4M3.F32.PACK_AB_MERGE_C R60, R60, R69, RZ ;  /* 0x000000453c3c723e */ /* 0x000fe200048070ff */
[----:B------:R-:W-:Y:S02]  /*7b60*/  HADD2.F32 R61, -RZ, R61.H0_H0 ;  /* 0x2000003dff3d7230 */ /* 0x000fe40000004100 */
[-C--:B------:R-:W-:Y:S01]  /*7b70*/  FMUL.FTZ R58, R42, R64.reuse ;  /* 0x000000402a3a7220 */ /* 0x080fe20000410000 */
[----:B------:R-:W-:Y:S01]  /*7b80*/  FMUL.FTZ R49, R41, R64 ;  /* 0x0000004029317220 */ /* 0x000fe20000410000 */
        /* <DEDUP_REMOVED lines=8> */
.L_x_529:
[----:B------:R-:W-:Y:S05]  /*7c10*/  BSYNC B2 ;  /* 0x0000000000027941 */ /* 0x000fea0003800000 */
.L_x_528:
[----:B-1----:R0:W-:Y:S02]  /*7c20*/  STG.E.128 desc[UR54][R44.64+0x60], R40 ;  /* 0x000060282c007986 */ /* 0x0021e4000c101d36 */
.L_x_527:
[----:B------:R-:W-:Y:S05]  /*7c30*/  BSYNC B1 ;  /* 0x0000000000017941 */ /* 0x000fea0003800000 */
.L_x_526:
[----:B------:R-:W-:Y:S01]  /*7c40*/  ISETP.NE.AND P2, PT, R38, RZ, PT ;  /* 0x000000ff2600720c */ /* 0x000fe20003f45270 */
[----:B------:R-:W-:-:S12]  /*7c50*/  BSSY B1, `(.L_x_530) ;  /* 0x0000070000017945 */ /* 0x000fd80003800000 */
[----:B------:R-:W-:Y:S05]  /*7c60*/  @!P2 BRA `(.L_x_531) ;  /* 0x0000000400b8a947 */ /* 0x000fea0003800000 */
[----:B012-4-:R0:W1:Y:S01]  /*7c70*/  LDS.128 R40, [R47+0x21400] ;  /* 0x021400002f287984 */ /* 0x0170620000000c00 */
[----:B------:R-:W-:Y:S01]  /*7c80*/  ISETP.GE.AND P2, PT, R172, R131, PT ;  /* 0x00000083ac00720c */ /* 0x000fe20003f46270 */
[----:B------:R-:W-:-:S12]  /*7c90*/  BSSY B2, `(.L_x_532) ;  /* 0x000006a000027945 */ /* 0x000fd80003800000 */
[----:B0-----:R-:W-:Y:S05]  /*7ca0*/  @P2 BRA `(.L_x_533) ;  /* 0x0000000400a02947 */ /* 0x001fea0003800000 */
[----:B------:R-:W-:Y:S01]  /*7cb0*/  SHF.R.U32.HI R59, RZ, 0x8, R55 ;  /* 0x00000008ff3b7819 */ /* 0x000fe20000011637 */
[----:B-1----:R-:W-:Y:S01]  /*7cc0*/  IMAD.MOV.U32 R49, RZ, RZ, R43 ;  /* 0x000000ffff317224 */ /* 0x002fe200078e002b */
[----:B------:R-:W-:Y:S01]  /*7cd0*/  LOP3.LUT R47, R55, 0xff0000ff, RZ, 0xc0, !PT ;  /* 0xff0000ff372f7812 */ /* 0x000fe200078ec0ff */
[----:B------:R-:W-:Y:S01]  /*7ce0*/  IMAD.MOV.U32 R48, RZ, RZ, R42 ;  /* 0x000000ffff307224 */ /* 0x000fe200078e002a */
[----:B------:R-:W-:Y:S02]  /*7cf0*/  SHF.R.U32.HI R56, RZ, 0x10, R55 ;  /* 0x00000010ff387819 */ /* 0x000fe40000011637 */
[--C-:B------:R-:W-:Y:S02]  /*7d00*/  SHF.R.U32.HI R55, RZ, 0x8, R57.reuse ;  /* 0x00000008ff377819 */ /* 0x100fe40000011639 */
[----:B------:R-:W-:Y:S02]  /*7d10*/  LOP3.LUT R54, R57, 0xff0000ff, RZ, 0xc0, !PT ;  /* 0xff0000ff39367812 */ /* 0x000fe400078ec0ff */
[----:B------:R-:W-:Y:S01]  /*7d20*/  SHF.R.U32.HI R58, RZ, 0x10, R57 ;  /* 0x00000010ff3a7819 */ /* 0x000fe20000011639 */
[----:B------:R-:W-:Y:S01]  /*7d30*/  IMAD.SHL.U32 R43, R55, 0x100, RZ ;  /* 0x00000100372b7824 */ /* 0x000fe200078e00ff */
[----:B------:R-:W-:-:S02]  /*7d40*/  SHF.L.U32 R42, R59, 0x8, RZ ;  /* 0x000000083b2a7819 */ /* 0x000fc400000006ff */
[----:B------:R-:W-:Y:S01]  /*7d50*/  F2FP.F16.E4M3.UNPACK_B R55, R91.H1 ;  /* 0x0000005bff37723e */ /* 0x000fe200030006ff */
[----:B------:R-:W-:Y:S01]  /*7d60*/  IMAD.U32 R58, R58, 0x10000, RZ ;  /* 0x000100003a3a7824 */ /* 0x000fe200078e00ff */
[----:B------:R-:W-:Y:S01]  /*7d70*/  LOP3.LUT R43, R54, 0xff00, R43, 0xf8, !PT ;  /* 0x0000ff00362b7812 */ /* 0x000fe200078ef82b */
[----:B------:R-:W-:Y:S01]  /*7d80*/  IMAD.U32 R54, R56, 0x10000, RZ ;  /* 0x0001000038367824 */ /* 0x000fe200078e00ff */
[----:B------:R-:W-:Y:S01]  /*7d90*/  LOP3.LUT R47, R47, 0xff00, R42, 0xf8, !PT ;  /* 0x0000ff002f2f7812 */ /* 0x000fe200078ef82a */
[--C-:B------:R-:W-:Y:S01]  /*7da0*/  HADD2.F32 R57, -RZ, R55.reuse.H0_H0 ;  /* 0x20000037ff397230 */ /* 0x100fe20000004100 */
[-C--:B------:R-:W-:Y:S02]  /*7db0*/  F2FP.F16.E4M3.UNPACK_B R42, R41.reuse ;  /* 0x00000029ff2a723e */ /* 0x080fe400020006ff */
[----:B------:R-:W-:Y:S02]  /*7dc0*/  LOP3.LUT R56, R47, 0xff0000, R54, 0xf8, !PT ;  /* 0x00ff00002f387812 */ /* 0x000fe400078ef836 */
[----:B------:R-:W-:Y:S01]  /*7dd0*/  LOP3.LUT R59, R43, 0xff0000, R58, 0xf8, !PT ;  /* 0x00ff00002b3b7812 */ /* 0x000fe200078ef83a */
[--C-:B------:R-:W-:Y:S01]  /*7de0*/  HADD2.F32 R43, -RZ, R42.reuse.H1_H1 ;  /* 0x3000002aff2b7230 */ /* 0x100fe20000004100 */
[----:B------:R-:W-:Y:S01]  /*7df0*/  F2FP.F16.E4M3.UNPACK_B R54, R90.H1 ;  /* 0x0000005aff36723e */ /* 0x000fe200030006ff */
[----:B------:R-:W-:Y:S01]  /*7e00*/  HADD2.F32 R58, -RZ, R55.H1_H1 ;  /* 0x30000037ff3a7230 */ /* 0x000fe20000004100 */
[----:B------:R-:W-:Y:S01]  /*7e10*/  F2FP.F16.E4M3.UNPACK_B R41, R41.H1 ;  /* 0x00000029ff29723e */ /* 0x000fe200030006ff */
[----:B------:R-:W-:-:S02]  /*7e20*/  HADD2.F32 R42, -RZ, R42.H0_H0 ;  /* 0x2000002aff2a7230 */ /* 0x000fc40000004100 */
[----:B------:R-:W-:Y:S01]  /*7e30*/  FMUL.FTZ R61, R43, R57 ;  /* 0x000000392b3d7220 */ /* 0x000fe20000410000 */
[--C-:B------:R-:W-:Y:S01]  /*7e40*/  HADD2.F32 R55, -RZ, R54.reuse.H0_H0 ;  /* 0x20000036ff377230 */ /* 0x100fe20000004100 */
[----:B------:R-:W-:Y:S01]  /*7e50*/  F2FP.F16.E4M3.UNPACK_B R91, R91 ;  /* 0x0000005bff5b723e */ /* 0x000fe200020006ff */
[--C-:B------:R-:W-:Y:S02]  /*7e60*/  HADD2.F32 R47, -RZ, R41.reuse.H1_H1 ;  /* 0x30000029ff2f7230 */ /* 0x100fe40000004100 */
[C---:B------:R-:W-:Y:S01]  /*7e70*/  FMUL.FTZ R60, R42.reuse, R57 ;  /* 0x000000392a3c7220 */ /* 0x040fe20000410000 */
[----:B------:R-:W-:Y:S02]  /*7e80*/  HADD2.F32 R41, -RZ, R41.H0_H0 ;  /* 0x20000029ff297230 */ /* 0x000fe40000004100 */
[-C--:B------:R-:W-:Y:S01]  /*7e90*/  FFMA.FTZ R61, R42, R55.reuse, -R61 ;  /* 0x000000372a3d7223 */ /* 0x080fe2000001083d */
[----:B------:R-:W-:Y:S02]  /*7ea0*/  HADD2.F32 R54, -RZ, R54.H1_H1 ;  /* 0x30000036ff367230 */ /* 0x000fe40000004100 */
[-C--:B------:R-:W-:Y:S01]  /*7eb0*/  FMUL.FTZ R42, R47, R58.reuse ;  /* 0x0000003a2f2a7220 */ /* 0x080fe20000410000 */
[----:B------:R-:W-:Y:S01]  /*7ec0*/  FFMA.FTZ R62, R43, R55, R60 ;  /* 0x000000372b3e7223 */ /* 0x000fe2000001003c */
[C---:B------:R-:W-:Y:S01]  /*7ed0*/  FMUL.FTZ R58, R41.reuse, R58 ;  /* 0x0000003a293a7220 */ /* 0x040fe20000410000 */
[----:B------:R-:W-:Y:S01]  /*7ee0*/  F2FP.F16.E4M3.UNPACK_B R90, R90 ;  /* 0x0000005aff5a723e */ /* 0x000fe200020006ff */
[----:B------:R-:W-:Y:S01]  /*7ef0*/  FFMA.FTZ R57, R41, R54, -R42 ;  /* 0x0000003629397223 */ /* 0x000fe2000001082a */
[----:B------:R-:W-:Y:S01]  /*7f00*/  F2FP.F16.E4M3.UNPACK_B R41, R40.H1 ;  /* 0x00000028ff29723e */ /* 0x000fe200030006ff */
        /* <DEDUP_REMOVED lines=10> */
[----:B------:R-:W-:-:S02]  /*7fb0*/  HADD2.F32 R91, -RZ, R91.H0_H0 ;  /* 0x2000005bff5b7230 */ /* 0x000fc40000004100 */
[----:B------:R-:W-:Y:S02]  /*7fc0*/  HADD2.F32 R40, -RZ, R40.H1_H1 ;  /* 0x30000028ff287230 */ /* 0x000fe40000004100 */
        /* <DEDUP_REMOVED lines=11> */
[----:B------:R-:W-:Y:S01]  /*8080*/  HADD2.F32 R54, -RZ, R47.H1_H1 ;  /* 0x3000002fff367230 */ /* 0x000fe20000004100 */
[----:B------:R-:W-:-:S02]  /*8090*/  F2FP.F16.E4M3.UNPACK_B R55, R59.H1 ;  /* 0x0000003bff37723e */ /* 0x000fc400030006ff */
[-C--:B------:R-:W-:Y:S01]  /*80a0*/  F2FP.F16.E4M3.UNPACK_B R40, R48.reuse.H1 ;  /* 0x00000030ff28723e */ /* 0x080fe200030006ff */
[----:B------:R-:W-:Y:S01]  /*80b0*/  HADD2.F32 R43, -RZ, R41.H1_H1 ;  /* 0x30000029ff2b7230 */ /* 0x000fe20000004100 */
[----:B------:R-:W-:Y:S01]  /*80c0*/  F2FP.F16.E4M3.UNPACK_B R59, R59 ;  /* 0x0000003bff3b723e */ /* 0x000fe200020006ff */
[----:B------:R-:W-:Y:S01]  /*80d0*/  HADD2.F32 R58, -RZ, R55.H1_H1 ;  /* 0x30000037ff3a7230 */ /* 0x000fe20000004100 */
[----:B------:R-:W-:Y:S01]  /*80e0*/  F2FP.F16.E4M3.UNPACK_B R49, R49 ;  /* 0x00000031ff31723e */ /* 0x000fe200020006ff */
[----:B------:R-:W-:Y:S01]  /*80f0*/  HADD2.F32 R42, -RZ, R41.H0_H0 ;  /* 0x20000029ff2a7230 */ /* 0x000fe20000004100 */
[----:B------:R-:W-:Y:S01]  /*8100*/  F2FP.F16.E4M3.UNPACK_B R48, R48 ;  /* 0x00000030ff30723e */ /* 0x000fe200020006ff */
[----:B------:R-:W-:Y:S02]  /*8110*/  HADD2.F32 R41, -RZ, R40.H1_H1 ;  /* 0x30000028ff297230 */ /* 0x000fe40000004100 */
[----:B------:R-:W-:Y:S01]  /*8120*/  FMUL.FTZ R63, R43, R58 ;  /* 0x0000003a2b3f7220 */ /* 0x000fe20000410000 */
[----:B------:R-:W-:-:S02]  /*8130*/  HADD2.F32 R57, -RZ, R59.H1_H1 ;  /* 0x3000003bff397230 */ /* 0x000fc40000004100 */
[C---:B------:R-:W-:Y:S01]  /*8140*/  FMUL.FTZ R66, R42.reuse, R58 ;  /* 0x0000003a2a427220 */ /* 0x040fe20000410000 */
[----:B------:R-:W-:Y:S02]  /*8150*/  HADD2.F32 R40, -RZ, R40.H0_H0 ;  /* 0x20000028ff287230 */ /* 0x000fe40000004100 */
[-C--:B------:R-:W-:Y:S01]  /*8160*/  FFMA.FTZ R64, R42, R54.reuse, -R63 ;  /* 0x000000362a407223 */ /* 0x080fe2000001083f */
[----:B------:R-:W-:Y:S02]  /*8170*/  HADD2.F32 R42, -RZ, R56.H1_H1 ;  /* 0x30000038ff2a7230 */ /* 0x000fe40000004100 */
[-C--:B------:R-:W-:Y:S01]  /*8180*/  FMUL.FTZ R63, R41, R57.reuse ;  /* 0x00000039293f7220 */ /* 0x080fe20000410000 */
[----:B------:R-:W-:Y:S02]  /*8190*/  HADD2.F32 R59, -RZ, R59.H0_H0 ;  /* 0x2000003bff3b7230 */ /* 0x000fe40000004100 */
[C---:B------:R-:W-:Y:S01]  /*81a0*/  FMUL.FTZ R58, R40.reuse, R57 ;  /* 0x00000039283a7220 */ /* 0x040fe20000410000 */
[----:B------:R-:W-:Y:S01]  /*81b0*/  FFMA.FTZ R57, R43, R54, R66 ;  /* 0x000000362b397223 */ /* 0x000fe20000010042 */
[----:B------:R-:W-:Y:S01]  /*81c0*/  FFMA.FTZ R63, R40, R42, -R63 ;  /* 0x0000002a283f7223 */ /* 0x000fe2000001083f */
[----:B------:R-:W-:-:S02]  /*81d0*/  HADD2.F32 R40, -RZ, R48.H0_H0 ;  /* 0x20000030ff287230 */ /* 0x000fc40000004100 */
[----:B------:R-:W-:Y:S01]  /*81e0*/  FFMA.FTZ R58, R41, R42, R58 ;  /* 0x0000002a293a7223 */ /* 0x000fe2000001003a */
[--C-:B------:R-:W-:Y:S01]  /*81f0*/  HADD2.F32 R41, -RZ, R49.reuse.H0_H0 ;  /* 0x20000031ff297230 */ /* 0x100fe20000004100 */
[----:B------:R-:W-:Y:S01]  /*8200*/  F2FP.SATFINITE.E4M3.F32.PACK_AB_MERGE_C R57, R57, R64, RZ ;  /* 0x000000403939723e */ /* 0x000fe200048070ff */
[----:B------:R-:W-:Y:S02]  /*8210*/  HADD2.F32 R49, -RZ, R49.H1_H1 ;  /* 0x30000031ff317230 */ /* 0x000fe40000004100 */
[----:B------:R-:W-:Y:S01]  /*8220*/  HADD2.F32 R54, -RZ, R55.H0_H0 ;  /* 0x20000037ff367230 */ /* 0x000fe20000004100 */
[----:B------:R-:W-:Y:S01]  /*8230*/  F2FP.SATFINITE.E4M3.F32.PACK_AB_MERGE_C R58, R58, R63, RZ ;  /* 0x0000003f3a3a723e */ /* 0x000fe200048070ff */
[----:B------:R-:W-:Y:S02]  /*8240*/  HADD2.F32 R48, -RZ, R48.H1_H1 ;  /* 0x30000030ff307230 */ /* 0x000fe40000004100 */
[----:B------:R-:W-:Y:S02]  /*8250*/  HADD2.F32 R42, -RZ, R47.H0_H0 ;  /* 0x2000002fff2a7230 */ /* 0x000fe40000004100 */
[----:B------:R-:W-:-:S02]  /*8260*/  HADD2.F32 R43, -RZ, R56.H0_H0 ;  /* 0x20000038ff2b7230 */ /* 0x000fc40000004100 */
[-C--:B------:R-:W-:Y:S01]  /*8270*/  FMUL.FTZ R56, R49, R54.reuse ;  /* 0x0000003631387220 */ /* 0x080fe20000410000 */
[-C--:B------:R-:W-:Y:S01]  /*8280*/  FMUL.FTZ R47, R48, R59.reuse ;  /* 0x0000003b302f7220 */ /* 0x080fe20000410000 */
[C---:B------:R-:W-:Y:S01]  /*8290*/  FMUL.FTZ R54, R41.reuse, R54 ;  /* 0x0000003629367220 */ /* 0x040fe20000410000 */
[C---:B------:R-:W-:Y:S01]  /*82a0*/  FMUL.FTZ R59, R40.reuse, R59 ;  /* 0x0000003b283b7220 */ /* 0x040fe20000410000 */
[-C--:B------:R-:W-:Y:S01]  /*82b0*/  FFMA.FTZ R56, R41, R42.reuse, -R56 ;  /* 0x0000002a29387223 */ /* 0x080fe20000010838 */
[-C--:B------:R-:W-:Y:S01]  /*82c0*/  FFMA.FTZ R47, R40, R43.reuse, -R47 ;  /* 0x0000002b282f7223 */ /* 0x080fe2000001082f */
[----:B------:R-:W-:Y:S01]  /*82d0*/  FFMA.FTZ R49, R49, R42, R54 ;  /* 0x0000002a31317223 */ /* 0x000fe20000010036 */
[----:B------:R-:W-:Y:S01]  /*82e0*/  FFMA.FTZ R48, R48, R43, R59 ;  /* 0x0000002b30307223 */ /* 0x000fe2000001003b */
[----:B------:R-:W-:Y:S02]  /*82f0*/  F2FP.SATFINITE.E4M3.F32.PACK_AB_MERGE_C R41, R62, R61, R67 ;  /* 0x0000003d3e29723e */ /* 0x000fe40004807043 */
[----:B------:R-:W-:-:S02]  /*8300*/  F2FP.SATFINITE.E4M3.F32.PACK_AB_MERGE_C R40, R91, R60, R65 ;  /* 0x0000003c5b28723e */ /* 0x000fc40004807041 */
[----:B------:R-:W-:Y:S02]  /*8310*/  F2FP.SATFINITE.E4M3.F32.PACK_AB_MERGE_C R42, R48, R47, R58 ;  /* 0x0000002f302a723e */ /* 0x000fe4000480703a */
[----:B------:R-:W-:-:S07]  /*8320*/  F2FP.SATFINITE.E4M3.F32.PACK_AB_MERGE_C R43, R49, R56, R57 ;  /* 0x00000038312b723e */ /* 0x000fce0004807039 */
.L_x_533:
[----:B------:R-:W-:Y:S05]  /*8330*/  BSYNC B2 ;  /* 0x0000000000027941 */ /* 0x000fea0003800000 */
.L_x_532:
[----:B-1----:R0:W-:Y:S02]  /*8340*/  STG.E.128 desc[UR54][R44.64+0x80], R40 ;  /* 0x000080282c007986 */ /* 0x0021e4000c101d36 */
.L_x_531:
[----:B------:R-:W-:Y:S05]  /*8350*/  BSYNC B1 ;  /* 0x0000000000017941 */ /* 0x000fea0003800000 */
.L_x_530:
[----:B------:R-:W-:-:S13]  /*8360*/  ISETP.NE.AND P2, PT, R39, RZ, PT ;  /* 0x000000ff2700720c */ /* 0x000fda0003f45270 */
[----:B------:R-:W-:Y:S05]  /*8370*/  @!P2 BRA `(.L_x_513) ;  /* 0x000000700024a947 */ /* 0x000fea0003800000 */
[----:B012-4-:R0:W1:Y:S01]  /*8380*/  LDS.128 R40, [R46+0x21400] ;  /* 0x021400002e287984 */ /* 0x0170620000000c00 */
[----:B------:R-:W-:Y:S01]  /*8390*/  ISETP.GE.AND P2, PT, R174, R131, PT ;  /* 0x00000083ae00720c */ /* 0x000fe20003f46270 */
[----:B------:R-:W-:-:S12]  /*83a0*/  BSSY B1, `(.L_x_534) ;  /* 0x000006b000017945 */ /* 0x000fd80003800000 */
[----:B0-----:R-:W-:Y:S05]  /*83b0*/  @P2 BRA `(.L_x_535) ;  /* 0x0000000400a42947 */ /* 0x001fea0003800000 */
[----:B------:R-:W-:Y:S01]  /*83c0*/  SHF.R.U32.HI R52, RZ, 0x8, R51 ;  /* 0x00000008ff347819 */ /* 0x000fe20000011633 */
[----:B-1----:R-:W-:Y:S01]  /*83d0*/  IMAD.MOV.U32 R48, RZ, RZ, R43 ;  /* 0x000000ffff307224 */ /* 0x002fe200078e002b */
[----:B------:R-:W-:Y:S02]  /*83e0*/  SHF.R.U32.HI R46, RZ, 0x8, R53 ;  /* 0x00000008ff2e7819 */ /* 0x000fe40000011635 */
[----:B------:R-:W-:Y:S01]  /*83f0*/  MOV R47, R42 ;  /* 0x0000002a002f7202 */ /* 0x000fe20000000f00 */
[----:B------:R-:W-:Y:S01]  /*8400*/  IMAD.SHL.U32 R42, R52, 0x100, RZ ;  /* 0x00000100342a7824 */ /* 0x000fe200078e00ff */
[----:B------:R-:W-:Y:S01]  /*8410*/  SHF.R.U32.HI R54, RZ, 0x10, R51 ;  /* 0x00000010ff367819 */ /* 0x000fe20000011633 */
[----:B------:R-:W-:Y:S01]  /*8420*/  IMAD.SHL.U32 R43, R46, 0x100, RZ ;  /* 0x000001002e2b7824 */ /* 0x000fe200078e00ff */
[----:B------:R-:W-:Y:S02]  /*8430*/  LOP3.LUT R49, R51, 0xff0000ff, RZ, 0xc0, !PT ;  /* 0xff0000ff33317812 */ /* 0x000fe400078ec0ff */
[----:B------:R-:W-:-:S02]  /*8440*/  SHF.R.U32.HI R51, RZ, 0x10, R53 ;  /* 0x00000010ff337819 */ /* 0x000fc40000011635 */
[----:B------:R-:W-:Y:S02]  /*8450*/  LOP3.LUT R50, R53, 0xff0000ff, RZ, 0xc0, !PT ;  /* 0xff0000ff35327812 */ /* 0x000fe400078ec0ff */
[----:B------:R-:W-:Y:S01]  /*8460*/  LOP3.LUT R46, R49, 0xff00, R42, 0xf8, !PT ;  /* 0x0000ff00312e7812 */ /* 0x000fe200078ef82a */
[----:B------:R-:W-:Y:S01]  /*8470*/  IMAD.U32 R49, R51, 0x10000, RZ ;  /* 0x0001000033317824 */ /* 0x000fe200078e00ff */
[----:B------:R-:W-:Y:S01]  /*8480*/  LOP3.LUT R52, R50, 0xff00, R43, 0xf8, !PT ;  /* 0x0000ff0032347812 */ /* 0x000fe200078ef82b */
[----:B------:R-:W-:Y:S01]  /*8490*/  IMAD.U32 R43, R54, 0x10000, RZ ;  /* 0x00010000362b7824 */ /* 0x000fe200078e00ff */
[----:B------:R-:W-:Y:S02]  /*84a0*/  F2FP.F16.E4M3.UNPACK_B R50, R89.H1 ;  /* 0x00000059ff32723e */ /* 0x000fe400030006ff */
[-C--:B------:R-:W-:Y:S02]  /*84b0*/  F2FP.F16.E4M3.UNPACK_B R42, R41.reuse ;  /* 0x00000029ff2a723e */ /* 0x080fe400020006ff */
[----:B------:R-:W-:Y:S01]  /*84c0*/  LOP3.LUT R54, R52, 0xff0000, R49, 0xf8, !PT ;  /* 0x00ff000034367812 */ /* 0x000fe200078ef831 */
[----:B------:R-:W-:Y:S01]  /*84d0*/  HADD2.F32 R52, -RZ, R50.H0_H0 ;  /* 0x20000032ff347230 */ /* 0x000fe20000004100 */
[----:B------:R-:W-:Y:S01]  /*84e0*/  LOP3.LUT R51, R46, 0xff0000, R43, 0xf8, !PT ;  /* 0x00ff00002e337812 */ /* 0x000fe200078ef82b */
[----:B------:R-:W-:Y:S01]  /*84f0*/  HADD2.F32 R43, -RZ, R42.H1_H1 ;  /* 0x3000002aff2b7230 */ /* 0x000fe20000004100 */
[----:B------:R-:W-:Y:S01]  /*8500*/  F2FP.F16.E4M3.UNPACK_B R49, R88.H1 ;  /* 0x00000058ff31723e */ /* 0x000fe200030006ff */
[----:B------:R-:W-:Y:S01]  /*8510*/  HADD2.F32 R53, -RZ, R50.H1_H1 ;  /* 0x30000032ff357230 */ /* 0x000fe20000004100 */
[----:B------:R-:W-:Y:S01]  /*8520*/  F2FP.F16.E4M3.UNPACK_B R41, R41.H1 ;  /* 0x00000029ff29723e */ /* 0x000fe200030006ff */
[----:B------:R-:W-:-:S02]  /*8530*/  HADD2.F32 R42, -RZ, R42.H0_H0 ;  /* 0x2000002aff2a7230 */ /* 0x000fc40000004100 */
[CC--:B------:R-:W-:Y:S01]  /*8540*/  FMUL.FTZ R55, R43.reuse, R52.reuse ;  /* 0x000000342b377220 */ /* 0x0c0fe20000410000 */
[----:B------:R-:W-:Y:S01]  /*8550*/  HADD2.F32 R50, -RZ, R49.H0_H0 ;  /* 0x20000031ff327230 */ /* 0x000fe20000004100 */
[----:B------:R-:W-:Y:S01]  /*8560*/  F2FP.F16.E4M3.UNPACK_B R89, R89 ;  /* 0x00000059ff59723e */ /* 0x000fe200020006ff */
[--C-:B------:R-:W-:Y:S02]  /*8570*/  HADD2.F32 R46, -RZ, R41.reuse.H1_H1 ;  /* 0x30000029ff2e7230 */ /* 0x100fe40000004100 */
[C---:B------:R-:W-:Y:S01]  /*8580*/  FMUL.FTZ R52, R42.reuse, R52 ;  /* 0x000000342a347220 */ /* 0x040fe20000410000 */
[----:B------:R-:W-:Y:S02]  /*8590*/  HADD2.F32 R41, -RZ, R41.H0_H0 ;  /* 0x20000029ff297230 */ /* 0x000fe40000004100 */
[-C--:B------:R-:W-:Y:S01]  /*85a0*/  FFMA.FTZ R56, R42, R50.reuse, -R55 ;  /* 0x000000322a387223 */ /* 0x080fe20000010837 */
[----:B------:R-:W-:Y:S02]  /*85b0*/  HADD2.F32 R49, -RZ, R49.H1_H1 ;  /* 0x30000031ff317230 */ /* 0x000fe40000004100 */
[CC--:B------:R-:W-:Y:S01]  /*85c0*/  FMUL.FTZ R42, R46.reuse, R53.reuse ;  /* 0x000000352e2a7220 */ /* 0x0c0fe20000410000 */
[----:B------:R-:W-:Y:S01]  /*85d0*/  FFMA.FTZ R57, R43, R50, R52 ;  /* 0x000000322b397223 */ /* 0x000fe20000010034 */
[C---:B------:R-:W-:Y:S01]  /*85e0*/  FMUL.FTZ R53, R41.reuse, R53 ;  /* 0x0000003529357220 */ /* 0x040fe20000410000 */
[----:B------:R-:W-:Y:S01]  /*85f0*/  F2FP.F16.E4M3.UNPACK_B R88, R88 ;  /* 0x00000058ff58723e */ /* 0x000fe200020006ff */
        /* <DEDUP_REMOVED lines=19> */
[----:B------:R-:W-:Y:S01]  /*8730*/  FFMA.FTZ R55, R41, R88, -R50 ;  /* 0x0000005829377223 */ /* 0x000fe20000010832 */
[----:B------:R-:W-:Y:S01]  /*8740*/  F2FP.F16.E4M3.UNPACK_B R41, R48.H1 ;  /* 0x00000030ff29723e */ /* 0x000fe200030006ff */
[----:B------:R-:W-:Y:S01]  /*8750*/  FFMA.FTZ R88, R40, R88, R89 ;  /* 0x0000005828587223 */ /* 0x000fe20000010059 */
[----:B------:R-:W-:-:S02]  /*8760*/  F2FP.F16.E4M3.UNPACK_B R50, R54.H1 ;  /* 0x00000036ff32723e */ /* 0x000fc400030006ff */
[----:B------:R-:W-:Y:S01]  /*8770*/  F2FP.SATFINITE.E4M3.F32.PACK_AB_MERGE_C R60, R52, R53, RZ ;  /* 0x00000035343c723e */ /* 0x000fe200048070ff */
[--C-:B------:R-:W-:Y:S01]  /*8780*/  HADD2.F32 R43, -RZ, R41.reuse.H1_H1 ;  /* 0x30000029ff2b7230 */ /* 0x100fe20000004100 */
[----:B------:R-:W-:Y:S01]  /*8790*/  F2FP.F16.E4M3.UNPACK_B R46, R51.H1 ;  /* 0x00000033ff2e723e */ /* 0x000fe200030006ff */
[----:B------:R-:W-:Y:S01]  /*87a0*/  HADD2.F32 R53, -RZ, R50.H1_H1 ;  /* 0x30000032ff357230 */ /* 0x000fe20000004100 */
        /* <DEDUP_REMOVED lines=22> */
[--C-:B------:R-:W-:Y:S02]  /*8910*/  HADD2.F32 R41, -RZ, R48.reuse.H0_H0 ;  /* 0x20000030ff297230 */ /* 0x100fe40000004100 */
        /* <DEDUP_REMOVED lines=16> */
[----:B------:R-:W-:Y:S02]  /*8a20*/  F2FP.SATFINITE.E4M3.F32.PACK_AB_MERGE_C R41, R57, R56, R61 ;  /* 0x000000383929723e */ /* 0x000fe4000480703d */
[----:B------:R-:W-:Y:S02]  /*8a30*/  F2FP.SATFINITE.E4M3.F32.PACK_AB_MERGE_C R40, R88, R55, R60 ;  /* 0x000000375828723e */ /* 0x000fe4000480703c */
[----:B------:R-:W-:-:S07]  /*8a40*/  MOV R42, R52 ;  /* 0x00000034002a7202 */ /* 0x000fce0000000f00 */
.L_x_535:
[----:B------:R-:W-:Y:S05]  /*8a50*/  BSYNC B1 ;  /* 0x0000000000017941 */ /* 0x000fea0003800000 */
.L_x_534:
[----:B-1----:R0:W-:Y:S01]  /*8a60*/  STG.E.128 desc[UR54][R44.64+0xa0], R40 ;  /* 0x0000a0282c007986 */ /* 0x0021e2000c101d36 */
[----:B------:R-:W-:Y:S05]  /*8a70*/  BRA `(.L_x_513) ;  /* 0x0000006800647947 */ /* 0x000fea0003800000 */
.L_x_481:
[----:B------:R-:W-:Y:S01]  /*8a80*/  ISETP.GE.AND P4, PT, R168, R96, PT ;  /* 0x00000060a800720c */ /* 0x000fe20003f86270 */
[----:B------:R-:W-:Y:S01]  /*8a90*/  BSSY B1, `(.L_x_536) ;  /* 0x000002a000017945 */ /* 0x000fe20003800000 */
[----:B------:R-:W-:Y:S02]  /*8aa0*/  CS2R R64, SRZ ;  /* 0x0000000000407805 */ /* 0x000fe4000001ff00 */
[----:B------:R-:W-:Y:S02]  /*8ab0*/  CS2R R40, SRZ ;  /* 0x0000000000287805 */ /* 0x000fe4000001ff00 */
[----:B0-----:R-:W-:Y:S02]  /*8ac0*/  CS2R R42, SRZ ;  /* 0x00000000002a7805 */ /* 0x001fe4000001ff00 */
        /* <DEDUP_REMOVED lines=15> */
[----:B------:R-:W-:Y:S02]  /*8bc0*/  CS2R R40, SRZ ;  /* 0x0000000000287805 */ /* 0x000fe4000001ff00 */
[----:B------:R-:W-:Y:S02]  /*8bd0*/  CS2R R42, SRZ ;  /* 0x00000000002a7805 */ /* 0x000fe4000001ff00 */
[----:B------:R-:W-:Y:S01]  /*8be0*/  IADD3.X R67, R14, UR5, R97, P1, P2 ;  /* 0x000000050e437c10 */ /* 0x000fe20008fe4461 */
[----:B------:R-:W-:-:S02]  /*8bf0*/  ULDC.64 UR4, c[0x0][0x400] ;  /* 0x0001000000047ab9 */ /* 0x000fc40000000a00 */
[----:B------:R-:W-:-:S04]  /*8c00*/  IADD3 R68, P1, P2, R102, UR4, R88 ;  /* 0x0000000466447c10 */ /* 0x000fc8000fa3e058 */
[----:B------:R-:W-:Y:S02]  /*8c10*/  IADD3.X R69, R20, UR5, R98, P1, P2 ;  /* 0x0000000514457c10 */ /* 0x000fe40008fe4462 */
[----:B------:R-:W-:Y:S02]  /*8c20*/  ISETP.GE.AND P1, PT, R18, R131, PT ;  /* 0x000000831200720c */ /* 0x000fe40003f26270 */
[----:B------:R-:W-:Y:S02]  /*8c30*/  CS2R R56, SRZ ;  /* 0x0000000000387805 */ /* 0x000fe4000001ff00 */
[----:B------:R-:W-:Y:S02]  /*8c40*/  CS2R R58, SRZ ;  /* 0x00000000003a7805 */ /* 0x000fe4000001ff00 */
[----:B------:R-:W-:Y:S02]  /*8c50*/  CS2R R44, SRZ ;  /* 0x00000000002c7805 */ /* 0x000fe4000001ff00 */
[----:B------:R-:W-:-:S05]  /*8c60*/  CS2R R46, SRZ ;  /* 0x00000000002e7805 */ /* 0x000fca000001ff00 */
[----:B------:R0:W5:Y:S04]  /*8c70*/  @!P1 LDG.E.128 R52, desc[UR54][R66.64] ;  /* 0x0000003642349981 */ /* 0x000168000c1e1d00 */
[----:B------:R0:W5:Y:S01]  /*8c80*/  @!P1 LDG.E.128 R40, desc[UR54][R68.64] ;  /* 0x0000003644289981 */ /* 0x000162000c1e1d00 */
[----:B------:R-:W-:Y:S02]  /*8c90*/  ISETP.GE.AND P1, PT, R0, R131, PT ;  /* 0x000000830000720c */ /* 0x000fe40003f26270 */
[----:B------:R-:W-:Y:S02]  /*8ca0*/  CS2R R60, SRZ ;  /* 0x00000000003c7805 */ /* 0x000fe4000001ff00 */
[----:B------:R-:W-:Y:S02]  /*8cb0*/  CS2R R62, SRZ ;  /* 0x00000000003e7805 */ /* 0x000fe4000001ff00 */
[----:B------:R-:W-:-:S02]  /*8cc0*/  CS2R R48, SRZ ;  /* 0x0000000000307805 */ /* 0x000fc4000001ff00 */
[----:B------:R-:W-:-:S05]  /*8cd0*/  CS2R R50, SRZ ;  /* 0x0000000000327805 */ /* 0x000fca000001ff00 */
[----:B------:R0:W5:Y:S04]  /*8ce0*/  @!P1 LDG.E.128 R56, desc[UR54][R66.64+0x20] ;  /* 0x0000203642389981 */ /* 0x000168000c1e1d00 */
[----:B------:R0:W5:Y:S01]  /*8cf0*/  @!P1 LDG.E.128 R44, desc[UR54][R68.64+0x20] ;  /* 0x00002036442c9981 */ /* 0x000162000c1e1d00 */
[----:B------:R-:W-:-:S13]  /*8d00*/  ISETP.GE.AND P1, PT, R6, R131, PT ;  /* 0x000000830600720c */ /* 0x000fda0003f26270 */
[----:B------:R0:W5:Y:S04]  /*8d10*/  @!P1 LDG.E.128 R60, desc[UR54][R66.64+0x40] ;  /* 0x00004036423c9981 */ /* 0x000168000c1e1d00 */
[----:B------:R0:W5:Y:S02]  /*8d20*/  @!P1 LDG.E.128 R48, desc[UR54][R68.64+0x40] ;  /* 0x0000403644309981 */ /* 0x000164000c1e1d00 */
.L_x_537:
[----:B------:R-:W-:Y:S05]  /*8d30*/  BSYNC B1 ;  /* 0x0000000000017941 */ /* 0x000fea0003800000 */
.L_x_536:
[----:B------:R-:W-:Y:S01]  /*8d40*/  ISETP.GE.AND P2, PT, R218, R96, PT ;  /* 0x00000060da00720c */ /* 0x000fe20003f46270 */
[----:B------:R-:W-:Y:S01]  /*8d50*/  BSSY B1, `(.L_x_538) ;  /* 0x000002e000017945 */ /* 0x000fe20003800000 */
[----:B0-----:R-:W-:Y:S02]  /*8d60*/  CS2R R66, SRZ ;  /* 0x0000000000427805 */ /* 0x001fe4000001ff00 */
        /* <DEDUP_REMOVED lines=8> */
[----:B------:R-:W-:Y:S01]  /*8df0*/  CS2R R84, SRZ ;  /* 0x0000000000547805 */ /* 0x000fe2000001ff00 */
[----:B-----5:R-:W-:Y:S01]  /*8e00*/  IMAD.MOV.U32 R182, RZ, RZ, R40 ;  /* 0x000000ffffb67224 */ /* 0x020fe200078e0028 */
[----:B------:R-:W-:Y:S01]  /*8e10*/  CS2R R86, SRZ ;  /* 0x0000000000567805 */ /* 0x000fe2000001ff00 */
[----:B------:R-:W-:Y:S01]  /*8e20*/  IMAD.MOV.U32 R183, RZ, RZ, R42 ;  /* 0x000000ffffb77224 */ /* 0x000fe200078e002a */
[----:B------:R-:W-:Y:S06]  /*8e30*/  @P2 BRA `(.L_x_539) ;  /* 0x00000000007c2947 */ /* 0x000fec0003800000 */
[----:B------:R-:W-:Y:S01]  /*8e40*/  IADD3 R89, P1, P5, R108, R90, R10 ;  /* 0x0000005a6c597210 */ /* 0x000fe20007d3e00a */
[----:B------:R-:W-:Y:S01]  /*8e50*/  ULDC.64 UR4, c[0x0][0x3e8] ;  /* 0x0000fa0000047ab9 */ /* 0x000fe20000000a00 */
[----:B------:R-:W-:Y:S02]  /*8e60*/  CS2R R76, SRZ ;  /* 0x00000000004c7805 */ /* 0x000fe4000001ff00 */
[----:B------:R-:W-:Y:S02]  /*8e70*/  CS2R R78, SRZ ;  /* 0x00000000004e7805 */ /* 0x000fe4000001ff00 */
[----:B------:R-:W-:Y:S02]  /*8e80*/  IADD3.X R97, R14, R97, R9, P1, P5 ;  /* 0x000000610e617210 */ /* 0x000fe40000fea409 */
[----:B------:R-:W-:Y:S02]  /*8e90*/  CS2R R64, SRZ ;  /* 0x0000000000407805 */ /* 0x000fe4000001ff00 */
[----:B------:R-:W-:-:S02]  /*8ea0*/  IADD3 R90, P1, P5, R102, R88, R12 ;  /* 0x00000058665a7210 */ /* 0x000fc40007d3e00c */
[----:B------:R-:W-:Y:S02]  /*8eb0*/  CS2R R66, SRZ ;  /* 0x0000000000427805 */ /* 0x000fe4000001ff00 */
        /* <DEDUP_REMOVED lines=23> */
.L_x_539:
[----:B------:R-:W-:Y:S05]  /*9030*/  BSYNC B1 ;  /* 0x0000000000017941 */ /* 0x000fea0003800000 */
.L_x_538:
        /* <DEDUP_REMOVED lines=26> */
.L_x_540:
[----:B------:R-:W-:Y:S01]  /*91e0*/  LEA R97, R17, R16, 0x3 ;  /* 0x0000001011617211 */ /* 0x000fe200078e18ff */
[----:B------:R-:W1:Y:S01]  /*91f0*/  LDC R150, c[0x0][0x2f4] ;  /* 0x0000bd00ff967b82 */ /* 0x000e620000000800 */
[----:B------:R-:W-:Y:S01]  /*9200*/  SHF.L.U32 R98, R169, 0x1f, RZ ;  /* 0x0000001fa9627819 */ /* 0x000fe200000006ff */
[----:B------:R-:W-:Y:S03]  /*9210*/  BSSY B1, `(.L_x_541) ;  /* 0x0000004000017945 */ /* 0x000fe60003800000 */
[----:B------:R-:W2:Y:S03]  /*9220*/  SYNCS.PHASECHK.TRANS64.TRYWAIT P5, [R97+URZ+0x29890], R98 ;  /* 0x02989062610075a7 */ /* 0x000ea600080a017f */
[----:B------:R-:W3:Y:S01]  /*9230*/  LDC.64 R134, c[0x0][0x300] ;  /* 0x0000c000ff867b82 */ /* 0x000ee20000000a00 */
[----:B--2---:R-:W-:Y:S05]  /*9240*/  @!P5 BRA `(.L_x_542) ;  /* 0x000001e00014d947 */ /* 0x004fea0003800000 */
.L_x_797:
[----:B------:R-:W-:Y:S05]  /*9250*/  BSYNC B1 ;  /* 0x0000000000017941 */ /* 0x000fea0003800000 */
.L_x_541:
[----:B------:R-:W-:Y:S01]  /*9260*/  BSSY B1, `(.L_x_543) ;  /* 0x00002f0000017945 */ /* 0x000fe20003800000 */
[----:B-1----:R-:W-:Y:S02]  /*9270*/  IMAD.IADD R155, R150, 0x1, -R99 ;  /* 0x00000001969b7824 */ /* 0x002fe400078e0a63 */
[----:B------:R-:W-:Y:S01]  /*9280*/  IMAD.MOV.U32 R137, RZ, RZ, R92 ;  /* 0x000000ffff897224 */ /* 0x000fe200078e005c */
[----:B------:R-:W-:Y:S06]  /*9290*/  @P4 BRA `(.L_x_544) ;  /* 0x0000002c00b04947 */ /* 0x000fec0003800000 */
[----:B------:R-:W-:Y:S01]  /*92a0*/  ISETP.NE.AND P4, PT, R34, RZ, PT ;  /* 0x000000ff2200720c */ /* 0x000fe20003f85270 */
[-C--:B0--3--:R-:W-:Y:S01]  /*92b0*/  IMAD R88, R219, R134.reuse, RZ ;  /* 0x00000086db587224 */ /* 0x089fe200078e02ff */
[----:B------:R-:W-:Y:S01]  /*92c0*/  BSSY B2, `(.L_x_545) ;  /* 0x00000f8000027945 */ /* 0x000fe20003800000 */
[----:B------:R-:W-:-:S04]  /*92d0*/  IMAD.WIDE.U32 R138, R168, R134, R136 ;  /* 0x00000086a88a7225 */ /* 0x000fc800078e0088 */
[----:B------:R-:W-:-:S04]  /*92e0*/  IMAD R177, R168, R135, R88 ;  /* 0x00000087a8b17224 */ /* 0x000fc800078e0258 */
[----:B------:R-:W-:Y:S02]  /*92f0*/  IMAD.IADD R177, R177, 0x1, R139 ;  /* 0x00000001b1b17824 */ /* 0x000fe400078e028b */
[----:B------:R-:W-:Y:S05]  /*9300*/  @!P4 BRA `(.L_x_546) ;  /* 0x0000000c00ccc947 */ /* 0x000fea0003800000 */
[----:B------:R-:W-:Y:S01]  /*9310*/  SEL R88, R99, R155, !P0 ;  /* 0x0000009b63587207 */ /* 0x000fe20004000000 */
[----:B------:R-:W-:Y:S01]  /*9320*/  BSSY B3, `(.L_x_547) ;  /* 0x00000e5000037945 */ /* 0x000fe20003800000 */
[----:B------:R-:W-:Y:S02]  /*9330*/  ISETP.GE.AND P4, PT, R18, R131, PT ;  /* 0x000000831200720c */ /* 0x000fe40003f86270 */
[----:B------:R-:W-:-:S04]  /*9340*/  SHF.R.S32.HI R89, RZ, 0x1f, R88 ;  /* 0x0000001fff597819 */ /* 0x000fc80000011458 */
[----:B------:R-:W-:-:S04]  /*9350*/  LEA.HI R88, R89, R88, RZ, 0x5 ;  /* 0x0000005859587211 */ /* 0x000fc800078f28ff */
[----:B------:R-:W-:-:S04]  /*9360*/  LEA.HI.SX32 R88, R88, R21, 0x1b ;  /* 0x0000001558587211 */ /* 0x000fc800078fdaff */
[----:B------:R-:W-:Y:S01]  /*9370*/  SHF.R.S32.HI R89, RZ, 0x1f, R88 ;  /* 0x0000001fff597819 */ /* 0x000fe20000011458 */
[----:B------:R-:W-:-:S03]  /*9380*/  IMAD.SHL.U32 R186, R88, 0x10, RZ ;  /* 0x0000001058ba7824 */ /* 0x000fc600078e00ff */
[----:B------:R-:W-:-:S04]  /*9390*/  LEA.HI R89, R89, R88, RZ, 0x2 ;  /* 0x0000005859597211 */ /* 0x000fc800078f10ff */
[----:B------:R-:W-:Y:S02]  /*93a0*/  SHF.R.S32.HI R88, RZ, 0x2, R89 ;  /* 0x00000002ff587819 */ /* 0x000fe40000011459 */
[----:B------:R-:W-:-:S03]  /*93b0*/  LOP3.LUT R89, R175, 0x30, R186, 0xf8, !PT ;  /* 0x00000030af597812 */ /* 0x000fc600078ef8ba */
[----:B------:R-:W-:Y:S01]  /*93c0*/  IMAD R88, R88, 0x2800, R197 ;  /* 0x0000280058587824 */ /* 0x000fe200078e02c5 */
[----:B------:R-:W-:-:S04]  /*93d0*/  LOP3.LUT R89, R89, R196, RZ, 0x3c, !PT ;  /* 0x000000c459597212 */ /* 0x000fc800078e3cff */
[----:B------:R-:W-:Y:S01]  /*93e0*/  IADD3 R88, R88, R89, RZ ;  /* 0x0000005958587210 */ /* 0x000fe20007ffe0ff */
[----:B------:R-:W-:-:S04]  /*93f0*/  IMAD R89, R17, 0x7800, R143 ;  /* 0x0000780011597824 */ /* 0x000fc800078e028f */
[----:B------:R-:W-:Y:S02]  /*9400*/  IMAD R91, R17, 0x7800, R88 ;  /* 0x00007800115b7824 */ /* 0x000fe400078e0258 */
[C---:B------:R-:W-:Y:S02]  /*9410*/  IMAD.IADD R89, R16.reuse, 0x1, R89 ;  /* 0x0000000110597824 */ /* 0x040fe400078e0259 */
[----:B------:R-:W-:-:S04]  /*9420*/  IMAD.IADD R92, R16, 0x1, R91 ;  /* 0x00000001105c7824 */ /* 0x000fc800078e025b */
[----:B------:R-:W0:Y:S04]  /*9430*/  LDS.128 R88, [R89+0x1a400] ;  /* 0x01a4000059587984 */ /* 0x000e280000000c00 */
[----:B------:R-:W1:Y:S01]  /*9440*/  LDS.128 R92, [R92+0x1a400] ;  /* 0x01a400005c5c7984 */ /* 0x000e620000000c00 */
[----:B------:R-:W-:Y:S05]  /*9450*/  @P4 BRA `(.L_x_548) ;  /* 0x0000000c00444947 */ /* 0x000fea0003800000 */
[--C-:B------:R-:W-:Y:S02]  /*9460*/  SHF.R.U32.HI R54, RZ, 0x8, R53.reuse ;  /* 0x00000008ff367819 */ /* 0x100fe40000011635 */
[----:B------:R-:W-:Y:S02]  /*9470*/  SHF.R.U32.HI R40, RZ, 0x10, R53 ;  /* 0x00000010ff287819 */ /* 0x000fe40000011635 */
[----:B------:R-:W-:Y:S01]  /*9480*/  LOP3.LUT R52, R53, 0xff0000ff, RZ, 0xc0, !PT ;  /* 0xff0000ff35347812 */ /* 0x000fe200078ec0ff */
[----:B------:R-:W-:Y:S01]  /*9490*/  IMAD.SHL.U32 R190, R54, 0x100, RZ ;  /* 0x0000010036be7824 */ /* 0x000fe200078e00ff */
[--C-:B------:R-:W-:Y:S02]  /*94a0*/  SHF.R.U32.HI R53, RZ, 0x8, R55.reuse ;  /* 0x00000008ff357819 */ /* 0x100fe40000011637 */
[----:B------:R-:W-:Y:S02]  /*94b0*/  SHF.R.U32.HI R42, RZ, 0x10, R55 ;  /* 0x00000010ff2a7819 */ /* 0x000fe40000011637 */
[----:B------:R-:W-:Y:S01]  /*94c0*/  LOP3.LUT R188, R55, 0xff0000ff, RZ, 0xc0, !PT ;  /* 0xff0000ff37bc7812 */ /* 0x000fe200078ec0ff */
[----:B------:R-:W-:Y:S01]  /*94d0*/  IMAD.SHL.U32 R53, R53, 0x100, RZ ;  /* 0x0000010035357824 */ /* 0x000fe200078e00ff */
[--C-:B------:R-:W-:Y:S01]  /*94e0*/  SHF.R.U32.HI R55, RZ, 0x8, R41.reuse ;  /* 0x00000008ff377819 */ /* 0x100fe20000011629 */
[----:B------:R-:W-:Y:S01]  /*94f0*/  IMAD.U32 R42, R42, 0x10000, RZ ;  /* 0x000100002a2a7824 */ /* 0x000fe200078e00ff */
[----:B------:R-:W-:-:S02]  /*9500*/  SHF.R.U32.HI R187, RZ, 0x10, R41 ;  /* 0x00000010ffbb7819 */ /* 0x000fc40000011629 */
[----:B------:R-:W-:Y:S02]  /*9510*/  LOP3.LUT R52, R52, 0xff00, R190, 0xf8, !PT ;  /* 0x0000ff0034347812 */ /* 0x000fe400078ef8be */
[----:B------:R-:W-:Y:S02]  /*9520*/  LOP3.LUT R189, R41, 0xff0000ff, RZ, 0xc0, !PT ;  /* 0xff0000ff29bd7812 */ /* 0x000fe400078ec0ff */
[----:B------:R-:W-:Y:S02]  /*9530*/  SHF.L.U32 R190, R55, 0x8, RZ ;  /* 0x0000000837be7819 */ /* 0x000fe400000006ff */
[----:B------:R-:W-:Y:S01]  /*9540*/  LOP3.LUT R55, R188, 0xff00, R53, 0xf8, !PT ;  /* 0x0000ff00bc377812 */ /* 0x000fe200078ef835 */
[----:B------:R-:W-:Y:S01]  /*9550*/  IMAD.U32 R53, R40, 0x10000, RZ ;  /* 0x0001000028357824 */ /* 0x000fe200078e00ff */
[----:B------:R-:W-:Y:S01]  /*9560*/  LOP3.LUT R189, R189, 0xff00, R190, 0xf8, !PT ;  /* 0x0000ff00bdbd7812 */ /* 0x000fe200078ef8be */
[----:B------:R-:W-:Y:S01]  /*9570*/  IMAD.U32 R40, R187, 0x10000, RZ ;  /* 0x00010000bb287824 */ /* 0x000fe200078e00ff */
[----:B-1----:R-:W-:-:S02]  /*9580*/  F2FP.F16.E4M3.UNPACK_B R188, R93 ;  /* 0x0000005dffbc723e */ /* 0x002fc400020006ff */
[----:B------:R-:W-:Y:S02]  /*9590*/  LOP3.LUT R187, R52, 0xff0000, R53, 0xf8, !PT ;  /* 0x00ff000034bb7812 */ /* 0x000fe400078ef835 */
[----:B------:R-:W-:Y:S01]  /*95a0*/  LOP3.LUT R40, R189, 0xff0000, R40, 0xf8, !PT ;  /* 0x00ff0000bd287812 */ /* 0x000fe200078ef828 */
[----:B------:R-:W-:Y:S01]  /*95b0*/  HADD2.F32 R53, -RZ, R188.H0_H0 ;  /* 0x200000bcff357230 */ /* 0x000fe20000004100 */
[----:B0-----:R-:W-:Y:S02]  /*95c0*/  F2FP.F16.E4M3.UNPACK_B R52, R89 ;  /* 0x00000059ff34723e */ /* 0x001fe400020006ff */
[----:B------:R-:W-:Y:S02]  /*95d0*/  F2FP.F16.E4M3.UNPACK_B R190, R40 ;  /* 0x00000028ffbe723e */ /* 0x000fe400020006ff */
[----:B------:R-:W-:Y:S01]  /*95e0*/  F2FP.F16.E4M3.UNPACK_B R191, R187 ;  /* 0x000000bbffbf723e */ /* 0x000fe200020006ff */
[----:B------:R-:W-:Y:S01]  /*95f0*/  HADD2.F32 R189, -RZ, R52.H0_H0 ;  /* 0x20000034ffbd7230 */ /* 0x000fe20000004100 */
[----:B------:R-:W-:Y:S01]  /*9600*/  F2FP.F16.E4M3.UNPACK_B R93, R93.H1 ;  /* 0x0000005dff5d723e */ /* 0x000fe200030006ff */
[--C-:B------:R-:W-:Y:S01]  /*9610*/  HADD2.F32 R193, -RZ, R190.reuse.H0_H0 ;  /* 0x200000beffc17230 */ /* 0x100fe20000004100 */
[----:B------:R-:W-:Y:S01]  /*9620*/  F2FP.F16.E4M3.UNPACK_B R187, R187.H1 ;  /* 0x000000bbffbb723e */ /* 0x000fe200030006ff */
[----:B------:R-:W-:Y:S01]  /*9630*/  HADD2.F32 R192, -RZ, R191.H0_H0 ;  /* 0x200000bfffc07230 */ /* 0x000fe20000004100 */
[----:B------:R-:W-:Y:S01]  /*9640*/  SHF.R.U32.HI R54, RZ, 0x8, R43 ;  /* 0x00000008ff367819 */ /* 0x000fe2000001162b */
[----:B------:R-:W-:-:S02]  /*9650*/  HADD2.F32 R190, -RZ, R190.H1_H1 ;  /* 0x300000beffbe7230 */ /* 0x000fc40000004100 */
[-C--:B------:R-:W-:Y:S01]  /*9660*/  FMUL.FTZ R194, R53, R193.reuse ;  /* 0x000000c135c27220 */ /* 0x080fe20000410000 */
[C---:B------:R-:W-:Y:S01]  /*9670*/  FMUL.FTZ R193, R189.reuse, R193 ;  /* 0x000000c1bdc17220 */ /* 0x040fe20000410000 */
[----:B------:R-:W-:Y:S01]  /*9680*/  HADD2.F32 R52, -RZ, R52.H1_H1 ;  /* 0x30000034ff347230 */ /* 0x000fe20000004100 */
[----:B------:R-:W-:Y:S01]  /*9690*/  SHF.R.U32.HI R41, RZ, 0x10, R43 ;  /* 0x00000010ff297819 */ /* 0x000fe2000001162b */
[-C--:B------:R-:W-:Y:S01]  /*96a0*/  FFMA.FTZ R189, R189, R192.reuse, -R194 ;  /* 0x000000c0bdbd7223 */ /* 0x080fe200000108c2 */
[----:B------:R-:W-:Y:S01]  /*96b0*/  FFMA.FTZ R53, R53, R192, R193 ;  /* 0x000000c035357223 */ /* 0x000fe200000100c1 */
[----:B------:R-:W-:Y:S01]  /*96c0*/  HADD2.F32 R192, -RZ, R188.H1_H1 ;  /* 0x300000bcffc07230 */ /* 0x000fe20000004100 */
[----:B------:R-:W-:Y:S01]  /*96d0*/  LOP3.LUT R43, R43, 0xff0000ff, RZ, 0xc0, !PT ;  /* 0xff0000ff2b2b7812 */ /* 0x000fe200078ec0ff */
[----:B------:R-:W-:Y:S01]  /*96e0*/  HADD2.F32 R191, -RZ, R191.H1_H1 ;  /* 0x300000bfffbf7230 */ /* 0x000fe20000004100 */
[----:B------:R-:W-:Y:S01]  /*96f0*/  SHF.L.U32 R41, R41, 0x10, RZ ;  /* 0x0000001029297819 */ /* 0x000fe200000006ff */
[----:B------:R-:W-:-:S02]  /*9700*/  IMAD.SHL.U32 R54, R54, 0x100, RZ ;  /* 0x0000010036367824 */ /* 0x000fc400078e00ff */
[-C--:B------:R-:W-:Y:S01]  /*9710*/  FMUL.FTZ R188, R192, R190.reuse ;  /* 0x000000bec0bc7220 */ /* 0x080fe20000410000 */
[----:B------:R-:W-:-:S03]  /*9720*/  FMUL.FTZ R190, R52, R190 ;  /* 0x000000be34be7220 */ /* 0x000fc60000410000 */
[-C--:B------:R-:W-:Y:S01]  /*9730*/  FFMA.FTZ R188, R52, R191.reuse, -R188 ;  /* 0x000000bf34bc7223 */ /* 0x080fe200000108bc */
[----:B------:R-:W-:Y:S01]  /*9740*/  FFMA.FTZ R52, R192, R191, R190 ;  /* 0x000000bfc0347223 */ /* 0x000fe200000100be */
[----:B------:R-:W-:Y:S01]  /*9750*/  F2FP.F16.E4M3.UNPACK_B R190, R40.H1 ;  /* 0x00000028ffbe723e */ /* 0x000fe200030006ff */
[----:B------:R-:W-:Y:S01]  /*9760*/  HADD2.F32 R40, -RZ, R93.H0_H0 ;  /* 0x2000005dff287230 */ /* 0x000fe20000004100 */
[----:B------:R-:W-:Y:S01]  /*9770*/  F2FP.F16.E4M3.UNPACK_B R191, R89.H1 ;  /* 0x00000059ffbf723e */ /* 0x000fe200030006ff */
[----:B------:R-:W-:Y:S01]  /*9780*/  HADD2.F32 R192, -RZ, R187.H0_H0 ;  /* 0x200000bbffc07230 */ /* 0x000fe20000004100 */
[----:B------:R-:W-:Y:S01]  /*9790*/  LOP3.LUT R43, R43, 0xff00, R54, 0xf8, !PT ;  /* 0x0000ff002b2b7812 */ /* 0x000fe200078ef836 */
[----:B------:R-:W-:Y:S01]  /*97a0*/  HADD2.F32 R193, -RZ, R190.H0_H0 ;  /* 0x200000beffc17230 */ /* 0x000fe20000004100 */
[----:B------:R-:W-:Y:S01]  /*97b0*/  F2FP.F16.E4M3.UNPACK_B R54, R91 ;  /* 0x0000005bff36723e */ /* 0x000fe200020006ff */
[----:B------:R-:W-:Y:S01]  /*97c0*/  HADD2.F32 R89, -RZ, R191.H0_H0 ;  /* 0x200000bfff597230 */ /* 0x000fe20000004100 */
[----:B------:R-:W-:Y:S01]  /*97d0*/  LOP3.LUT R41, R43, 0xff0000, R41, 0xf8, !PT ;  /* 0x00ff00002b297812 */ /* 0x000fe200078ef829 */
[----:B------:R-:W-:-:S02]  /*97e0*/  HADD2.F32 R93, -RZ, R93.H1_H1 ;  /* 0x3000005dff5d7230 */ /* 0x000fc40000004100 */
[CC--:B------:R-:W-:Y:S01]  /*97f0*/  FMUL.FTZ R194, R40.reuse, R193.reuse ;  /* 0x000000c128c27220 */ /* 0x0c0fe20000410000 */
[----:B------:R-:W-:Y:S02]  /*9800*/  HADD2.F32 R190, -RZ, R190.H1_H1 ;  /* 0x300000beffbe7230 */ /* 0x000fe40000004100 */
[C---:B------:R-:W-:Y:S01]  /*9810*/  FMUL.FTZ R193, R89.reuse, R193 ;  /* 0x000000c159c17220 */ /* 0x040fe20000410000 */
[----:B------:R-:W-:Y:S02]  /*9820*/  HADD2.F32 R191, -RZ, R191.H1_H1 ;  /* 0x300000bfffbf7230 */ /* 0x000fe40000004100 */
[-C--:B------:R-:W-:Y:S01]  /*9830*/  FFMA.FTZ R89, R89, R192.reuse, -R194 ;  /* 0x000000c059597223 */ /* 0x080fe200000108c2 */
[----:B------:R-:W-:Y:S02]  /*9840*/  HADD2.F32 R187, -RZ, R187.H1_H1 ;  /* 0x300000bbffbb7230 */ /* 0x000fe40000004100 */
[----:B------:R-:W-:Y:S01]  /*9850*/  FFMA.FTZ R40, R40, R192, R193 ;  /* 0x000000c028287223 */ /* 0x000fe200000100c1 */
[-C--:B------:R-:W-:Y:S01]  /*9860*/  FMUL.FTZ R192, R93, R190.reuse ;  /* 0x000000be5dc07220 */ /* 0x080fe20000410000 */
[----:B------:R-:W-:Y:S01]  /*9870*/  FMUL.FTZ R193, R191, R190 ;  /* 0x000000bebfc17220 */ /* 0x000fe20000410000 */
[----:B------:R-:W-:-:S02]  /*9880*/  HADD2.F32 R194, -RZ, R54.H0_H0 ;  /* 0x20000036ffc27230 */ /* 0x000fc40000004100 */
[-C--:B------:R-:W-:Y:S01]  /*9890*/  FFMA.FTZ R190, R191, R187.reuse, -R192 ;  /* 0x000000bbbfbe7223 */ /* 0x080fe200000108c0 */
[----:B------:R-:W-:Y:S01]  /*98a0*/  FFMA.FTZ R187, R93, R187, R193 ;  /* 0x000000bb5dbb7223 */ /* 0x000fe200000100c1 */
[----:B------:R-:W-:Y:S01]  /*98b0*/  LOP3.LUT R93, R55, 0xff0000, R42, 0xf8, !PT ;  /* 0x00ff0000375d7812 */ /* 0x000fe200078ef82a */
[----:B------:R-:W-:Y:S01]  /*98c0*/  IMAD.MOV.U32 R42, RZ, RZ, R95 ;  /* 0x000000ffff2a7224 */ /* 0x000fe200078e005f */
[----:B------:R-:W-:Y:S02]  /*98d0*/  F2FP.F16.E4M3.UNPACK_B R95, R41 ;  /* 0x00000029ff5f723e */ /* 0x000fe400020006ff */
[----:B------:R-:W-:Y:S02]  /*98e0*/  F2FP.F16.E4M3.UNPACK_B R191, R93 ;  /* 0x0000005dffbf723e */ /* 0x000fe400020006ff */
[-C--:B------:R-:W-:Y:S01]  /*98f0*/  F2FP.F16.E4M3.UNPACK_B R43, R42.reuse ;  /* 0x0000002aff2b723e */ /* 0x080fe200020006ff */
[----:B------:R-:W-:Y:S01]  /*9900*/  HADD2.F32 R55, -RZ, R95.H0_H0 ;  /* 0x2000005fff377230 */ /* 0x000fe20000004100 */
[----:B------:R-:W-:Y:S01]  /*9910*/  F2FP.F16.E4M3.UNPACK_B R42, R42.H1 ;  /* 0x0000002aff2a723e */ /* 0x000fe200030006ff */
[----:B------:R-:W-:Y:S01]  /*9920*/  HADD2.F32 R193, -RZ, R191.H0_H0 ;  /* 0x200000bfffc17230 */ /* 0x000fe20000004100 */
[----:B------:R-:W-:Y:S01]  /*9930*/  F2FP.F16.E4M3.UNPACK_B R41, R41.H1 ;  /* 0x00000029ff29723e */ /* 0x000fe200030006ff */
[--C-:B------:R-:W-:Y:S01]  /*9940*/  HADD2.F32 R192, -RZ, R43.reuse.H0_H0 ;  /* 0x2000002bffc07230 */ /* 0x100fe20000004100 */
[----:B------:R-:W-:Y:S01]  /*9950*/  F2FP.F16.E4M3.UNPACK_B R93, R93.H1 ;  /* 0x0000005dff5d723e */ /* 0x000fe200030006ff */
[----:B------:R-:W-:Y:S01]  /*9960*/  HADD2.F32 R43, -RZ, R43.H1_H1 ;  /* 0x3000002bff2b7230 */ /* 0x000fe20000004100 */
[----:B------:R-:W-:Y:S01]  /*9970*/  F2FP.SATFINITE.E4M3.F32.PACK_AB_MERGE_C R89, R190, R89, RZ ;  /* 0x00000059be59723e */ /* 0x000fe200048070ff */
[----:B------:R-:W-:-:S02]  /*9980*/  HADD2.F32 R95, -RZ, R95.H1_H1 ;  /* 0x3000005fff5f7230 */ /* 0x000fc40000004100 */
[-C--:B------:R-:W-:Y:S01]  /*9990*/  FMUL.FTZ R195, R192, R55.reuse ;  /* 0x00000037c0c37220 */ /* 0x080fe20000410000 */
[----:B------:R-:W-:Y:S01]  /*99a0*/  FMUL.FTZ R55, R194, R55 ;  /* 0x00000037c2377220 */ /* 0x000fe20000410000 */
[----:B------:R-:W-:Y:S01]  /*99b0*/  HADD2.F32 R191, -RZ, R191.H1_H1 ;  /* 0x300000bfffbf7230 */ /* 0x000fe20000004100 */
[----:B------:R-:W-:Y:S01]  /*99c0*/  F2FP.SATFINITE.E4M3.F32.PACK_AB_MERGE_C R188, R188, R189, R89 ;  /* 0x000000bdbcbc723e */ /* 0x000fe20004807059 */
[-C--:B------:R-:W-:Y:S01]  /*99d0*/  FFMA.FTZ R195, R194, R193.reuse, -R195 ;  /* 0x000000c1c2c37223 */ /* 0x080fe200000108c3 */
[----:B------:R-:W-:Y:S01]  /*99e0*/  FFMA.FTZ R192, R192, R193, R55 ;  /* 0x000000c1c0c07223 */ /* 0x000fe20000010037 */
[----:B------:R-:W-:Y:S02]  /*99f0*/  HADD2.F32 R55, -RZ, R54.H1_H1 ;  /* 0x30000036ff377230 */ /* 0x000fe40000004100 */
[----:B------:R-:W-:Y:S01]  /*9a00*/  FMUL.FTZ R54, R43, R95 ;  /* 0x0000005f2b367220 */ /* 0x000fe20000410000 */
[--C-:B------:R-:W-:Y:S01]  /*9a10*/  HADD2.F32 R193, -RZ, R41.reuse.H0_H0 ;  /* 0x20000029ffc17230 */ /* 0x100fe20000004100 */
[----:B------:R-:W-:Y:S01]  /*9a20*/  F2FP.F16.E4M3.UNPACK_B R89, R92.H1 ;  /* 0x0000005cff59723e */ /* 0x000fe200030006ff */
[----:B------:R-:W-:-:S02]  /*9a30*/  HADD2.F32 R41, -RZ, R41.H1_H1 ;  /* 0x30000029ff297230 */ /* 0x000fc40000004100 */
[C---:B------:R-:W-:Y:S01]  /*9a40*/  FFMA.FTZ R54, R55.reuse, R191, -R54 ;  /* 0x000000bf37367223 */ /* 0x040fe20000010836 */
[----:B------:R-:W-:Y:S01]  /*9a50*/  FMUL.FTZ R55, R55, R95 ;  /* 0x0000005f37377220 */ /* 0x000fe20000410000 */
[--C-:B------:R-:W-:Y:S01]  /*9a60*/  HADD2.F32 R95, -RZ, R93.reuse.H0_H0 ;  /* 0x2000005dff5f7230 */ /* 0x100fe20000004100 */
[----:B------:R-:W-:Y:S01]  /*9a70*/  F2FP.SATFINITE.E4M3.F32.PACK_AB_MERGE_C R40, R187, R40, RZ ;  /* 0x00000028bb28723e */ /* 0x000fe200048070ff */
[----:B------:R-:W-:Y:S02]  /*9a80*/  HADD2.F32 R93, -RZ, R93.H1_H1 ;  /* 0x3000005dff5d7230 */ /* 0x000fe40000004100 */
[----:B------:R-:W-:Y:S01]  /*9a90*/  FFMA.FTZ R43, R43, R191, R55 ;  /* 0x000000bf2b2b7223 */ /* 0x000fe20000010037 */
[----:B------:R-:W-:Y:S01]  /*9aa0*/  F2FP.F16.E4M3.UNPACK_B R55, R91.H1 ;  /* 0x0000005bff37723e */ /* 0x000fe200030006ff */
[--C-:B------:R-:W-:Y:S01]  /*9ab0*/  HADD2.F32 R91, -RZ, R42.reuse.H0_H0 ;  /* 0x2000002aff5b7230 */ /* 0x100fe20000004100 */
[----:B------:R-:W-:Y:S01]  /*9ac0*/  F2FP.F16.E4M3.UNPACK_B R92, R92 ;  /* 0x0000005cff5c723e */ /* 0x000fe200020006ff */
[----:B------:R-:W-:-:S02]  /*9ad0*/  HADD2.F32 R42, -RZ, R42.H1_H1 ;  /* 0x3000002aff2a7230 */ /* 0x000fc40000004100 */
[--C-:B------:R-:W-:Y:S02]  /*9ae0*/  HADD2.F32 R191, -RZ, R55.reuse.H0_H0 ;  /* 0x20000037ffbf7230 */ /* 0x100fe40000004100 */
[----:B------:R-:W-:Y:S01]  /*9af0*/  FMUL.FTZ R194, R91, R193 ;  /* 0x000000c15bc27220 */ /* 0x000fe20000410000 */
[----:B------:R-:W-:-:S03]  /*9b00*/  HADD2.F32 R55, -RZ, R55.H1_H1 ;  /* 0x30000037ff377230 */ /* 0x000fc60000004100 */
[C---:B------:R-:W-:Y:S01]  /*9b10*/  FFMA.FTZ R194, R191.reuse, R95, -R194 ;  /* 0x0000005fbfc27223 */ /* 0x040fe200000108c2 */
[----:B------:R-:W-:-:S04]  /*9b20*/  FMUL.FTZ R191, R191, R193 ;  /* 0x000000c1bfbf7220 */ /* 0x000fc80000410000 */
[----:B------:R-:W-:Y:S01]  /*9b30*/  FFMA.FTZ R191, R91, R95, R191 ;  /* 0x0000005f5bbf7223 */ /* 0x000fe200000100bf */
[CC--:B------:R-:W-:Y:S01]  /*9b40*/  FMUL.FTZ R91, R42.reuse, R41.reuse ;  /* 0x000000292a5b7220 */ /* 0x0c0fe20000410000 */
[C---:B------:R-:W-:Y:S01]  /*9b50*/  FMUL.FTZ R41, R55.reuse, R41 ;  /* 0x0000002937297220 */ /* 0x040fe20000410000 */
[----:B------:R-:W-:Y:S02]  /*9b60*/  F2FP.F16.E4M3.UNPACK_B R95, R184.H1 ;  /* 0x000000b8ff5f723e */ /* 0x000fe400030006ff */
[-C--:B------:R-:W-:Y:S01]  /*9b70*/  FFMA.FTZ R91, R55, R93.reuse, -R91 ;  /* 0x0000005d375b7223 */ /* 0x080fe2000001085b */
[----:B------:R-:W-:Y:S01]  /*9b80*/  FFMA.FTZ R42, R42, R93, R41 ;  /* 0x0000005d2a2a7223 */ /* 0x000fe20000010029 */
[----:B------:R-:W-:Y:S01]  /*9b90*/  IMAD.MOV.U32 R41, RZ, RZ, R88 ;  /* 0x000000ffff297224 */ /* 0x000fe200078e0058 */
[-C--:B------:R-:W-:Y:S01]  /*9ba0*/  F2FP.F16.E4M3.UNPACK_B R55, R182.reuse.H1 ;  /* 0x000000b6ff37723e */ /* 0x080fe200030006ff */
[----:B------:R-:W-:Y:S01]  /*9bb0*/  HADD2.F32 R93, -RZ, R89.H0_H0 ;  /* 0x20000059ff5d7230 */ /* 0x000fe20000004100 */
[----:B------:R-:W-:Y:S01]  /*9bc0*/  F2FP.F16.E4M3.UNPACK_B R182, R182 ;  /* 0x000000b6ffb6723e */ /* 0x000fe200020006ff */
[----:B------:R-:W-:Y:S01]  /*9bd0*/  HADD2.F32 R189, -RZ, R95.H0_H0 ;  /* 0x2000005fffbd7230 */ /* 0x000fe20000004100 */
[-C--:B------:R-:W-:Y:S01]  /*9be0*/  F2FP.F16.E4M3.UNPACK_B R88, R41.reuse.H1 ;  /* 0x00000029ff58723e */ /* 0x080fe200030006ff */
[--C-:B------:R-:W-:Y:S01]  /*9bf0*/  HADD2.F32 R193, -RZ, R55.reuse.H0_H0 ;  /* 0x20000037ffc17230 */ /* 0x100fe20000004100 */
[----:B------:R-:W-:Y:S01]  /*9c00*/  F2FP.F16.E4M3.UNPACK_B R41, R41 ;  /* 0x00000029ff29723e */ /* 0x000fe200020006ff */
[----:B------:R-:W-:Y:S01]  /*9c10*/  HADD2.F32 R55, -RZ, R55.H1_H1 ;  /* 0x30000037ff377230 */ /* 0x000fe20000004100 */
[----:B------:R-:W-:Y:S01]  /*9c20*/  F2FP.F16.E4M3.UNPACK_B R184, R184 ;  /* 0x000000b8ffb8723e */ /* 0x000fe200020006ff */
[----:B------:R-:W-:-:S02]  /*9c30*/  HADD2.F32 R187, -RZ, R88.H0_H0 ;  /* 0x20000058ffbb7230 */ /* 0x000fc40000004100 */
[-C--:B------:R-:W-:Y:S01]  /*9c40*/  FMUL.FTZ R190, R93, R193.reuse ;  /* 0x000000c15dbe7220 */ /* 0x080fe20000410000 */
[----:B------:R-:W-:Y:S01]  /*9c50*/  HADD2.F32 R89, -RZ, R89.H1_H1 ;  /* 0x30000059ff597230 */ /* 0x000fe20000004100 */
[----:B------:R-:W-:Y:S01]  /*9c60*/  F2FP.SATFINITE.E4M3.F32.PACK_AB_MERGE_C R91, R91, R194, RZ ;  /* 0x000000c25b5b723e */ /* 0x000fe200048070ff */
[----:B------:R-:W-:Y:S02]  /*9c70*/  HADD2.F32 R88, -RZ, R88.H1_H1 ;  /* 0x30000058ff587230 */ /* 0x000fe40000004100 */
[C---:B------:R-:W-:Y:S01]  /*9c80*/  FMUL.FTZ R193, R187.reuse, R193 ;  /* 0x000000c1bbc17220 */ /* 0x040fe20000410000 */
[----:B------:R-:W-:Y:S02]  /*9c90*/  HADD2.F32 R95, -RZ, R95.H1_H1 ;  /* 0x3000005fff5f7230 */ /* 0x000fe40000004100 */
[----:B------:R-:W-:Y:S01]  /*9ca0*/  FFMA.FTZ R190, R187, R189, -R190 ;  /* 0x000000bdbbbe7223 */ /* 0x000fe200000108be */
[----:B------:R-:W-:Y:S01]  /*9cb0*/  F2FP.SATFINITE.E4M3.F32.PACK_AB_MERGE_C R42, R42, R191, RZ ;  /* 0x000000bf2a2a723e */ /* 0x000fe200048070ff */
[----:B------:R-:W-:Y:S01]  /*9cc0*/  FFMA.FTZ R193, R93, R189, R193 ;  /* 0x000000bd5dc17223 */ /* 0x000fe200000100c1 */
[CC--:B------:R-:W-:Y:S01]  /*9cd0*/  FMUL.FTZ R93, R89.reuse, R55.reuse ;  /* 0x00000037595d7220 */ /* 0x0c0fe20000410000 */
[----:B------:R-:W-:Y:S01]  /*9ce0*/  FMUL.FTZ R55, R88, R55 ;  /* 0x0000003758377220 */ /* 0x000fe20000410000 */
[----:B------:R-:W-:Y:S01]  /*9cf0*/  HADD2.F32 R189, -RZ, R182.H0_H0 ;  /* 0x200000b6ffbd7230 */ /* 0x000fe20000004100 */
[----:B------:R-:W-:Y:S01]  /*9d00*/  F2FP.SATFINITE.E4M3.F32.PACK_AB_MERGE_C R91, R54, R195, R91 ;  /* 0x000000c3365b723e */ /* 0x000fe2000480705b */
[-C--:B------:R-:W-:Y:S01]  /*9d10*/  FFMA.FTZ R88, R88, R95.reuse, -R93 ;  /* 0x0000005f58587223 */ /* 0x080fe2000001085d */
[----:B------:R-:W-:Y:S01]  /*9d20*/  FFMA.FTZ R55, R89, R95, R55 ;  /* 0x0000005f59377223 */ /* 0x000fe20000010037 */
[----:B------:R-:W-:-:S02]  /*9d30*/  HADD2.F32 R89, -RZ, R92.H0_H0 ;  /* 0x2000005cff597230 */ /* 0x000fc40000004100 */
[--C-:B------:R-:W-:Y:S01]  /*9d40*/  HADD2.F32 R95, -RZ, R41.reuse.H0_H0 ;  /* 0x20000029ff5f7230 */ /* 0x100fe20000004100 */
[----:B------:R-:W-:Y:S01]  /*9d50*/  F2FP.SATFINITE.E4M3.F32.PACK_AB_MERGE_C R88, R88, R190, RZ ;  /* 0x000000be5858723e */ /* 0x000fe200048070ff */
[----:B------:R-:W-:Y:S02]  /*9d60*/  HADD2.F32 R93, -RZ, R184.H0_H0 ;  /* 0x200000b8ff5d7230 */ /* 0x000fe40000004100 */
[-C--:B------:R-:W-:Y:S01]  /*9d70*/  FMUL.FTZ R187, R89, R189.reuse ;  /* 0x000000bd59bb7220 */ /* 0x080fe20000410000 */
[----:B------:R-:W-:Y:S02]  /*9d80*/  HADD2.F32 R182, -RZ, R182.H1_H1 ;  /* 0x300000b6ffb67230 */ /* 0x000fe40000004100 */
[C---:B------:R-:W-:Y:S01]  /*9d90*/  FMUL.FTZ R189, R95.reuse, R189 ;  /* 0x000000bd5fbd7220 */ /* 0x040fe20000410000 */
[----:B------:R-:W-:Y:S02]  /*9da0*/  HADD2.F32 R92, -RZ, R92.H1_H1 ;  /* 0x3000005cff5c7230 */ /* 0x000fe40000004100 */
[----:B------:R-:W-:Y:S01]  /*9db0*/  FFMA.FTZ R187, R95, R93, -R187 ;  /* 0x0000005d5fbb7223 */ /* 0x000fe200000108bb */
[----:B------:R-:W-:-:S02]  /*9dc0*/  HADD2.F32 R41, -RZ, R41.H1_H1 ;  /* 0x30000029ff297230 */ /* 0x000fc40000004100 */
[----:B------:R-:W-:Y:S01]  /*9dd0*/  FFMA.FTZ R189, R89, R93, R189 ;  /* 0x0000005d59bd7223 */ /* 0x000fe200000100bd */
[----:B------:R-:W-:Y:S02]  /*9de0*/  HADD2.F32 R184, -RZ, R184.H1_H1 ;  /* 0x300000b8ffb87230 */ /* 0x000fe40000004100 */
[CC--:B------:R-:W-:Y:S01]  /*9df0*/  FMUL.FTZ R89, R92.reuse, R182.reuse ;  /* 0x000000b65c597220 */ /* 0x0c0fe20000410000 */
[-C--:B------:R-:W-:Y:S01]  /*9e00*/  F2FP.F16.E4M3.UNPACK_B R95, R185.reuse.H1 ;  /* 0x000000b9ff5f723e */ /* 0x080fe200030006ff */
[C---:B------:R-:W-:Y:S01]  /*9e10*/  FMUL.FTZ R182, R41.reuse, R182 ;  /* 0x000000b629b67220 */ /* 0x040fe20000410000 */
[----:B------:R-:W-:Y:S01]  /*9e20*/  F2FP.F16.E4M3.UNPACK_B R185, R185 ;  /* 0x000000b9ffb9723e */ /* 0x000fe200020006ff */
[-C--:B------:R-:W-:Y:S02]  /*9e30*/  FFMA.FTZ R89, R41, R184.reuse, -R89 ;  /* 0x000000b829597223 */ /* 0x080fe40000010859 */
[----:B------:R-:W-:Y:S01]  /*9e40*/  FFMA.FTZ R41, R92, R184, R182 ;  /* 0x000000b85c297223 */ /* 0x000fe200000100b6 */
[----:B------:R-:W-:Y:S01]  /*9e50*/  F2FP.F16.E4M3.UNPACK_B R92, R94.H1 ;  /* 0x0000005eff5c723e */ /* 0x000fe200030006ff */
[--C-:B------:R-:W-:Y:S01]  /*9e60*/  HADD2.F32 R184, -RZ, R95.reuse.H0_H0 ;  /* 0x2000005fffb87230 */ /* 0x100fe20000004100 */
[----:B------:R-:W-:Y:S01]  /*9e70*/  F2FP.SATFINITE.E4M3.F32.PACK_AB_MERGE_C R187, R89, R187, R88 ;  /* 0x000000bb59bb723e */ /* 0x000fe20004807058 */
[----:B------:R-:W-:Y:S01]  /*9e80*/  HADD2.F32 R95, -RZ, R95.H1_H1 ;  /* 0x3000005fff5f7230 */ /* 0x000fe20000004100 */
[-C--:B------:R-:W-:Y:S01]  /*9e90*/  F2FP.F16.E4M3.UNPACK_B R88, R183.reuse.H1 ;  /* 0x000000b7ff58723e */ /* 0x080fe200030006ff */
[--C-:B------:R-:W-:Y:S01]  /*9ea0*/  HADD2.F32 R93, -RZ, R92.reuse.H0_H0 ;  /* 0x2000005cff5d7230 */ /* 0x100fe20000004100 */
[----:B------:R-:W-:Y:S01]  /*9eb0*/  F2FP.F16.E4M3.UNPACK_B R89, R90.H1 ;  /* 0x0000005aff59723e */ /* 0x000fe200030006ff */
[----:B------:R-:W-:Y:S01]  /*9ec0*/  HADD2.F32 R92, -RZ, R92.H1_H1 ;  /* 0x3000005cff5c7230 */ /* 0x000fe20000004100 */
[----:B------:R-:W-:Y:S01]  /*9ed0*/  F2FP.F16.E4M3.UNPACK_B R183, R183 ;  /* 0x000000b7ffb7723e */ /* 0x000fe200020006ff */
[--C-:B------:R-:W-:Y:S01]  /*9ee0*/  HADD2.F32 R194, -RZ, R88.reuse.H0_H0 ;  /* 0x20000058ffc27230 */ /* 0x100fe20000004100 */
[----:B------:R-:W-:Y:S01]  /*9ef0*/  F2FP.F16.E4M3.UNPACK_B R94, R94 ;  /* 0x0000005eff5e723e */ /* 0x000fe200020006ff */
[----:B------:R-:W-:Y:S01]  /*9f00*/  HADD2.F32 R182, -RZ, R89.H0_H0 ;  /* 0x20000059ffb67230 */ /* 0x000fe20000004100 */
[----:B------:R-:W-:Y:S01]  /*9f10*/  F2FP.F16.E4M3.UNPACK_B R90, R90 ;  /* 0x0000005aff5a723e */ /* 0x000fe200020006ff */
[----:B------:R-:W-:-:S02]  /*9f20*/  HADD2.F32 R88, -RZ, R88.H1_H1 ;  /* 0x30000058ff587230 */ /* 0x000fc40000004100 */
[-C--:B------:R-:W-:Y:S01]  /*9f30*/  FMUL.FTZ R190, R93, R194.reuse ;  /* 0x000000c25dbe7220 */ /* 0x080fe20000410000 */
[----:B------:R-:W-:Y:S02]  /*9f40*/  HADD2.F32 R89, -RZ, R89.H1_H1 ;  /* 0x30000059ff597230 */ /* 0x000fe40000004100 */
[C---:B------:R-:W-:Y:S01]  /*9f50*/  FMUL.FTZ R194, R182.reuse, R194 ;  /* 0x000000c2b6c27220 */ /* 0x040fe20000410000 */
[----:B------:R-:W-:-:S03]  /*9f60*/  FFMA.FTZ R190, R182, R184, -R190 ;  /* 0x000000b8b6be7223 */ /* 0x000fc600000108be */
[----:B------:R-:W-:Y:S01]  /*9f70*/  FFMA.FTZ R194, R93, R184, R194 ;  /* 0x000000b85dc27223 */ /* 0x000fe200000100c2 */
[CC--:B------:R-:W-:Y:S01]  /*9f80*/  FMUL.FTZ R93, R92.reuse, R88.reuse ;  /* 0x000000585c5d7220 */ /* 0x0c0fe20000410000 */
[C---:B------:R-:W-:Y:S01]  /*9f90*/  FMUL.FTZ R88, R89.reuse, R88 ;  /* 0x0000005859587220 */ /* 0x040fe20000410000 */
[----:B------:R-:W-:Y:S02]  /*9fa0*/  HADD2.F32 R184, -RZ, R183.H0_H0 ;  /* 0x200000b7ffb87230 */ /* 0x000fe40000004100 */
[-C--:B------:R-:W-:Y:S01]  /*9fb0*/  FFMA.FTZ R89, R89, R95.reuse, -R93 ;  /* 0x0000005f59597223 */ /* 0x080fe2000001085d */
[----:B------:R-:W-:Y:S01]  /*9fc0*/  FFMA.FTZ R88, R92, R95, R88 ;  /* 0x0000005f5c587223 */ /* 0x000fe20000010058 */
[----:B------:R-:W-:Y:S02]  /*9fd0*/  HADD2.F32 R92, -RZ, R94.H0_H0 ;  /* 0x2000005eff5c7230 */ /* 0x000fe40000004100 */
[----:B------:R-:W-:Y:S01]  /*9fe0*/  HADD2.F32 R95, -RZ, R90.H0_H0 ;  /* 0x2000005aff5f7230 */ /* 0x000fe20000004100 */
[----:B------:R-:W-:Y:S01]  /*9ff0*/  F2FP.SATFINITE.E4M3.F32.PACK_AB_MERGE_C R89, R89, R190, RZ ;  /* 0x000000be5959723e */ /* 0x000fe200048070ff */
[----:B------:R-:W-:-:S02]  /*a000*/  HADD2.F32 R93, -RZ, R185.H0_H0 ;  /* 0x200000b9ff5d7230 */ /* 0x000fc40000004100 */
[CC--:B------:R-:W-:Y:S01]  /*a010*/  FMUL.FTZ R182, R92.reuse, R184.reuse ;  /* 0x000000b85cb67220 */ /* 0x0c0fe20000410000 */
[----:B------:R-:W-:Y:S02]  /*a020*/  HADD2.F32 R183, -RZ, R183.H1_H1 ;  /* 0x300000b7ffb77230 */ /* 0x000fe40000004100 */
[C---:B------:R-:W-:Y:S01]  /*a030*/  FMUL.FTZ R184, R95.reuse, R184 ;  /* 0x000000b85fb87220 */ /* 0x040fe20000410000 */
[----:B------:R-:W-:Y:S02]  /*a040*/  HADD2.F32 R94, -RZ, R94.H1_H1 ;  /* 0x3000005eff5e7230 */ /* 0x000fe40000004100 */
[-C--:B------:R-:W-:Y:S01]  /*a050*/  FFMA.FTZ R182, R95, R93.reuse, -R182 ;  /* 0x0000005d5fb67223 */ /* 0x080fe200000108b6 */
[----:B------:R-:W-:Y:S02]  /*a060*/  HADD2.F32 R90, -RZ, R90.H1_H1 ;  /* 0x3000005aff5a7230 */ /* 0x000fe40000004100 */
[----:B------:R-:W-:Y:S01]  /*a070*/  FFMA.FTZ R184, R92, R93, R184 ;  /* 0x0000005d5cb87223 */ /* 0x000fe200000100b8 */
[----:B------:R-:W-:-:S02]  /*a080*/  HADD2.F32 R185, -RZ, R185.H1_H1 ;  /* 0x300000b9ffb97230 */ /* 0x000fc40000004100 */
[-C--:B------:R-:W-:Y:S01]  /*a090*/  FMUL.FTZ R92, R94, R183.reuse ;  /* 0x000000b75e5c7220 */ /* 0x080fe20000410000 */
[----:B------:R-:W-:Y:S01]  /*a0a0*/  F2FP.SATFINITE.E4M3.F32.PACK_AB_MERGE_C R88, R88, R194, RZ ;  /* 0x000000c25858723e */ /* 0x000fe200048070ff */
[----:B------:R-:W-:Y:S01]  /*a0b0*/  FMUL.FTZ R183, R90, R183 ;  /* 0x000000b75ab77220 */ /* 0x000fe20000410000 */
[----:B------:R-:W-:Y:S01]  /*a0c0*/  F2FP.SATFINITE.E4M3.F32.PACK_AB_MERGE_C R93, R52, R53, R40 ;  /* 0x00000035345d723e */ /* 0x000fe20004807028 */
[----:B------:R-:W-:Y:S01]  /*a0d0*/  FFMA.FTZ R92, R90, R185, -R92 ;  /* 0x000000b95a5c7223 */ /* 0x000fe2000001085c */
[----:B------:R-:W-:Y:S01]  /*a0e0*/  F2FP.SATFINITE.E4M3.F32.PACK_AB_MERGE_C R90, R55, R193, RZ ;  /* 0x000000c1375a723e */ /* 0x000fe200048070ff */
[----:B------:R-:W-:Y:S01]  /*a0f0*/  FFMA.FTZ R183, R94, R185, R183 ;  /* 0x000000b95eb77223 */ /* 0x000fe200000100b7 */
[----:B------:R-:W-:Y:S02]  /*a100*/  F2FP.SATFINITE.E4M3.F32.PACK_AB_MERGE_C R95, R43, R192, R42 ;  /* 0x000000c02b5f723e */ /* 0x000fe4000480702a */
[----:B------:R-:W-:Y:S02]  /*a110*/  F2FP.SATFINITE.E4M3.F32.PACK_AB_MERGE_C R41, R41, R189, R90 ;  /* 0x000000bd2929723e */ /* 0x000fe4000480705a */
[----:B------:R-:W-:Y:S01]  /*a120*/  F2FP.SATFINITE.E4M3.F32.PACK_AB_MERGE_C R90, R92, R182, R89 ;  /* 0x000000b65c5a723e */ /* 0x000fe20004807059 */
[----:B------:R-:W-:Y:S01]  /*a130*/  IMAD.MOV.U32 R89, RZ, RZ, R188 ;  /* 0x000000ffff597224 */ /* 0x000fe200078e00bc */
[----:B------:R-:W-:Y:S01]  /*a140*/  F2FP.SATFINITE.E4M3.F32.PACK_AB_MERGE_C R94, R183, R184, R88 ;  /* 0x000000b8b75e723e */ /* 0x000fe20004807058 */
[----:B------:R-:W-:Y:S01]  /*a150*/  IMAD.MOV.U32 R88, RZ, RZ, R187 ;  /* 0x000000ffff587224 */ /* 0x000fe200078e00bb */
[----:B------:R-:W-:-:S07]  /*a160*/  MOV R92, R41 ;  /* 0x00000029005c7202 */ /* 0x000fce0000000f00 */
.L_x_548:
[----:B------:R-:W-:Y:S05]  /*a170*/  BSYNC B3 ;  /* 0x0000000000037941 */ /* 0x000fea0003800000 */
.L_x_547:
[----:B------:R-:W-:-:S13]  /*a180*/  ISETP.GE.AND P4, PT, R186, R150, PT ;  /* 0x00000096ba00720c */ /* 0x000fda0003f86270 */
[--C-:B------:R-:W-:Y:S02]  /*a190*/  @!P4 SHF.R.S32.HI R40, RZ, 0x1f, R186.reuse ;  /* 0x0000001fff28c819 */ /* 0x100fe400000114ba */
[----:B------:R-:W-:-:S04]  /*a1a0*/  @!P4 IADD3 R43, P5, P6, R116, R138, R186 ;  /* 0x0000008a742bc210 */ /* 0x000fc80007ebe0ba */
[----:B------:R-:W-:Y:S02]  /*a1b0*/  @!P4 IADD3.X R52, R4, R177, R40, P5, P6 ;  /* 0x000000b10434c210 */ /* 0x000fe40002fec428 */
[----:B------:R-:W-:-:S04]  /*a1c0*/  IADD3 R41, P5, P6, R116, R138, R25 ;  /* 0x0000008a74297210 */ /* 0x000fc80007ebe019 */
[----:B------:R-:W-:Y:S02]  /*a1d0*/  IADD3.X R42, R4, R177, R30, P5, P6 ;  /* 0x000000b1042a7210 */ /* 0x000fe40002fec41e */
[----:B------:R-:W-:-:S05]  /*a1e0*/  IADD3 R40, P5, R41, R122, RZ ;  /* 0x0000007a29287210 */ /* 0x000fca0007fbe0ff */
[----:B------:R-:W-:Y:S01]  /*a1f0*/  IMAD.X R41, R42, 0x1, R123, P5 ;  /* 0x000000012a297824 */ /* 0x000fe200028e067b */
[----:B------:R-:W-:-:S04]  /*a200*/  @!P4 IADD3 R42, P5, R43, R122, RZ ;  /* 0x0000007a2b2ac210 */ /* 0x000fc80007fbe0ff */
[----:B0-----:R0:W-:Y:S01]  /*a210*/  STG.E.128 desc[UR54][R40.64], R88 ;  /* 0x0000005828007986 */ /* 0x0011e2000c101d36 */
[----:B------:R-:W-:-:S05]  /*a220*/  @!P4 IMAD.X R43, R52, 0x1, R123, P5 ;  /* 0x00000001342bc824 */ /* 0x000fca00028e067b */
[----:B-1----:R0:W-:Y:S03]  /*a230*/  @!P4 STG.E.128 desc[UR54][R42.64], R92 ;  /* 0x0000005c2a00c986 */ /* 0x0021e6000c101d36 */
.L_x_546:
[----:B------:R-:W-:Y:S05]  /*a240*/  BSYNC B2 ;  /* 0x0000000000027941 */ /* 0x000fea0003800000 */
.L_x_545:
[----:B------:R-:W-:Y:S01]  /*a250*/  ISETP.NE.AND P4, PT, R35, RZ, PT ;  /* 0x000000ff2300720c */ /* 0x000fe20003f85270 */
[----:B------:R-:W-:-:S12]  /*a260*/  BSSY B2, `(.L_x_549) ;  /* 0x00000f5000027945 */ /* 0x000fd80003800000 */
[----:B------:R-:W-:Y:S05]  /*a270*/  @!P4 BRA `(.L_x_550) ;  /* 0x0000000c00ccc947 */ /* 0x000fea0003800000 */
[----:B0-----:R-:W-:Y:S01]  /*a280*/  SEL R40, R99, R155, !P3 ;  /* 0x0000009b63287207 */ /* 0x001fe20005800000 */
[----:B------:R-:W-:Y:S01]  /*a290*/  BSSY B3, `(.L_x_551) ;  /* 0x00000e7000037945 */ /* 0x000fe20003800000 */
[----:B------:R-:W-:Y:S02]  /*a2a0*/  IADD3 R89, P4, P5, R116, R138, R27 ;  /* 0x0000008a74597210 */ /* 0x000fe40007d9e01b */
[----:B------:R-:W-:Y:S02]  /*a2b0*/  SHF.R.S32.HI R41, RZ, 0x1f, R40 ;  /* 0x0000001fff297819 */ /* 0x000fe40000011428 */
[----:B------:R-:W-:Y:S02]  /*a2c0*/  IADD3.X R88, R4, R177, R31, P4, P5 ;  /* 0x000000b104587210 */ /* 0x000fe400027ea41f */
[----:B------:R-:W-:Y:S02]  /*a2d0*/  LEA.HI R41, R41, R40, RZ, 0x5 ;  /* 0x0000002829297211 */ /* 0x000fe400078f28ff */
[----:B------:R-:W-:-:S02]  /*a2e0*/  ISETP.GE.AND P4, PT, R0, R131, PT ;  /* 0x000000830000720c */ /* 0x000fc40003f86270 */
[----:B------:R-:W-:-:S04]  /*a2f0*/  LEA.HI.SX32 R41, R41, R26, 0x1b ;  /* 0x0000001a29297211 */ /* 0x000fc800078fdaff */
[----:B------:R-:W-:Y:S01]  /*a300*/  SHF.R.S32.HI R40, RZ, 0x1f, R41 ;  /* 0x0000001fff287819 */ /* 0x000fe20000011429 */
[----:B------:R-:W-:-:S03]  /*a310*/  IMAD.SHL.U32 R90, R41, 0x10, RZ ;  /* 0x00000010295a7824 */ /* 0x000fc600078e00ff */
[----:B------:R-:W-:Y:S02]  /*a320*/  LEA.HI R40, R40, R41, RZ, 0x2 ;  /* 0x0000002928287211 */ /* 0x000fe400078f10ff */
[----:B------:R-:W-:Y:S02]  /*a330*/  LOP3.LUT R41, R175, 0x30, R90, 0xf8, !PT ;  /* 0x00000030af297812 */ /* 0x000fe400078ef85a */
[----:B------:R-:W-:Y:S02]  /*a340*/  SHF.R.S32.HI R40, RZ, 0x2, R40 ;  /* 0x00000002ff287819 */ /* 0x000fe40000011428 */
[----:B------:R-:W-:-:S03]  /*a350*/  LOP3.LUT R41, R41, R196, RZ, 0x3c, !PT ;  /* 0x000000c429297212 */ /* 0x000fc600078e3cff */
[----:B------:R-:W-:-:S04]  /*a360*/  IMAD R40, R40, 0x2800, R197 ;  /* 0x0000280028287824 */ /* 0x000fc800078e02c5 */
[----:B------:R-:W-:Y:S02]  /*a370*/  IMAD.IADD R40, R40, 0x1, R41 ;  /* 0x0000000128287824 */ /* 0x000fe400078e0229 */
[C---:B------:R-:W-:Y:S02]  /*a380*/  IMAD R41, R17.reuse, 0x7800, R142 ;  /* 0x0000780011297824 */ /* 0x040fe400078e028e */
[----:B------:R-:W-:-:S03]  /*a390*/  IMAD R43, R17, 0x7800, R40 ;  /* 0x00007800112b7824 */ /* 0x000fc600078e0228 */
[C---:B------:R-:W-:Y:S01]  /*a3a0*/  IADD3 R41, R16.reuse, R41, RZ ;  /* 0x0000002910297210 */ /* 0x040fe20007ffe0ff */
[----:B------:R-:W-:-:S05]  /*a3b0*/  IMAD.IADD R52, R16, 0x1, R43 ;  /* 0x0000000110347824 */ /* 0x000fca00078e022b */
[----:B------:R-:W0:Y:S04]  /*a3c0*/  LDS.128 R40, [R41+0x1a400] ;  /* 0x01a4000029287984 */ /* 0x000e280000000c00 */
[----:B------:R-:W1:Y:S01]  /*a3d0*/  LDS.128 R52, [R52+0x1a400] ;  /* 0x01a4000034347984 */ /* 0x000e620000000c00 */
[----:B------:R-:W-:Y:S05]  /*a3e0*/  @P4 BRA `(.L_x_552) ;  /* 0x0000000c00444947 */ /* 0x000fea0003800000 */
[--C-:B------:R-:W-:Y:S02]  /*a3f0*/  SHF.R.U32.HI R91, RZ, 0x8, R57.reuse ;  /* 0x00000008ff5b7819 */ /* 0x100fe40000011639 */
[----:B------:R-:W-:Y:S02]  /*a400*/  LOP3.LUT R44, R57, 0xff0000ff, RZ, 0xc0, !PT ;  /* 0xff0000ff392c7812 */ /* 0x000fe400078ec0ff */
[----:B------:R-:W-:Y:S02]  /*a410*/  SHF.R.U32.HI R58, RZ, 0x10, R57 ;  /* 0x00000010ff3a7819 */ /* 0x000fe40000011639 */
[--C-:B------:R-:W-:Y:S02]  /*a420*/  SHF.R.U32.HI R57, RZ, 0x8, R45.reuse ;  /* 0x00000008ff397819 */ /* 0x100fe4000001162d */
[----:B------:R-:W-:Y:S02]  /*a430*/  LOP3.LUT R46, R45, 0xff0000ff, RZ, 0xc0, !PT ;  /* 0xff0000ff2d2e7812 */ /* 0x000fe400078ec0ff */
[----:B------:R-:W-:Y:S01]  /*a440*/  SHF.R.U32.HI R56, RZ, 0x10, R45 ;  /* 0x00000010ff387819 */ /* 0x000fe2000001162d */
[----:B------:R-:W-:Y:S01]  /*a450*/  IMAD.SHL.U32 R57, R57, 0x100, RZ ;  /* 0x0000010039397824 */ /* 0x000fe200078e00ff */
[-C--:B------:R-:W-:Y:S01]  /*a460*/  F2FP.F16.E4M3.UNPACK_B R185, R179.reuse.H1 ;  /* 0x000000b3ffb9723e */ /* 0x080fe200030006ff */
[----:B------:R-:W-:Y:S01]  /*a470*/  IMAD.SHL.U32 R45, R91, 0x100, RZ ;  /* 0x000001005b2d7824 */ /* 0x000fe200078e00ff */
[----:B------:R-:W-:-:S02]  /*a480*/  F2FP.F16.E4M3.UNPACK_B R179, R179 ;  /* 0x000000b3ffb3723e */ /* 0x000fc400020006ff */
[----:B------:R-:W-:Y:S01]  /*a490*/  LOP3.LUT R57, R46, 0xff00, R57, 0xf8, !PT ;  /* 0x0000ff002e397812 */ /* 0x000fe200078ef839 */
[--C-:B------:R-:W-:Y:S01]  /*a4a0*/  HADD2.F32 R187, -RZ, R185.reuse.H0_H0 ;  /* 0x200000b9ffbb7230 */ /* 0x100fe20000004100 */
[----:B------:R-:W-:Y:S01]  /*a4b0*/  LOP3.LUT R44, R44, 0xff00, R45, 0xf8, !PT ;  /* 0x0000ff002c2c7812 */ /* 0x000fe200078ef82d */
[----:B------:R-:W-:Y:S01]  /*a4c0*/  IMAD.U32 R45, R58, 0x10000, RZ ;  /* 0x000100003a2d7824 */ /* 0x000fe200078e00ff */
[----:B------:R-:W-:Y:S01]  /*a4d0*/  SHF.L.U32 R46, R56, 0x10, RZ ;  /* 0x00000010382e7819 */ /* 0x000fe200000006ff */
[----:B-1----:R-:W-:Y:S01]  /*a4e0*/  IMAD.MOV.U32 R58, RZ, RZ, R53 ;  /* 0x000000ffff3a7224 */ /* 0x002fe200078e0035 */
[----:B0-----:R-:W-:Y:S01]  /*a4f0*/  F2FP.F16.E4M3.UNPACK_B R53, R41 ;  /* 0x00000029ff35723e */ /* 0x001fe200020006ff */
[----:B------:R-:W-:Y:S01]  /*a500*/  HADD2.F32 R185, -RZ, R185.H1_H1 ;  /* 0x300000b9ffb97230 */ /* 0x000fe20000004100 */
[----:B------:R-:W-:Y:S02]  /*a510*/  LOP3.LUT R57, R57, 0xff0000, R46, 0xf8, !PT ;  /* 0x00ff000039397812 */ /* 0x000fe400078ef82e */
[-C--:B------:R-:W-:Y:S01]  /*a520*/  F2FP.F16.E4M3.UNPACK_B R91, R58.reuse ;  /* 0x0000003aff5b723e */ /* 0x080fe200020006ff */
[--C-:B------:R-:W-:Y:S01]  /*a530*/  HADD2.F32 R56, -RZ, R53.reuse.H0_H0 ;  /* 0x20000035ff387230 */ /* 0x100fe20000004100 */
[----:B------:R-:W-:Y:S01]  /*a540*/  F2FP.F16.E4M3.UNPACK_B R92, R57 ;  /* 0x00000039ff5c723e */ /* 0x000fe200020006ff */
[----:B------:R-:W-:Y:S01]  /*a550*/  HADD2.F32 R53, -RZ, R53.H1_H1 ;  /* 0x30000035ff357230 */ /* 0x000fe20000004100 */
[----:B------:R-:W-:Y:S01]  /*a560*/  LOP3.LUT R44, R44, 0xff0000, R45, 0xf8, !PT ;  /* 0x00ff00002c2c7812 */ /* 0x000fe200078ef82d */
[--C-:B------:R-:W-:Y:S01]  /*a570*/  HADD2.F32 R46, -RZ, R91.reuse.H0_H0 ;  /* 0x2000005bff2e7230 */ /* 0x100fe20000004100 */
[----:B------:R-:W-:Y:S01]  /*a580*/  F2FP.F16.E4M3.UNPACK_B R58, R58.H1 ;  /* 0x0000003aff3a723e */ /* 0x000fe200030006ff */
[----:B------:R-:W-:Y:S01]  /*a590*/  HADD2.F32 R91, -RZ, R91.H1_H1 ;  /* 0x3000005bff5b7230 */ /* 0x000fe20000004100 */
[----:B------:R-:W-:Y:S01]  /*a5a0*/  F2FP.F16.E4M3.UNPACK_B R45, R44 ;  /* 0x0000002cff2d723e */ /* 0x000fe200020006ff */
[----:B------:R-:W-:-:S02]  /*a5b0*/  HADD2.F32 R94, -RZ, R92.H1_H1 ;  /* 0x3000005cff5e7230 */ /* 0x000fc40000004100 */
[----:B------:R-:W-:Y:S02]  /*a5c0*/  HADD2.F32 R95, -RZ, R92.H0_H0 ;  /* 0x2000005cff5f7230 */ /* 0x000fe40000004100 */
[--C-:B------:R-:W-:Y:S02]  /*a5d0*/  HADD2.F32 R92, -RZ, R45.reuse.H1_H1 ;  /* 0x3000002dff5c7230 */ /* 0x100fe40000004100 */
[-C--:B------:R-:W-:Y:S01]  /*a5e0*/  FMUL.FTZ R182, R91, R94.reuse ;  /* 0x0000005e5bb67220 */ /* 0x080fe20000410000 */
[C---:B------:R-:W-:Y:S01]  /*a5f0*/  FMUL.FTZ R94, R53.reuse, R94 ;  /* 0x0000005e355e7220 */ /* 0x040fe20000410000 */
[----:B------:R-:W-:Y:S02]  /*a600*/  HADD2.F32 R93, -RZ, R45.H0_H0 ;  /* 0x2000002dff5d7230 */ /* 0x000fe40000004100 */
[----:B------:R-:W-:Y:S01]  /*a610*/  FMUL.FTZ R183, R46, R95 ;  /* 0x0000005f2eb77220 */ /* 0x000fe20000410000 */
[-C--:B------:R-:W-:Y:S01]  /*a620*/  FFMA.FTZ R53, R53, R92.reuse, -R182 ;  /* 0x0000005c35357223 */ /* 0x080fe200000108b6 */
[----:B------:R-:W-:Y:S01]  /*a630*/  FFMA.FTZ R45, R91, R92, R94 ;  /* 0x0000005c5b2d7223 */ /* 0x000fe2000001005e */
[----:B------:R-:W-:Y:S01]  /*a640*/  F2FP.F16.E4M3.UNPACK_B R91, R57.H1 ;  /* 0x00000039ff5b723e */ /* 0x000fe200030006ff */
[----:B------:R-:W-:Y:S01]  /*a650*/  FMUL.FTZ R95, R56, R95 ;  /* 0x0000005f385f7220 */ /* 0x000fe20000410000 */
[----:B------:R-:W-:Y:S01]  /*a660*/  F2FP.F16.E4M3.UNPACK_B R57, R41.H1 ;  /* 0x00000029ff39723e */ /* 0x000fe200030006ff */
[----:B------:R-:W-:Y:S01]  /*a670*/  HADD2.F32 R41, -RZ, R58.H0_H0 ;  /* 0x2000003aff297230 */ /* 0x000fe20000004100 */
[----:B------:R-:W-:Y:S01]  /*a680*/  F2FP.F16.E4M3.UNPACK_B R92, R44.H1 ;  /* 0x0000002cff5c723e */ /* 0x000fe200030006ff */
[----:B------:R-:W-:-:S02]  /*a690*/  HADD2.F32 R94, -RZ, R91.H0_H0 ;  /* 0x2000005bff5e7230 */ /* 0x000fc40000004100 */
[-C--:B------:R-:W-:Y:S01]  /*a6a0*/  FFMA.FTZ R56, R56, R93.reuse, -R183 ;  /* 0x0000005d38387223 */ /* 0x080fe200000108b7 */
[--C-:B------:R-:W-:Y:S02]  /*a6b0*/  HADD2.F32 R44, -RZ, R57.reuse.H0_H0 ;  /* 0x20000039ff2c7230 */ /* 0x100fe40000004100 */
[----:B------:R-:W-:Y:S01]  /*a6c0*/  FFMA.FTZ R46, R46, R93, R95 ;  /* 0x0000005d2e2e7223 */ /* 0x000fe2000001005f */
[--C-:B------:R-:W-:Y:S02]  /*a6d0*/  HADD2.F32 R93, -RZ, R92.reuse.H0_H0 ;  /* 0x2000005cff5d7230 */ /* 0x100fe40000004100 */
[-C--:B------:R-:W-:Y:S01]  /*a6e0*/  FMUL.FTZ R95, R41, R94.reuse ;  /* 0x0000005e295f7220 */ /* 0x080fe20000410000 */
[----:B------:R-:W-:Y:S02]  /*a6f0*/  HADD2.F32 R57, -RZ, R57.H1_H1 ;  /* 0x30000039ff397230 */ /* 0x000fe40000004100 */
[----:B------:R-:W-:Y:S01]  /*a700*/  FMUL.FTZ R94, R44, R94 ;  /* 0x0000005e2c5e7220 */ /* 0x000fe20000410000 */
[----:B------:R-:W-:-:S02]  /*a710*/  HADD2.F32 R92, -RZ, R92.H1_H1 ;  /* 0x3000005cff5c7230 */ /* 0x000fc40000004100 */
[-C--:B------:R-:W-:Y:S01]  /*a720*/  FFMA.FTZ R44, R44, R93.reuse, -R95 ;  /* 0x0000005d2c2c7223 */ /* 0x080fe2000001085f */
[----:B------:R-:W-:Y:S01]  /*a730*/  SHF.R.U32.HI R95, RZ, 0x10, R59 ;  /* 0x00000010ff5f7819 */ /* 0x000fe2000001163b */
[----:B------:R-:W-:Y:S01]  /*a740*/  FFMA.FTZ R41, R41, R93, R94 ;  /* 0x0000005d29297223 */ /* 0x000fe2000001005e */
[----:B------:R-:W-:Y:S02]  /*a750*/  HADD2.F32 R93, -RZ, R58.H1_H1 ;  /* 0x3000003aff5d7230 */ /* 0x000fe40000004100 */
[----:B------:R-:W-:Y:S01]  /*a760*/  HADD2.F32 R58, -RZ, R91.H1_H1 ;  /* 0x3000005bff3a7230 */ /* 0x000fe20000004100 */
[----:B------:R-:W-:-:S04]  /*a770*/  LOP3.LUT R91, R59, 0xff0000ff, RZ, 0xc0, !PT ;  /* 0xff0000ff3b5b7812 */ /* 0x000fc800078ec0ff */
[-C--:B------:R-:W-:Y:S01]  /*a780*/  FMUL.FTZ R94, R93, R58.reuse ;  /* 0x0000003a5d5e7220 */ /* 0x080fe20000410000 */
[----:B------:R-:W-:-:S03]  /*a790*/  FMUL.FTZ R182, R57, R58 ;  /* 0x0000003a39b67220 */ /* 0x000fc60000410000 */
[-C--:B------:R-:W-:Y:S01]  /*a7a0*/  FFMA.FTZ R58, R57, R92.reuse, -R94 ;  /* 0x0000005c393a7223 */ /* 0x080fe2000001085e */
[----:B------:R-:W-:Y:S01]  /*a7b0*/  SHF.R.U32.HI R94, RZ, 0x8, R47 ;  /* 0x00000008ff5e7819 */ /* 0x000fe2000001162f */
[----:B------:R-:W-:Y:S01]  /*a7c0*/  FFMA.FTZ R57, R93, R92, R182 ;  /* 0x0000005c5d397223 */ /* 0x000fe200000100b6 */
[----:B------:R-:W-:Y:S02]  /*a7d0*/  SHF.R.U32.HI R92, RZ, 0x8, R59 ;  /* 0x00000008ff5c7819 */ /* 0x000fe4000001163b */
[----:B------:R-:W-:Y:S01]  /*a7e0*/  LOP3.LUT R59, R47, 0xff0000ff, RZ, 0xc0, !PT ;  /* 0xff0000ff2f3b7812 */ /* 0x000fe200078ec0ff */
[----:B------:R-:W-:Y:S01]  /*a7f0*/  IMAD.SHL.U32 R94, R94, 0x100, RZ ;  /* 0x000001005e5e7824 */ /* 0x000fe200078e00ff */
[----:B------:R-:W-:Y:S01]  /*a800*/  SHF.R.U32.HI R93, RZ, 0x10, R47 ;  /* 0x00000010ff5d7819 */ /* 0x000fe2000001162f */
[----:B------:R-:W-:Y:S01]  /*a810*/  IMAD.SHL.U32 R92, R92, 0x100, RZ ;  /* 0x000001005c5c7824 */ /* 0x000fe200078e00ff */
[----:B------:R-:W-:Y:S02]  /*a820*/  F2FP.SATFINITE.E4M3.F32.PACK_AB_MERGE_C R44, R58, R44, RZ ;  /* 0x0000002c3a2c723e */ /* 0x000fe400048070ff */
[----:B------:R-:W-:-:S02]  /*a830*/  LOP3.LUT R59, R59, 0xff00, R94, 0xf8, !PT ;  /* 0x0000ff003b3b7812 */ /* 0x000fc400078ef85e */
[----:B------:R-:W-:Y:S02]  /*a840*/  SHF.L.U32 R94, R93, 0x10, RZ ;  /* 0x000000105d5e7819 */ /* 0x000fe400000006ff */
[----:B------:R-:W-:Y:S01]  /*a850*/  LOP3.LUT R47, R91, 0xff00, R92, 0xf8, !PT ;  /* 0x0000ff005b2f7812 */ /* 0x000fe200078ef85c */
[----:B------:R-:W-:Y:S01]  /*a860*/  IMAD.U32 R92, R95, 0x10000, RZ ;  /* 0x000100005f5c7824 */ /* 0x000fe200078e00ff */
[----:B------:R-:W-:Y:S01]  /*a870*/  LOP3.LUT R93, R59, 0xff0000, R94, 0xf8, !PT ;  /* 0x00ff00003b5d7812 */ /* 0x000fe200078ef85e */
[----:B------:R-:W-:Y:S01]  /*a880*/  IMAD.MOV.U32 R94, RZ, RZ, R55 ;  /* 0x000000ffff5e7224 */ /* 0x000fe200078e0037 */
[----:B------:R-:W-:Y:S02]  /*a890*/  F2FP.F16.E4M3.UNPACK_B R91, R43 ;  /* 0x0000002bff5b723e */ /* 0x000fe400020006ff */
[----:B------:R-:W-:Y:S02]  /*a8a0*/  F2FP.F16.E4M3.UNPACK_B R95, R93 ;  /* 0x0000005dff5f723e */ /* 0x000fe400020006ff */
[-C--:B------:R-:W-:Y:S01]  /*a8b0*/  F2FP.F16.E4M3.UNPACK_B R55, R94.reuse ;  /* 0x0000005eff37723e */ /* 0x080fe200020006ff */
[----:B------:R-:W-:Y:S01]  /*a8c0*/  HADD2.F32 R183, -RZ, R91.H0_H0 ;  /* 0x2000005bffb77230 */ /* 0x000fe20000004100 */
[----:B------:R-:W-:Y:S01]  /*a8d0*/  LOP3.LUT R47, R47, 0xff0000, R92, 0xf8, !PT ;  /* 0x00ff00002f2f7812 */ /* 0x000fe200078ef85c */
[----:B------:R-:W-:Y:S01]  /*a8e0*/  HADD2.F32 R186, -RZ, R95.H0_H0 ;  /* 0x2000005fffba7230 */ /* 0x000fe20000004100 */
[----:B------:R-:W-:Y:S01]  /*a8f0*/  F2FP.F16.E4M3.UNPACK_B R94, R94.H1 ;  /* 0x0000005eff5e723e */ /* 0x000fe200030006ff */
[--C-:B------:R-:W-:Y:S01]  /*a900*/  HADD2.F32 R59, -RZ, R55.reuse.H0_H0 ;  /* 0x20000037ff3b7230 */ /* 0x100fe20000004100 */
[----:B------:R-:W-:Y:S01]  /*a910*/  F2FP.F16.E4M3.UNPACK_B R182, R47 ;  /* 0x0000002fffb6723e */ /* 0x000fe200020006ff */
[----:B------:R-:W-:Y:S01]  /*a920*/  HADD2.F32 R55, -RZ, R55.H1_H1 ;  /* 0x30000037ff377230 */ /* 0x000fe20000004100 */
[----:B------:R-:W-:Y:S01]  /*a930*/  F2FP.F16.E4M3.UNPACK_B R93, R93.H1 ;  /* 0x0000005dff5d723e */ /* 0x000fe200030006ff */
[----:B------:R-:W-:-:S02]  /*a940*/  HADD2.F32 R91, -RZ, R91.H1_H1 ;  /* 0x3000005bff5b7230 */ /* 0x000fc40000004100 */
[-C--:B------:R-:W-:Y:S01]  /*a950*/  FMUL.FTZ R92, R59, R186.reuse ;  /* 0x000000ba3b5c7220 */ /* 0x080fe20000410000 */
[--C-:B------:R-:W-:Y:S02]  /*a960*/  HADD2.F32 R184, -RZ, R182.reuse.H0_H0 ;  /* 0x200000b6ffb87230 */ /* 0x100fe40000004100 */
[----:B------:R-:W-:Y:S01]  /*a970*/  FMUL.FTZ R186, R183, R186 ;  /* 0x000000bab7ba7220 */ /* 0x000fe20000410000 */
[----:B------:R-:W-:Y:S01]  /*a980*/  HADD2.F32 R182, -RZ, R182.H1_H1 ;  /* 0x300000b6ffb67230 */ /* 0x000fe20000004100 */
[----:B------:R-:W-:Y:S01]  /*a990*/  F2FP.SATFINITE.E4M3.F32.PACK_AB_MERGE_C R57, R57, R41, RZ ;  /* 0x000000293939723e */ /* 0x000fe200048070ff */
[-C--:B------:R-:W-:Y:S01]  /*a9a0*/  FFMA.FTZ R92, R183, R184.reuse, -R92 ;  /* 0x000000b8b75c7223 */ /* 0x080fe2000001085c */
[----:B------:R-:W-:Y:S01]  /*a9b0*/  FFMA.FTZ R59, R59, R184, R186 ;  /* 0x000000b83b3b7223 */ /* 0x000fe200000100ba */
[----:B------:R-:W-:Y:S01]  /*a9c0*/  HADD2.F32 R184, -RZ, R95.H1_H1 ;  /* 0x3000005fffb87230 */ /* 0x000fe20000004100 */
[----:B------:R-:W-:Y:S01]  /*a9d0*/  F2FP.F16.E4M3.UNPACK_B R95, R43.H1 ;  /* 0x0000002bff5f723e */ /* 0x000fe200030006ff */
[----:B------:R-:W-:Y:S01]  /*a9e0*/  HADD2.F32 R183, -RZ, R94.H1_H1 ;  /* 0x3000005effb77230 */ /* 0x000fe20000004100 */
[----:B------:R-:W-:-:S02]  /*a9f0*/  F2FP.SATFINITE.E4M3.F32.PACK_AB_MERGE_C R41, R53, R56, R44 ;  /* 0x000000383529723e */ /* 0x000fc4000480702c */
[-C--:B------:R-:W-:Y:S01]  /*aa00*/  FMUL.FTZ R186, R55, R184.reuse ;  /* 0x000000b837ba7220 */ /* 0x080fe20000410000 */
[----:B------:R-:W-:Y:S01]  /*aa10*/  FMUL.FTZ R184, R91, R184 ;  /* 0x000000b85bb87220 */ /* 0x000fe20000410000 */
[----:B------:R-:W-:Y:S01]  /*aa20*/  HADD2.F32 R43, -RZ, R95.H0_H0 ;  /* 0x2000005fff2b7230 */ /* 0x000fe20000004100 */
[----:B------:R-:W-:Y:S01]  /*aa30*/  F2FP.SATFINITE.E4M3.F32.PACK_AB_MERGE_C R53, R45, R46, R57 ;  /* 0x0000002e2d35723e */ /* 0x000fe20004807039 */
[-C--:B------:R-:W-:Y:S01]  /*aa40*/  FFMA.FTZ R91, R91, R182.reuse, -R186 ;  /* 0x000000b65b5b7223 */ /* 0x080fe200000108ba */
[----:B------:R-:W-:Y:S01]  /*aa50*/  FFMA.FTZ R55, R55, R182, R184 ;  /* 0x000000b637377223 */ /* 0x000fe200000100b8 */
[----:B------:R-:W-:Y:S01]  /*aa60*/  F2FP.F16.E4M3.UNPACK_B R182, R47.H1 ;  /* 0x0000002fffb6723e */ /* 0x000fe200030006ff */
[----:B------:R-:W-:Y:S02]  /*aa70*/  HADD2.F32 R47, -RZ, R94.H0_H0 ;  /* 0x2000005eff2f7230 */ /* 0x000fe40000004100 */
        /* <DEDUP_REMOVED lines=8> */
[----:B------:R-:W-:Y:S02]  /*ab00*/  HADD2.F32 R182, -RZ, R182.H1_H1 ;  /* 0x300000b6ffb67230 */ /* 0x000fe40000004100 */
[-C--:B------:R-:W-:Y:S01]  /*ab10*/  FMUL.FTZ R184, R183, R94.reuse ;  /* 0x0000005eb7b87220 */ /* 0x080fe20000410000 */
[----:B------:R-:W-:-:S03]  /*ab20*/  FMUL.FTZ R186, R95, R94 ;  /* 0x0000005e5fba7220 */ /* 0x000fc60000410000 */
[-C--:B------:R-:W-:Y:S01]  /*ab30*/  FFMA.FTZ R94, R95, R182.reuse, -R184 ;  /* 0x000000b65f5e7223 */ /* 0x080fe200000108b8 */
[----:B------:R-:W-:Y:S02]  /*ab40*/  IMAD.MOV.U32 R95, RZ, RZ, R40 ;  /* 0x000000ffff5f7224 */ /* 0x000fe400078e0028 */
[----:B------:R-:W-:Y:S01]  /*ab50*/  FFMA.FTZ R93, R183, R182, R186 ;  /* 0x000000b6b75d7223 */ /* 0x000fe200000100ba */
[----:B------:R-:W-:Y:S02]  /*ab60*/  F2FP.F16.E4M3.UNPACK_B R40, R181.H1 ;  /* 0x000000b5ff28723e */ /* 0x000fe400030006ff */
[-C--:B------:R-:W-:Y:S02]  /*ab70*/  F2FP.F16.E4M3.UNPACK_B R183, R52.reuse.H1 ;  /* 0x00000034ffb7723e */ /* 0x080fe400030006ff */
[----:B------:R-:W-:Y:S01]  /*ab80*/  F2FP.F16.E4M3.UNPACK_B R182, R95.H1 ;  /* 0x0000005fffb6723e */ /* 0x000fe200030006ff */
[----:B------:R-:W-:Y:S01]  /*ab90*/  HADD2.F32 R189, -RZ, R40.H0_H0 ;  /* 0x20000028ffbd7230 */ /* 0x000fe20000004100 */
[----:B------:R-:W-:Y:S01]  /*aba0*/  F2FP.F16.E4M3.UNPACK_B R181, R181 ;  /* 0x000000b5ffb5723e */ /* 0x000fe200020006ff */
[----:B------:R-:W-:Y:S01]  /*abb0*/  HADD2.F32 R184, -RZ, R183.H0_H0 ;  /* 0x200000b7ffb87230 */ /* 0x000fe20000004100 */
[----:B------:R-:W-:Y:S01]  /*abc0*/  F2FP.F16.E4M3.UNPACK_B R52, R52 ;  /* 0x00000034ff34723e */ /* 0x000fe200020006ff */
[----:B------:R-:W-:Y:S01]  /*abd0*/  HADD2.F32 R186, -RZ, R182.H0_H0 ;  /* 0x200000b6ffba7230 */ /* 0x000fe20000004100 */
[----:B------:R-:W-:Y:S01]  /*abe0*/  F2FP.F16.E4M3.UNPACK_B R95, R95 ;  /* 0x0000005fff5f723e */ /* 0x000fe200020006ff */
[----:B------:R-:W-:-:S02]  /*abf0*/  HADD2.F32 R40, -RZ, R40.H1_H1 ;  /* 0x30000028ff287230 */ /* 0x000fc40000004100 */
[-C--:B------:R-:W-:Y:S01]  /*ac00*/  FMUL.FTZ R188, R184, R189.reuse ;  /* 0x000000bdb8bc7220 */ /* 0x080fe20000410000 */
[----:B------:R-:W-:Y:S02]  /*ac10*/  HADD2.F32 R183, -RZ, R183.H1_H1 ;  /* 0x300000b7ffb77230 */ /* 0x000fe40000004100 */
[C---:B------:R-:W-:Y:S01]  /*ac20*/  FMUL.FTZ R189, R186.reuse, R189 ;  /* 0x000000bdbabd7220 */ /* 0x040fe20000410000 */
[----:B------:R-:W-:Y:S02]  /*ac30*/  HADD2.F32 R182, -RZ, R182.H1_H1 ;  /* 0x300000b6ffb67230 */ /* 0x000fe40000004100 */
[----:B------:R-:W-:Y:S01]  /*ac40*/  FFMA.FTZ R188, R186, R187, -R188 ;  /* 0x000000bbbabc7223 */ /* 0x000fe200000108bc */
[----:B------:R-:W-:Y:S01]  /*ac50*/  F2FP.SATFINITE.E4M3.F32.PACK_AB_MERGE_C R43, R94, R43, RZ ;  /* 0x0000002b5e2b723e */ /* 0x000fe200048070ff */
[----:B------:R-:W-:Y:S01]  /*ac60*/  FFMA.FTZ R189, R184, R187, R189 ;  /* 0x000000bbb8bd7223 */ /* 0x000fe200000100bd */
[-C--:B------:R-:W-:Y:S01]  /*ac70*/  FMUL.FTZ R184, R183, R40.reuse ;  /* 0x00000028b7b87220 */ /* 0x080fe20000410000 */
[C---:B------:R-:W-:Y:S01]  /*ac80*/  FMUL.FTZ R40, R182.reuse, R40 ;  /* 0x00000028b6287220 */ /* 0x040fe20000410000 */
[----:B------:R-:W-:Y:S01]  /*ac90*/  HADD2.F32 R187, -RZ, R181.H0_H0 ;  /* 0x200000b5ffbb7230 */ /* 0x000fe20000004100 */
[----:B------:R-:W-:Y:S01]  /*aca0*/  F2FP.SATFINITE.E4M3.F32.PACK_AB_MERGE_C R43, R91, R92, R43 ;  /* 0x0000005c5b2b723e */ /* 0x000fe2000480702b */
[-C--:B------:R-:W-:Y:S01]  /*acb0*/  FFMA.FTZ R182, R182, R185.reuse, -R184 ;  /* 0x000000b9b6b67223 */ /* 0x080fe200000108b8 */
[----:B------:R-:W-:Y:S01]  /*acc0*/  FFMA.FTZ R40, R183, R185, R40 ;  /* 0x000000b9b7287223 */ /* 0x000fe20000010028 */
[----:B------:R-:W-:-:S02]  /*acd0*/  HADD2.F32 R183, -RZ, R52.H0_H0 ;  /* 0x20000034ffb77230 */ /* 0x000fc40000004100 */
[----:B------:R-:W-:Y:S01]  /*ace0*/  HADD2.F32 R185, -RZ, R95.H0_H0 ;  /* 0x2000005fffb97230 */ /* 0x000fe20000004100 */
        /* <DEDUP_REMOVED lines=10> */
[----:B------:R-:W-:Y:S01]  /*ad90*/  FMUL.FTZ R95, R52, R181 ;  /* 0x000000b5345f7220 */ /* 0x000fe20000410000 */
[-C--:B------:R-:W-:Y:S02]  /*ada0*/  F2FP.F16.E4M3.UNPACK_B R183, R178.reuse.H1 ;  /* 0x000000b2ffb7723e */ /* 0x080fe400030006ff */
[----:B------:R-:W-:Y:S01]  /*adb0*/  F2FP.F16.E4M3.UNPACK_B R178, R178 ;  /* 0x000000b2ffb2723e */ /* 0x000fe200020006ff */
[C---:B------:R-:W-:Y:S01]  /*adc0*/  FFMA.FTZ R95, R184.reuse, R179, -R95 ;  /* 0x000000b3b85f7223 */ /* 0x040fe2000001085f */
[----:B------:R-:W-:Y:S01]  /*add0*/  FMUL.FTZ R181, R184, R181 ;  /* 0x000000b5b8b57220 */ /* 0x000fe20000410000 */
[----:B------:R-:W-:Y:S01]  /*ade0*/  HADD2.F32 R185, -RZ, R183.H0_H0 ;  /* 0x200000b7ffb97230 */ /* 0x000fe20000004100 */
[----:B------:R-:W-:-:S02]  /*adf0*/  F2FP.SATFINITE.E4M3.F32.PACK_AB_MERGE_C R40, R40, R189, RZ ;  /* 0x000000bd2828723e */ /* 0x000fc400048070ff */
[----:B------:R-:W-:Y:S01]  /*ae00*/  F2FP.SATFINITE.E4M3.F32.PACK_AB_MERGE_C R186, R95, R186, R182 ;  /* 0x000000ba5fba723e */ /* 0x000fe200048070b6 */
[----:B------:R-:W-:Y:S02]  /*ae10*/  IMAD.MOV.U32 R95, RZ, RZ, R42 ;  /* 0x000000ffff5f7224 */ /* 0x000fe400078e002a */
[----:B------:R-:W-:Y:S01]  /*ae20*/  FFMA.FTZ R52, R52, R179, R181 ;  /* 0x000000b334347223 */ /* 0x000fe200000100b5 */
[----:B------:R-:W-:Y:S02]  /*ae30*/  F2FP.F16.E4M3.UNPACK_B R42, R180.H1 ;  /* 0x000000b4ff2a723e */ /* 0x000fe400030006ff */
[----:B------:R-:W-:Y:S02]  /*ae40*/  F2FP.F16.E4M3.UNPACK_B R181, R54.H1 ;  /* 0x00000036ffb5723e */ /* 0x000fe400030006ff */
[-C--:B------:R-:W-:Y:S01]  /*ae50*/  F2FP.F16.E4M3.UNPACK_B R179, R95.reuse.H1 ;  /* 0x0000005fffb3723e */ /* 0x080fe200030006ff */
[--C-:B------:R-:W-:Y:S01]  /*ae60*/  HADD2.F32 R190, -RZ, R42.reuse.H0_H0 ;  /* 0x2000002affbe7230 */ /* 0x100fe20000004100 */
        /* <DEDUP_REMOVED lines=11> */
[----:B------:R-:W-:Y:S01]  /*af20*/  F2FP.SATFINITE.E4M3.F32.PACK_AB_MERGE_C R52, R52, R187, R40 ;  /* 0x000000bb3434723e */ /* 0x000fe20004807028 */
[----:B------:R-:W-:Y:S01]  /*af30*/  FFMA.FTZ R190, R182, R185, R190 ;  /* 0x000000b9b6be7223 */ /* 0x000fe200000100be */
[----:B------:R-:W-:Y:S02]  /*af40*/  HADD2.F32 R182, -RZ, R183.H1_H1 ;  /* 0x300000b7ffb67230 */ /* 0x000fe40000004100 */
[-C--:B------:R-:W-:Y:S01]  /*af50*/  FMUL.FTZ R184, R181, R42.reuse ;  /* 0x0000002ab5b87220 */ /* 0x080fe20000410000 */
[----:B------:R-:W-:Y:S01]  /*af60*/  FMUL.FTZ R42, R179, R42 ;  /* 0x0000002ab32a7220 */ /* 0x000fe20000410000 */
[----:B------:R-:W-:Y:S01]  /*af70*/  HADD2.F32 R185, -RZ, R180.H0_H0 ;  /* 0x200000b4ffb97230 */ /* 0x000fe20000004100 */
[----:B------:R-:W-:Y:S01]  /*af80*/  F2FP.SATFINITE.E4M3.F32.PACK_AB_MERGE_C R40, R93, R47, RZ ;  /* 0x0000002f5d28723e */ /* 0x000fe200048070ff */
[----:B------:R-:W-:-:S02]  /*af90*/  HADD2.F32 R183, -RZ, R95.H0_H0 ;  /* 0x2000005fffb77230 */ /* 0x000fc40000004100 */
[-C--:B------:R-:W-:Y:S01]  /*afa0*/  FFMA.FTZ R42, R181, R182.reuse, R42 ;  /* 0x000000b6b52a7223 */ /* 0x080fe2000001002a */
[----:B------:R-:W-:Y:S02]  /*afb0*/  HADD2.F32 R181, -RZ, R54.H0_H0 ;  /* 0x20000036ffb57230 */ /* 0x000fe40000004100 */
[----:B------:R-:W-:Y:S01]  /*afc0*/  FFMA.FTZ R179, R179, R182, -R184 ;  /* 0x000000b6b3b37223 */ /* 0x000fe200000108b8 */
[----:B------:R-:W-:Y:S01]  /*afd0*/  HADD2.F32 R182, -RZ, R178.H0_H0 ;  /* 0x200000b2ffb67230 */ /* 0x000fe20000004100 */
[----:B------:R-:W-:Y:S01]  /*afe0*/  F2FP.SATFINITE.E4M3.F32.PACK_AB_MERGE_C R55, R55, R59, R40 ;  /* 0x0000003b3737723e */ /* 0x000fe20004807028 */
[----:B------:R-:W-:Y:S02]  /*aff0*/  HADD2.F32 R180, -RZ, R180.H1_H1 ;  /* 0x300000b4ffb47230 */ /* 0x000fe40000004100 */
[-C--:B------:R-:W-:Y:S01]  /*b000*/  FMUL.FTZ R184, R181, R185.reuse ;  /* 0x000000b9b5b87220 */ /* 0x080fe20000410000 */
[----:B------:R-:W-:Y:S01]  /*b010*/  FMUL.FTZ R185, R183, R185 ;  /* 0x000000b9b7b97220 */ /* 0x000fe20000410000 */
[----:B------:R-:W-:Y:S01]  /*b020*/  HADD2.F32 R95, -RZ, R95.H1_H1 ;  /* 0x3000005fff5f7230 */ /* 0x000fe20000004100 */
[----:B------:R-:W-:Y:S01]  /*b030*/  F2FP.SATFINITE.E4M3.F32.PACK_AB_MERGE_C R179, R179, R188, RZ ;  /* 0x000000bcb3b3723e */ /* 0x000fe200048070ff */
[----:B------:R-:W-:-:S02]  /*b040*/  HADD2.F32 R178, -RZ, R178.H1_H1 ;  /* 0x300000b2ffb27230 */ /* 0x000fc40000004100 */
[-C--:B------:R-:W-:Y:S01]  /*b050*/  FFMA.FTZ R185, R181, R182.reuse, R185 ;  /* 0x000000b6b5b97223 */ /* 0x080fe200000100b9 */
[----:B------:R-:W-:Y:S02]  /*b060*/  HADD2.F32 R181, -RZ, R54.H1_H1 ;  /* 0x30000036ffb57230 */ /* 0x000fe40000004100 */
[----:B------:R-:W-:Y:S01]  /*b070*/  FFMA.FTZ R184, R183, R182, -R184 ;  /* 0x000000b6b7b87223 */ /* 0x000fe200000108b8 */
[----:B------:R-:W-:Y:S02]  /*b080*/  IMAD.MOV.U32 R40, RZ, RZ, R186 ;  /* 0x000000ffff287224 */ /* 0x000fe400078e00ba */
[-C--:B------:R-:W-:Y:S01]  /*b090*/  FMUL.FTZ R54, R181, R180.reuse ;  /* 0x000000b4b5367220 */ /* 0x080fe20000410000 */
[----:B------:R-:W-:-:S03]  /*b0a0*/  FMUL.FTZ R180, R95, R180 ;  /* 0x000000b45fb47220 */ /* 0x000fc60000410000 */
[-C--:B------:R-:W-:Y:S01]  /*b0b0*/  FFMA.FTZ R95, R95, R178.reuse, -R54 ;  /* 0x000000b25f5f7223 */ /* 0x080fe20000010836 */
[----:B------:R-:W-:Y:S01]  /*b0c0*/  FFMA.FTZ R178, R181, R178, R180 ;  /* 0x000000b2b5b27223 */ /* 0x000fe200000100b4 */
[----:B------:R-:W-:-:S03]  /*b0d0*/  F2FP.SATFINITE.E4M3.F32.PACK_AB_MERGE_C R54, R42, R190, RZ ;  /* 0x000000be2a36723e */ /* 0x000fc600048070ff */
[----:B------:R-:W-:Y:S02]  /*b0e0*/  F2FP.SATFINITE.E4M3.F32.PACK_AB_MERGE_C R42, R95, R184, R179 ;  /* 0x000000b85f2a723e */ /* 0x000fe400048070b3 */
[----:B------:R-:W-:-:S07]  /*b0f0*/  F2FP.SATFINITE.E4M3.F32.PACK_AB_MERGE_C R54, R178, R185, R54 ;  /* 0x000000b9b236723e */ /* 0x000fce0004807036 */
.L_x_552:
[----:B------:R-:W-:Y:S05]  /*b100*/  BSYNC B3 ;  /* 0x0000000000037941 */ /* 0x000fea0003800000 */
.L_x_551:
[----:B------:R-:W-:-:S13]  /*b110*/  ISETP.GE.AND P4, PT, R90, R150, PT ;  /* 0x000000965a00720c */ /* 0x000fda0003f86270 */
[--C-:B------:R-:W-:Y:S02]  /*b120*/  @!P4 SHF.R.S32.HI R44, RZ, 0x1f, R90.reuse ;  /* 0x0000001fff2cc819 */ /* 0x100fe4000001145a */
[----:B------:R-:W-:-:S04]  /*b130*/  @!P4 IADD3 R47, P5, P6, R116, R138, R90 ;  /* 0x0000008a742fc210 */ /* 0x000fc80007ebe05a */
[----:B------:R-:W-:Y:S02]  /*b140*/  @!P4 IADD3.X R56, R4, R177, R44, P5, P6 ;  /* 0x000000b10438c210 */ /* 0x000fe40002fec42c */
[----:B------:R-:W-:-:S04]  /*b150*/  IADD3 R44, P5, R89, R122, RZ ;  /* 0x0000007a592c7210 */ /* 0x000fc80007fbe0ff */
[----:B------:R-:W-:Y:S02]  /*b160*/  IADD3.X R45, R88, R123, RZ, P5, !PT ;  /* 0x0000007b582d7210 */ /* 0x000fe40002ffe4ff */
[----:B------:R-:W-:-:S03]  /*b170*/  @!P4 IADD3 R46, P5, R47, R122, RZ ;  /* 0x0000007a2f2ec210 */ /* 0x000fc60007fbe0ff */
[----:B0-----:R3:W-:Y:S02]  /*b180*/  STG.E.128 desc[UR54][R44.64], R40 ;  /* 0x000000282c007986 */ /* 0x0017e4000c101d36 */
[----:B------:R-:W-:-:S05]  /*b190*/  @!P4 IMAD.X R47, R56, 0x1, R123, P5 ;  /* 0x00000001382fc824 */ /* 0x000fca00028e067b */
[----:B-1----:R3:W-:Y:S03]  /*b1a0*/  @!P4 STG.E.128 desc[UR54][R46.64], R52 ;  /* 0x000000342e00c986 */ /* 0x0027e6000c101d36 */
.L_x_550:
[----:B------:R-:W-:Y:S05]  /*b1b0*/  BSYNC B2 ;  /* 0x0000000000027941 */ /* 0x000fea0003800000 */
.L_x_549:
[----:B------:R-:W-:-:S13]  /*b1c0*/  ISETP.NE.AND P4, PT, R36, RZ, PT ;  /* 0x000000ff2400720c */ /* 0x000fda0003f85270 */
[----:B------:R-:W-:Y:S05]  /*b1d0*/  @!P4 BRA `(.L_x_544) ;  /* 0x0000000c00e0c947 */ /* 0x000fea0003800000 */
[----:B0--3--:R-:W3:Y:S01]  /*b1e0*/  LDL R40, [R1+0x10] ;  /* 0x0000100001287983 */ /* 0x009ee20000100800 */
[----:B------:R-:W-:Y:S01]  /*b1f0*/  IADD3 R53, P4, P5, R116, R138, R29 ;  /* 0x0000008a74357210 */ /* 0x000fe20007d9e01d */
[----:B------:R-:W-:Y:S03]  /*b200*/  BSSY B2, `(.L_x_553) ;  /* 0x00000eb000027945 */ /* 0x000fe60003800000 */
[----:B------:R-:W-:Y:S02]  /*b210*/  IADD3.X R52, R4, R177, R32, P4, P5 ;  /* 0x000000b104347210 */ /* 0x000fe400027ea420 */
[----:B------:R-:W-:Y:S02]  /*b220*/  ISETP.GE.AND P4, PT, R6, R131, PT ;  /* 0x000000830600720c */ /* 0x000fe40003f86270 */
[----:B---3--:R-:W-:-:S04]  /*b230*/  LOP3.LUT P6, RZ, R40, 0x1, RZ, 0xc0, !PT ;  /* 0x0000000128ff7812 */ /* 0x008fc800078cc0ff */
[----:B------:R-:W-:-:S04]  /*b240*/  SEL R40, R99, R155, !P6 ;  /* 0x0000009b63287207 */ /* 0x000fc80007000000 */
[----:B------:R-:W-:-:S04]  /*b250*/  SHF.R.S32.HI R41, RZ, 0x1f, R40 ;  /* 0x0000001fff297819 */ /* 0x000fc80000011428 */
[----:B------:R-:W-:-:S04]  /*b260*/  LEA.HI R41, R41, R40, RZ, 0x5 ;  /* 0x0000002829297211 */ /* 0x000fc800078f28ff */
        /* <DEDUP_REMOVED lines=10> */
[----:B------:R-:W-:Y:S02]  /*b310*/  IMAD R43, R17, 0x7800, R40 ;  /* 0x00007800112b7824 */ /* 0x000fe400078e0228 */
[----:B------:R-:W-:-:S03]  /*b320*/  IMAD.IADD R41, R16, 0x1, R41 ;  /* 0x0000000110297824 */ /* 0x000fc600078e0229 */
[----:B------:R-:W-:-:S03]  /*b330*/  IADD3 R44, R16, R43, RZ ;  /* 0x0000002b102c7210 */ /* 0x000fc60007ffe0ff */
[----:B------:R-:W0:Y:S04]  /*b340*/  LDS.128 R40, [R41+0x1a400] ;  /* 0x01a4000029287984 */ /* 0x000e280000000c00 */
[----:B------:R-:W1:Y:S01]  /*b350*/  LDS.128 R44, [R44+0x1a400] ;  /* 0x01a400002c2c7984 */ /* 0x000e620000000c00 */
[----:B------:R-:W-:Y:S05]  /*b360*/  @P4 BRA `(.L_x_554) ;  /* 0x0000000c00504947 */ /* 0x000fea0003800000 */
[----:B------:R-:W-:Y:S01]  /*b370*/  SHF.R.U32.HI R48, RZ, 0x8, R61 ;  /* 0x00000008ff307819 */ /* 0x000fe2000001163d */
[----:B0-----:R-:W-:Y:S01]  /*b380*/  IMAD.MOV.U32 R54, RZ, RZ, R40 ;  /* 0x000000ffff367224 */ /* 0x001fe200078e0028 */
[----:B------:R-:W-:Y:S01]  /*b390*/  LOP3.LUT R59, R61, 0xff0000ff, RZ, 0xc0, !PT ;  /* 0xff0000ff3d3b7812 */ /* 0x000fe200078ec0ff */
[----:B-1----:R-:W-:Y:S01]  /*b3a0*/  IMAD.MOV.U32 R56, RZ, RZ, R44 ;  /* 0x000000ffff387224 */ /* 0x002fe200078e002c */
[----:B------:R-:W-:Y:S01]  /*b3b0*/  SHF.R.U32.HI R88, RZ, 0x8, R63 ;  /* 0x00000008ff587819 */ /* 0x000fe2000001163f */
[----:B------:R-:W-:Y:S01]  /*b3c0*/  IMAD.SHL.U32 R40, R48, 0x100, RZ ;  /* 0x0000010030287824 */ /* 0x000fe200078e00ff */
[----:B------:R-:W-:Y:S01]  /*b3d0*/  SHF.R.U32.HI R89, RZ, 0x10, R61 ;  /* 0x00000010ff597819 */ /* 0x000fe2000001163d */
[----:B------:R-:W-:Y:S01]  /*b3e0*/  IMAD.MOV.U32 R48, RZ, RZ, R42 ;  /* 0x000000ffff307224 */ /* 0x000fe200078e002a */
[----:B------:R-:W-:Y:S02]  /*b3f0*/  LOP3.LUT R61, R63, 0xff0000ff, RZ, 0xc0, !PT ;  /* 0xff0000ff3f3d7812 */ /* 0x000fe400078ec0ff */
[----:B------:R-:W-:Y:S01]  /*b400*/  LOP3.LUT R59, R59, 0xff00, R40, 0xf8, !PT ;  /* 0x0000ff003b3b7812 */ /* 0x000fe200078ef828 */
[----:B------:R-:W-:Y:S01]  /*b410*/  IMAD.SHL.U32 R40, R88, 0x100, RZ ;  /* 0x0000010058287824 */ /* 0x000fe200078e00ff */
[----:B------:R-:W-:Y:S01]  /*b420*/  SHF.R.U32.HI R62, RZ, 0x8, R49 ;  /* 0x00000008ff3e7819 */ /* 0x000fe20000011631 */
[----:B------:R-:W-:Y:S01]  /*b430*/  IMAD.U32 R44, R89, 0x10000, RZ ;  /* 0x00010000592c7824 */ /* 0x000fe200078e00ff */
[----:B------:R-:W-:-:S02]  /*b440*/  SHF.R.U32.HI R58, RZ, 0x10, R63 ;  /* 0x00000010ff3a7819 */ /* 0x000fc4000001163f */
[----:B------:R-:W-:Y:S01]  /*b450*/  SHF.R.U32.HI R60, RZ, 0x8, R51 ;  /* 0x00000008ff3c7819 */ /* 0x000fe20000011633 */
[----:B------:R-:W-:Y:S01]  /*b460*/  IMAD.SHL.U32 R42, R62, 0x100, RZ ;  /* 0x000001003e2a7824 */ /* 0x000fe200078e00ff */
[----:B------:R-:W-:Y:S02]  /*b470*/  SHF.R.U32.HI R50, RZ, 0x10, R49 ;  /* 0x00000010ff327819 */ /* 0x000fe40000011631 */
[----:B------:R-:W-:Y:S02]  /*b480*/  LOP3.LUT R63, R49, 0xff0000ff, RZ, 0xc0, !PT ;  /* 0xff0000ff313f7812 */ /* 0x000fe400078ec0ff */
[----:B------:R-:W-:Y:S02]  /*b490*/  LOP3.LUT R61, R61, 0xff00, R40, 0xf8, !PT ;  /* 0x0000ff003d3d7812 */ /* 0x000fe400078ef828 */
[----:B------:R-:W-:Y:S01]  /*b4a0*/  MOV R49, R46 ;  /* 0x0000002e00317202 */ /* 0x000fe20000000f00 */
[----:B------:R-:W-:Y:S01]  /*b4b0*/  IMAD.SHL.U32 R46, R60, 0x100, RZ ;  /* 0x000001003c2e7824 */ /* 0x000fe200078e00ff */
[----:B------:R-:W-:-:S02]  /*b4c0*/  LOP3.LUT R44, R59, 0xff0000, R44, 0xf8, !PT ;  /* 0x00ff00003b2c7812 */ /* 0x000fc400078ef82c */
[----:B------:R-:W-:Y:S02]  /*b4d0*/  SHF.L.U32 R40, R58, 0x10, RZ ;  /* 0x000000103a287819 */ /* 0x000fe400000006ff */
[----:B------:R-:W-:Y:S02]  /*b4e0*/  SHF.R.U32.HI R57, RZ, 0x10, R51 ;  /* 0x00000010ff397819 */ /* 0x000fe40000011633 */
[----:B------:R-:W-:Y:S02]  /*b4f0*/  F2FP.F16.E4M3.UNPACK_B R62, R165.H1 ;  /* 0x000000a5ff3e723e */ /* 0x000fe400030006ff */
[----:B------:R-:W-:Y:S02]  /*b500*/  F2FP.F16.E4M3.UNPACK_B R59, R56.H1 ;  /* 0x00000038ff3b723e */ /* 0x000fe400030006ff */
[----:B------:R-:W-:Y:S02]  /*b510*/  LOP3.LUT R51, R51, 0xff0000ff, RZ, 0xc0, !PT ;  /* 0xff0000ff33337812 */ /* 0x000fe400078ec0ff */
[----:B------:R-:W-:Y:S01]  /*b520*/  F2FP.F16.E4M3.UNPACK_B R58, R54.H1 ;  /* 0x00000036ff3a723e */ /* 0x000fe200030006ff */
[----:B------:R-:W-:Y:S01]  /*b530*/  HADD2.F32 R60, -RZ, R59.H0_H0 ;  /* 0x2000003bff3c7230 */ /* 0x000fe20000004100 */
[----:B------:R-:W-:-:S02]  /*b540*/  LOP3.LUT R40, R61, 0xff0000, R40, 0xf8, !PT ;  /* 0x00ff00003d287812 */ /* 0x000fc400078ef828 */
[----:B------:R-:W-:Y:S01]  /*b550*/  LOP3.LUT R63, R63, 0xff00, R42, 0xf8, !PT ;  /* 0x0000ff003f3f7812 */ /* 0x000fe200078ef82a */
[----:B------:R-:W-:Y:S01]  /*b560*/  HADD2.F32 R42, -RZ, R62.H0_H0 ;  /* 0x2000003eff2a7230 */ /* 0x000fe20000004100 */
[----:B------:R-:W-:Y:S02]  /*b570*/  F2FP.F16.E4M3.UNPACK_B R61, R167.H1 ;  /* 0x000000a7ff3d723e */ /* 0x000fe400030006ff */
[----:B------:R-:W-:Y:S01]  /*b580*/  LOP3.LUT R89, R51, 0xff00, R46, 0xf8, !PT ;  /* 0x0000ff0033597812 */ /* 0x000fe200078ef82e */
[----:B------:R-:W-:Y:S02]  /*b590*/  HADD2.F32 R51, -RZ, R58.H0_H0 ;  /* 0x2000003aff337230 */ /* 0x000fe40000004100 */
[----:B------:R-:W-:Y:S01]  /*b5a0*/  FMUL.FTZ R88, R60, R42 ;  /* 0x0000002a3c587220 */ /* 0x000fe20000410000 */
[----:B------:R-:W-:Y:S01]  /*b5b0*/  IMAD.U32 R46, R50, 0x10000, RZ ;  /* 0x00010000322e7824 */ /* 0x000fe200078e00ff */
[----:B------:R-:W-:Y:S01]  /*b5c0*/  F2FP.F16.E4M3.UNPACK_B R165, R165 ;  /* 0x000000a5ffa5723e */ /* 0x000fe200020006ff */
[----:B------:R-:W-:-:S02]  /*b5d0*/  IMAD.U32 R50, R57, 0x10000, RZ ;  /* 0x0001000039327824 */ /* 0x000fc400078e00ff */
[----:B------:R-:W-:Y:S01]  /*b5e0*/  FMUL.FTZ R91, R51, R42 ;  /* 0x0000002a335b7220 */ /* 0x000fe20000410000 */
[--C-:B------:R-:W-:Y:S01]  /*b5f0*/  HADD2.F32 R57, -RZ, R61.reuse.H0_H0 ;  /* 0x2000003dff397230 */ /* 0x100fe20000004100 */
[----:B------:R-:W-:Y:S01]  /*b600*/  LOP3.LUT R46, R63, 0xff0000, R46, 0xf8, !PT ;  /* 0x00ff00003f2e7812 */ /* 0x000fe200078ef82e */
[----:B------:R-:W-:Y:S01]  /*b610*/  HADD2.F32 R58, -RZ, R58.H1_H1 ;  /* 0x3000003aff3a7230 */ /* 0x000fe20000004100 */
[----:B------:R-:W-:Y:S01]  /*b620*/  LOP3.LUT R42, R89, 0xff0000, R50, 0xf8, !PT ;  /* 0x00ff0000592a7812 */ /* 0x000fe200078ef832 */
[----:B------:R-:W-:Y:S02]  /*b630*/  HADD2.F32 R63, -RZ, R61.H1_H1 ;  /* 0x3000003dff3f7230 */ /* 0x000fe40000004100 */
[-C--:B------:R-:W-:Y:S01]  /*b640*/  FFMA.FTZ R50, R51, R57.reuse, -R88 ;  /* 0x0000003933327223 */ /* 0x080fe20000010858 */
[----:B------:R-:W-:Y:S01]  /*b650*/  FFMA.FTZ R51, R60, R57, R91 ;  /* 0x000000393c337223 */ /* 0x000fe2000001005b */
[----:B------:R-:W-:Y:S01]  /*b660*/  HADD2.F32 R57, -RZ, R62.H1_H1 ;  /* 0x3000003eff397230 */ /* 0x000fe20000004100 */
[----:B------:R-:W-:Y:S01]  /*b670*/  F2FP.F16.E4M3.UNPACK_B R60, R56 ;  /* 0x00000038ff3c723e */ /* 0x000fe200020006ff */
[----:B------:R-:W-:Y:S01]  /*b680*/  HADD2.F32 R62, -RZ, R59.H1_H1 ;  /* 0x3000003bff3e7230 */ /* 0x000fe20000004100 */
[----:B------:R-:W-:Y:S01]  /*b690*/  F2FP.F16.E4M3.UNPACK_B R59, R54 ;  /* 0x00000036ff3b723e */ /* 0x000fe200020006ff */
[----:B------:R-:W-:-:S02]  /*b6a0*/  HADD2.F32 R88, -RZ, R165.H0_H0 ;  /* 0x200000a5ff587230 */ /* 0x000fc40000004100 */
[----:B------:R-:W-:Y:S01]  /*b6b0*/  FMUL.FTZ R91, R58, R57 ;  /* 0x000000393a5b7220 */ /* 0x000fe20000410000 */
[----:B------:R-:W-:Y:S01]  /*b6c0*/  F2FP.F16.E4M3.UNPACK_B R167, R167 ;  /* 0x000000a7ffa7723e */ /* 0x000fe200020006ff */
[C---:B------:R-:W-:Y:S01]  /*b6d0*/  FMUL.FTZ R89, R62.reuse, R57 ;  /* 0x000000393e597220 */ /* 0x040fe20000410000 */
[--C-:B------:R-:W-:Y:S02]  /*b6e0*/  HADD2.F32 R61, -RZ, R60.reuse.H0_H0 ;  /* 0x2000003cff3d7230 */ /* 0x100fe40000004100 */
[-C--:B------:R-:W-:Y:S01]  /*b6f0*/  FFMA.FTZ R54, R62, R63.reuse, R91 ;  /* 0x0000003f3e367223 */ /* 0x080fe2000001005b */
[----:B------:R-:W-:Y:S02]  /*b700*/  HADD2.F32 R56, -RZ, R59.H0_H0 ;  /* 0x2000003bff387230 */ /* 0x000fe40000004100 */
[----:B------:R-:W-:Y:S01]  /*b710*/  FFMA.FTZ R57, R58, R63, -R89 ;  /* 0x0000003f3a397223 */ /* 0x000fe20000010859 */
[----:B------:R-:W-:Y:S02]  /*b720*/  HADD2.F32 R165, -RZ, R165.H1_H1 ;  /* 0x300000a5ffa57230 */ /* 0x000fe40000004100 */
[----:B------:R-:W-:Y:S01]  /*b730*/  FMUL.FTZ R63, R61, R88 ;  /* 0x000000583d3f7220 */ /* 0x000fe20000410000 */
[----:B------:R-:W-:-:S02]  /*b740*/  HADD2.F32 R62, -RZ, R60.H1_H1 ;  /* 0x3000003cff3e7230 */ /* 0x000fc40000004100 */
[----:B------:R-:W-:Y:S01]  /*b750*/  FMUL.FTZ R88, R56, R88 ;  /* 0x0000005838587220 */ /* 0x000fe20000410000 */
[----:B------:R-:W-:Y:S01]  /*b760*/  HADD2.F32 R58, -RZ, R167.H0_H0 ;  /* 0x200000a7ff3a7230 */ /* 0x000fe20000004100 */
[----:B------:R-:W-:Y:S01]  /*b770*/  F2FP.F16.E4M3.UNPACK_B R89, R166.H1 ;  /* 0x000000a6ff59723e */ /* 0x000fe200030006ff */
[----:B------:R-:W-:Y:S02]  /*b780*/  HADD2.F32 R59, -RZ, R59.H1_H1 ;  /* 0x3000003bff3b7230 */ /* 0x000fe40000004100 */
[----:B------:R-:W-:Y:S01]  /*b790*/  FMUL.FTZ R60, R62, R165 ;  /* 0x000000a53e3c7220 */ /* 0x000fe20000410000 */
[----:B------:R-:W-:Y:S02]  /*b7a0*/  HADD2.F32 R167, -RZ, R167.H1_H1 ;  /* 0x300000a7ffa77230 */ /* 0x000fe40000004100 */
[-C--:B------:R-:W-:Y:S01]  /*b7b0*/  FFMA.FTZ R56, R56, R58.reuse, -R63 ;  /* 0x0000003a38387223 */ /* 0x080fe2000001083f */
[----:B------:R-:W-:Y:S01]  /*b7c0*/  FFMA.FTZ R58, R61, R58, R88 ;  /* 0x0000003a3d3a7223 */ /* 0x000fe20000010058 */
[----:B------:R-:W-:Y:S01]  /*b7d0*/  F2FP.F16.E4M3.UNPACK_B R63, R49.H1 ;  /* 0x00000031ff3f723e */ /* 0x000fe200030006ff */
[C---:B------:R-:W-:Y:S01]  /*b7e0*/  FMUL.FTZ R165, R59.reuse, R165 ;  /* 0x000000a53ba57220 */ /* 0x040fe20000410000 */
[----:B------:R-:W-:Y:S01]  /*b7f0*/  FFMA.FTZ R61, R59, R167, -R60 ;  /* 0x000000a73b3d7223 */ /* 0x000fe2000001083c */
[----:B------:R-:W-:Y:S01]  /*b800*/  F2FP.F16.E4M3.UNPACK_B R60, R48.H1 ;  /* 0x00000030ff3c723e */ /* 0x000fe200030006ff */
[----:B------:R-:W-:Y:S01]  /*b810*/  HADD2.F32 R93, -RZ, R89.H0_H0 ;  /* 0x20000059ff5d7230 */ /* 0x000fe20000004100 */
[----:B------:R-:W-:Y:S01]  /*b820*/  F2FP.F16.E4M3.UNPACK_B R90, R176.H1 ;  /* 0x000000b0ff5a723e */ /* 0x000fe200030006ff */
[----:B------:R-:W-:-:S02]  /*b830*/  HADD2.F32 R88, -RZ, R63.H0_H0 ;  /* 0x2000003fff587230 */ /* 0x000fc40000004100 */
[----:B------:R-:W-:Y:S01]  /*b840*/  FFMA.FTZ R59, R62, R167, R165 ;  /* 0x000000a73e3b7223 */ /* 0x000fe200000100a5 */
[----:B------:R-:W-:Y:S01]  /*b850*/  HADD2.F32 R62, -RZ, R60.H0_H0 ;  /* 0x2000003cff3e7230 */ /* 0x000fe20000004100 */
[----:B------:R-:W-:Y:S01]  /*b860*/  F2FP.F16.E4M3.UNPACK_B R166, R166 ;  /* 0x000000a6ffa6723e */ /* 0x000fe200020006ff */
[----:B------:R-:W-:Y:S02]  /*b870*/  HADD2.F32 R92, -RZ, R89.H1_H1 ;  /* 0x30000059ff5c7230 */ /* 0x000fe40000004100 */
[-C--:B------:R-:W-:Y:S01]  /*b880*/  FMUL.FTZ R95, R88, R93.reuse ;  /* 0x0000005d585f7220 */ /* 0x080fe20000410000 */
[----:B------:R-:W-:Y:S02]  /*b890*/  HADD2.F32 R91, -RZ, R90.H0_H0 ;  /* 0x2000005aff5b7230 */ /* 0x000fe40000004100 */
[----:B------:R-:W-:Y:S01]  /*b8a0*/  FMUL.FTZ R93, R62, R93 ;  /* 0x0000005d3e5d7220 */ /* 0x000fe20000410000 */
[----:B------:R-:W-:Y:S01]  /*b8b0*/  HADD2.F32 R89, -RZ, R63.H1_H1 ;  /* 0x3000003fff597230 */ /* 0x000fe20000004100 */
[----:B------:R-:W-:Y:S01]  /*b8c0*/  F2FP.F16.E4M3.UNPACK_B R48, R48 ;  /* 0x00000030ff30723e */ /* 0x000fe200020006ff */
[----:B------:R-:W-:-:S02]  /*b8d0*/  HADD2.F32 R63, -RZ, R60.H1_H1 ;  /* 0x3000003cff3f7230 */ /* 0x000fc40000004100 */
[-C--:B------:R-:W-:Y:S01]  /*b8e0*/  FFMA.FTZ R60, R62, R91.reuse, -R95 ;  /* 0x0000005b3e3c7223 */ /* 0x080fe2000001085f */
[----:B------:R-:W-:Y:S02]  /*b8f0*/  HADD2.F32 R90, -RZ, R90.H1_H1 ;  /* 0x3000005aff5a7230 */ /* 0x000fe40000004100 */
[-C--:B------:R-:W-:Y:S01]  /*b900*/  FMUL.FTZ R94, R89, R92.reuse ;  /* 0x0000005c595e7220 */ /* 0x080fe20000410000 */
[----:B------:R-:W-:Y:S01]  /*b910*/  FFMA.FTZ R62, R88, R91, R93 ;  /* 0x0000005b583e7223 */ /* 0x000fe2000001005d */
[C---:B------:R-:W-:Y:S01]  /*b920*/  FMUL.FTZ R92, R63.reuse, R92 ;  /* 0x0000005c3f5c7220 */ /* 0x040fe20000410000 */
[----:B------:R-:W-:Y:S01]  /*b930*/  F2FP.F16.E4M3.UNPACK_B R88, R49 ;  /* 0x00000031ff58723e */ /* 0x000fe200020006ff */
[----:B------:R-:W-:Y:S01]  /*b940*/  FFMA.FTZ R63, R63, R90, -R94 ;  /* 0x0000005a3f3f7223 */ /* 0x000fe2000001085e */
[----:B------:R-:W-:Y:S01]  /*b950*/  F2FP.F16.E4M3.UNPACK_B R176, R176 ;  /* 0x000000b0ffb0723e */ /* 0x000fe200020006ff */
[----:B------:R-:W-:Y:S01]  /*b960*/  FFMA.FTZ R89, R89, R90, R92 ;  /* 0x0000005a59597223 */ /* 0x000fe2000001005c */
[----:B------:R-:W-:Y:S01]  /*b970*/  HADD2.F32 R92, -RZ, R166.H0_H0 ;  /* 0x200000a6ff5c7230 */ /* 0x000fe20000004100 */
[----:B------:R-:W-:Y:S01]  /*b980*/  F2FP.SATFINITE.E4M3.F32.PACK_AB_MERGE_C R50, R57, R50, RZ ;  /* 0x000000323932723e */ /* 0x000fe200048070ff */
[----:B------:R-:W-:Y:S01]  /*b990*/  HADD2.F32 R90, -RZ, R88.H0_H0 ;  /* 0x20000058ff5a7230 */ /* 0x000fe20000004100 */
[----:B------:R-:W-:Y:S01]  /*b9a0*/  F2FP.SATFINITE.E4M3.F32.PACK_AB_MERGE_C R54, R54, R51, RZ ;  /* 0x000000333636723e */ /* 0x000fe200048070ff */
[----:B------:R-:W-:Y:S01]  /*b9b0*/  HADD2.F32 R95, -RZ, R166.H1_H1 ;  /* 0x300000a6ff5f7230 */ /* 0x000fe20000004100 */
[----:B------:R-:W-:Y:S01]  /*b9c0*/  F2FP.SATFINITE.E4M3.F32.PACK_AB_MERGE_C R60, R63, R60, RZ ;  /* 0x0000003c3f3c723e */ /* 0x000fe200048070ff */
[----:B------:R-:W-:-:S02]  /*b9d0*/  HADD2.F32 R49, -RZ, R48.H0_H0 ;  /* 0x20000030ff317230 */ /* 0x000fc40000004100 */
[----:B------:R-:W-:Y:S01]  /*b9e0*/  FMUL.FTZ R94, R90, R92 ;  /* 0x0000005c5a5e7220 */ /* 0x000fe20000410000 */
[----:B------:R-:W-:Y:S01]  /*b9f0*/  HADD2.F32 R88, -RZ, R88.H1_H1 ;  /* 0x30000058ff587230 */ /* 0x000fe20000004100 */
[----:B------:R-:W-:Y:S01]  /*ba00*/  F2FP.SATFINITE.E4M3.F32.PACK_AB_MERGE_C R51, R61, R56, R50 ;  /* 0x000000383d33723e */ /* 0x000fe20004807032 */
[----:B------:R-:W-:Y:S02]  /*ba10*/  HADD2.F32 R48, -RZ, R48.H1_H1 ;  /* 0x30000030ff307230 */ /* 0x000fe40000004100 */
[C---:B------:R-:W-:Y:S01]  /*ba20*/  FMUL.FTZ R165, R49.reuse, R92 ;  /* 0x0000005c31a57220 */ /* 0x040fe20000410000 */
[--C-:B------:R-:W-:Y:S02]  /*ba30*/  HADD2.F32 R91, -RZ, R176.reuse.H0_H0 ;  /* 0x200000b0ff5b7230 */ /* 0x100fe40000004100 */
[-C--:B------:R-:W-:Y:S01]  /*ba40*/  FMUL.FTZ R167, R88, R95.reuse ;  /* 0x0000005f58a77220 */ /* 0x080fe20000410000 */
[----:B------:R-:W-:Y:S02]  /*ba50*/  HADD2.F32 R93, -RZ, R176.H1_H1 ;  /* 0x300000b0ff5d7230 */ /* 0x000fe40000004100 */
[C---:B------:R-:W-:Y:S01]  /*ba60*/  FMUL.FTZ R95, R48.reuse, R95 ;  /* 0x0000005f305f7220 */ /* 0x040fe20000410000 */
[----:B------:R-:W-:Y:S01]  /*ba70*/  F2FP.F16.E4M3.UNPACK_B R57, R45 ;  /* 0x0000002dff39723e */ /* 0x000fe200020006ff */
[----:B------:R-:W-:Y:S01]  /*ba80*/  FFMA.FTZ R49, R49, R91, -R94 ;  /* 0x0000005b31317223 */ /* 0x000fe2000001085e */
[----:B------:R-:W-:Y:S01]  /*ba90*/  F2FP.F16.E4M3.UNPACK_B R63, R46 ;  /* 0x0000002eff3f723e */ /* 0x000fe200020006ff */
[----:B------:R-:W-:Y:S01]  /*baa0*/  FFMA.FTZ R48, R48, R93, -R167 ;  /* 0x0000005d30307223 */ /* 0x000fe200000108a7 */
[----:B------:R-:W-:Y:S01]  /*bab0*/  F2FP.F16.E4M3.UNPACK_B R56, R41 ;  /* 0x00000029ff38723e */ /* 0x000fe200020006ff */
[----:B------:R-:W-:Y:S01]  /*bac0*/  FFMA.FTZ R165, R90, R91, R165 ;  /* 0x0000005b5aa57223 */ /* 0x000fe200000100a5 */
[----:B------:R-:W-:Y:S01]  /*bad0*/  FFMA.FTZ R88, R88, R93, R95 ;  /* 0x0000005d58587223 */ /* 0x000fe2000001005f */
[----:B------:R-:W-:-:S02]  /*bae0*/  F2FP.SATFINITE.E4M3.F32.PACK_AB_MERGE_C R62, R89, R62, RZ ;  /* 0x0000003e593e723e */ /* 0x000fc400048070ff */
[----:B------:R-:W-:Y:S01]  /*baf0*/  F2FP.SATFINITE.E4M3.F32.PACK_AB_MERGE_C R50, R59, R58, R54 ;  /* 0x0000003a3b32723e */ /* 0x000fe20004807036 */
[----:B------:R-:W-:Y:S01]  /*bb00*/  HADD2.F32 R59, -RZ, R57.H0_H0 ;  /* 0x20000039ff3b7230 */ /* 0x000fe20000004100 */
[----:B------:R-:W-:Y:S01]  /*bb10*/  F2FP.F16.E4M3.UNPACK_B R61, R44 ;  /* 0x0000002cff3d723e */ /* 0x000fe200020006ff */
[----:B------:R-:W-:Y:S01]  /*bb20*/  HADD2.F32 R58, -RZ, R63.H0_H0 ;  /* 0x2000003fff3a7230 */ /* 0x000fe20000004100 */
[----:B------:R-:W-:Y:S01]  /*bb30*/  F2FP.SATFINITE.E4M3.F32.PACK_AB_MERGE_C R49, R48, R49, R60 ;  /* 0x000000313031723e */ /* 0x000fe2000480703c */
[----:B------:R-:W-:Y:S01]  /*bb40*/  HADD2.F32 R54, -RZ, R56.H0_H0 ;  /* 0x20000038ff367230 */ /* 0x000fe20000004100 */
[----:B------:R-:W-:Y:S01]  /*bb50*/  F2FP.SATFINITE.E4M3.F32.PACK_AB_MERGE_C R48, R88, R165, R62 ;  /* 0x000000a55830723e */ /* 0x000fe2000480703e */
[----:B------:R-:W-:Y:S02]  /*bb60*/  HADD2.F32 R62, -RZ, R61.H0_H0 ;  /* 0x2000003dff3e7230 */ /* 0x000fe40000004100 */
[----:B------:R-:W-:Y:S01]  /*bb70*/  FMUL.FTZ R89, R59, R58 ;  /* 0x0000003a3b597220 */ /* 0x000fe20000410000 */
[----:B------:R-:W-:-:S02]  /*bb80*/  HADD2.F32 R60, -RZ, R57.H1_H1 ;  /* 0x30000039ff3c7230 */ /* 0x000fc40000004100 */
[C---:B------:R-:W-:Y:S01]  /*bb90*/  FMUL.FTZ R88, R54.reuse, R58 ;  /* 0x0000003a36587220 */ /* 0x040fe20000410000 */
[----:B------:R-:W-:Y:S02]  /*bba0*/  HADD2.F32 R63, -RZ, R63.H1_H1 ;  /* 0x3000003fff3f7230 */ /* 0x000fe40000004100 */
[-C--:B------:R-:W-:Y:S01]  /*bbb0*/  FFMA.FTZ R54, R54, R62.reuse, -R89 ;  /* 0x0000003e36367223 */ /* 0x080fe20000010859 */
[----:B------:R-:W-:Y:S02]  /*bbc0*/  HADD2.F32 R58, -RZ, R56.H1_H1 ;  /* 0x30000038ff3a7230 */ /* 0x000fe40000004100 */
[----:B------:R-:W-:Y:S01]  /*bbd0*/  FFMA.FTZ R56, R59, R62, R88 ;  /* 0x0000003e3b387223 */ /* 0x000fe20000010058 */
[----:B------:R-:W-:Y:S02]  /*bbe0*/  HADD2.F32 R61, -RZ, R61.H1_H1 ;  /* 0x3000003dff3d7230 */ /* 0x000fe40000004100 */
[----:B------:R-:W-:Y:S01]  /*bbf0*/  FMUL.FTZ R89, R60, R63 ;  /* 0x0000003f3c597220 */ /* 0x000fe20000410000 */
[----:B------:R-:W-:Y:S01]  /*bc00*/  F2FP.F16.E4M3.UNPACK_B R59, R45.H1 ;  /* 0x0000002dff3b723e */ /* 0x000fe200030006ff */
[----:B------:R-:W-:Y:S01]  /*bc10*/  FMUL.FTZ R63, R58, R63 ;  /* 0x0000003f3a3f7220 */ /* 0x000fe20000410000 */
[----:B------:R-:W-:-:S02]  /*bc20*/  F2FP.F16.E4M3.UNPACK_B R62, R46.H1 ;  /* 0x0000002eff3e723e */ /* 0x000fc400030006ff */
[----:B------:R-:W-:Y:S01]  /*bc30*/  F2FP.F16.E4M3.UNPACK_B R57, R41.H1 ;  /* 0x00000029ff39723e */ /* 0x000fe200030006ff */
[-C--:B------:R-:W-:Y:S01]  /*bc40*/  FFMA.FTZ R41, R58, R61.reuse, -R89 ;  /* 0x0000003d3a297223 */ /* 0x080fe20000010859 */
[----:B------:R-:W-:Y:S01]  /*bc50*/  FFMA.FTZ R45, R60, R61, R63 ;  /* 0x0000003d3c2d7223 */ /* 0x000fe2000001003f */
[----:B------:R-:W-:Y:S01]  /*bc60*/  HADD2.F32 R58, -RZ, R59.H0_H0 ;  /* 0x2000003bff3a7230 */ /* 0x000fe20000004100 */
[----:B------:R-:W-:Y:S01]  /*bc70*/  F2FP.F16.E4M3.UNPACK_B R44, R44.H1 ;  /* 0x0000002cff2c723e */ /* 0x000fe200030006ff */
[--C-:B------:R-:W-:Y:S01]  /*bc80*/  HADD2.F32 R63, -RZ, R62.reuse.H0_H0 ;  /* 0x2000003eff3f7230 */ /* 0x100fe20000004100 */
[-C--:B------:R-:W-:Y:S01]  /*bc90*/  F2FP.F16.E4M3.UNPACK_B R93, R42.reuse.H1 ;  /* 0x0000002aff5d723e */ /* 0x080fe200030006ff */
[----:B------:R-:W-:Y:S01]  /*bca0*/  HADD2.F32 R46, -RZ, R57.H0_H0 ;  /* 0x20000039ff2e7230 */ /* 0x000fe20000004100 */
[----:B------:R-:W-:Y:S01]  /*bcb0*/  F2FP.F16.E4M3.UNPACK_B R92, R42 ;  /* 0x0000002aff5c723e */ /* 0x000fe200020006ff */
[----:B------:R-:W-:Y:S02]  /*bcc0*/  HADD2.F32 R59, -RZ, R59.H1_H1 ;  /* 0x3000003bff3b7230 */ /* 0x000fe40000004100 */
[----:B------:R-:W-:Y:S01]  /*bcd0*/  FMUL.FTZ R89, R58, R63 ;  /* 0x0000003f3a597220 */ /* 0x000fe20000410000 */
[----:B------:R-:W-:-:S02]  /*bce0*/  HADD2.F32 R62, -RZ, R62.H1_H1 ;  /* 0x3000003eff3e7230 */ /* 0x000fc40000004100 */
[----:B------:R-:W-:Y:S01]  /*bcf0*/  FMUL.FTZ R63, R46, R63 ;  /* 0x0000003f2e3f7220 */ /* 0x000fe20000410000 */
[----:B------:R-:W-:Y:S01]  /*bd00*/  HADD2.F32 R57, -RZ, R57.H1_H1 ;  /* 0x30000039ff397230 */ /* 0x000fe20000004100 */
[----:B------:R-:W-:Y:S01]  /*bd10*/  F2FP.F16.E4M3.UNPACK_B R90, R40.H1 ;  /* 0x00000028ff5a723e */ /* 0x000fe200030006ff */
[--C-:B------:R-:W-:Y:S02]  /*bd20*/  HADD2.F32 R60, -RZ, R44.reuse.H1_H1 ;  /* 0x3000002cff3c7230 */ /* 0x100fe40000004100 */
[-C--:B------:R-:W-:Y:S01]  /*bd30*/  FMUL.FTZ R88, R59, R62.reuse ;  /* 0x0000003e3b587220 */ /* 0x080fe20000410000 */
[----:B------:R-:W-:Y:S02]  /*bd40*/  HADD2.F32 R61, -RZ, R44.H0_H0 ;  /* 0x2000002cff3d7230 */ /* 0x000fe40000004100 */
[C---:B------:R-:W-:Y:S01]  /*bd50*/  FMUL.FTZ R62, R57.reuse, R62 ;  /* 0x0000003e393e7220 */ /* 0x040fe20000410000 */
[----:B------:R-:W-:Y:S02]  /*bd60*/  HADD2.F32 R95, -RZ, R93.H0_H0 ;  /* 0x2000005dff5f7230 */ /* 0x000fe40000004100 */
[----:B------:R-:W-:Y:S01]  /*bd70*/  FFMA.FTZ R57, R57, R60, -R88 ;  /* 0x0000003c39397223 */ /* 0x000fe20000010858 */
[----:B------:R-:W-:-:S02]  /*bd80*/  HADD2.F32 R91, -RZ, R90.H0_H0 ;  /* 0x2000005aff5b7230 */ /* 0x000fc40000004100 */
[----:B------:R-:W-:Y:S01]  /*bd90*/  FFMA.FTZ R59, R59, R60, R62 ;  /* 0x0000003c3b3b7223 */ /* 0x000fe2000001003e */
[----:B------:R-:W-:Y:S01]  /*bda0*/  F2FP.F16.E4M3.UNPACK_B R62, R47.H1 ;  /* 0x0000002fff3e723e */ /* 0x000fe200030006ff */
[-C--:B------:R-:W-:Y:S01]  /*bdb0*/  FFMA.FTZ R44, R46, R61.reuse, -R89 ;  /* 0x0000003d2e2c7223 */ /* 0x080fe20000010859 */
[----:B------:R-:W-:Y:S01]  /*bdc0*/  FFMA.FTZ R46, R58, R61, R63 ;  /* 0x0000003d3a2e7223 */ /* 0x000fe2000001003f */
[----:B------:R-:W-:Y:S01]  /*bdd0*/  F2FP.F16.E4M3.UNPACK_B R58, R43 ;  /* 0x0000002bff3a723e */ /* 0x000fe200020006ff */
[----:B------:R-:W-:Y:S01]  /*bde0*/  HADD2.F32 R93, -RZ, R93.H1_H1 ;  /* 0x3000005dff5d7230 */ /* 0x000fe20000004100 */
[----:B------:R-:W-:Y:S01]  /*bdf0*/  F2FP.F16.E4M3.UNPACK_B R61, R47 ;  /* 0x0000002fff3d723e */ /* 0x000fe200020006ff */
[--C-:B------:R-:W-:Y:S01]  /*be00*/  HADD2.F32 R88, -RZ, R62.reuse.H0_H0 ;  /* 0x2000003eff587230 */ /* 0x100fe20000004100 */
[----:B------:R-:W-:Y:S01]  /*be10*/  F2FP.F16.E4M3.UNPACK_B R43, R43.H1 ;  /* 0x0000002bff2b723e */ /* 0x000fe200030006ff */
[----:B------:R-:W-:Y:S01]  /*be20*/  HADD2.F32 R62, -RZ, R62.H1_H1 ;  /* 0x3000003eff3e7230 */ /* 0x000fe20000004100 */
[----:B------:R-:W-:Y:S01]  /*be30*/  F2FP.F16.E4M3.UNPACK_B R89, R40 ;  /* 0x00000028ff59723e */ /* 0x000fe200020006ff */
[----:B------:R-:W-:-:S02]  /*be40*/  HADD2.F32 R63, -RZ, R61.H0_H0 ;  /* 0x2000003dff3f7230 */ /* 0x000fc40000004100 */
[-C--:B------:R-:W-:Y:S01]  /*be50*/  FMUL.FTZ R165, R88, R95.reuse ;  /* 0x0000005f58a57220 */ /* 0x080fe20000410000 */
[--C-:B------:R-:W-:Y:S01]  /*be60*/  HADD2.F32 R60, -RZ, R43.reuse.H0_H0 ;  /* 0x2000002bff3c7230 */ /* 0x100fe20000004100 */
[----:B------:R-:W-:Y:S01]  /*be70*/  F2FP.SATFINITE.E4M3.F32.PACK_AB_MERGE_C R44, R57, R44, RZ ;  /* 0x0000002c392c723e */ /* 0x000fe200048070ff */
[----:B------:R-:W-:Y:S01]  /*be80*/  HADD2.F32 R40, -RZ, R92.H0_H0 ;  /* 0x2000005cff287230 */ /* 0x000fe20000004100 */
[----:B------:R-:W-:Y:S01]  /*be90*/  F2FP.SATFINITE.E4M3.F32.PACK_AB_MERGE_C R46, R59, R46, RZ ;  /* 0x0000002e3b2e723e */ /* 0x000fe200048070ff */
[----:B------:R-:W-:Y:S02]  /*bea0*/  HADD2.F32 R43, -RZ, R43.H1_H1 ;  /* 0x3000002bff2b7230 */ /* 0x000fe40000004100 */
[----:B------:R-:W-:Y:S01]  /*beb0*/  FMUL.FTZ R95, R60, R95 ;  /* 0x0000005f3c5f7220 */ /* 0x000fe20000410000 */
[----:B------:R-:W-:Y:S02]  /*bec0*/  HADD2.F32 R47, -RZ, R58.H0_H0 ;  /* 0x2000003aff2f7230 */ /* 0x000fe40000004100 */
[----:B------:R-:W-:Y:S01]  /*bed0*/  FMUL.FTZ R94, R63, R40 ;  /* 0x000000283f5e7220 */ /* 0x000fe20000410000 */
[----:B------:R-:W-:-:S02]  /*bee0*/  HADD2.F32 R42, -RZ, R89.H0_H0 ;  /* 0x20000059ff2a7230 */ /* 0x000fc40000004100 */
[----:B------:R-:W-:Y:S01]  /*bef0*/  FFMA.FTZ R165, R60, R91, -R165 ;  /* 0x0000005b3ca57223 */ /* 0x000fe200000108a5 */
[----:B------:R-:W-:Y:S02]  /*bf00*/  HADD2.F32 R61, -RZ, R61.H1_H1 ;  /* 0x3000003dff3d7230 */ /* 0x000fe40000004100 */
[-C--:B------:R-:W-:Y:S01]  /*bf10*/  FMUL.FTZ R60, R62, R93.reuse ;  /* 0x0000005d3e3c7220 */ /* 0x080fe20000410000 */
[----:B------:R-:W-:Y:S02]  /*bf20*/  HADD2.F32 R92, -RZ, R92.H1_H1 ;  /* 0x3000005cff5c7230 */ /* 0x000fe40000004100 */
[----:B------:R-:W-:Y:S01]  /*bf30*/  FMUL.FTZ R93, R43, R93 ;  /* 0x0000005d2b5d7220 */ /* 0x000fe20000410000 */
[----:B------:R-:W-:Y:S02]  /*bf40*/  HADD2.F32 R90, -RZ, R90.H1_H1 ;  /* 0x3000005aff5a7230 */ /* 0x000fe40000004100 */
[----:B------:R-:W-:Y:S01]  /*bf50*/  FMUL.FTZ R166, R47, R40 ;  /* 0x000000282fa67220 */ /* 0x000fe20000410000 */
[----:B------:R-:W-:-:S02]  /*bf60*/  HADD2.F32 R58, -RZ, R58.H1_H1 ;  /* 0x3000003aff3a7230 */ /* 0x000fc40000004100 */
[----:B------:R-:W-:Y:S01]  /*bf70*/  FFMA.FTZ R40, R47, R42, -R94 ;  /* 0x0000002a2f287223 */ /* 0x000fe2000001085e */
[----:B------:R-:W-:Y:S02]  /*bf80*/  HADD2.F32 R89, -RZ, R89.H1_H1 ;  /* 0x30000059ff597230 */ /* 0x000fe40000004100 */
[----:B------:R-:W-:Y:S01]  /*bf90*/  FMUL.FTZ R47, R61, R92 ;  /* 0x0000005c3d2f7220 */ /* 0x000fe20000410000 */
[----:B------:R-:W-:Y:S01]  /*bfa0*/  FFMA.FTZ R60, R43, R90, -R60 ;  /* 0x0000005a2b3c7223 */ /* 0x000fe2000001083c */
[----:B------:R-:W-:Y:S01]  /*bfb0*/  FFMA.FTZ R95, R88, R91, R95 ;  /* 0x0000005b585f7223 */ /* 0x000fe2000001005f */
[----:B------:R-:W-:Y:S01]  /*bfc0*/  FMUL.FTZ R92, R58, R92 ;  /* 0x0000005c3a5c7220 */ /* 0x000fe20000410000 */
[----:B------:R-:W-:Y:S01]  /*bfd0*/  FFMA.FTZ R62, R62, R90, R93 ;  /* 0x0000005a3e3e7223 */ /* 0x000fe2000001005d */
[-C--:B------:R-:W-:Y:S01]  /*bfe0*/  FFMA.FTZ R47, R58, R89.reuse, -R47 ;  /* 0x000000593a2f7223 */ /* 0x080fe2000001082f */
[----:B------:R-:W-:Y:S01]  /*bff0*/  FFMA.FTZ R42, R63, R42, R166 ;  /* 0x0000002a3f2a7223 */ /* 0x000fe200000100a6 */
[----:B------:R-:W-:Y:S01]  /*c000*/  FFMA.FTZ R61, R61, R89, R92 ;  /* 0x000000593d3d7223 */ /* 0x000fe2000001005c */
[----:B------:R-:W-:-:S02]  /*c010*/  F2FP.SATFINITE.E4M3.F32.PACK_AB_MERGE_C R60, R60, R165, RZ ;  /* 0x000000a53c3c723e */ /* 0x000fc400048070ff */
[----:B------:R-:W-:Y:S02]  /*c020*/  F2FP.SATFINITE.E4M3.F32.PACK_AB_MERGE_C R62, R62, R95, RZ ;  /* 0x0000005f3e3e723e */ /* 0x000fe400048070ff */
[----:B------:R-:W-:Y:S01]  /*c030*/  F2FP.SATFINITE.E4M3.F32.PACK_AB_MERGE_C R43, R47, R40, R60 ;  /* 0x000000282f2b723e */ /* 0x000fe2000480703c */
[----:B------:R-:W-:Y:S01]  /*c040*/  IMAD.MOV.U32 R40, RZ, RZ, R51 ;  /* 0x000000ffff287224 */ /* 0x000fe200078e0033 */
[----:B------:R-:W-:Y:S01]  /*c050*/  F2FP.SATFINITE.E4M3.F32.PACK_AB_MERGE_C R41, R41, R54, R44 ;  /* 0x000000362929723e */ /* 0x000fe2000480702c */
[----:B------:R-:W-:Y:S01]  /*c060*/  IMAD.MOV.U32 R44, RZ, RZ, R50 ;  /* 0x000000ffff2c7224 */ /* 0x000fe200078e0032 */
[----:B------:R-:W-:Y:S01]  /*c070*/  F2FP.SATFINITE.E4M3.F32.PACK_AB_MERGE_C R45, R45, R56, R46 ;  /* 0x000000382d2d723e */ /* 0x000fe2000480702e */
[----:B------:R-:W-:Y:S01]  /*c080*/  IMAD.MOV.U32 R46, RZ, RZ, R48 ;  /* 0x000000ffff2e7224 */ /* 0x000fe200078e0030 */
[----:B------:R-:W-:Y:S02]  /*c090*/  F2FP.SATFINITE.E4M3.F32.PACK_AB_MERGE_C R47, R61, R42, R62 ;  /* 0x0000002a3d2f723e */ /* 0x000fe4000480703e */
[----:B------:R-:W-:-:S07]  /*c0a0*/  MOV R42, R49 ;  /* 0x00000031002a7202 */ /* 0x000fce0000000f00 */
.L_x_554:
[----:B------:R-:W-:Y:S05]  /*c0b0*/  BSYNC B2 ;  /* 0x0000000000027941 */ /* 0x000fea0003800000 */
.L_x_553:
[----:B------:R-:W-:-:S13]  /*c0c0*/  ISETP.GE.AND P4, PT, R55, R150, PT ;  /* 0x000000963700720c */ /* 0x000fda0003f86270 */
[--C-:B------:R-:W-:Y:S02]  /*c0d0*/  @!P4 SHF.R.S32.HI R48, RZ, 0x1f, R55.reuse ;  /* 0x0000001fff30c819 */ /* 0x100fe40000011437 */
[----:B------:R-:W-:-:S04]  /*c0e0*/  @!P4 IADD3 R51, P5, P6, R116, R138, R55 ;  /* 0x0000008a7433c210 */ /* 0x000fc80007ebe037 */
[----:B------:R-:W-:Y:S02]  /*c0f0*/  @!P4 IADD3.X R54, R4, R177, R48, P5, P6 ;  /* 0x000000b10436c210 */ /* 0x000fe40002fec430 */
[----:B------:R-:W-:-:S05]  /*c100*/  IADD3 R48, P5, R53, R122, RZ ;  /* 0x0000007a35307210 */ /* 0x000fca0007fbe0ff */
[----:B------:R-:W-:Y:S01]  /*c110*/  IMAD.X R49, R52, 0x1, R123, P5 ;  /* 0x0000000134317824 */ /* 0x000fe200028e067b */
[----:B------:R-:W-:-:S04]  /*c120*/  @!P4 IADD3 R50, P5, R51, R122, RZ ;  /* 0x0000007a3332c210 */ /* 0x000fc80007fbe0ff */
[----:B0-----:R4:W-:Y:S01]  /*c130*/  STG.E.128 desc[UR54][R48.64], R40 ;  /* 0x0000002830007986 */ /* 0x0019e2000c101d36 */
[----:B------:R-:W-:-:S05]  /*c140*/  @!P4 IMAD.X R51, R54, 0x1, R123, P5 ;  /* 0x000000013633c824 */ /* 0x000fca00028e067b */
[----:B-1----:R4:W-:Y:S03]  /*c150*/  @!P4 STG.E.128 desc[UR54][R50.64], R44 ;  /* 0x0000002c3200c986 */ /* 0x0029e6000c101d36 */
.L_x_544:
[----:B------:R-:W-:Y:S05]  /*c160*/  BSYNC B1 ;  /* 0x0000000000017941 */ /* 0x000fea0003800000 */
.L_x_543:
[-C--:B0--34-:R-:W-:Y:S02]  /*c170*/  IMAD R40, R145, R134.reuse, RZ ;  /* 0x0000008691287224 */ /* 0x099fe400078e02ff */
[----:B------:R-:W-:-:S04]  /*c180*/  IMAD.WIDE.U32 R136, R218, R134, R136 ;  /* 0x00000086da887225 */ /* 0x000fc800078e0088 */
[----:B------:R-:W-:Y:S01]  /*c190*/  IMAD R53, R218, R135, R40 ;  /* 0x00000087da357224 */ /* 0x000fe200078e0228 */
[----:B------:R-:W-:Y:S06]  /*c1a0*/  @P2 BRA `(.L_x_513) ;  /* 0x0000003000982947 */ /* 0x000fec0003800000 */
[----:B------:R-:W-:Y:S01]  /*c1b0*/  ISETP.NE.AND P2, PT, R34, RZ, PT ;  /* 0x000000ff2200720c */ /* 0x000fe20003f45270 */
[----:B------:R-:W-:Y:S01]  /*c1c0*/  BSSY B1, `(.L_x_555) ;  /* 0x00000f8000017945 */ /* 0x000fe20003800000 */
[----:B------:R-:W-:-:S11]  /*c1d0*/  IMAD.IADD R53, R137, 0x1, R53 ;  /* 0x0000000189357824 */ /* 0x000fd600078e0235 */
[----:B------:R-:W-:Y:S05]  /*c1e0*/  @!P2 BRA `(.L_x_556) ;  /* 0x0000000c00d4a947 */ /* 0x000fea0003800000 */
[----:B------:R-:W-:Y:S01]  /*c1f0*/  SEL R40, R99, R155, !P0 ;  /* 0x0000009b63287207 */ /* 0x000fe20004000000 */
[----:B------:R-:W-:Y:S01]  /*c200*/  BSSY B2, `(.L_x_557) ;  /* 0x00000f1000027945 */ /* 0x000fe20003800000 */
[----:B------:R-:W-:Y:S02]  /*c210*/  IADD3 R49, P2, P4, R116, R136, R25 ;  /* 0x0000008874317210 */ /* 0x000fe40007c5e019 */
[----:B------:R-:W-:Y:S02]  /*c220*/  SHF.R.S32.HI R41, RZ, 0x1f, R40 ;  /* 0x0000001fff297819 */ /* 0x000fe40000011428 */
[----:B------:R-:W-:Y:S02]  /*c230*/  IADD3.X R42, R4, R53, R30, P2, P4 ;  /* 0x00000035042a7210 */ /* 0x000fe400017e841e */
[----:B------:R-:W-:-:S04]  /*c240*/  LEA.HI R40, R41, R40, RZ, 0x5 ;  /* 0x0000002829287211 */ /* 0x000fc800078f28ff */
[----:B------:R-:W-:-:S04]  /*c250*/  LEA.HI.SX32 R41, R40, R21, 0x1b ;  /* 0x0000001528297211 */ /* 0x000fc800078fdaff */
[----:B------:R-:W-:-:S04]  /*c260*/  SHF.L.U32 R43, R41, 0x4, RZ ;  /* 0x00000004292b7819 */ /* 0x000fc800000006ff */
[----:B------:R-:W-:-:S13]  /*c270*/  ISETP.GE.AND P2, PT, R43, R150, PT ;  /* 0x000000962b00720c */ /* 0x000fda0003f46270 */
[--C-:B------:R-:W-:Y:S02]  /*c280*/  @!P2 SHF.R.S32.HI R40, RZ, 0x1f, R43.reuse ;  /* 0x0000001fff28a819 */ /* 0x100fe4000001142b */
[----:B------:R-:W-:-:S04]  /*c290*/  @!P2 IADD3 R51, P4, P5, R116, R136, R43 ;  /* 0x000000887433a210 */ /* 0x000fc80007d9e02b */
[----:B------:R-:W-:Y:S02]  /*c2a0*/  @!P2 IADD3.X R40, R4, R53, R40, P4, P5 ;  /* 0x000000350428a210 */ /* 0x000fe400027ea428 */
[----:B------:R-:W-:-:S05]  /*c2b0*/  IADD3 R48, P4, R49, R122, RZ ;  /* 0x0000007a31307210 */ /* 0x000fca0007f9e0ff */
[----:B------:R-:W-:Y:S01]  /*c2c0*/  IMAD.X R49, R42, 0x1, R123, P4 ;  /* 0x000000012a317824 */ /* 0x000fe200020e067b */
[----:B------:R-:W-:-:S05]  /*c2d0*/  @!P2 IADD3 R50, P4, R51, R122, RZ ;  /* 0x0000007a3332a210 */ /* 0x000fca0007f9e0ff */
[----:B------:R-:W-:Y:S01]  /*c2e0*/  @!P2 IMAD.X R51, R40, 0x1, R123, P4 ;  /* 0x000000012833a824 */ /* 0x000fe200020e067b */
[----:B------:R-:W-:Y:S02]  /*c2f0*/  SHF.R.S32.HI R40, RZ, 0x1f, R41 ;  /* 0x0000001fff287819 */ /* 0x000fe40000011429 */
[----:B------:R-:W-:Y:S02]  /*c300*/  ISETP.GE.AND P4, PT, R18, R131, PT ;  /* 0x000000831200720c */ /* 0x000fe40003f86270 */
        /* <DEDUP_REMOVED lines=15> */
[----:B------:R-:W-:Y:S01]  /*c400*/  SHF.R.U32.HI R62, RZ, 0x8, R65 ;  /* 0x00000008ff3e7819 */ /* 0x000fe20000011641 */
[----:B------:R-:W-:Y:S01]  /*c410*/  IMAD.MOV.U32 R52, RZ, RZ, R41 ;  /* 0x000000ffff347224 */ /* 0x000fe200078e0029 */
[----:B------:R-:W-:Y:S01]  /*c420*/  SHF.R.U32.HI R66, RZ, 0x10, R77 ;  /* 0x00000010ff427819 */ /* 0x000fe2000001164d */
[----:B------:R-:W-:Y:S01]  /*c430*/  IMAD.SHL.U32 R40, R54, 0x100, RZ ;  /* 0x0000010036287824 */ /* 0x000fe200078e00ff */
[----:B------:R-:W-:Y:S01]  /*c440*/  SHF.R.U32.HI R61, RZ, 0x8, R67 ;  /* 0x00000008ff3d7819 */ /* 0x000fe20000011643 */
[----:B-1----:R-:W-:Y:S01]  /*c450*/  IMAD.MOV.U32 R58, RZ, RZ, R44 ;  /* 0x000000ffff3a7224 */ /* 0x002fe200078e002c */
[----:B------:R-:W-:Y:S01]  /*c460*/  LOP3.LUT R55, R77, 0xff0000ff, RZ, 0xc0, !PT ;  /* 0xff0000ff4d377812 */ /* 0x000fe200078ec0ff */
[----:B------:R-:W-:Y:S01]  /*c470*/  IMAD.U32 R41, R66, 0x10000, RZ ;  /* 0x0001000042297824 */ /* 0x000fe200078e00ff */
[----:B------:R-:W-:Y:S01]  /*c480*/  SHF.R.U32.HI R64, RZ, 0x8, R79 ;  /* 0x00000008ff407819 */ /* 0x000fe2000001164f */
[----:B------:R-:W-:Y:S01]  /*c490*/  IMAD.SHL.U32 R61, R61, 0x100, RZ ;  /* 0x000001003d3d7824 */ /* 0x000fe200078e00ff */
[----:B------:R-:W-:Y:S01]  /*c4a0*/  MOV R54, R42 ;  /* 0x0000002a00367202 */ /* 0x000fe20000000f00 */
[----:B------:R-:W-:Y:S01]  /*c4b0*/  IMAD.SHL.U32 R42, R62, 0x100, RZ ;  /* 0x000001003e2a7824 */ /* 0x000fe200078e00ff */
[----:B------:R-:W-:-:S02]  /*c4c0*/  LOP3.LUT R59, R65, 0xff0000ff, RZ, 0xc0, !PT ;  /* 0xff0000ff413b7812 */ /* 0x000fc400078ec0ff */
[----:B------:R-:W-:Y:S01]  /*c4d0*/  LOP3.LUT R40, R55, 0xff00, R40, 0xf8, !PT ;  /* 0x0000ff0037287812 */ /* 0x000fe200078ef828 */
[----:B------:R-:W-:Y:S01]  /*c4e0*/  IMAD.SHL.U32 R55, R64, 0x100, RZ ;  /* 0x0000010040377824 */ /* 0x000fe200078e00ff */
[----:B------:R-:W-:Y:S02]  /*c4f0*/  SHF.R.U32.HI R63, RZ, 0x10, R79 ;  /* 0x00000010ff3f7819 */ /* 0x000fe4000001164f */
[----:B------:R-:W-:Y:S02]  /*c500*/  LOP3.LUT R60, R67, 0xff0000ff, RZ, 0xc0, !PT ;  /* 0xff0000ff433c7812 */ /* 0x000fe400078ec0ff */
[----:B------:R-:W-:Y:S02]  /*c510*/  LOP3.LUT R56, R79, 0xff0000ff, RZ, 0xc0, !PT ;  /* 0xff0000ff4f387812 */ /* 0x000fe400078ec0ff */
[----:B------:R-:W-:Y:S02]  /*c520*/  LOP3.LUT R44, R59, 0xff00, R42, 0xf8, !PT ;  /* 0x0000ff003b2c7812 */ /* 0x000fe400078ef82a */
[----:B------:R-:W-:-:S02]  /*c530*/  LOP3.LUT R42, R40, 0xff0000, R41, 0xf8, !PT ;  /* 0x00ff0000282a7812 */ /* 0x000fc400078ef829 */
[----:B------:R-:W-:Y:S02]  /*c540*/  LOP3.LUT R64, R60, 0xff00, R61, 0xf8, !PT ;  /* 0x0000ff003c407812 */ /* 0x000fe400078ef83d */
[----:B------:R-:W-:Y:S02]  /*c550*/  SHF.L.U32 R40, R63, 0x10, RZ ;  /* 0x000000103f287819 */ /* 0x000fe400000006ff */
[----:B------:R-:W-:Y:S02]  /*c560*/  LOP3.LUT R55, R56, 0xff00, R55, 0xf8, !PT ;  /* 0x0000ff0038377812 */ /* 0x000fe400078ef837 */
[----:B------:R-:W-:Y:S02]  /*c570*/  F2FP.F16.E4M3.UNPACK_B R63, R159.H1 ;  /* 0x0000009fff3f723e */ /* 0x000fe400030006ff */
[----:B------:R-:W-:Y:S02]  /*c580*/  F2FP.F16.E4M3.UNPACK_B R61, R58.H1 ;  /* 0x0000003aff3d723e */ /* 0x000fe400030006ff */
[----:B------:R-:W-:Y:S01]  /*c590*/  F2FP.F16.E4M3.UNPACK_B R59, R57.H1 ;  /* 0x00000039ff3b723e */ /* 0x000fe200030006ff */
[----:B------:R-:W-:Y:S01]  /*c5a0*/  HADD2.F32 R41, -RZ, R63.H0_H0 ;  /* 0x2000003fff297230 */ /* 0x000fe20000004100 */
[----:B------:R-:W-:Y:S01]  /*c5b0*/  SHF.R.U32.HI R65, RZ, 0x10, R65 ;  /* 0x00000010ff417819 */ /* 0x000fe20000011641 */
[----:B------:R-:W-:Y:S01]  /*c5c0*/  HADD2.F32 R56, -RZ, R61.H0_H0 ;  /* 0x2000003dff387230 */ /* 0x000fe20000004100 */
[----:B------:R-:W-:Y:S01]  /*c5d0*/  SHF.R.U32.HI R67, RZ, 0x10, R67 ;  /* 0x00000010ff437819 */ /* 0x000fe20000011643 */
[----:B------:R-:W-:Y:S01]  /*c5e0*/  HADD2.F32 R63, -RZ, R63.H1_H1 ;  /* 0x3000003fff3f7230 */ /* 0x000fe20000004100 */
[----:B------:R-:W-:Y:S01]  /*c5f0*/  LOP3.LUT R40, R55, 0xff0000, R40, 0xf8, !PT ;  /* 0x00ff000037287812 */ /* 0x000fe200078ef828 */
[----:B------:R-:W-:Y:S01]  /*c600*/  HADD2.F32 R55, -RZ, R59.H0_H0 ;  /* 0x2000003bff377230 */ /* 0x000fe20000004100 */
[----:B------:R-:W-:Y:S01]  /*c610*/  F2FP.F16.E4M3.UNPACK_B R60, R161.H1 ;  /* 0x000000a1ff3c723e */ /* 0x000fe200030006ff */
[----:B------:R-:W-:-:S02]  /*c620*/  IMAD.U32 R65, R65, 0x10000, RZ ;  /* 0x0001000041417824 */ /* 0x000fc400078e00ff */
[-C--:B------:R-:W-:Y:S01]  /*c630*/  FMUL.FTZ R66, R56, R41.reuse ;  /* 0x0000002938427220 */ /* 0x080fe20000410000 */
[----:B------:R-:W-:Y:S02]  /*c640*/  IMAD.U32 R67, R67, 0x10000, RZ ;  /* 0x0001000043437824 */ /* 0x000fe400078e00ff */
[C---:B------:R-:W-:Y:S01]  /*c650*/  FMUL.FTZ R77, R55.reuse, R41 ;  /* 0x00000029374d7220 */ /* 0x040fe20000410000 */
        /* <DEDUP_REMOVED lines=9> */
[----:B------:R-:W-:Y:S01]  /*c6f0*/  FMUL.FTZ R67, R60, R63 ;  /* 0x0000003f3c437220 */ /* 0x000fe20000410000 */
[----:B------:R-:W-:-:S02]  /*c700*/  F2FP.F16.E4M3.UNPACK_B R62, R58 ;  /* 0x0000003aff3e723e */ /* 0x000fc400020006ff */
[----:B------:R-:W-:Y:S01]  /*c710*/  F2FP.F16.E4M3.UNPACK_B R61, R57 ;  /* 0x00000039ff3d723e */ /* 0x000fe200020006ff */
[----:B------:R-:W-:Y:S01]  /*c720*/  FMUL.FTZ R57, R64, R63 ;  /* 0x0000003f40397220 */ /* 0x000fe20000410000 */
[----:B------:R-:W-:Y:S01]  /*c730*/  F2FP.F16.E4M3.UNPACK_B R161, R161 ;  /* 0x000000a1ffa1723e */ /* 0x000fe200020006ff */
[----:B------:R-:W-:Y:S02]  /*c740*/  HADD2.F32 R66, -RZ, R159.H0_H0 ;  /* 0x2000009fff427230 */ /* 0x000fe40000004100 */
[----:B------:R-:W-:Y:S02]  /*c750*/  HADD2.F32 R63, -RZ, R62.H0_H0 ;  /* 0x2000003eff3f7230 */ /* 0x000fe40000004100 */
[-C--:B------:R-:W-:Y:S01]  /*c760*/  FFMA.FTZ R58, R60, R65.reuse, -R57 ;  /* 0x000000413c3a7223 */ /* 0x080fe20000010839 */
[----:B------:R-:W-:Y:S02]  /*c770*/  HADD2.F32 R59, -RZ, R61.H0_H0 ;  /* 0x2000003dff3b7230 */ /* 0x000fe40000004100 */
[----:B------:R-:W-:Y:S01]  /*c780*/  FFMA.FTZ R57, R64, R65, R67 ;  /* 0x0000004140397223 */ /* 0x000fe20000010043 */
[----:B------:R-:W-:-:S02]  /*c790*/  HADD2.F32 R60, -RZ, R161.H0_H0 ;  /* 0x200000a1ff3c7230 */ /* 0x000fc40000004100 */
[-C--:B------:R-:W-:Y:S01]  /*c7a0*/  FMUL.FTZ R76, R63, R66.reuse ;  /* 0x000000423f4c7220 */ /* 0x080fe20000410000 */
[----:B------:R-:W-:Y:S02]  /*c7b0*/  HADD2.F32 R159, -RZ, R159.H1_H1 ;  /* 0x3000009fff9f7230 */ /* 0x000fe40000004100 */
[C---:B------:R-:W-:Y:S01]  /*c7c0*/  FMUL.FTZ R66, R59.reuse, R66 ;  /* 0x000000423b427220 */ /* 0x040fe20000410000 */
[----:B------:R-:W-:Y:S02]  /*c7d0*/  HADD2.F32 R64, -RZ, R62.H1_H1 ;  /* 0x3000003eff407230 */ /* 0x000fe40000004100 */
[----:B------:R-:W-:Y:S01]  /*c7e0*/  FFMA.FTZ R59, R59, R60, -R76 ;  /* 0x0000003c3b3b7223 */ /* 0x000fe2000001084c */
[----:B------:R-:W-:Y:S01]  /*c7f0*/  HADD2.F32 R61, -RZ, R61.H1_H1 ;  /* 0x3000003dff3d7230 */ /* 0x000fe20000004100 */
[----:B------:R-:W-:Y:S01]  /*c800*/  F2FP.F16.E4M3.UNPACK_B R76, R160.H1 ;  /* 0x000000a0ff4c723e */ /* 0x000fe200030006ff */
[----:B------:R-:W-:Y:S01]  /*c810*/  HADD2.F32 R161, -RZ, R161.H1_H1 ;  /* 0x300000a1ffa17230 */ /* 0x000fe20000004100 */
[----:B------:R-:W-:Y:S01]  /*c820*/  F2FP.F16.E4M3.UNPACK_B R65, R46.H1 ;  /* 0x0000002eff41723e */ /* 0x000fe200030006ff */
[----:B------:R-:W-:Y:S01]  /*c830*/  FFMA.FTZ R60, R63, R60, R66 ;  /* 0x0000003c3f3c7223 */ /* 0x000fe20000010042 */
[-C--:B------:R-:W-:Y:S01]  /*c840*/  FMUL.FTZ R62, R64, R159.reuse ;  /* 0x0000009f403e7220 */ /* 0x080fe20000410000 */
[----:B------:R-:W-:Y:S01]  /*c850*/  FMUL.FTZ R159, R61, R159 ;  /* 0x0000009f3d9f7220 */ /* 0x000fe20000410000 */
[----:B------:R-:W-:Y:S01]  /*c860*/  F2FP.F16.E4M3.UNPACK_B R67, R162.H1 ;  /* 0x000000a2ff43723e */ /* 0x000fe200030006ff */
[----:B------:R-:W-:Y:S01]  /*c870*/  HADD2.F32 R79, -RZ, R76.H0_H0 ;  /* 0x2000004cff4f7230 */ /* 0x000fe20000004100 */
[----:B------:R-:W-:Y:S01]  /*c880*/  F2FP.F16.E4M3.UNPACK_B R63, R54.H1 ;  /* 0x00000036ff3f723e */ /* 0x000fe200030006ff */
[----:B------:R-:W-:-:S02]  /*c890*/  HADD2.F32 R66, -RZ, R65.H0_H0 ;  /* 0x20000041ff427230 */ /* 0x000fc40000004100 */
[-C--:B------:R-:W-:Y:S01]  /*c8a0*/  FFMA.FTZ R62, R61, R161.reuse, -R62 ;  /* 0x000000a13d3e7223 */ /* 0x080fe2000001083e */
[----:B------:R-:W-:Y:S01]  /*c8b0*/  FFMA.FTZ R61, R64, R161, R159 ;  /* 0x000000a1403d7223 */ /* 0x000fe2000001009f */
[----:B------:R-:W-:Y:S01]  /*c8c0*/  HADD2.F32 R77, -RZ, R67.H0_H0 ;  /* 0x20000043ff4d7230 */ /* 0x000fe20000004100 */
[----:B------:R-:W-:Y:S01]  /*c8d0*/  F2FP.F16.E4M3.UNPACK_B R160, R160 ;  /* 0x000000a0ffa0723e */ /* 0x000fe200020006ff */
[----:B------:R-:W-:Y:S02]  /*c8e0*/  HADD2.F32 R64, -RZ, R63.H0_H0 ;  /* 0x2000003fff407230 */ /* 0x000fe40000004100 */
[-C--:B------:R-:W-:Y:S01]  /*c8f0*/  FMUL.FTZ R89, R66, R79.reuse ;  /* 0x0000004f42597220 */ /* 0x080fe20000410000 */
[----:B------:R-:W-:Y:S01]  /*c900*/  HADD2.F32 R76, -RZ, R76.H1_H1 ;  /* 0x3000004cff4c7230 */ /* 0x000fe20000004100 */
[----:B------:R-:W-:Y:S01]  /*c910*/  F2FP.F16.E4M3.UNPACK_B R54, R54 ;  /* 0x00000036ff36723e */ /* 0x000fe200020006ff */
[----:B------:R-:W-:Y:S02]  /*c920*/  HADD2.F32 R65, -RZ, R65.H1_H1 ;  /* 0x30000041ff417230 */ /* 0x000fe40000004100 */
[C---:B------:R-:W-:Y:S01]  /*c930*/  FMUL.FTZ R79, R64.reuse, R79 ;  /* 0x0000004f404f7220 */ /* 0x040fe20000410000 */
[----:B------:R-:W-:Y:S01]  /*c940*/  FFMA.FTZ R89, R64, R77, -R89 ;  /* 0x0000004d40597223 */ /* 0x000fe20000010859 */
[----:B------:R-:W-:Y:S01]  /*c950*/  HADD2.F32 R63, -RZ, R63.H1_H1 ;  /* 0x3000003fff3f7230 */ /* 0x000fe20000004100 */
[----:B------:R-:W-:Y:S01]  /*c960*/  F2FP.F16.E4M3.UNPACK_B R162, R162 ;  /* 0x000000a2ffa2723e */ /* 0x000fe200020006ff */
[----:B------:R-:W-:-:S02]  /*c970*/  HADD2.F32 R64, -RZ, R67.H1_H1 ;  /* 0x30000043ff407230 */ /* 0x000fc40000004100 */
[-C--:B------:R-:W-:Y:S01]  /*c980*/  FMUL.FTZ R78, R65, R76.reuse ;  /* 0x0000004c414e7220 */ /* 0x080fe20000410000 */
[--C-:B------:R-:W-:Y:S02]  /*c990*/  HADD2.F32 R67, -RZ, R160.reuse.H0_H0 ;  /* 0x200000a0ff437230 */ /* 0x100fe40000004100 */
[C---:B------:R-:W-:Y:S01]  /*c9a0*/  FMUL.FTZ R76, R63.reuse, R76 ;  /* 0x0000004c3f4c7220 */ /* 0x040fe20000410000 */
[----:B------:R-:W-:Y:S02]  /*c9b0*/  HADD2.F32 R160, -RZ, R160.H1_H1 ;  /* 0x300000a0ffa07230 */ /* 0x000fe40000004100 */
[----:B------:R-:W-:Y:S01]  /*c9c0*/  FFMA.FTZ R78, R63, R64, -R78 ;  /* 0x000000403f4e7223 */ /* 0x000fe2000001084e */
[----:B------:R-:W-:Y:S01]  /*c9d0*/  F2FP.F16.E4M3.UNPACK_B R63, R46 ;  /* 0x0000002eff3f723e */ /* 0x000fe200020006ff */
[----:B------:R-:W-:Y:S01]  /*c9e0*/  FFMA.FTZ R91, R65, R64, R76 ;  /* 0x00000040415b7223 */ /* 0x000fe2000001004c */
[--C-:B------:R-:W-:Y:S02]  /*c9f0*/  HADD2.F32 R46, -RZ, R54.reuse.H0_H0 ;  /* 0x20000036ff2e7230 */ /* 0x100fe40000004100 */
[----:B------:R-:W-:Y:S01]  /*ca00*/  FFMA.FTZ R66, R66, R77, R79 ;  /* 0x0000004d42427223 */ /* 0x000fe2000001004f */
[----:B------:R-:W-:Y:S01]  /*ca10*/  HADD2.F32 R54, -RZ, R54.H1_H1 ;  /* 0x30000036ff367230 */ /* 0x000fe20000004100 */
[----:B------:R-:W-:Y:S01]  /*ca20*/  F2FP.SATFINITE.E4M3.F32.PACK_AB_MERGE_C R55, R58, R55, RZ ;  /* 0x000000373a37723e */ /* 0x000fe200048070ff */
[--C-:B------:R-:W-:Y:S01]  /*ca30*/  HADD2.F32 R64, -RZ, R63.reuse.H0_H0 ;  /* 0x2000003fff407230 */ /* 0x100fe20000004100 */
[----:B------:R-:W-:Y:S01]  /*ca40*/  F2FP.SATFINITE.E4M3.F32.PACK_AB_MERGE_C R57, R57, R56, RZ ;  /* 0x000000383939723e */ /* 0x000fe200048070ff */
[----:B------:R-:W-:Y:S01]  /*ca50*/  HADD2.F32 R63, -RZ, R63.H1_H1 ;  /* 0x3000003fff3f7230 */ /* 0x000fe20000004100 */
[----:B------:R-:W-:Y:S01]  /*ca60*/  F2FP.F16.E4M3.UNPACK_B R58, R52 ;  /* 0x00000034ff3a723e */ /* 0x000fe200020006ff */
[----:B------:R-:W-:-:S02]  /*ca70*/  HADD2.F32 R65, -RZ, R162.H0_H0 ;  /* 0x200000a2ff417230 */ /* 0x000fc40000004100 */
[-C--:B------:R-:W-:Y:S01]  /*ca80*/  FMUL.FTZ R77, R64, R67.reuse ;  /* 0x00000043404d7220 */ /* 0x080fe20000410000 */
[----:B------:R-:W-:Y:S02]  /*ca90*/  HADD2.F32 R162, -RZ, R162.H1_H1 ;  /* 0x300000a2ffa27230 */ /* 0x000fe40000004100 */
[----:B------:R-:W-:Y:S01]  /*caa0*/  FMUL.FTZ R67, R46, R67 ;  /* 0x000000432e437220 */ /* 0x000fe20000410000 */
[CC--:B------:R-:W-:Y:S01]  /*cab0*/  FMUL.FTZ R79, R63.reuse, R160.reuse ;  /* 0x000000a03f4f7220 */ /* 0x0c0fe20000410000 */
[----:B------:R-:W-:Y:S01]  /*cac0*/  FMUL.FTZ R160, R54, R160 ;  /* 0x000000a036a07220 */ /* 0x000fe20000410000 */
[-C--:B------:R-:W-:Y:S01]  /*cad0*/  FFMA.FTZ R77, R46, R65.reuse, -R77 ;  /* 0x000000412e4d7223 */ /* 0x080fe2000001084d */
[----:B------:R-:W-:Y:S01]  /*cae0*/  FFMA.FTZ R46, R64, R65, R67 ;  /* 0x00000041402e7223 */ /* 0x000fe20000010043 */
[----:B------:R-:W-:Y:S01]  /*caf0*/  F2FP.F16.E4M3.UNPACK_B R64, R44 ;  /* 0x0000002cff40723e */ /* 0x000fe200020006ff */
[-C--:B------:R-:W-:Y:S01]  /*cb00*/  FFMA.FTZ R65, R63, R162.reuse, R160 ;  /* 0x000000a23f417223 */ /* 0x080fe200000100a0 */
[----:B------:R-:W-:Y:S01]  /*cb10*/  F2FP.F16.E4M3.UNPACK_B R63, R45 ;  /* 0x0000002dff3f723e */ /* 0x000fe200020006ff */
[----:B------:R-:W-:Y:S01]  /*cb20*/  FFMA.FTZ R54, R54, R162, -R79 ;  /* 0x000000a236367223 */ /* 0x000fe2000001084f */
[----:B------:R-:W-:-:S02]  /*cb30*/  F2FP.SATFINITE.E4M3.F32.PACK_AB_MERGE_C R56, R62, R59, R55 ;  /* 0x0000003b3e38723e */ /* 0x000fc40004807037 */
[----:B------:R-:W-:Y:S01]  /*cb40*/  F2FP.SATFINITE.E4M3.F32.PACK_AB_MERGE_C R55, R61, R60, R57 ;  /* 0x0000003c3d37723e */ /* 0x000fe20004807039 */
[--C-:B------:R-:W-:Y:S01]  /*cb50*/  HADD2.F32 R59, -RZ, R63.reuse.H0_H0 ;  /* 0x2000003fff3b7230 */ /* 0x100fe20000004100 */
[----:B------:R-:W-:Y:S01]  /*cb60*/  F2FP.SATFINITE.E4M3.F32.PACK_AB_MERGE_C R66, R91, R66, RZ ;  /* 0x000000425b42723e */ /* 0x000fe200048070ff */
[----:B------:R-:W-:Y:S01]  /*cb70*/  HADD2.F32 R60, -RZ, R64.H0_H0 ;  /* 0x20000040ff3c7230 */ /* 0x000fe20000004100 */
[----:B------:R-:W-:Y:S01]  /*cb80*/  F2FP.F16.E4M3.UNPACK_B R61, R42 ;  /* 0x0000002aff3d723e */ /* 0x000fe200020006ff */
[----:B------:R-:W-:Y:S01]  /*cb90*/  HADD2.F32 R57, -RZ, R58.H0_H0 ;  /* 0x2000003aff397230 */ /* 0x000fe20000004100 */
[----:B------:R-:W-:Y:S01]  /*cba0*/  F2FP.SATFINITE.E4M3.F32.PACK_AB_MERGE_C R46, R65, R46, R66 ;  /* 0x0000002e412e723e */ /* 0x000fe20004807042 */
[----:B------:R-:W-:Y:S02]  /*cbb0*/  HADD2.F32 R63, -RZ, R63.H1_H1 ;  /* 0x3000003fff3f7230 */ /* 0x000fe40000004100 */
[----:B------:R-:W-:Y:S01]  /*cbc0*/  FMUL.FTZ R66, R59, R60 ;  /* 0x0000003c3b427220 */ /* 0x000fe20000410000 */
[----:B------:R-:W-:-:S02]  /*cbd0*/  HADD2.F32 R62, -RZ, R61.H0_H0 ;  /* 0x2000003dff3e7230 */ /* 0x000fc40000004100 */
[C---:B------:R-:W-:Y:S01]  /*cbe0*/  FMUL.FTZ R76, R57.reuse, R60 ;  /* 0x0000003c394c7220 */ /* 0x040fe20000410000 */
[----:B------:R-:W-:Y:S01]  /*cbf0*/  HADD2.F32 R64, -RZ, R64.H1_H1 ;  /* 0x30000040ff407230 */ /* 0x000fe20000004100 */
[----:B------:R-:W-:Y:S01]  /*cc00*/  F2FP.F16.E4M3.UNPACK_B R42, R42.H1 ;  /* 0x0000002aff2a723e */ /* 0x000fe200030006ff */
[----:B------:R-:W-:Y:S02]  /*cc10*/  HADD2.F32 R60, -RZ, R58.H1_H1 ;  /* 0x3000003aff3c7230 */ /* 0x000fe40000004100 */
[-C--:B------:R-:W-:Y:S01]  /*cc20*/  FFMA.FTZ R57, R57, R62.reuse, -R66 ;  /* 0x0000003e39397223 */ /* 0x080fe20000010842 */
[----:B------:R-:W-:Y:S01]  /*cc30*/  FFMA.FTZ R58, R59, R62, R76 ;  /* 0x0000003e3b3a7223 */ /* 0x000fe2000001004c */
[----:B------:R-:W-:Y:S02]  /*cc40*/  HADD2.F32 R62, -RZ, R61.H1_H1 ;  /* 0x3000003dff3e7230 */ /* 0x000fe40000004100 */
[-C--:B------:R-:W-:Y:S01]  /*cc50*/  FMUL.FTZ R65, R63, R64.reuse ;  /* 0x000000403f417220 */ /* 0x080fe20000410000 */
[----:B------:R-:W-:Y:S01]  /*cc60*/  FMUL.FTZ R66, R60, R64 ;  /* 0x000000403c427220 */ /* 0x000fe20000410000 */
[----:B------:R-:W-:-:S02]  /*cc70*/  F2FP.F16.E4M3.UNPACK_B R61, R45.H1 ;  /* 0x0000002dff3d723e */ /* 0x000fc400030006ff */
[----:B------:R-:W-:Y:S01]  /*cc80*/  F2FP.F16.E4M3.UNPACK_B R64, R44.H1 ;  /* 0x0000002cff40723e */ /* 0x000fe200030006ff */
[----:B------:R-:W-:Y:S01]  /*cc90*/  FFMA.FTZ R45, R63, R62, R66 ;  /* 0x0000003e3f2d7223 */ /* 0x000fe20000010042 */
[----:B------:R-:W-:Y:S01]  /*cca0*/  F2FP.F16.E4M3.UNPACK_B R59, R52.H1 ;  /* 0x00000034ff3b723e */ /* 0x000fe200030006ff */
[----:B------:R-:W-:Y:S01]  /*ccb0*/  FFMA.FTZ R52, R60, R62, -R65 ;  /* 0x0000003e3c347223 */ /* 0x000fe20000010841 */
[----:B------:R-:W-:Y:S01]  /*ccc0*/  HADD2.F32 R60, -RZ, R61.H0_H0 ;  /* 0x2000003dff3c7230 */ /* 0x000fe20000004100 */
[----:B------:R-:W-:Y:S01]  /*ccd0*/  F2FP.SATFINITE.E4M3.F32.PACK_AB_MERGE_C R78, R78, R89, RZ ;  /* 0x000000594e4e723e */ /* 0x000fe200048070ff */
[----:B------:R-:W-:Y:S01]  /*cce0*/  HADD2.F32 R65, -RZ, R64.H0_H0 ;  /* 0x20000040ff417230 */ /* 0x000fe20000004100 */
[----:B------:R-:W-:Y:S01]  /*ccf0*/  F2FP.F16.E4M3.UNPACK_B R76, R41.H1 ;  /* 0x00000029ff4c723e */ /* 0x000fe200030006ff */
[----:B------:R-:W-:Y:S01]  /*cd00*/  HADD2.F32 R44, -RZ, R59.H0_H0 ;  /* 0x2000003bff2c7230 */ /* 0x000fe20000004100 */
[----:B------:R-:W-:Y:S01]  /*cd10*/  F2FP.SATFINITE.E4M3.F32.PACK_AB_MERGE_C R54, R54, R77, R78 ;  /* 0x0000004d3636723e */ /* 0x000fe2000480704e */
[----:B------:R-:W-:-:S02]  /*cd20*/  HADD2.F32 R63, -RZ, R42.H0_H0 ;  /* 0x2000002aff3f7230 */ /* 0x000fc40000004100 */
[-C--:B------:R-:W-:Y:S01]  /*cd30*/  FMUL.FTZ R67, R60, R65.reuse ;  /* 0x000000413c437220 */ /* 0x080fe20000410000 */
[----:B------:R-:W-:Y:S02]  /*cd40*/  HADD2.F32 R59, -RZ, R59.H1_H1 ;  /* 0x3000003bff3b7230 */ /* 0x000fe40000004100 */
[C---:B------:R-:W-:Y:S01]  /*cd50*/  FMUL.FTZ R65, R44.reuse, R65 ;  /* 0x000000412c417220 */ /* 0x040fe20000410000 */
[----:B------:R-:W-:Y:S02]  /*cd60*/  HADD2.F32 R62, -RZ, R64.H1_H1 ;  /* 0x30000040ff3e7230 */ /* 0x000fe40000004100 */
[----:B------:R-:W-:Y:S02]  /*cd70*/  HADD2.F32 R64, -RZ, R42.H1_H1 ;  /* 0x3000002aff407230 */ /* 0x000fe40000004100 */
[-C--:B------:R-:W-:Y:S01]  /*cd80*/  FFMA.FTZ R42, R44, R63.reuse, -R67 ;  /* 0x0000003f2c2a7223 */ /* 0x080fe20000010843 */
[----:B------:R-:W-:Y:S02]  /*cd90*/  HADD2.F32 R61, -RZ, R61.H1_H1 ;  /* 0x3000003dff3d7230 */ /* 0x000fe40000004100 */
[----:B------:R-:W-:Y:S01]  /*cda0*/  FFMA.FTZ R44, R60, R63, R65 ;  /* 0x0000003f3c2c7223 */ /* 0x000fe20000010041 */
[----:B------:R-:W-:Y:S01]  /*cdb0*/  FMUL.FTZ R60, R59, R62 ;  /* 0x0000003e3b3c7220 */ /* 0x000fe20000410000 */
[----:B------:R-:W-:Y:S01]  /*cdc0*/  F2FP.F16.E4M3.UNPACK_B R67, R41 ;  /* 0x00000029ff43723e */ /* 0x000fe200020006ff */
[----:B------:R-:W-:-:S02]  /*cdd0*/  HADD2.F32 R77, -RZ, R76.H0_H0 ;  /* 0x2000004cff4d7230 */ /* 0x000fc40000004100 */
[C---:B------:R-:W-:Y:S01]  /*cde0*/  FMUL.FTZ R66, R61.reuse, R62 ;  /* 0x0000003e3d427220 */ /* 0x040fe20000410000 */
[-C--:B------:R-:W-:Y:S01]  /*cdf0*/  FFMA.FTZ R89, R61, R64.reuse, R60 ;  /* 0x000000403d597223 */ /* 0x080fe2000001003c */
[----:B------:R-:W-:Y:S01]  /*ce00*/  F2FP.F16.E4M3.UNPACK_B R61, R47.H1 ;  /* 0x0000002fff3d723e */ /* 0x000fe200030006ff */
[----:B------:R-:W-:Y:S02]  /*ce10*/  HADD2.F32 R76, -RZ, R76.H1_H1 ;  /* 0x3000004cff4c7230 */ /* 0x000fe40000004100 */
[----:B------:R-:W-:Y:S01]  /*ce20*/  FFMA.FTZ R79, R59, R64, -R66 ;  /* 0x000000403b4f7223 */ /* 0x000fe20000010842 */
[-C--:B------:R-:W-:Y:S01]  /*ce30*/  F2FP.F16.E4M3.UNPACK_B R59, R43.reuse ;  /* 0x0000002bff3b723e */ /* 0x080fe200020006ff */
[--C-:B------:R-:W-:Y:S01]  /*ce40*/  HADD2.F32 R78, -RZ, R67.reuse.H0_H0 ;  /* 0x20000043ff4e7230 */ /* 0x100fe20000004100 */
[----:B------:R-:W-:Y:S01]  /*ce50*/  F2FP.F16.E4M3.UNPACK_B R43, R43.H1 ;  /* 0x0000002bff2b723e */ /* 0x000fe200030006ff */
[----:B------:R-:W-:Y:S01]  /*ce60*/  HADD2.F32 R67, -RZ, R67.H1_H1 ;  /* 0x30000043ff437230 */ /* 0x000fe20000004100 */
[----:B------:R-:W-:-:S02]  /*ce70*/  F2FP.F16.E4M3.UNPACK_B R41, R40 ;  /* 0x00000028ff29723e */ /* 0x000fc400020006ff */
[----:B------:R-:W-:Y:S01]  /*ce80*/  F2FP.F16.E4M3.UNPACK_B R64, R40.H1 ;  /* 0x00000028ff40723e */ /* 0x000fe200030006ff */
[----:B------:R-:W-:Y:S01]  /*ce90*/  HADD2.F32 R40, -RZ, R61.H0_H0 ;  /* 0x2000003dff287230 */ /* 0x000fe20000004100 */
[----:B------:R-:W-:Y:S01]  /*cea0*/  F2FP.F16.E4M3.UNPACK_B R62, R47 ;  /* 0x0000002fff3e723e */ /* 0x000fe200020006ff */
[----:B------:R-:W-:Y:S01]  /*ceb0*/  HADD2.F32 R60, -RZ, R43.H0_H0 ;  /* 0x2000002bff3c7230 */ /* 0x000fe20000004100 */
[----:B------:R-:W-:Y:S01]  /*cec0*/  F2FP.SATFINITE.E4M3.F32.PACK_AB_MERGE_C R42, R79, R42, RZ ;  /* 0x0000002a4f2a723e */ /* 0x000fe200048070ff */
[----:B------:R-:W-:Y:S02]  /*ced0*/  HADD2.F32 R65, -RZ, R64.H0_H0 ;  /* 0x20000040ff417230 */ /* 0x000fe40000004100 */
[-C--:B------:R-:W-:Y:S01]  /*cee0*/  FMUL.FTZ R91, R40, R77.reuse ;  /* 0x0000004d285b7220 */ /* 0x080fe20000410000 */
[----:B------:R-:W-:Y:S02]  /*cef0*/  HADD2.F32 R61, -RZ, R61.H1_H1 ;  /* 0x3000003dff3d7230 */ /* 0x000fe40000004100 */
[----:B------:R-:W-:Y:S01]  /*cf00*/  FMUL.FTZ R77, R60, R77 ;  /* 0x0000004d3c4d7220 */ /* 0x000fe20000410000 */
[----:B------:R-:W-:-:S02]  /*cf10*/  HADD2.F32 R43, -RZ, R43.H1_H1 ;  /* 0x3000002bff2b7230 */ /* 0x000fc40000004100 */
[-C--:B------:R-:W-:Y:S01]  /*cf20*/  FFMA.FTZ R91, R60, R65.reuse, -R91 ;  /* 0x000000413c5b7223 */ /* 0x080fe2000001085b */
[--C-:B------:R-:W-:Y:S02]  /*cf30*/  HADD2.F32 R63, -RZ, R62.reuse.H0_H0 ;  /* 0x2000003eff3f7230 */ /* 0x100fe40000004100 */
[-C--:B------:R-:W-:Y:S01]  /*cf40*/  FMUL.FTZ R60, R61, R76.reuse ;  /* 0x0000004c3d3c7220 */ /* 0x080fe20000410000 */
[--C-:B------:R-:W-:Y:S02]  /*cf50*/  HADD2.F32 R47, -RZ, R59.reuse.H0_H0 ;  /* 0x2000003bff2f7230 */ /* 0x100fe40000004100 */
[----:B------:R-:W-:Y:S01]  /*cf60*/  FMUL.FTZ R76, R43, R76 ;  /* 0x0000004c2b4c7220 */ /* 0x000fe20000410000 */
[----:B------:R-:W-:Y:S02]  /*cf70*/  HADD2.F32 R62, -RZ, R62.H1_H1 ;  /* 0x3000003eff3e7230 */ /* 0x000fe40000004100 */
[----:B------:R-:W-:Y:S01]  /*cf80*/  FFMA.FTZ R77, R40, R65, R77 ;  /* 0x00000041284d7223 */ /* 0x000fe2000001004d */
[----:B------:R-:W-:-:S02]  /*cf90*/  HADD2.F32 R59, -RZ, R59.H1_H1 ;  /* 0x3000003bff3b7230 */ /* 0x000fc40000004100 */
[-C--:B------:R-:W-:Y:S01]  /*cfa0*/  FMUL.FTZ R88, R63, R78.reuse ;  /* 0x0000004e3f587220 */ /* 0x080fe20000410000 */
[----:B------:R-:W-:Y:S02]  /*cfb0*/  HADD2.F32 R64, -RZ, R64.H1_H1 ;  /* 0x30000040ff407230 */ /* 0x000fe40000004100 */
[CC--:B------:R-:W-:Y:S01]  /*cfc0*/  FMUL.FTZ R40, R62.reuse, R67.reuse ;  /* 0x000000433e287220 */ /* 0x0c0fe20000410000 */
[--C-:B------:R-:W-:Y:S02]  /*cfd0*/  HADD2.F32 R66, -RZ, R41.reuse.H0_H0 ;  /* 0x20000029ff427230 */ /* 0x100fe40000004100 */
[----:B------:R-:W-:Y:S01]  /*cfe0*/  FMUL.FTZ R78, R47, R78 ;  /* 0x0000004e2f4e7220 */ /* 0x000fe20000410000 */
[----:B------:R-:W-:Y:S02]  /*cff0*/  HADD2.F32 R41, -RZ, R41.H1_H1 ;  /* 0x30000029ff297230 */ /* 0x000fe40000004100 */
[----:B------:R-:W-:Y:S01]  /*d000*/  FMUL.FTZ R67, R59, R67 ;  /* 0x000000433b437220 */ /* 0x000fe20000410000 */
[-C--:B------:R-:W-:Y:S01]  /*d010*/  FFMA.FTZ R60, R43, R64.reuse, -R60 ;  /* 0x000000402b3c7223 */ /* 0x080fe2000001083c */
[----:B------:R-:W-:Y:S01]  /*d020*/  FFMA.FTZ R76, R61, R64, R76 ;  /* 0x000000403d4c7223 */ /* 0x000fe2000001004c */
[-C--:B------:R-:W-:Y:S01]  /*d030*/  FFMA.FTZ R88, R47, R66.reuse, -R88 ;  /* 0x000000422f587223 */ /* 0x080fe20000010858 */
[----:B------:R-:W-:Y:S01]  /*d040*/  FFMA.FTZ R78, R63, R66, R78 ;  /* 0x000000423f4e7223 */ /* 0x000fe2000001004e */
[-C--:B------:R-:W-:Y:S01]  /*d050*/  FFMA.FTZ R59, R59, R41.reuse, -R40 ;  /* 0x000000293b3b7223 */ /* 0x080fe20000010828 */
[----:B------:R-:W-:Y:S01]  /*d060*/  FFMA.FTZ R67, R62, R41, R67 ;  /* 0x000000293e437223 */ /* 0x000fe20000010043 */
[----:B------:R-:W-:Y:S01]  /*d070*/  F2FP.SATFINITE.E4M3.F32.PACK_AB_MERGE_C R44, R89, R44, RZ ;  /* 0x0000002c592c723e */ /* 0x000fe200048070ff */
[----:B------:R-:W-:Y:S01]  /*d080*/  IMAD.MOV.U32 R40, RZ, RZ, R56 ;  /* 0x000000ffff287224 */ /* 0x000fe200078e0038 */
[----:B------:R-:W-:-:S02]  /*d090*/  F2FP.SATFINITE.E4M3.F32.PACK_AB_MERGE_C R60, R60, R91, RZ ;  /* 0x0000005b3c3c723e */ /* 0x000fc400048070ff */
[----:B------:R-:W-:Y:S02]  /*d0a0*/  F2FP.SATFINITE.E4M3.F32.PACK_AB_MERGE_C R76, R76, R77, RZ ;  /* 0x0000004d4c4c723e */ /* 0x000fe400048070ff */
[----:B------:R-:W-:Y:S02]  /*d0b0*/  F2FP.SATFINITE.E4M3.F32.PACK_AB_MERGE_C R41, R52, R57, R42 ;  /* 0x000000393429723e */ /* 0x000fe4000480702a */
[----:B------:R-:W-:Y:S01]  /*d0c0*/  F2FP.SATFINITE.E4M3.F32.PACK_AB_MERGE_C R45, R45, R58, R44 ;  /* 0x0000003a2d2d723e */ /* 0x000fe2000480702c */
[----:B------:R-:W-:Y:S01]  /*d0d0*/  IMAD.MOV.U32 R44, RZ, RZ, R55 ;  /* 0x000000ffff2c7224 */ /* 0x000fe200078e0037 */
[----:B------:R-:W-:Y:S02]  /*d0e0*/  F2FP.SATFINITE.E4M3.F32.PACK_AB_MERGE_C R43, R59, R88, R60 ;  /* 0x000000583b2b723e */ /* 0x000fe4000480703c */
[----:B------:R-:W-:Y:S02]  /*d0f0*/  F2FP.SATFINITE.E4M3.F32.PACK_AB_MERGE_C R47, R67, R78, R76 ;  /* 0x0000004e432f723e */ /* 0x000fe4000480704c */
[----:B------:R-:W-:-:S07]  /*d100*/  MOV R42, R54 ;  /* 0x00000036002a7202 */ /* 0x000fce0000000f00 */
.L_x_558:
[----:B------:R-:W-:Y:S05]  /*d110*/  BSYNC B2 ;  /* 0x0000000000027941 */ /* 0x000fea0003800000 */
.L_x_557:
[----:B0-----:R0:W-:Y:S04]  /*d120*/  STG.E.128 desc[UR54][R48.64], R40 ;  /* 0x0000002830007986 */ /* 0x0011e8000c101d36 */
[----:B-1----:R0:W-:Y:S02]  /*d130*/  @!P2 STG.E.128 desc[UR54][R50.64], R44 ;  /* 0x0000002c3200a986 */ /* 0x0021e4000c101d36 */
.L_x_556:
[----:B------:R-:W-:Y:S05]  /*d140*/  BSYNC B1 ;  /* 0x0000000000017941 */ /* 0x000fea0003800000 */
.L_x_555:
        /* <DEDUP_REMOVED lines=8> */
[----:B------:R-:W-:-:S04]  /*d1d0*/  LEA.HI R41, R41, R40, RZ, 0x5 ;  /* 0x0000002829297211 */ /* 0x000fc800078f28ff */
[----:B------:R-:W-:-:S05]  /*d1e0*/  LEA.HI.SX32 R41, R41, R26, 0x1b ;  /* 0x0000001a29297211 */ /* 0x000fca00078fdaff */
[----:B------:R-:W-:-:S05]  /*d1f0*/  IMAD.SHL.U32 R43, R41, 0x10, RZ ;  /* 0x00000010292b7824 */ /* 0x000fca00078e00ff */
        /* <DEDUP_REMOVED lines=28> */
[----:B------:R-:W-:Y:S01]  /*d3c0*/  IMAD.MOV.U32 R52, RZ, RZ, R41 ;  /* 0x000000ffff347224 */ /* 0x000fe200078e0029 */
[----:B------:R-:W-:Y:S01]  /*d3d0*/  SHF.L.U32 R40, R54, 0x8, RZ ;  /* 0x0000000836287819 */ /* 0x000fe200000006ff */
[----:B------:R-:W-:Y:S01]  /*d3e0*/  IMAD.MOV.U32 R54, RZ, RZ, R42 ;  /* 0x000000ffff367224 */ /* 0x000fe200078e002a */
[----:B------:R-:W-:Y:S02]  /*d3f0*/  SHF.R.U32.HI R58, RZ, 0x8, R71 ;  /* 0x00000008ff3a7819 */ /* 0x000fe40000011647 */
[----:B------:R-:W-:Y:S01]  /*d400*/  LOP3.LUT R55, R55, 0xff00, R40, 0xf8, !PT ;  /* 0x0000ff0037377812 */ /* 0x000fe200078ef828 */
[----:B------:R-:W-:Y:S01]  /*d410*/  IMAD.SHL.U32 R40, R65, 0x100, RZ ;  /* 0x0000010041287824 */ /* 0x000fe200078e00ff */
[----:B------:R-:W-:Y:S01]  /*d420*/  SHF.R.U32.HI R66, RZ, 0x10, R83 ;  /* 0x00000010ff427819 */ /* 0x000fe20000011653 */
[----:B------:R-:W-:Y:S01]  /*d430*/  IMAD.SHL.U32 R44, R58, 0x100, RZ ;  /* 0x000001003a2c7824 */ /* 0x000fe200078e00ff */
[----:B------:R-:W-:-:S02]  /*d440*/  LOP3.LUT R61, R83, 0xff0000ff, RZ, 0xc0, !PT ;  /* 0xff0000ff533d7812 */ /* 0x000fc400078ec0ff */
[----:B------:R-:W-:Y:S02]  /*d450*/  SHF.R.U32.HI R67, RZ, 0x10, R81 ;  /* 0x00000010ff437819 */ /* 0x000fe40000011651 */
[----:B------:R-:W-:Y:S02]  /*d460*/  SHF.R.U32.HI R60, RZ, 0x8, R69 ;  /* 0x00000008ff3c7819 */ /* 0x000fe40000011645 */
[----:B------:R-:W-:Y:S02]  /*d470*/  LOP3.LUT R63, R71, 0xff0000ff, RZ, 0xc0, !PT ;  /* 0xff0000ff473f7812 */ /* 0x000fe400078ec0ff */
[----:B------:R-:W-:Y:S01]  /*d480*/  LOP3.LUT R61, R61, 0xff00, R40, 0xf8, !PT ;  /* 0x0000ff003d3d7812 */ /* 0x000fe200078ef828 */
[----:B------:R-:W-:Y:S01]  /*d490*/  IMAD.U32 R40, R66, 0x10000, RZ ;  /* 0x0001000042287824 */ /* 0x000fe200078e00ff */
[----:B------:R-:W-:Y:S01]  /*d4a0*/  SHF.L.U32 R42, R67, 0x10, RZ ;  /* 0x00000010432a7819 */ /* 0x000fe200000006ff */
[----:B------:R-:W-:Y:S01]  /*d4b0*/  IMAD.SHL.U32 R41, R60, 0x100, RZ ;  /* 0x000001003c297824 */ /* 0x000fe200078e00ff */
[----:B------:R-:W-:-:S02]  /*d4c0*/  LOP3.LUT R67, R63, 0xff00, R44, 0xf8, !PT ;  /* 0x0000ff003f437812 */ /* 0x000fc400078ef82c */
[----:B------:R-:W-:Y:S02]  /*d4d0*/  LOP3.LUT R56, R69, 0xff0000ff, RZ, 0xc0, !PT ;  /* 0xff0000ff45387812 */ /* 0x000fe400078ec0ff */
[----:B------:R-:W-:Y:S02]  /*d4e0*/  F2FP.F16.E4M3.UNPACK_B R63, R151.H1 ;  /* 0x00000097ff3f723e */ /* 0x000fe400030006ff */
[----:B------:R-:W-:Y:S02]  /*d4f0*/  F2FP.F16.E4M3.UNPACK_B R60, R59.H1 ;  /* 0x0000003bff3c723e */ /* 0x000fe400030006ff */
[----:B------:R-:W-:Y:S02]  /*d500*/  F2FP.F16.E4M3.UNPACK_B R58, R57.H1 ;  /* 0x00000039ff3a723e */ /* 0x000fe400030006ff */
[----:B------:R-:W-:Y:S02]  /*d510*/  SHF.R.U32.HI R62, RZ, 0x10, R69 ;  /* 0x00000010ff3e7819 */ /* 0x000fe40000011645 */
[----:B------:R-:W-:-:S02]  /*d520*/  LOP3.LUT R40, R61, 0xff0000, R40, 0xf8, !PT ;  /* 0x00ff00003d287812 */ /* 0x000fc400078ef828 */
[----:B------:R-:W-:Y:S01]  /*d530*/  LOP3.LUT R65, R56, 0xff00, R41, 0xf8, !PT ;  /* 0x0000ff0038417812 */ /* 0x000fe200078ef829 */
[----:B------:R-:W-:Y:S01]  /*d540*/  HADD2.F32 R41, -RZ, R63.H0_H0 ;  /* 0x2000003fff297230 */ /* 0x000fe20000004100 */
[----:B------:R-:W-:Y:S01]  /*d550*/  LOP3.LUT R42, R55, 0xff0000, R42, 0xf8, !PT ;  /* 0x00ff0000372a7812 */ /* 0x000fe200078ef82a */
[----:B------:R-:W-:Y:S01]  /*d560*/  HADD2.F32 R56, -RZ, R60.H0_H0 ;  /* 0x2000003cff387230 */ /* 0x000fe20000004100 */
[----:B------:R-:W-:Y:S01]  /*d570*/  F2FP.F16.E4M3.UNPACK_B R61, R153.H1 ;  /* 0x00000099ff3d723e */ /* 0x000fe200030006ff */
[----:B------:R-:W-:Y:S01]  /*d580*/  HADD2.F32 R55, -RZ, R58.H0_H0 ;  /* 0x2000003aff377230 */ /* 0x000fe20000004100 */
[----:B------:R-:W-:Y:S01]  /*d590*/  SHF.R.U32.HI R64, RZ, 0x10, R71 ;  /* 0x00000010ff407819 */ /* 0x000fe20000011647 */
[----:B------:R-:W-:Y:S02]  /*d5a0*/  IMAD.U32 R44, R62, 0x10000, RZ ;  /* 0x000100003e2c7824 */ /* 0x000fe400078e00ff */
[----:B------:R-:W-:Y:S01]  /*d5b0*/  FMUL.FTZ R66, R56, R41 ;  /* 0x0000002938427220 */ /* 0x000fe20000410000 */
[----:B------:R-:W-:-:S02]  /*d5c0*/  HADD2.F32 R62, -RZ, R61.H0_H0 ;  /* 0x2000003dff3e7230 */ /* 0x000fc40000004100 */
[C---:B------:R-:W-:Y:S01]  /*d5d0*/  FMUL.FTZ R69, R55.reuse, R41 ;  /* 0x0000002937457220 */ /* 0x040fe20000410000 */
[----:B------:R-:W-:Y:S01]  /*d5e0*/  IMAD.U32 R64, R64, 0x10000, RZ ;  /* 0x0001000040407824 */ /* 0x000fe200078e00ff */
[----:B------:R-:W-:Y:S01]  /*d5f0*/  F2FP.F16.E4M3.UNPACK_B R151, R151 ;  /* 0x00000097ff97723e */ /* 0x000fe200020006ff */
[----:B------:R-:W-:Y:S02]  /*d600*/  HADD2.F32 R58, -RZ, R58.H1_H1 ;  /* 0x3000003aff3a7230 */ /* 0x000fe40000004100 */
[-C--:B------:R-:W-:Y:S01]  /*d610*/  FFMA.FTZ R55, R55, R62.reuse, -R66 ;  /* 0x0000003e37377223 */ /* 0x080fe20000010842 */
[----:B------:R-:W-:Y:S01]  /*d620*/  FFMA.FTZ R56, R56, R62, R69 ;  /* 0x0000003e38387223 */ /* 0x000fe20000010045 */
[----:B------:R-:W-:Y:S01]  /*d630*/  HADD2.F32 R62, -RZ, R63.H1_H1 ;  /* 0x3000003fff3e7230 */ /* 0x000fe20000004100 */
[----:B------:R-:W-:Y:S01]  /*d640*/  LOP3.LUT R41, R67, 0xff0000, R64, 0xf8, !PT ;  /* 0x00ff000043297812 */ /* 0x000fe200078ef840 */
[----:B------:R-:W-:Y:S01]  /*d650*/  HADD2.F32 R63, -RZ, R60.H1_H1 ;  /* 0x3000003cff3f7230 */ /* 0x000fe20000004100 */
[----:B------:R-:W-:Y:S01]  /*d660*/  F2FP.F16.E4M3.UNPACK_B R60, R59 ;  /* 0x0000003bff3c723e */ /* 0x000fe200020006ff */
[----:B------:R-:W-:Y:S01]  /*d670*/  HADD2.F32 R64, -RZ, R61.H1_H1 ;  /* 0x3000003dff407230 */ /* 0x000fe20000004100 */
[----:B------:R-:W-:Y:S01]  /*d680*/  F2FP.F16.E4M3.UNPACK_B R61, R57 ;  /* 0x00000039ff3d723e */ /* 0x000fe200020006ff */
[-C--:B------:R-:W-:Y:S01]  /*d690*/  FMUL.FTZ R66, R58, R62.reuse ;  /* 0x0000003e3a427220 */ /* 0x080fe20000410000 */
[----:B------:R-:W-:Y:S01]  /*d6a0*/  LOP3.LUT R44, R65, 0xff0000, R44, 0xf8, !PT ;  /* 0x00ff0000412c7812 */ /* 0x000fe200078ef82c */
[----:B------:R-:W-:Y:S01]  /*d6b0*/  FMUL.FTZ R57, R63, R62 ;  /* 0x0000003e3f397220 */ /* 0x000fe20000410000 */
[----:B------:R-:W-:Y:S01]  /*d6c0*/  F2FP.F16.E4M3.UNPACK_B R153, R153 ;  /* 0x00000099ff99723e */ /* 0x000fe200020006ff */
[----:B------:R-:W-:Y:S01]  /*d6d0*/  HADD2.F32 R65, -RZ, R151.H0_H0 ;  /* 0x20000097ff417230 */ /* 0x000fe20000004100 */
[----:B------:R-:W-:Y:S01]  /*d6e0*/  F2FP.F16.E4M3.UNPACK_B R67, R152.H1 ;  /* 0x00000098ff43723e */ /* 0x000fe200030006ff */
[----:B------:R-:W-:-:S02]  /*d6f0*/  HADD2.F32 R62, -RZ, R60.H0_H0 ;  /* 0x2000003cff3e7230 */ /* 0x000fc40000004100 */
[-C--:B------:R-:W-:Y:S01]  /*d700*/  FFMA.FTZ R58, R58, R64.reuse, -R57 ;  /* 0x000000403a3a7223 */ /* 0x080fe20000010839 */
[----:B------:R-:W-:Y:S02]  /*d710*/  HADD2.F32 R59, -RZ, R61.H0_H0 ;  /* 0x2000003dff3b7230 */ /* 0x000fe40000004100 */
[----:B------:R-:W-:Y:S01]  /*d720*/  FFMA.FTZ R57, R63, R64, R66 ;  /* 0x000000403f397223 */ /* 0x000fe20000010042 */
[----:B------:R-:W-:Y:S02]  /*d730*/  HADD2.F32 R64, -RZ, R153.H0_H0 ;  /* 0x20000099ff407230 */ /* 0x000fe40000004100 */
[-C--:B------:R-:W-:Y:S01]  /*d740*/  FMUL.FTZ R68, R62, R65.reuse ;  /* 0x000000413e447220 */ /* 0x080fe20000410000 */
[----:B------:R-:W-:Y:S02]  /*d750*/  HADD2.F32 R66, -RZ, R151.H1_H1 ;  /* 0x30000097ff427230 */ /* 0x000fe40000004100 */
[----:B------:R-:W-:Y:S01]  /*d760*/  FMUL.FTZ R65, R59, R65 ;  /* 0x000000413b417220 */ /* 0x000fe20000410000 */
[----:B------:R-:W-:-:S02]  /*d770*/  HADD2.F32 R63, -RZ, R60.H1_H1 ;  /* 0x3000003cff3f7230 */ /* 0x000fc40000004100 */
[-C--:B------:R-:W-:Y:S01]  /*d780*/  FFMA.FTZ R59, R59, R64.reuse, -R68 ;  /* 0x000000403b3b7223 */ /* 0x080fe20000010844 */
[----:B------:R-:W-:Y:S02]  /*d790*/  HADD2.F32 R61, -RZ, R61.H1_H1 ;  /* 0x3000003dff3d7230 */ /* 0x000fe40000004100 */
[----:B------:R-:W-:Y:S01]  /*d7a0*/  FFMA.FTZ R60, R62, R64, R65 ;  /* 0x000000403e3c7223 */ /* 0x000fe20000010041 */
[----:B------:R-:W-:Y:S02]  /*d7b0*/  HADD2.F32 R62, -RZ, R153.H1_H1 ;  /* 0x30000099ff3e7230 */ /* 0x000fe40000004100 */
[----:B------:R-:W-:Y:S01]  /*d7c0*/  FMUL.FTZ R68, R63, R66 ;  /* 0x000000423f447220 */ /* 0x000fe20000410000 */
[----:B------:R-:W-:Y:S01]  /*d7d0*/  F2FP.F16.E4M3.UNPACK_B R64, R46.H1 ;  /* 0x0000002eff40723e */ /* 0x000fe200030006ff */
[C---:B------:R-:W-:Y:S01]  /*d7e0*/  FMUL.FTZ R76, R61.reuse, R66 ;  /* 0x000000423d4c7220 */ /* 0x040fe20000410000 */
[----:B------:R-:W-:Y:S01]  /*d7f0*/  F2FP.F16.E4M3.UNPACK_B R66, R154.H1 ;  /* 0x0000009aff42723e */ /* 0x000fe200030006ff */
[----:B------:R-:W-:Y:S01]  /*d800*/  FFMA.FTZ R70, R61, R62, -R68 ;  /* 0x0000003e3d467223 */ /* 0x000fe20000010844 */
[----:B------:R-:W-:Y:S01]  /*d810*/  F2FP.F16.E4M3.UNPACK_B R61, R54.H1 ;  /* 0x00000036ff3d723e */ /* 0x000fe200030006ff */
[----:B------:R-:W-:-:S02]  /*d820*/  HADD2.F32 R68, -RZ, R67.H0_H0 ;  /* 0x20000043ff447230 */ /* 0x000fc40000004100 */
[----:B------:R-:W-:Y:S01]  /*d830*/  FFMA.FTZ R69, R63, R62, R76 ;  /* 0x0000003e3f457223 */ /* 0x000fe2000001004c */
[----:B------:R-:W-:Y:S01]  /*d840*/  HADD2.F32 R65, -RZ, R64.H0_H0 ;  /* 0x20000040ff417230 */ /* 0x000fe20000004100 */
[----:B------:R-:W-:Y:S01]  /*d850*/  F2FP.F16.E4M3.UNPACK_B R152, R152 ;  /* 0x00000098ff98723e */ /* 0x000fe200020006ff */
[----:B------:R-:W-:Y:S01]  /*d860*/  HADD2.F32 R62, -RZ, R61.H0_H0 ;  /* 0x2000003dff3e7230 */ /* 0x000fe20000004100 */
[----:B------:R-:W-:Y:S01]  /*d870*/  F2FP.F16.E4M3.UNPACK_B R54, R54 ;  /* 0x00000036ff36723e */ /* 0x000fe200020006ff */
        /* <DEDUP_REMOVED lines=9> */
[-C--:B------:R-:W-:Y:S01]  /*d910*/  FMUL.FTZ R62, R64, R67.reuse ;  /* 0x00000043403e7220 */ /* 0x080fe20000410000 */
[----:B------:R-:W-:Y:S01]  /*d920*/  F2FP.F16.E4M3.UNPACK_B R154, R154 ;  /* 0x0000009aff9a723e */ /* 0x000fe200020006ff */
[C---:B------:R-:W-:Y:S01]  /*d930*/  FMUL.FTZ R67, R61.reuse, R67 ;  /* 0x000000433d437220 */ /* 0x040fe20000410000 */
[--C-:B------:R-:W-:Y:S02]  /*d940*/  HADD2.F32 R65, -RZ, R152.reuse.H0_H0 ;  /* 0x20000098ff417230 */ /* 0x100fe40000004100 */
[----:B------:R-:W-:Y:S01]  /*d950*/  FFMA.FTZ R77, R61, R66, -R62 ;  /* 0x000000423d4d7223 */ /* 0x000fe2000001083e */
[----:B------:R-:W-:Y:S01]  /*d960*/  F2FP.F16.E4M3.UNPACK_B R61, R46 ;  /* 0x0000002eff3d723e */ /* 0x000fe200020006ff */
[----:B------:R-:W-:-:S02]  /*d970*/  HADD2.F32 R152, -RZ, R152.H1_H1 ;  /* 0x30000098ff987230 */ /* 0x000fc40000004100 */
[----:B------:R-:W-:Y:S01]  /*d980*/  FFMA.FTZ R79, R64, R66, R67 ;  /* 0x00000042404f7223 */ /* 0x000fe20000010043 */
[--C-:B------:R-:W-:Y:S01]  /*d990*/  HADD2.F32 R46, -RZ, R54.reuse.H0_H0 ;  /* 0x20000036ff2e7230 */ /* 0x100fe20000004100 */
[----:B------:R-:W-:Y:S01]  /*d9a0*/  F2FP.SATFINITE.E4M3.F32.PACK_AB_MERGE_C R55, R58, R55, RZ ;  /* 0x000000373a37723e */ /* 0x000fe200048070ff */
[--C-:B------:R-:W-:Y:S01]  /*d9b0*/  HADD2.F32 R62, -RZ, R61.reuse.H0_H0 ;  /* 0x2000003dff3e7230 */ /* 0x100fe20000004100 */
[----:B------:R-:W-:Y:S01]  /*d9c0*/  F2FP.SATFINITE.E4M3.F32.PACK_AB_MERGE_C R57, R57, R56, RZ ;  /* 0x000000383939723e */ /* 0x000fe200048070ff */
[----:B------:R-:W-:Y:S01]  /*d9d0*/  HADD2.F32 R61, -RZ, R61.H1_H1 ;  /* 0x3000003dff3d7230 */ /* 0x000fe20000004100 */
[----:B------:R-:W-:Y:S01]  /*d9e0*/  F2FP.F16.E4M3.UNPACK_B R58, R52 ;  /* 0x00000034ff3a723e */ /* 0x000fe200020006ff */
[----:B------:R-:W-:Y:S02]  /*d9f0*/  HADD2.F32 R54, -RZ, R54.H1_H1 ;  /* 0x30000036ff367230 */ /* 0x000fe40000004100 */
[----:B------:R-:W-:Y:S01]  /*da00*/  FMUL.FTZ R67, R62, R65 ;  /* 0x000000413e437220 */ /* 0x000fe20000410000 */
[----:B------:R-:W-:-:S02]  /*da10*/  HADD2.F32 R63, -RZ, R154.H0_H0 ;  /* 0x2000009aff3f7230 */ /* 0x000fc40000004100 */
[CC--:B------:R-:W-:Y:S01]  /*da20*/  FMUL.FTZ R71, R61.reuse, R152.reuse ;  /* 0x000000983d477220 */ /* 0x0c0fe20000410000 */
[----:B------:R-:W-:Y:S02]  /*da30*/  HADD2.F32 R154, -RZ, R154.H1_H1 ;  /* 0x3000009aff9a7230 */ /* 0x000fe40000004100 */
[----:B------:R-:W-:Y:S01]  /*da40*/  FMUL.FTZ R65, R46, R65 ;  /* 0x000000412e417220 */ /* 0x000fe20000410000 */
[----:B------:R-:W-:Y:S01]  /*da50*/  FMUL.FTZ R152, R54, R152 ;  /* 0x0000009836987220 */ /* 0x000fe20000410000 */
[----:B------:R-:W-:Y:S01]  /*da60*/  FFMA.FTZ R67, R46, R63, -R67 ;  /* 0x0000003f2e437223 */ /* 0x000fe20000010843 */
[----:B------:R-:W-:Y:S01]  /*da70*/  F2FP.SATFINITE.E4M3.F32.PACK_AB_MERGE_C R56, R70, R59, R55 ;  /* 0x0000003b4638723e */ /* 0x000fe20004807037 */
[-C--:B------:R-:W-:Y:S01]  /*da80*/  FFMA.FTZ R54, R54, R154.reuse, -R71 ;  /* 0x0000009a36367223 */ /* 0x080fe20000010847 */
[----:B------:R-:W-:Y:S01]  /*da90*/  FFMA.FTZ R46, R62, R63, R65 ;  /* 0x0000003f3e2e7223 */ /* 0x000fe20000010041 */
[----:B------:R-:W-:Y:S01]  /*daa0*/  FFMA.FTZ R71, R61, R154, R152 ;  /* 0x0000009a3d477223 */ /* 0x000fe20000010098 */
[----:B------:R-:W-:-:S02]  /*dab0*/  F2FP.F16.E4M3.UNPACK_B R61, R45 ;  /* 0x0000002dff3d723e */ /* 0x000fc400020006ff */
[----:B------:R-:W-:Y:S02]  /*dac0*/  F2FP.F16.E4M3.UNPACK_B R65, R44 ;  /* 0x0000002cff41723e */ /* 0x000fe400020006ff */
[----:B------:R-:W-:Y:S01]  /*dad0*/  F2FP.SATFINITE.E4M3.F32.PACK_AB_MERGE_C R55, R69, R60, R57 ;  /* 0x0000003c4537723e */ /* 0x000fe20004807039 */
[----:B------:R-:W-:Y:S01]  /*dae0*/  HADD2.F32 R59, -RZ, R61.H0_H0 ;  /* 0x2000003dff3b7230 */ /* 0x000fe20000004100 */
        /* <DEDUP_REMOVED lines=24> */
[----:B------:R-:W-:Y:S01]  /*dc70*/  F2FP.SATFINITE.E4M3.F32.PACK_AB_MERGE_C R76, R79, R76, RZ ;  /* 0x0000004c4f4c723e */ /* 0x000fe200048070ff */
[----:B------:R-:W-:Y:S01]  /*dc80*/  HADD2.F32 R44, -RZ, R59.H0_H0 ;  /* 0x2000003bff2c7230 */ /* 0x000fe20000004100 */
[----:B------:R-:W-:Y:S01]  /*dc90*/  F2FP.F16.E4M3.UNPACK_B R66, R41.H1 ;  /* 0x00000029ff42723e */ /* 0x000fe200030006ff */
[----:B------:R-:W-:Y:S02]  /*dca0*/  HADD2.F32 R61, -RZ, R61.H1_H1 ;  /* 0x3000003dff3d7230 */ /* 0x000fe40000004100 */
[----:B------:R-:W-:Y:S01]  /*dcb0*/  FMUL.FTZ R67, R60, R65 ;  /* 0x000000413c437220 */ /* 0x000fe20000410000 */
[----:B------:R-:W-:-:S02]  /*dcc0*/  HADD2.F32 R64, -RZ, R64.H1_H1 ;  /* 0x30000040ff407230 */ /* 0x000fc40000004100 */
[----:B------:R-:W-:Y:S01]  /*dcd0*/  FMUL.FTZ R65, R44, R65 ;  /* 0x000000412c417220 */ /* 0x000fe20000410000 */
[----:B------:R-:W-:Y:S01]  /*dce0*/  HADD2.F32 R59, -RZ, R59.H1_H1 ;  /* 0x3000003bff3b7230 */ /* 0x000fe20000004100 */
[----:B------:R-:W-:Y:S01]  /*dcf0*/  F2FP.SATFINITE.E4M3.F32.PACK_AB_MERGE_C R46, R71, R46, R76 ;  /* 0x0000002e472e723e */ /* 0x000fe2000480704c */
[--C-:B------:R-:W-:Y:S02]  /*dd00*/  HADD2.F32 R63, -RZ, R42.reuse.H0_H0 ;  /* 0x2000002aff3f7230 */ /* 0x100fe40000004100 */
[----:B------:R-:W-:Y:S02]  /*dd10*/  HADD2.F32 R62, -RZ, R42.H1_H1 ;  /* 0x3000002aff3e7230 */ /* 0x000fe40000004100 */
[-C--:B------:R-:W-:Y:S01]  /*dd20*/  FMUL.FTZ R42, R61, R64.reuse ;  /* 0x000000403d2a7220 */ /* 0x080fe20000410000 */
[C---:B------:R-:W-:Y:S01]  /*dd30*/  FMUL.FTZ R64, R59.reuse, R64 ;  /* 0x000000403b407220 */ /* 0x040fe20000410000 */
[----:B------:R-:W-:Y:S01]  /*dd40*/  FFMA.FTZ R70, R60, R63, R65 ;  /* 0x0000003f3c467223 */ /* 0x000fe20000010041 */
[----:B------:R-:W-:Y:S01]  /*dd50*/  F2FP.F16.E4M3.UNPACK_B R65, R41 ;  /* 0x00000029ff41723e */ /* 0x000fe200020006ff */
[-C--:B------:R-:W-:Y:S01]  /*dd60*/  FFMA.FTZ R76, R59, R62.reuse, -R42 ;  /* 0x0000003e3b4c7223 */ /* 0x080fe2000001082a */
[----:B------:R-:W-:Y:S01]  /*dd70*/  F2FP.F16.E4M3.UNPACK_B R42, R43 ;  /* 0x0000002bff2a723e */ /* 0x000fe200020006ff */
[----:B------:R-:W-:Y:S01]  /*dd80*/  FFMA.FTZ R69, R44, R63, -R67 ;  /* 0x0000003f2c457223 */ /* 0x000fe20000010843 */
[-C--:B------:R-:W-:Y:S01]  /*dd90*/  F2FP.F16.E4M3.UNPACK_B R59, R47.reuse ;  /* 0x0000002fff3b723e */ /* 0x080fe200020006ff */
[----:B------:R-:W-:Y:S01]  /*dda0*/  FFMA.FTZ R71, R61, R62, R64 ;  /* 0x0000003e3d477223 */ /* 0x000fe20000010040 */
[----:B------:R-:W-:Y:S01]  /*ddb0*/  F2FP.F16.E4M3.UNPACK_B R60, R47.H1 ;  /* 0x0000002fff3c723e */ /* 0x000fe200030006ff */
[----:B------:R-:W-:Y:S01]  /*ddc0*/  HADD2.F32 R44, -RZ, R42.H0_H0 ;  /* 0x2000002aff2c7230 */ /* 0x000fe20000004100 */
[----:B------:R-:W-:Y:S01]  /*ddd0*/  F2FP.F16.E4M3.UNPACK_B R43, R43.H1 ;  /* 0x0000002bff2b723e */ /* 0x000fe200030006ff */
[----:B------:R-:W-:Y:S01]  /*dde0*/  HADD2.F32 R61, -RZ, R59.H0_H0 ;  /* 0x2000003bff3d7230 */ /* 0x000fe20000004100 */
[-C--:B------:R-:W-:Y:S01]  /*ddf0*/  F2FP.F16.E4M3.UNPACK_B R41, R40.reuse ;  /* 0x00000028ff29723e */ /* 0x080fe200020006ff */
[----:B------:R-:W-:Y:S01]  /*de00*/  HADD2.F32 R67, -RZ, R65.H0_H0 ;  /* 0x20000041ff437230 */ /* 0x000fe20000004100 */
[----:B------:R-:W-:Y:S01]  /*de10*/  F2FP.F16.E4M3.UNPACK_B R62, R40.H1 ;  /* 0x00000028ff3e723e */ /* 0x000fe200030006ff */
[----:B------:R-:W-:Y:S01]  /*de20*/  HADD2.F32 R40, -RZ, R60.H0_H0 ;  /* 0x2000003cff287230 */ /* 0x000fe20000004100 */
[----:B------:R-:W-:Y:S01]  /*de30*/  F2FP.SATFINITE.E4M3.F32.PACK_AB_MERGE_C R69, R76, R69, RZ ;  /* 0x000000454c45723e */ /* 0x000fe200048070ff */
[----:B------:R-:W-:-:S02]  /*de40*/  HADD2.F32 R68, -RZ, R66.H0_H0 ;  /* 0x20000042ff447230 */ /* 0x000fc40000004100 */
[-C--:B------:R-:W-:Y:S01]  /*de50*/  FMUL.FTZ R77, R61, R67.reuse ;  /* 0x000000433d4d7220 */ /* 0x080fe20000410000 */
[----:B------:R-:W-:Y:S02]  /*de60*/  HADD2.F32 R47, -RZ, R43.H0_H0 ;  /* 0x2000002bff2f7230 */ /* 0x000fe40000004100 */
[----:B------:R-:W-:Y:S01]  /*de70*/  FMUL.FTZ R78, R44, R67 ;  /* 0x000000432c4e7220 */ /* 0x000fe20000410000 */
        /* <DEDUP_REMOVED lines=18> */
[----:B------:R-:W-:Y:S02]  /*dfa0*/  HADD2.F32 R41, -RZ, R41.H1_H1 ;  /* 0x30000029ff297230 */ /* 0x000fe40000004100 */
[----:B------:R-:W-:Y:S01]  /*dfb0*/  FMUL.FTZ R40, R42, R65 ;  /* 0x000000412a287220 */ /* 0x000fe20000410000 */
[----:B------:R-:W-:Y:S01]  /*dfc0*/  F2FP.SATFINITE.E4M3.F32.PACK_AB_MERGE_C R70, R71, R70, RZ ;  /* 0x000000464746723e */ /* 0x000fe200048070ff */
[-C--:B------:R-:W-:Y:S01]  /*dfd0*/  FFMA.FTZ R43, R43, R62.reuse, -R44 ;  /* 0x0000003e2b2b7223 */ /* 0x080fe2000001082c */
[----:B------:R-:W-:Y:S01]  /*dfe0*/  FFMA.FTZ R60, R60, R62, R61 ;  /* 0x0000003e3c3c7223 */ /* 0x000fe2000001003d */
[-C--:B------:R-:W-:Y:S01]  /*dff0*/  FFMA.FTZ R42, R42, R41.reuse, -R47 ;  /* 0x000000292a2a7223 */ /* 0x080fe2000001082f */
[----:B------:R-:W-:Y:S01]  /*e000*/  FFMA.FTZ R41, R59, R41, R40 ;  /* 0x000000293b297223 */ /* 0x000fe20000010028 */
[----:B------:R-:W-:Y:S01]  /*e010*/  F2FP.SATFINITE.E4M3.F32.PACK_AB_MERGE_C R57, R52, R57, R69 ;  /* 0x000000393439723e */ /* 0x000fe20004807045 */
[----:B------:R-:W-:Y:S01]  /*e020*/  IMAD.MOV.U32 R40, RZ, RZ, R56 ;  /* 0x000000ffff287224 */ /* 0x000fe200078e0038 */
[----:B------:R-:W-:Y:S01]  /*e030*/  F2FP.SATFINITE.E4M3.F32.PACK_AB_MERGE_C R43, R43, R80, RZ ;  /* 0x000000502b2b723e */ /* 0x000fe200048070ff */
[----:B------:R-:W-:Y:S01]  /*e040*/  IMAD.MOV.U32 R44, RZ, RZ, R55 ;  /* 0x000000ffff2c7224 */ /* 0x000fe200078e0037 */
[----:B------:R-:W-:-:S02]  /*e050*/  F2FP.SATFINITE.E4M3.F32.PACK_AB_MERGE_C R60, R60, R67, RZ ;  /* 0x000000433c3c723e */ /* 0x000fc400048070ff */
[----:B------:R-:W-:Y:S01]  /*e060*/  F2FP.SATFINITE.E4M3.F32.PACK_AB_MERGE_C R43, R42, R77, R43 ;  /* 0x0000004d2a2b723e */ /* 0x000fe2000480702b */
[----:B------:R-:W-:Y:S01]  /*e070*/  IMAD.MOV.U32 R42, RZ, RZ, R54 ;  /* 0x000000ffff2a7224 */ /* 0x000fe200078e0036 */
[----:B------:R-:W-:Y:S02]  /*e080*/  F2FP.SATFINITE.E4M3.F32.PACK_AB_MERGE_C R47, R41, R78, R60 ;  /* 0x0000004e292f723e */ /* 0x000fe4000480703c */
[----:B------:R-:W-:Y:S02]  /*e090*/  F2FP.SATFINITE.E4M3.F32.PACK_AB_MERGE_C R45, R45, R58, R70 ;  /* 0x0000003a2d2d723e */ /* 0x000fe40004807046 */
[----:B------:R-:W-:-:S07]  /*e0a0*/  MOV R41, R57 ;  /* 0x0000003900297202 */ /* 0x000fce0000000f00 */
.L_x_562:
[----:B------:R-:W-:Y:S05]  /*e0b0*/  BSYNC B2 ;  /* 0x0000000000027941 */ /* 0x000fea0003800000 */
.L_x_561:
[----:B0-----:R3:W-:Y:S04]  /*e0c0*/  STG.E.128 desc[UR54][R48.64], R40 ;  /* 0x0000002830007986 */ /* 0x0017e8000c101d36 */
[----:B-1----:R3:W-:Y:S02]  /*e0d0*/  @!P2 STG.E.128 desc[UR54][R50.64], R44 ;  /* 0x0000002c3200a986 */ /* 0x0027e4000c101d36 */
.L_x_560:
[----:B------:R-:W-:Y:S05]  /*e0e0*/  BSYNC B1 ;  /* 0x0000000000017941 */ /* 0x000fea0003800000 */
.L_x_559:
[----:B------:R-:W-:-:S13]  /*e0f0*/  ISETP.NE.AND P2, PT, R36, RZ, PT ;  /* 0x000000ff2400720c */ /* 0x000fda0003f45270 */
[----:B------:R-:W-:Y:S05]  /*e100*/  @!P2 BRA `(.L_x_513) ;  /* 0x0000001000c0a947 */ /* 0x000fea0003800000 */
[----:B0--3--:R-:W3:Y:S01]  /*e110*/  LDL R40, [R1+0x10] ;  /* 0x0000100001287983 */ /* 0x009ee20000100800 */
[----:B------:R-:W-:Y:S01]  /*e120*/  IADD3 R49, P2, P4, R116, R136, R29 ;  /* 0x0000008874317210 */ /* 0x000fe20007c5e01d */
[----:B------:R-:W-:Y:S03]  /*e130*/  BSSY B1, `(.L_x_563) ;  /* 0x00000ed000017945 */ /* 0x000fe60003800000 */
[----:B------:R-:W-:Y:S02]  /*e140*/  IADD3.X R42, R4, R53, R32, P2, P4 ;  /* 0x00000035042a7210 */ /* 0x000fe400017e8420 */
[----:B------:R-:W-:-:S05]  /*e150*/  IADD3 R48, P2, R49, R122, RZ ;  /* 0x0000007a31307210 */ /* 0x000fca0007f5e0ff */
[----:B------:R-:W-:Y:S01]  /*e160*/  IMAD.X R49, R42, 0x1, R123, P2 ;  /* 0x000000012a317824 */ /* 0x000fe200010e067b */
        /* <DEDUP_REMOVED lines=21> */
[--C-:B------:R-:W-:Y:S01]  /*e2c0*/  SHF.R.U32.HI R55, RZ, 0x8, R85.reuse ;  /* 0x00000008ff377819 */ /* 0x100fe20000011655 */
[----:B-1----:R-:W-:Y:S01]  /*e2d0*/  IMAD.MOV.U32 R59, RZ, RZ, R44 ;  /* 0x000000ffff3b7224 */ /* 0x002fe200078e002c */
[----:B------:R-:W-:Y:S01]  /*e2e0*/  LOP3.LUT R54, R85, 0xff0000ff, RZ, 0xc0, !PT ;  /* 0xff0000ff55367812 */ /* 0x000fe200078ec0ff */
[----:B0-----:R-:W-:Y:S01]  /*e2f0*/  IMAD.MOV.U32 R56, RZ, RZ, R40 ;  /* 0x000000ffff387224 */ /* 0x001fe200078e0028 */
[----:B------:R-:W-:Y:S01]  /*e300*/  SHF.R.U32.HI R66, RZ, 0x10, R85 ;  /* 0x00000010ff427819 */ /* 0x000fe20000011655 */
[----:B------:R-:W-:Y:S01]  /*e310*/  IMAD.MOV.U32 R52, RZ, RZ, R46 ;  /* 0x000000ffff347224 */ /* 0x000fe200078e002e */
[----:B------:R-:W-:Y:S01]  /*e320*/  SHF.L.U32 R55, R55, 0x8, RZ ;  /* 0x0000000837377819 */ /* 0x000fe200000006ff */
[----:B------:R-:W-:Y:S01]  /*e330*/  IMAD.MOV.U32 R50, RZ, RZ, R42 ;  /* 0x000000ffff327224 */ /* 0x000fe200078e002a */
[----:B------:R-:W-:Y:S02]  /*e340*/  SHF.R.U32.HI R62, RZ, 0x8, R87 ;  /* 0x00000008ff3e7819 */ /* 0x000fe40000011657 */
[----:B------:R-:W-:-:S02]  /*e350*/  SHF.R.U32.HI R63, RZ, 0x8, R75 ;  /* 0x00000008ff3f7819 */ /* 0x000fc4000001164b */
[----:B------:R-:W-:Y:S01]  /*e360*/  LOP3.LUT R44, R54, 0xff00, R55, 0xf8, !PT ;  /* 0x0000ff00362c7812 */ /* 0x000fe200078ef837 */
[----:B------:R-:W-:Y:S01]  /*e370*/  IMAD.U32 R55, R66, 0x10000, RZ ;  /* 0x0001000042377824 */ /* 0x000fe200078e00ff */
[----:B------:R-:W-:Y:S01]  /*e380*/  SHF.R.U32.HI R61, RZ, 0x8, R73 ;  /* 0x00000008ff3d7819 */ /* 0x000fe20000011649 */
[----:B------:R-:W-:Y:S01]  /*e390*/  IMAD.SHL.U32 R40, R62, 0x100, RZ ;  /* 0x000001003e287824 */ /* 0x000fe200078e00ff */
[----:B------:R-:W-:Y:S02]  /*e3a0*/  SHF.R.U32.HI R64, RZ, 0x10, R87 ;  /* 0x00000010ff407819 */ /* 0x000fe40000011657 */
[----:B------:R-:W-:Y:S01]  /*e3b0*/  LOP3.LUT R57, R87, 0xff0000ff, RZ, 0xc0, !PT ;  /* 0xff0000ff57397812 */ /* 0x000fe200078ec0ff */
[----:B------:R-:W-:Y:S01]  /*e3c0*/  IMAD.SHL.U32 R61, R61, 0x100, RZ ;  /* 0x000001003d3d7824 */ /* 0x000fe200078e00ff */
[----:B------:R-:W-:Y:S02]  /*e3d0*/  LOP3.LUT R60, R75, 0xff0000ff, RZ, 0xc0, !PT ;  /* 0xff0000ff4b3c7812 */ /* 0x000fe400078ec0ff */
[----:B------:R-:W-:-:S02]  /*e3e0*/  SHF.L.U32 R63, R63, 0x8, RZ ;  /* 0x000000083f3f7819 */ /* 0x000fc400000006ff */
[----:B------:R-:W-:Y:S01]  /*e3f0*/  LOP3.LUT R44, R44, 0xff0000, R55, 0xf8, !PT ;  /* 0x00ff00002c2c7812 */ /* 0x000fe200078ef837 */
[----:B------:R-:W-:Y:S01]  /*e400*/  IMAD.U32 R55, R64, 0x10000, RZ ;  /* 0x0001000040377824 */ /* 0x000fe200078e00ff */
[----:B------:R-:W-:Y:S02]  /*e410*/  LOP3.LUT R58, R73, 0xff0000ff, RZ, 0xc0, !PT ;  /* 0xff0000ff493a7812 */ /* 0x000fe400078ec0ff */
[----:B------:R-:W-:Y:S02]  /*e420*/  LOP3.LUT R40, R57, 0xff00, R40, 0xf8, !PT ;  /* 0x0000ff0039287812 */ /* 0x000fe400078ef828 */
[----:B------:R-:W-:Y:S02]  /*e430*/  LOP3.LUT R62, R60, 0xff00, R63, 0xf8, !PT ;  /* 0x0000ff003c3e7812 */ /* 0x000fe400078ef83f */
[----:B------:R-:W-:Y:S02]  /*e440*/  F2FP.F16.E4M3.UNPACK_B R63, R146.H1 ;  /* 0x00000092ff3f723e */ /* 0x000fe400030006ff */
[----:B------:R-:W-:-:S02]  /*e450*/  F2FP.F16.E4M3.UNPACK_B R60, R59.H1 ;  /* 0x0000003bff3c723e */ /* 0x000fc400030006ff */
[----:B------:R-:W-:Y:S01]  /*e460*/  F2FP.F16.E4M3.UNPACK_B R57, R56.H1 ;  /* 0x00000038ff39723e */ /* 0x000fe200030006ff */
[----:B------:R-:W-:Y:S01]  /*e470*/  HADD2.F32 R42, -RZ, R63.H0_H0 ;  /* 0x2000003fff2a7230 */ /* 0x000fe20000004100 */
[----:B------:R-:W-:Y:S02]  /*e480*/  LOP3.LUT R46, R58, 0xff00, R61, 0xf8, !PT ;  /* 0x0000ff003a2e7812 */ /* 0x000fe400078ef83d */
[----:B------:R-:W-:Y:S01]  /*e490*/  SHF.R.U32.HI R67, RZ, 0x10, R75 ;  /* 0x00000010ff437819 */ /* 0x000fe2000001164b */
[----:B------:R-:W-:Y:S01]  /*e4a0*/  HADD2.F32 R54, -RZ, R57.H0_H0 ;  /* 0x20000039ff367230 */ /* 0x000fe20000004100 */
[----:B------:R-:W-:Y:S01]  /*e4b0*/  LOP3.LUT R40, R40, 0xff0000, R55, 0xf8, !PT ;  /* 0x00ff000028287812 */ /* 0x000fe200078ef837 */
[----:B------:R-:W-:Y:S01]  /*e4c0*/  HADD2.F32 R55, -RZ, R60.H0_H0 ;  /* 0x2000003cff377230 */ /* 0x000fe20000004100 */
[----:B------:R-:W-:Y:S01]  /*e4d0*/  F2FP.F16.E4M3.UNPACK_B R58, R148.H1 ;  /* 0x00000094ff3a723e */ /* 0x000fe200030006ff */
[----:B------:R-:W-:Y:S01]  /*e4e0*/  IMAD.U32 R67, R67, 0x10000, RZ ;  /* 0x0001000043437824 */ /* 0x000fe200078e00ff */
[----:B------:R-:W-:Y:S01]  /*e4f0*/  SHF.R.U32.HI R65, RZ, 0x10, R73 ;  /* 0x00000010ff417819 */ /* 0x000fe20000011649 */
[-C--:B------:R-:W-:Y:S01]  /*e500*/  FMUL.FTZ R64, R54, R42.reuse ;  /* 0x0000002a36407220 */ /* 0x080fe20000410000 */
[----:B------:R-:W-:Y:S01]  /*e510*/  FMUL.FTZ R69, R55, R42 ;  /* 0x0000002a37457220 */ /* 0x000fe20000410000 */
[--C-:B------:R-:W-:Y:S01]  /*e520*/  HADD2.F32 R61, -RZ, R58.reuse.H0_H0 ;  /* 0x2000003aff3d7230 */ /* 0x100fe20000004100 */
[----:B------:R-:W-:Y:S01]  /*e530*/  LOP3.LUT R42, R62, 0xff0000, R67, 0xf8, !PT ;  /* 0x00ff00003e2a7812 */ /* 0x000fe200078ef843 */
[----:B------:R-:W-:Y:S01]  /*e540*/  IMAD.U32 R65, R65, 0x10000, RZ ;  /* 0x0001000041417824 */ /* 0x000fe200078e00ff */
[----:B------:R-:W-:Y:S01]  /*e550*/  F2FP.F16.E4M3.UNPACK_B R146, R146 ;  /* 0x00000092ff92723e */ /* 0x000fe200020006ff */
[----:B------:R-:W-:-:S02]  /*e560*/  HADD2.F32 R62, -RZ, R58.H1_H1 ;  /* 0x3000003aff3e7230 */ /* 0x000fc40000004100 */
[-C--:B------:R-:W-:Y:S01]  /*e570*/  FFMA.FTZ R54, R54, R61.reuse, -R69 ;  /* 0x0000003d36367223 */ /* 0x080fe20000010845 */
[----:B------:R-:W-:Y:S01]  /*e580*/  FFMA.FTZ R55, R55, R61, R64 ;  /* 0x0000003d37377223 */ /* 0x000fe20000010040 */
[----:B------:R-:W-:Y:S01]  /*e590*/  HADD2.F32 R64, -RZ, R63.H1_H1 ;  /* 0x3000003fff407230 */ /* 0x000fe20000004100 */
[----:B------:R-:W-:Y:S01]  /*e5a0*/  F2FP.F16.E4M3.UNPACK_B R59, R59 ;  /* 0x0000003bff3b723e */ /* 0x000fe200020006ff */
[----:B------:R-:W-:Y:S01]  /*e5b0*/  HADD2.F32 R61, -RZ, R60.H1_H1 ;  /* 0x3000003cff3d7230 */ /* 0x000fe20000004100 */
[----:B------:R-:W-:Y:S01]  /*e5c0*/  F2FP.F16.E4M3.UNPACK_B R56, R56 ;  /* 0x00000038ff38723e */ /* 0x000fe200020006ff */
[----:B------:R-:W-:Y:S01]  /*e5d0*/  HADD2.F32 R58, -RZ, R57.H1_H1 ;  /* 0x30000039ff3a7230 */ /* 0x000fe20000004100 */
[----:B------:R-:W-:Y:S01]  /*e5e0*/  LOP3.LUT R46, R46, 0xff0000, R65, 0xf8, !PT ;  /* 0x00ff00002e2e7812 */ /* 0x000fe200078ef841 */
[----:B------:R-:W-:Y:S02]  /*e5f0*/  HADD2.F32 R63, -RZ, R146.H0_H0 ;  /* 0x20000092ff3f7230 */ /* 0x000fe40000004100 */
[----:B------:R-:W-:Y:S01]  /*e600*/  FMUL.FTZ R65, R61, R64 ;  /* 0x000000403d417220 */ /* 0x000fe20000410000 */
[----:B------:R-:W-:Y:S01]  /*e610*/  F2FP.F16.E4M3.UNPACK_B R148, R148 ;  /* 0x00000094ff94723e */ /* 0x000fe200020006ff */
[----:B------:R-:W-:Y:S01]  /*e620*/  FMUL.FTZ R64, R58, R64 ;  /* 0x000000403a407220 */ /* 0x000fe20000410000 */
        /* <DEDUP_REMOVED lines=14> */
[----:B------:R-:W-:Y:S01]  /*e710*/  F2FP.F16.E4M3.UNPACK_B R57, R147.H1 ;  /* 0x00000093ff39723e */ /* 0x000fe200030006ff */
[C---:B------:R-:W-:Y:S01]  /*e720*/  FMUL.FTZ R146, R56.reuse, R146 ;  /* 0x0000009238927220 */ /* 0x040fe20000410000 */
[----:B------:R-:W-:Y:S01]  /*e730*/  F2FP.F16.E4M3.UNPACK_B R58, R52.H1 ;  /* 0x00000034ff3a723e */ /* 0x000fe200030006ff */
[----:B------:R-:W-:Y:S01]  /*e740*/  FFMA.FTZ R67, R56, R148, -R61 ;  /* 0x0000009438437223 */ /* 0x000fe2000001083d */
[----:B------:R-:W-:Y:S01]  /*e750*/  F2FP.F16.E4M3.UNPACK_B R61, R149.H1 ;  /* 0x00000095ff3d723e */ /* 0x000fe200030006ff */
[----:B------:R-:W-:Y:S01]  /*e760*/  HADD2.F32 R62, -RZ, R57.H0_H0 ;  /* 0x20000039ff3e7230 */ /* 0x000fe20000004100 */
[----:B------:R-:W-:Y:S01]  /*e770*/  F2FP.F16.E4M3.UNPACK_B R56, R50.H1 ;  /* 0x00000032ff38723e */ /* 0x000fe200030006ff */
[----:B------:R-:W-:-:S02]  /*e780*/  HADD2.F32 R60, -RZ, R58.H0_H0 ;  /* 0x2000003aff3c7230 */ /* 0x000fc40000004100 */
[----:B------:R-:W-:Y:S01]  /*e790*/  FFMA.FTZ R146, R59, R148, R146 ;  /* 0x000000943b927223 */ /* 0x000fe20000010092 */
[----:B------:R-:W-:Y:S01]  /*e7a0*/  HADD2.F32 R63, -RZ, R57.H1_H1 ;  /* 0x30000039ff3f7230 */ /* 0x000fe20000004100 */
[----:B------:R-:W-:Y:S01]  /*e7b0*/  F2FP.F16.E4M3.UNPACK_B R147, R147 ;  /* 0x00000093ff93723e */ /* 0x000fe200020006ff */
[----:B------:R-:W-:Y:S02]  /*e7c0*/  HADD2.F32 R57, -RZ, R56.H0_H0 ;  /* 0x20000038ff397230 */ /* 0x000fe40000004100 */
[----:B------:R-:W-:Y:S01]  /*e7d0*/  FMUL.FTZ R68, R60, R62 ;  /* 0x0000003e3c447220 */ /* 0x000fe20000410000 */
[----:B------:R-:W-:Y:S01]  /*e7e0*/  HADD2.F32 R59, -RZ, R61.H0_H0 ;  /* 0x2000003dff3b7230 */ /* 0x000fe20000004100 */
[----:B------:R-:W-:Y:S01]  /*e7f0*/  F2FP.F16.E4M3.UNPACK_B R50, R50 ;  /* 0x00000032ff32723e */ /* 0x000fe200020006ff */
[----:B------:R-:W-:Y:S02]  /*e800*/  HADD2.F32 R58, -RZ, R58.H1_H1 ;  /* 0x3000003aff3a7230 */ /* 0x000fe40000004100 */
[----:B------:R-:W-:Y:S01]  /*e810*/  FMUL.FTZ R71, R57, R62 ;  /* 0x0000003e39477220 */ /* 0x000fe20000410000 */
[----:B------:R-:W-:-:S02]  /*e820*/  HADD2.F32 R56, -RZ, R56.H1_H1 ;  /* 0x30000038ff387230 */ /* 0x000fc40000004100 */
[----:B------:R-:W-:Y:S01]  /*e830*/  FFMA.FTZ R68, R57, R59, -R68 ;  /* 0x0000003b39447223 */ /* 0x000fe20000010844 */
[----:B------:R-:W-:Y:S02]  /*e840*/  HADD2.F32 R61, -RZ, R61.H1_H1 ;  /* 0x3000003dff3d7230 */ /* 0x000fe40000004100 */
[----:B------:R-:W-:Y:S01]  /*e850*/  FMUL.FTZ R57, R58, R63 ;  /* 0x0000003f3a397220 */ /* 0x000fe20000410000 */
[----:B------:R-:W-:Y:S01]  /*e860*/  FFMA.FTZ R62, R60, R59, R71 ;  /* 0x0000003b3c3e7223 */ /* 0x000fe20000010047 */
[C---:B------:R-:W-:Y:S01]  /*e870*/  FMUL.FTZ R73, R56.reuse, R63 ;  /* 0x0000003f38497220 */ /* 0x040fe20000410000 */
[----:B------:R-:W-:Y:S01]  /*e880*/  F2FP.F16.E4M3.UNPACK_B R149, R149 ;  /* 0x00000095ff95723e */ /* 0x000fe200020006ff */
[-C--:B------:R-:W-:Y:S01]  /*e890*/  FFMA.FTZ R63, R56, R61.reuse, -R57 ;  /* 0x0000003d383f7223 */ /* 0x080fe20000010839 */
[----:B------:R-:W-:Y:S01]  /*e8a0*/  F2FP.F16.E4M3.UNPACK_B R56, R52 ;  /* 0x00000034ff38723e */ /* 0x000fe200020006ff */
[--C-:B------:R-:W-:Y:S02]  /*e8b0*/  HADD2.F32 R59, -RZ, R147.reuse.H0_H0 ;  /* 0x20000093ff3b7230 */ /* 0x100fe40000004100 */
[----:B------:R-:W-:Y:S01]  /*e8c0*/  FFMA.FTZ R73, R58, R61, R73 ;  /* 0x0000003d3a497223 */ /* 0x000fe20000010049 */
[----:B------:R-:W-:Y:S01]  /*e8d0*/  HADD2.F32 R52, -RZ, R50.H0_H0 ;  /* 0x20000032ff347230 */ /* 0x000fe20000004100 */
[----:B------:R-:W-:Y:S01]  /*e8e0*/  F2FP.SATFINITE.E4M3.F32.PACK_AB_MERGE_C R68, R63, R68, RZ ;  /* 0x000000443f44723e */ /* 0x000fe200048070ff */
[----:B------:R-:W-:Y:S01]  /*e8f0*/  HADD2.F32 R57, -RZ, R56.H0_H0 ;  /* 0x20000038ff397230 */ /* 0x000fe20000004100 */
[----:B------:R-:W-:Y:S01]  /*e900*/  F2FP.SATFINITE.E4M3.F32.PACK_AB_MERGE_C R54, R69, R54, RZ ;  /* 0x000000364536723e */ /* 0x000fe200048070ff */
[----:B------:R-:W-:-:S02]  /*e910*/  HADD2.F32 R147, -RZ, R147.H1_H1 ;  /* 0x30000093ff937230 */ /* 0x000fc40000004100 */
[-C--:B------:R-:W-:Y:S01]  /*e920*/  FMUL.FTZ R60, R52, R59.reuse ;  /* 0x0000003b343c7220 */ /* 0x080fe20000410000 */
[----:B------:R-:W-:Y:S02]  /*e930*/  HADD2.F32 R56, -RZ, R56.H1_H1 ;  /* 0x30000038ff387230 */ /* 0x000fe40000004100 */
[C---:B------:R-:W-:Y:S01]  /*e940*/  FMUL.FTZ R61, R57.reuse, R59 ;  /* 0x0000003b393d7220 */ /* 0x040fe20000410000 */
[--C-:B------:R-:W-:Y:S01]  /*e950*/  HADD2.F32 R58, -RZ, R149.reuse.H0_H0 ;  /* 0x20000095ff3a7230 */ /* 0x100fe20000004100 */
[----:B------:R-:W-:Y:S01]  /*e960*/  F2FP.F16.E4M3.UNPACK_B R63, R46 ;  /* 0x0000002eff3f723e */ /* 0x000fe200020006ff */
[----:B------:R-:W-:Y:S02]  /*e970*/  HADD2.F32 R50, -RZ, R50.H1_H1 ;  /* 0x30000032ff327230 */ /* 0x000fe40000004100 */
[-C--:B------:R-:W-:Y:S01]  /*e980*/  FMUL.FTZ R59, R56, R147.reuse ;  /* 0x00000093383b7220 */ /* 0x080fe20000410000 */
[----:B------:R-:W-:Y:S02]  /*e990*/  HADD2.F32 R149, -RZ, R149.H1_H1 ;  /* 0x30000095ff957230 */ /* 0x000fe40000004100 */
[-C--:B------:R-:W-:Y:S01]  /*e9a0*/  FFMA.FTZ R52, R52, R58.reuse, -R61 ;  /* 0x0000003a34347223 */ /* 0x080fe2000001083d */
[----:B------:R-:W-:Y:S01]  /*e9b0*/  FFMA.FTZ R60, R57, R58, R60 ;  /* 0x0000003a393c7223 */ /* 0x000fe2000001003c */
[C---:B------:R-:W-:Y:S01]  /*e9c0*/  FMUL.FTZ R147, R50.reuse, R147 ;  /* 0x0000009332937220 */ /* 0x040fe20000410000 */
[----:B------:R-:W-:Y:S01]  /*e9d0*/  F2FP.F16.E4M3.UNPACK_B R58, R45 ;  /* 0x0000002dff3a723e */ /* 0x000fe200020006ff */
[----:B------:R-:W-:Y:S01]  /*e9e0*/  FFMA.FTZ R71, R50, R149, -R59 ;  /* 0x0000009532477223 */ /* 0x000fe2000001083b */
[----:B------:R-:W-:Y:S01]  /*e9f0*/  F2FP.SATFINITE.E4M3.F32.PACK_AB_MERGE_C R66, R66, R55, RZ ;  /* 0x000000374242723e */ /* 0x000fe200048070ff */
[----:B------:R-:W-:Y:S01]  /*ea00*/  FFMA.FTZ R147, R56, R149, R147 ;  /* 0x0000009538937223 */ /* 0x000fe20000010093 */
[----:B------:R-:W-:Y:S01]  /*ea10*/  F2FP.F16.E4M3.UNPACK_B R57, R41 ;  /* 0x00000029ff39723e */ /* 0x000fe200020006ff */
[--C-:B------:R-:W-:Y:S01]  /*ea20*/  HADD2.F32 R59, -RZ, R58.reuse.H0_H0 ;  /* 0x2000003aff3b7230 */ /* 0x100fe20000004100 */
[----:B------:R-:W-:Y:S01]  /*ea30*/  F2FP.SATFINITE.E4M3.F32.PACK_AB_MERGE_C R55, R67, R64, R54 ;  /* 0x000000404337723e */ /* 0x000fe20004807036 */
[----:B------:R-:W-:Y:S01]  /*ea40*/  HADD2.F32 R64, -RZ, R63.H0_H0 ;  /* 0x2000003fff407230 */ /* 0x000fe20000004100 */
[----:B------:R-:W-:Y:S01]  /*ea50*/  F2FP.F16.E4M3.UNPACK_B R61, R44 ;  /* 0x0000002cff3d723e */ /* 0x000fe200020006ff */
[----:B------:R-:W-:Y:S01]  /*ea60*/  HADD2.F32 R56, -RZ, R57.H0_H0 ;  /* 0x20000039ff387230 */ /* 0x000fe20000004100 */
[----:B------:R-:W-:Y:S01]  /*ea70*/  F2FP.SATFINITE.E4M3.F32.PACK_AB_MERGE_C R50, R73, R62, RZ ;  /* 0x0000003e4932723e */ /* 0x000fe200048070ff */
[----:B------:R-:W-:Y:S01]  /*ea80*/  HADD2.F32 R63, -RZ, R63.H1_H1 ;  /* 0x3000003fff3f7230 */ /* 0x000fe20000004100 */
[----:B------:R-:W-:Y:S01]  /*ea90*/  F2FP.SATFINITE.E4M3.F32.PACK_AB_MERGE_C R54, R146, R65, R66 ;  /* 0x000000419236723e */ /* 0x000fe20004807042 */
[----:B------:R-:W-:Y:S01]  /*eaa0*/  HADD2.F32 R62, -RZ, R61.H0_H0 ;  /* 0x2000003dff3e7230 */ /* 0x000fe20000004100 */
[----:B------:R-:W-:Y:S01]  /*eab0*/  F2FP.SATFINITE.E4M3.F32.PACK_AB_MERGE_C R50, R147, R60, R50 ;  /* 0x0000003c9332723e */ /* 0x000fe20004807032 */
[----:B------:R-:W-:Y:S01]  /*eac0*/  FMUL.FTZ R65, R59, R64 ;  /* 0x000000403b417220 */ /* 0x000fe20000410000 */
[----:B------:R-:W-:-:S02]  /*ead0*/  HADD2.F32 R60, -RZ, R58.H1_H1 ;  /* 0x3000003aff3c7230 */ /* 0x000fc40000004100 */
[C---:B------:R-:W-:Y:S01]  /*eae0*/  FMUL.FTZ R64, R56.reuse, R64 ;  /* 0x0000004038407220 */ /* 0x040fe20000410000 */
[----:B------:R-:W-:Y:S02]  /*eaf0*/  HADD2.F32 R58, -RZ, R57.H1_H1 ;  /* 0x30000039ff3a7230 */ /* 0x000fe40000004100 */
[-C--:B------:R-:W-:Y:S01]  /*eb00*/  FFMA.FTZ R56, R56, R62.reuse, -R65 ;  /* 0x0000003e38387223 */ /* 0x080fe20000010841 */
[----:B------:R-:W-:Y:S02]  /*eb10*/  HADD2.F32 R61, -RZ, R61.H1_H1 ;  /* 0x3000003dff3d7230 */ /* 0x000fe40000004100 */
[-C--:B------:R-:W-:Y:S01]  /*eb20*/  FMUL.FTZ R65, R60, R63.reuse ;  /* 0x0000003f3c417220 */ /* 0x080fe20000410000 */
[----:B------:R-:W-:Y:S01]  /*eb30*/  FFMA.FTZ R57, R59, R62, R64 ;  /* 0x0000003e3b397223 */ /* 0x000fe20000010040 */
[C---:B------:R-:W-:Y:S01]  /*eb40*/  FMUL.FTZ R63, R58.reuse, R63 ;  /* 0x0000003f3a3f7220 */ /* 0x040fe20000410000 */
[----:B------:R-:W-:Y:S01]  /*eb50*/  F2FP.F16.E4M3.UNPACK_B R41, R41.H1 ;  /* 0x00000029ff29723e */ /* 0x000fe200030006ff */
[----:B------:R-:W-:Y:S01]  /*eb60*/  FFMA.FTZ R67, R58, R61, -R65 ;  /* 0x0000003d3a437223 */ /* 0x000fe20000010841 */
[----:B------:R-:W-:Y:S01]  /*eb70*/  F2FP.F16.E4M3.UNPACK_B R59, R45.H1 ;  /* 0x0000002dff3b723e */ /* 0x000fe200030006ff */
[----:B------:R-:W-:Y:S01]  /*eb80*/  FFMA.FTZ R66, R60, R61, R63 ;  /* 0x0000003d3c427223 */ /* 0x000fe2000001003f */
[----:B------:R-:W-:Y:S01]  /*eb90*/  F2FP.F16.E4M3.UNPACK_B R58, R46.H1 ;  /* 0x0000002eff3a723e */ /* 0x000fe200030006ff */
[----:B------:R-:W-:Y:S01]  /*eba0*/  HADD2.F32 R45, -RZ, R41.H0_H0 ;  /* 0x20000029ff2d7230 */ /* 0x000fe20000004100 */
[----:B------:R-:W-:Y:S01]  /*ebb0*/  F2FP.F16.E4M3.UNPACK_B R44, R44.H1 ;  /* 0x0000002cff2c723e */ /* 0x000fe200030006ff */
[--C-:B------:R-:W-:Y:S01]  /*ebc0*/  HADD2.F32 R46, -RZ, R59.reuse.H0_H0 ;  /* 0x2000003bff2e7230 */ /* 0x100fe20000004100 */
[----:B------:R-:W-:Y:S01]  /*ebd0*/  F2FP.SATFINITE.E4M3.F32.PACK_AB_MERGE_C R52, R71, R52, R68 ;  /* 0x000000344734723e */ /* 0x000fe20004807044 */
[----:B------:R-:W-:Y:S01]  /*ebe0*/  HADD2.F32 R60, -RZ, R58.H0_H0 ;  /* 0x2000003aff3c7230 */ /* 0x000fe20000004100 */
[----:B------:R-:W-:Y:S01]  /*ebf0*/  F2FP.F16.E4M3.UNPACK_B R63, R42.H1 ;  /* 0x0000002aff3f723e */ /* 0x000fe200030006ff */
[----:B------:R-:W-:-:S02]  /*ec00*/  HADD2.F32 R59, -RZ, R59.H1_H1 ;  /* 0x3000003bff3b7230 */ /* 0x000fc40000004100 */
[----:B------:R-:W-:Y:S02]  /*ec10*/  HADD2.F32 R62, -RZ, R58.H1_H1 ;  /* 0x3000003aff3e7230 */ /* 0x000fe40000004100 */
[CC--:B------:R-:W-:Y:S01]  /*ec20*/  FMUL.FTZ R64, R46.reuse, R60.reuse ;  /* 0x0000003c2e407220 */ /* 0x0c0fe20000410000 */
[----:B------:R-:W-:Y:S02]  /*ec30*/  HADD2.F32 R41, -RZ, R41.H1_H1 ;  /* 0x30000029ff297230 */ /* 0x000fe40000004100 */
[----:B------:R-:W-:Y:S01]  /*ec40*/  FMUL.FTZ R61, R45, R60 ;  /* 0x0000003c2d3d7220 */ /* 0x000fe20000410000 */
[--C-:B------:R-:W-:Y:S02]  /*ec50*/  HADD2.F32 R58, -RZ, R44.reuse.H0_H0 ;  /* 0x2000002cff3a7230 */ /* 0x100fe40000004100 */
[-C--:B------:R-:W-:Y:S01]  /*ec60*/  FMUL.FTZ R60, R59, R62.reuse ;  /* 0x0000003e3b3c7220 */ /* 0x080fe20000410000 */
[----:B------:R-:W-:Y:S02]  /*ec70*/  HADD2.F32 R44, -RZ, R44.H1_H1 ;  /* 0x3000002cff2c7230 */ /* 0x000fe40000004100 */
[----:B------:R-:W-:Y:S01]  /*ec80*/  FMUL.FTZ R62, R41, R62 ;  /* 0x0000003e293e7220 */ /* 0x000fe20000410000 */
[----:B------:R-:W-:Y:S01]  /*ec90*/  FFMA.FTZ R69, R46, R58, R61 ;  /* 0x0000003a2e457223 */ /* 0x000fe2000001003d */
[----:B------:R-:W-:-:S02]  /*eca0*/  F2FP.F16.E4M3.UNPACK_B R46, R47 ;  /* 0x0000002fff2e723e */ /* 0x000fc400020006ff */
[----:B------:R-:W-:Y:S01]  /*ecb0*/  FFMA.FTZ R70, R59, R44, R62 ;  /* 0x0000002c3b467223 */ /* 0x000fe2000001003e */
[----:B------:R-:W-:Y:S01]  /*ecc0*/  F2FP.F16.E4M3.UNPACK_B R62, R42 ;  /* 0x0000002aff3e723e */ /* 0x000fe200020006ff */
[----:B------:R-:W-:Y:S01]  /*ecd0*/  FFMA.FTZ R71, R41, R44, -R60 ;  /* 0x0000002c29477223 */ /* 0x000fe2000001083c */
[-C--:B------:R-:W-:Y:S01]  /*ece0*/  F2FP.F16.E4M3.UNPACK_B R41, R43.reuse ;  /* 0x0000002bff29723e */ /* 0x080fe200020006ff */
[----:B------:R-:W-:Y:S01]  /*ecf0*/  FFMA.FTZ R68, R45, R58, -R64 ;  /* 0x0000003a2d447223 */ /* 0x000fe20000010840 */
[----:B------:R-:W-:Y:S01]  /*ed00*/  F2FP.F16.E4M3.UNPACK_B R43, R43.H1 ;  /* 0x0000002bff2b723e */ /* 0x000fe200030006ff */
[----:B------:R-:W-:Y:S01]  /*ed10*/  HADD2.F32 R58, -RZ, R46.H0_H0 ;  /* 0x2000002eff3a7230 */ /* 0x000fe20000004100 */
[-C--:B------:R-:W-:Y:S01]  /*ed20*/  F2FP.F16.E4M3.UNPACK_B R42, R40.reuse ;  /* 0x00000028ff2a723e */ /* 0x080fe200020006ff */
[----:B------:R-:W-:Y:S01]  /*ed30*/  HADD2.F32 R65, -RZ, R62.H0_H0 ;  /* 0x2000003eff417230 */ /* 0x000fe20000004100 */
[----:B------:R-:W-:Y:S01]  /*ed40*/  F2FP.F16.E4M3.UNPACK_B R47, R47.H1 ;  /* 0x0000002fff2f723e */ /* 0x000fe200030006ff */
[----:B------:R-:W-:Y:S01]  /*ed50*/  HADD2.F32 R44, -RZ, R41.H0_H0 ;  /* 0x20000029ff2c7230 */ /* 0x000fe20000004100 */
[----:B------:R-:W-:Y:S01]  /*ed60*/  F2FP.F16.E4M3.UNPACK_B R59, R40.H1 ;  /* 0x00000028ff3b723e */ /* 0x000fe200030006ff */
[----:B------:R-:W-:-:S02]  /*ed70*/  HADD2.F32 R45, -RZ, R43.H0_H0 ;  /* 0x2000002bff2d7230 */ /* 0x000fc40000004100 */
[-C--:B------:R-:W-:Y:S01]  /*ed80*/  FMUL.FTZ R73, R58, R65.reuse ;  /* 0x000000413a497220 */ /* 0x080fe20000410000 */
[----:B------:R-:W-:Y:S02]  /*ed90*/  HADD2.F32 R64, -RZ, R63.H0_H0 ;  /* 0x2000003fff407230 */ /* 0x000fe40000004100 */
[C---:B------:R-:W-:Y:S01]  /*eda0*/  FMUL.FTZ R65, R44.reuse, R65 ;  /* 0x000000412c417220 */ /* 0x040fe20000410000 */
[----:B------:R-:W-:Y:S01]  /*edb0*/  HADD2.F32 R61, -RZ, R42.H0_H0 ;  /* 0x2000002aff3d7230 */ /* 0x000fe20000004100 */
[----:B------:R-:W-:Y:S01]  /*edc0*/  F2FP.SATFINITE.E4M3.F32.PACK_AB_MERGE_C R68, R71, R68, RZ ;  /* 0x000000444744723e */ /* 0x000fe200048070ff */
[----:B------:R-:W-:Y:S02]  /*edd0*/  HADD2.F32 R40, -RZ, R47.H0_H0 ;  /* 0x2000002fff287230 */ /* 0x000fe40000004100 */
[----:B------:R-:W-:Y:S01]  /*ede0*/  FMUL.FTZ R75, R45, R64 ;  /* 0x000000402d4b7220 */ /* 0x000fe20000410000 */
[----:B------:R-:W-:Y:S02]  /*edf0*/  HADD2.F32 R60, -RZ, R59.H0_H0 ;  /* 0x2000003bff3c7230 */ /* 0x000fe40000004100 */
[----:B------:R-:W-:Y:S01]  /*ee00*/  FFMA.FTZ R73, R44, R61, -R73 ;  /* 0x0000003d2c497223 */ /* 0x000fe20000010849 */
[----:B------:R-:W-:-:S02]  /*ee10*/  HADD2.F32 R47, -RZ, R47.H1_H1 ;  /* 0x3000002fff2f7230 */ /* 0x000fc40000004100 */
[C---:B------:R-:W-:Y:S01]  /*ee20*/  FMUL.FTZ R72, R40.reuse, R64 ;  /* 0x0000004028487220 */ /* 0x040fe20000410000 */
[----:B------:R-:W-:Y:S02]  /*ee30*/  HADD2.F32 R44, -RZ, R63.H1_H1 ;  /* 0x3000003fff2c7230 */ /* 0x000fe40000004100 */
[-C--:B------:R-:W-:Y:S01]  /*ee40*/  FFMA.FTZ R75, R40, R60.reuse, R75 ;  /* 0x0000003c284b7223 */ /* 0x080fe2000001004b */
[----:B------:R-:W-:Y:S02]  /*ee50*/  HADD2.F32 R43, -RZ, R43.H1_H1 ;  /* 0x3000002bff2b7230 */ /* 0x000fe40000004100 */
[----:B------:R-:W-:Y:S01]  /*ee60*/  FFMA.FTZ R65, R58, R61, R65 ;  /* 0x0000003d3a417223 */ /* 0x000fe20000010041 */
[----:B------:R-:W-:Y:S02]  /*ee70*/  HADD2.F32 R46, -RZ, R46.H1_H1 ;  /* 0x3000002eff2e7230 */ /* 0x000fe40000004100 */
[----:B------:R-:W-:Y:S01]  /*ee80*/  FFMA.FTZ R72, R45, R60, -R72 ;  /* 0x0000003c2d487223 */ /* 0x000fe20000010848 */
[----:B------:R-:W-:-:S02]  /*ee90*/  HADD2.F32 R62, -RZ, R62.H1_H1 ;  /* 0x3000003eff3e7230 */ /* 0x000fc40000004100 */
[-C--:B------:R-:W-:Y:S01]  /*eea0*/  FMUL.FTZ R58, R47, R44.reuse ;  /* 0x0000002c2f3a7220 */ /* 0x080fe20000410000 */
[----:B------:R-:W-:Y:S02]  /*eeb0*/  HADD2.F32 R41, -RZ, R41.H1_H1 ;  /* 0x30000029ff297230 */ /* 0x000fe40000004100 */
[----:B------:R-:W-:Y:S01]  /*eec0*/  FMUL.FTZ R60, R43, R44 ;  /* 0x0000002c2b3c7220 */ /* 0x000fe20000410000 */
        /* <DEDUP_REMOVED lines=11> */
[----:B------:R-:W-:-:S02]  /*ef80*/  F2FP.SATFINITE.E4M3.F32.PACK_AB_MERGE_C R43, R43, R72, RZ ;  /* 0x000000482b2b723e */ /* 0x000fc400048070ff */
[----:B------:R-:W-:Y:S02]  /*ef90*/  F2FP.SATFINITE.E4M3.F32.PACK_AB_MERGE_C R60, R60, R75, RZ ;  /* 0x0000004b3c3c723e */ /* 0x000fe400048070ff */
[----:B------:R-:W-:Y:S01]  /*efa0*/  F2FP.SATFINITE.E4M3.F32.PACK_AB_MERGE_C R43, R44, R73, R43 ;  /* 0x000000492c2b723e */ /* 0x000fe2000480702b */
[----:B------:R-:W-:Y:S01]  /*efb0*/  IMAD.MOV.U32 R44, RZ, RZ, R54 ;  /* 0x000000ffff2c7224 */ /* 0x000fe200078e0036 */
[----:B------:R-:W-:Y:S01]  /*efc0*/  F2FP.SATFINITE.E4M3.F32.PACK_AB_MERGE_C R47, R42, R65, R60 ;  /* 0x000000412a2f723e */ /* 0x000fe2000480703c */
[----:B------:R-:W-:Y:S01]  /*efd0*/  IMAD.MOV.U32 R42, RZ, RZ, R52 ;  /* 0x000000ffff2a7224 */ /* 0x000fe200078e0034 */
[----:B------:R-:W-:Y:S02]  /*efe0*/  F2FP.SATFINITE.E4M3.F32.PACK_AB_MERGE_C R45, R66, R57, R69 ;  /* 0x00000039422d723e */ /* 0x000fe40004807045 */
[----:B------:R-:W-:-:S07]  /*eff0*/  MOV R40, R55 ;  /* 0x0000003700287202 */ /* 0x000fce0000000f00 */
.L_x_564:
[----:B------:R-:W-:Y:S05]  /*f000*/  BSYNC B1 ;  /* 0x0000000000017941 */ /* 0x000fea0003800000 */
.L_x_563:
[----:B0-----:R4:W-:Y:S01]  /*f010*/  STG.E.128 desc[UR54][R48.64], R40 ;  /* 0x0000002830007986 */ /* 0x0019e2000c101d36 */
[----:B------:R-:W-:-:S13]  /*f020*/  ISETP.GE.AND P2, PT, R51, R150, PT ;  /* 0x000000963300720c */ /* 0x000fda0003f46270 */
[----:B------:R-:W-:Y:S05]  /*f030*/  @P2 BRA `(.L_x_513) ;  /* 0x0000000000f42947 */ /* 0x000fea0003800000 */
[--C-:B----4-:R-:W-:Y:S02]  /*f040*/  SHF.R.S32.HI R40, RZ, 0x1f, R51.reuse ;  /* 0x0000001fff287819 */ /* 0x110fe40000011433 */
[----:B------:R-:W-:-:S04]  /*f050*/  IADD3 R51, P2, P4, R116, R136, R51 ;  /* 0x0000008874337210 */ /* 0x000fc80007c5e033 */
[----:B------:R-:W-:Y:S02]  /*f060*/  IADD3.X R40, R4, R53, R40, P2, P4 ;  /* 0x0000003504287210 */ /* 0x000fe400017e8428 */
[----:B------:R-:W-:-:S05]  /*f070*/  IADD3 R122, P2, R51, R122, RZ ;  /* 0x0000007a337a7210 */ /* 0x000fca0007f5e0ff */
[----:B------:R-:W-:-:S05]  /*f080*/  IMAD.X R123, R40, 0x1, R123, P2 ;  /* 0x00000001287b7824 */ /* 0x000fca00010e067b */
[----:B-1----:R0:W-:Y:S01]  /*f090*/  STG.E.128 desc[UR54][R122.64], R44 ;  /* 0x0000002c7a007986 */ /* 0x0021e2000c101d36 */
[----:B------:R-:W-:Y:S05]  /*f0a0*/  BRA `(.L_x_513) ;  /* 0x0000000000d87947 */ /* 0x000fea0003800000 */
.L_x_480:
[----:B------:R-:W-:-:S06]  /*f0b0*/  UISETP.NE.AND UP0, UPT, UR53, 0x3, UPT ;  /* 0x000000033500788c */ /* 0x000fcc000bf05270 */
[----:B------:R-:W-:-:S13]  /*f0c0*/  PLOP3.LUT P1, PT, PT, PT, UP0, 0x80, 0x0 ;  /* 0x000000000000781c */ /* 0x000fda0003f2f008 */
[----:B------:R-:W-:Y:S05]  /*f0d0*/  @!P1 BRA `(.L_x_565) ;  /* 0x0000000000049947 */ /* 0x000fea0003800000 */
[----:B------:R-:W-:Y:S01]  /*f0e0*/  BPT.TRAP 0x1 ;  /* 0x000000040000795c */ /* 0x000fe20000300000 */
.L_x_565:
[----:B------:R-:W-:Y:S01]  /*f0f0*/  LEA R97, R17, R16, 0x3 ;  /* 0x0000001011617211 */ /* 0x000fe200078e18ff */
[----:B------:R-:W-:Y:S01]  /*f100*/  IMAD R96, R24, -0xa0, R2 ;  /* 0xffffff6018607824 */ /* 0x000fe200078e0202 */
[----:B------:R-:W-:Y:S01]  /*f110*/  SHF.L.U32 R98, R169, 0x1f, RZ ;  /* 0x0000001fa9627819 */ /* 0x000fe200000006ff */
[----:B------:R-:W-:Y:S03]  /*f120*/  BSSY B1, `(.L_x_566) ;  /* 0x0000004000017945 */ /* 0x000fe60003800000 */
[----:B------:R-:W1:Y:S01]  /*f130*/  SYNCS.PHASECHK.TRANS64.TRYWAIT P2, [R97+URZ+0x29890], R98 ;  /* 0x02989062610075a7 */ /* 0x000e62000804017f */
[----:B------:R-:W-:Y:S01]  /*f140*/  VIMNMX R96, R96, 0xa0, PT ;  /* 0x000000a060607848 */ /* 0x000fe20003fe0100 */
[----:B-1----:R-:W-:Y:S06]  /*f150*/  @!P2 BRA `(.L_x_567) ;  /* 0x000001800064a947 */ /* 0x002fec0003800000 */
.L_x_798:
[----:B------:R-:W-:Y:S05]  /*f160*/  BSYNC B1 ;  /* 0x0000000000017941 */ /* 0x000fea0003800000 */
.L_x_566:
[----:B------:R-:W-:Y:S01]  /*f170*/  ISETP.GE.AND P2, PT, R168, R96, PT ;  /* 0x00000060a800720c */ /* 0x000fe20003f46270 */
[----:B------:R-:W-:-:S12]  /*f180*/  BSSY B1, `(.L_x_568) ;  /* 0x0000014000017945 */ /* 0x000fd80003800000 */
[----:B------:R-:W-:Y:S05]  /*f190*/  @P2 BRA `(.L_x_569) ;  /* 0x0000000000482947 */ /* 0x000fea0003800000 */
[----:B------:R-:W-:-:S13]  /*f1a0*/  ISETP.NE.AND P2, PT, R34, RZ, PT ;  /* 0x000000ff2200720c */ /* 0x000fda0003f45270 */
[----:B0-----:R-:W0:Y:S04]  /*f1b0*/  @P2 LDS.128 R40, [R47+0x1a400] ;  /* 0x01a400002f282984 */ /* 0x001e280000000c00 */
[----:B0-----:R-:W-:Y:S01]  /*f1c0*/  @P2 STG.E.128 desc[UR54][R48.64], R40 ;  /* 0x0000002830002986 */ /* 0x001fe2000c101d36 */
[----:B------:R-:W-:-:S13]  /*f1d0*/  ISETP.NE.AND P2, PT, R35, RZ, PT ;  /* 0x000000ff2300720c */ /* 0x000fda0003f45270 */
[----:B------:R-:W0:Y:S04]  /*f1e0*/  @P2 LDS.128 R40, [R46+0x1a400] ;  /* 0x01a400002e282984 */ /* 0x000e280000000c00 */
        /* <DEDUP_REMOVED lines=12> */
[----:B0-----:R2:W-:Y:S02]  /*f2b0*/  @P2 STG.E.128 desc[UR54][R48.64+0xa0], R40 ;  /* 0x0000a02830002986 */ /* 0x0015e4000c101d36 */
.L_x_569:
[----:B------:R-:W-:Y:S05]  /*f2c0*/  BSYNC B1 ;  /* 0x0000000000017941 */ /* 0x000fea0003800000 */
.L_x_568:
[----:B------:R-:W-:-:S13]  /*f2d0*/  ISETP.GE.AND P2, PT, R218, R96, PT ;  /* 0x00000060da00720c */ /* 0x000fda0003f46270 */
[----:B------:R-:W-:Y:S05]  /*f2e0*/  @P2 BRA `(.L_x_513) ;  /* 0x0000000000482947 */ /* 0x000fea0003800000 */
[----:B------:R-:W-:-:S13]  /*f2f0*/  ISETP.NE.AND P2, PT, R34, RZ, PT ;  /* 0x000000ff2200720c */ /* 0x000fda0003f45270 */
[----:B0-2---:R-:W0:Y:S04]  /*f300*/  @P2 LDS.128 R40, [R47+0x1c400] ;  /* 0x01c400002f282984 */ /* 0x005e280000000c00 */
        /* <DEDUP_REMOVED lines=16> */
.L_x_513:
[----:B------:R-:W-:Y:S05]  /*f410*/  BSYNC B0 ;  /* 0x0000000000007941 */ /* 0x000fea0003800000 */
.L_x_479:
[----:B01234-:R-:W0:Y:S01]  /*f420*/  S2R R40, SR_TID.X ;  /* 0x0000000000287919 */ /* 0x01fe220000002100 */
[----:B------:R-:W-:Y:S01]  /*f430*/  @!PT LDS RZ, [RZ] ;  /* 0x00000000fffff984 */ /* 0x000fe20000000800 */
[----:B------:R-:W-:Y:S01]  /*f440*/  @!PT LDS RZ, [RZ] ;  /* 0x00000000fffff984 */ /* 0x000fe20000000800 */
[----:B------:R-:W-:Y:S01]  /*f450*/  @!PT LDS RZ, [RZ] ;  /* 0x00000000fffff984 */ /* 0x000fe20000000800 */
[----:B------:R-:W-:Y:S01]  /*f460*/  @!PT LDS RZ, [RZ] ;  /* 0x00000000fffff984 */ /* 0x000fe20000000800 */
[----:B------:R1:W-:Y:S06]  /*f470*/  MEMBAR.ALL.CTA ;  /* 0x0000000000007992 */ /* 0x0003ec0000008000 */
[----:B-1----:R-:W1:Y:S01]  /*f480*/  FENCE.VIEW.ASYNC.S ;  /* 0x00000000000073c6 */ /* 0x002e620000000000 */
[----:B------:R-:W-:Y:S05]  /*f490*/  WARPSYNC.ALL ;  /* 0x0000000000007948 */ /* 0x000fea0003800000 */
[----:B------:R-:W-:Y:S01]  /*f4a0*/  BSSY B0, `(.L_x_570) ;  /* 0x0000009000007945 */ /* 0x000fe20003800000 */
[----:B0-----:R-:W-:Y:S01]  /*f4b0*/  LOP3.LUT R40, R40, 0x7f, RZ, 0xc0, !PT ;  /* 0x0000007f28287812 */ /* 0x001fe200078ec0ff */
[----:B-1----:R0:W-:Y:S03]  /*f4c0*/  BAR.SYNC.DEFER_BLOCKING R163, 0x80 ;  /* 0x000200a30000751d */ /* 0x0021e60000010000 */
[----:B------:R-:W-:-:S13]  /*f4d0*/  ISETP.NE.AND P2, PT, R40, RZ, PT ;  /* 0x000000ff2800720c */ /* 0x000fda0003f45270 */
[----:B------:R-:W-:-:S05]  /*f4e0*/  @!P2 VIADD R40, R97, 0x298a0 ;  /* 0x000298a06128a836 */ /* 0x000fca0000000000 */
[----:B------:R-:W-:-:S04]  /*f4f0*/  @!P2 PRMT R40, RZ, 0x654, R40 ;  /* 0x00000654ff28a816 */ /* 0x000fc80000000028 */
[----:B------:R0:W-:Y:S01]  /*f500*/  @!P2 SYNCS.ARRIVE.TRANS64.RED.A1T0 RZ, [R40+URZ], RZ ;  /* 0x000000ff28ffa9a7 */ /* 0x0001e2000810043f */
[----:B------:R-:W-:Y:S05]  /*f510*/  @!P1 BRA `(.L_x_571) ;  /* 0x0000000000049947 */ /* 0x000fea0003800000 */
[----:B------:R-:W-:Y:S01]  /*f520*/  BPT.TRAP 0x1 ;  /* 0x000000040000795c */ /* 0x000fe20000300000 */
.L_x_571:
[----:B------:R-:W-:Y:S05]  /*f530*/  BSYNC B0 ;  /* 0x0000000000007941 */ /* 0x000fea0003800000 */
.L_x_570:
[----:B------:R-:W1:Y:S01]  /*f540*/  SYNCS.PHASECHK.TRANS64.TRYWAIT P1, [R97+URZ+0x298b0], R98 ;  /* 0x0298b062610075a7 */ /* 0x000e62000802017f */
[----:B------:R-:W-:Y:S01]  /*f550*/  ULDC UR42, c[0x0][0x320] ;  /* 0x0000c800002a7ab9 */ /* 0x000fe20000000800 */
[----:B------:R-:W-:Y:S01]  /*f560*/  ULDC.64 UR40, c[0x0][0x328] ;  /* 0x0000ca0000287ab9 */ /* 0x000fe20000000a00 */
[----:B------:R-:W-:Y:S01]  /*f570*/  ULDC.64 UR38, c[0x0][0x318] ;  /* 0x0000c60000267ab9 */ /* 0x000fe20000000a00 */
[----:B------:R-:W-:Y:S01]  /*f580*/  BSSY B0, `(.L_x_572) ;  /* 0x0000003000007945 */ /* 0x000fe20003800000 */
[----:B------:R-:W-:-:S03]  /*f590*/  IMAD R41, R17, 0x5000, R209 ;  /* 0x0000500011297824 */ /* 0x000fc600078e02d1 */
[----:B-1----:R-:W-:Y:S05]  /*f5a0*/  @!P1 BRA `(.L_x_573) ;  /* 0x0000017c00649947 */ /* 0x002fea0003800000 */
.L_x_799:
[----:B------:R-:W-:Y:S05]  /*f5b0*/  BSYNC B0 ;  /* 0x0000000000007941 */ /* 0x000fea0003800000 */
.L_x_572:
[----:B------:R-:W-:Y:S01]  /*f5c0*/  ISETP.GE.AND P1, PT, R168, R96, PT ;  /* 0x00000060a800720c */ /* 0x000fe20003f26270 */
[----:B------:R-:W-:Y:S01]  /*f5d0*/  BSSY B0, `(.L_x_574) ;  /* 0x000001a000007945 */ /* 0x000fe20003800000 */
[C---:B------:R-:W-:Y:S01]  /*f5e0*/  IMAD.IADD R48, R16.reuse, 0x1, R41 ;  /* 0x0000000110307824 */ /* 0x040fe200078e0229 */
[-C--:B------:R-:W-:Y:S01]  /*f5f0*/  IADD3 R49, R16, R41.reuse, R124 ;  /* 0x0000002910317210 */ /* 0x080fe20007ffe07c */
[----:B------:R-:W-:Y:S01]  /*f600*/  IMAD.WIDE R44, R24, 0xa0, R118 ;  /* 0x000000a0182c7825 */ /* 0x000fe200078e0276 */
[CC--:B------:R-:W-:Y:S02]  /*f610*/  IADD3 R50, R16.reuse, R41.reuse, R121 ;  /* 0x0000002910327210 */ /* 0x0c0fe40007ffe079 */
[----:B------:R-:W-:-:S06]  /*f620*/  IADD3 R51, R16, R41, R130 ;  /* 0x0000002910337210 */ /* 0x000fcc0007ffe082 */
[----:B------:R-:W-:Y:S05]  /*f630*/  @P1 BRA `(.L_x_575) ;  /* 0x00000000004c1947 */ /* 0x000fea0003800000 */
[----:B0-----:R-:W-:Y:S02]  /*f640*/  IMAD.MOV.U32 R40, RZ, RZ, R114 ;  /* 0x000000ffff287224 */ /* 0x001fe400078e0072 */
[----:B------:R-:W-:Y:S02]  /*f650*/  IMAD.MOV.U32 R41, RZ, RZ, R33 ;  /* 0x000000ffff297224 */ /* 0x000fe400078e0021 */
[----:B------:R-:W-:Y:S02]  /*f660*/  IMAD R43, R45, UR40, RZ ;  /* 0x000000282d2b7c24 */ /* 0x000fe4000f8e02ff */
[----:B------:R-:W-:-:S04]  /*f670*/  IMAD.WIDE.U32 R40, R44, UR40, R40 ;  /* 0x000000282c287c25 */ /* 0x000fc8000f8e0028 */
[----:B------:R-:W-:Y:S01]  /*f680*/  IMAD R43, R44, UR41, R43 ;  /* 0x000000292c2b7c24 */ /* 0x000fe2000f8e022b */
[----:B------:R-:W-:-:S04]  /*f690*/  IADD3 R46, P1, R40, UR38, RZ ;  /* 0x00000026282e7c10 */ /* 0x000fc8000ff3e0ff */
[----:B------:R-:W-:Y:S02]  /*f6a0*/  IADD3.X R47, R41, UR39, R43, P1, !PT ;  /* 0x00000027292f7c10 */ /* 0x000fe40008ffe42b */
[----:B------:R-:W-:-:S13]  /*f6b0*/  ISETP.GE.AND P1, PT, R18, UR42, PT ;  /* 0x0000002a12007c0c */ /* 0x000fda000bf26270 */
[----:B------:R-:W0:Y:S04]  /*f6c0*/  @!P1 LDS.128 R40, [R48+0xa400] ;  /* 0x00a4000030289984 */ /* 0x000e280000000c00 */
[----:B0-----:R-:W-:Y:S01]  /*f6d0*/  @!P1 STG.E.128 desc[UR54][R46.64], R40 ;  /* 0x000000282e009986 */ /* 0x001fe2000c101d36 */
        /* <DEDUP_REMOVED lines=8> */
[----:B0-----:R2:W-:Y:S02]  /*f760*/  @!P1 STG.E.128 desc[UR54][R46.64+0x60], R40 ;  /* 0x000060282e009986 */ /* 0x0015e4000c101d36 */
.L_x_575:
[----:B------:R-:W-:Y:S05]  /*f770*/  BSYNC B0 ;  /* 0x0000000000007941 */ /* 0x000fea0003800000 */
.L_x_574:
[----:B------:R-:W-:Y:S01]  /*f780*/  ISETP.GE.AND P1, PT, R218, R96, PT ;  /* 0x00000060da00720c */ /* 0x000fe20003f26270 */
[----:B------:R-:W-:-:S12]  /*f790*/  BSSY B0, `(.L_x_576) ;  /* 0x0000017000007945 */ /* 0x000fd80003800000 */
[----:B------:R-:W-:Y:S05]  /*f7a0*/  @P1 BRA `(.L_x_577) ;  /* 0x0000000000541947 */ /* 0x000fea0003800000 */
[----:B--2---:R-:W-:Y:S01]  /*f7b0*/  IADD3 R43, P1, R44, 0x80, RZ ;  /* 0x000000802c2b7810 */ /* 0x004fe20007f3e0ff */
[----:B0-----:R-:W-:Y:S02]  /*f7c0*/  IMAD.MOV.U32 R40, RZ, RZ, R114 ;  /* 0x000000ffff287224 */ /* 0x001fe400078e0072 */
[----:B------:R-:W-:Y:S01]  /*f7d0*/  IMAD.MOV.U32 R41, RZ, RZ, R33 ;  /* 0x000000ffff297224 */ /* 0x000fe200078e0021 */
[----:B------:R-:W-:Y:S01]  /*f7e0*/  IADD3.X R44, RZ, R45, RZ, P1, !PT ;  /* 0x0000002dff2c7210 */ /* 0x000fe20000ffe4ff */
[----:B------:R-:W-:-:S04]  /*f7f0*/  IMAD.WIDE.U32 R40, R43, UR40, R40 ;  /* 0x000000282b287c25 */ /* 0x000fc8000f8e0028 */
[----:B------:R-:W-:-:S04]  /*f800*/  IMAD R44, R44, UR40, RZ ;  /* 0x000000282c2c7c24 */ /* 0x000fc8000f8e02ff */
        /* <DEDUP_REMOVED lines=15> */
.L_x_577:
[----:B------:R-:W-:Y:S05]  /*f900*/  BSYNC B0 ;  /* 0x0000000000007941 */ /* 0x000fea0003800000 */
.L_x_576:
[----:B0-23--:R-:W2:Y:S01]  /*f910*/  LDL R40, [R1+0x10] ;  /* 0x0000100001287983 */ /* 0x00dea20000100800 */
[----:B------:R-:W-:Y:S02]  /*f920*/  VIADD R17, R17, 0x1 ;  /* 0x0000000111117836 */ /* 0x000fe40000000000 */
[----:B-1----:R-:W-:Y:S01]  /*f930*/  @!P2 VIADD R97, R97, 0x298c0 ;  /* 0x000298c06161a836 */ /* 0x002fe20000000000 */
[----:B------:R-:W-:Y:S01]  /*f940*/  @!PT LDS RZ, [RZ] ;  /* 0x00000000fffff984 */ /* 0x000fe20000000800 */
[----:B------:R-:W-:Y:S01]  /*f950*/  @!PT LDS RZ, [RZ] ;  /* 0x00000000fffff984 */ /* 0x000fe20000000800 */
[----:B------:R-:W-:Y:S01]  /*f960*/  @!PT LDS RZ, [RZ] ;  /* 0x00000000fffff984 */ /* 0x000fe20000000800 */
[----:B------:R-:W-:Y:S01]  /*f970*/  @!PT LDS RZ, [RZ] ;  /* 0x00000000fffff984 */ /* 0x000fe20000000800 */
[----:B------:R0:W-:Y:S06]  /*f980*/  MEMBAR.ALL.CTA ;  /* 0x0000000000007992 */ /* 0x0001ec0000008000 */
[----:B0-----:R-:W0:Y:S02]  /*f990*/  FENCE.VIEW.ASYNC.S ;  /* 0x00000000000073c6 */ /* 0x001e240000000000 */
[----:B0-----:R0:W-:Y:S01]  /*f9a0*/  BAR.SYNC.DEFER_BLOCKING R163, 0x80 ;  /* 0x000200a30000751d */ /* 0x0011e20000010000 */
[----:B------:R-:W-:-:S02]  /*f9b0*/  ISETP.NE.AND P1, PT, R17, 0x2, PT ;  /* 0x000000021100780c */ /* 0x000fc40003f25270 */
[----:B------:R-:W-:Y:S02]  /*f9c0*/  @!P2 PRMT R97, RZ, 0x654, R97 ;  /* 0x00000654ff61a816 */ /* 0x000fe40000000061 */
[----:B------:R-:W-:Y:S02]  /*f9d0*/  SEL R17, R17, RZ, P1 ;  /* 0x000000ff11117207 */ /* 0x000fe40000800000 */
[----:B------:R0:W-:Y:S01]  /*f9e0*/  @!P2 SYNCS.ARRIVE.TRANS64.RED.A1T0 RZ, [R97+URZ], RZ ;  /* 0x000000ff61ffa9a7 */ /* 0x0001e2000810043f */
[----:B--2---:R-:W-:Y:S02]  /*f9f0*/  LOP3.LUT P4, RZ, R40, 0x2, RZ, 0xc0, !PT ;  /* 0x0000000228ff7812 */ /* 0x004fe4000788c0ff */
[----:B------:R-:W-:-:S04]  /*fa00*/  SEL R40, RZ, 0x1, P1 ;  /* 0x00000001ff287807 */ /* 0x000fc80000800000 */
[----:B------:R-:W-:-:S07]  /*fa10*/  LOP3.LUT R169, R169, R40, RZ, 0x3c, !PT ;  /* 0x00000028a9a97212 */ /* 0x000fce00078e3cff */
[----:B0-----:R-:W-:Y:S05]  /*fa20*/  @P4 BRA `(.L_x_578) ;  /* 0xffffff2c00d84947 */ /* 0x001fea000383ffff */
[----:B------:R-:W0:Y:S01]  /*fa30*/  S2R R41, SR_TID.X ;  /* 0x0000000000297919 */ /* 0x000e220000002100 */
[----:B------:R-:W-:Y:S02]  /*fa40*/  PLOP3.LUT P0, PT, PT, PT, PT, 0x8, 0x0 ;  /* 0x000000000000781c */ /* 0x000fe40003f0e170 */
[----:B0-----:R-:W-:-:S04]  /*fa50*/  SHF.R.U32.HI R41, RZ, 0x7, R41 ;  /* 0x00000007ff297819 */ /* 0x001fc80000011629 */
[----:B------:R-:W-:-:S13]  /*fa60*/  ISETP.NE.AND P4, PT, R41, 0x1, PT ;  /* 0x000000012900780c */ /* 0x000fda0003f85270 */
[----:B------:R-:W-:Y:S06]  /*fa70*/  @!P4 BAR.ARV 0x9, 0x100 ;  /* 0x024400000000cb1d */ /* 0x000fec0000002000 */
.L_x_474:
[----:B------:R-:W-:Y:S05]  /*fa80*/  @P0 BRA `(.L_x_579) ;  /* 0x00000000000c0947 */ /* 0x000fea0003800000 */
[----:B------:R-:W0:Y:S01]  /*fa90*/  FENCE.VIEW.ASYNC.G ;  /* 0x00000000000073c6 */ /* 0x000e220000000100 */
[----:B------:R-:W-:Y:S05]  /*faa0*/  WARPSYNC.ALL ;  /* 0x0000000000007948 */ /* 0x000fea0003800000 */
[----:B0-----:R-:W-:Y:S06]  /*fab0*/  BAR.ARV 0xc, 0x180 ;  /* 0x0306000000007b1d */ /* 0x001fec0000002000 */
.L_x_579:
[----:B------:R-:W-:Y:S01]  /*fac0*/  ULDC.64 UR6, c[0x0][0x998] ;  /* 0x0002660000067ab9 */ /* 0x000fe20000000a00 */
[----:B------:R-:W-:Y:S01]  /*fad0*/  ULDC.64 UR4, c[0x0][0x990] ;  /* 0x0002640000047ab9 */ /* 0x000fe20000000a00 */
[----:B------:R-:W-:Y:S02]  /*fae0*/  ISETP.NE.U32.AND P1, PT, RZ, UR6, PT ;  /* 0x00000006ff007c0c */ /* 0x000fe4000bf25070 */
[----:B------:R-:W-:Y:S02]  /*faf0*/  ISETP.NE.U32.AND P0, PT, RZ, UR4, PT ;  /* 0x00000004ff007c0c */ /* 0x000fe4000bf05070 */
[----:B------:R-:W-:Y:S02]  /*fb00*/  ISETP.NE.AND.EX P1, PT, RZ, UR7, PT, P1 ;  /* 0x00000007ff007c0c */ /* 0x000fe4000bf25310 */
[----:B------:R-:W-:-:S11]  /*fb10*/  ISETP.NE.AND.EX P0, PT, RZ, UR5, PT, P0 ;  /* 0x00000005ff007c0c */ /* 0x000fd6000bf05300 */
[----:B------:R-:W0:Y:S01]  /*fb20*/  @P1 LDC.64 R8, c[0x0][0x9b8] ;  /* 0x00026e00ff081b82 */ /* 0x000e220000000a00 */
[----:B------:R-:W-:-:S07]  /*fb30*/  @P1 SHF.R.S32.HI R15, RZ, 0x1f, R206 ;  /* 0x0000001fff0f1819 */ /* 0x000fce00000114ce */
[----:B------:R-:W1:Y:S08]  /*fb40*/  @P0 LDC.64 R6, c[0x0][0x9a8] ;  /* 0x00026a00ff060b82 */ /* 0x000e700000000a00 */
[----:B------:R-:W2:Y:S08]  /*fb50*/  @P1 LDC.64 R10, c[0x0][0x9c0] ;  /* 0x00027000ff0a1b82 */ /* 0x000eb00000000a00 */
[----:B------:R-:W3:Y:S01]  /*fb60*/  @P0 LDC.64 R12, c[0x0][0x9b0] ;  /* 0x00026c00ff0c0b82 */ /* 0x000ee20000000a00 */
[----:B0-----:R-:W-:-:S02]  /*fb70*/  @P1 IMAD R2, R216, R8, RZ ;  /* 0x00000008d8021224 */ /* 0x001fc400078e02ff */
[----:B------:R-:W-:-:S04]  /*fb80*/  @P1 IMAD.WIDE.U32 R4, R210, R8, RZ ;  /* 0x00000008d2041225 */ /* 0x000fc800078e00ff */
[----:B------:R-:W-:Y:S02]  /*fb90*/  @P1 IMAD R9, R210, R9, R2 ;  /* 0x00000009d2091224 */ /* 0x000fe400078e0202 */
[-C--:B-1----:R-:W-:Y:S02]  /*fba0*/  @P0 IMAD R0, R216, R6.reuse, RZ ;  /* 0x00000006d8000224 */ /* 0x082fe400078e02ff */
[C---:B------:R-:W-:Y:S01]  /*fbb0*/  @P0 IMAD.WIDE.U32 R2, R210.reuse, R6, RZ ;  /* 0x00000006d2020225 */ /* 0x040fe200078e00ff */
[----:B------:R-:W-:Y:S02]  /*fbc0*/  @P1 IADD3 R5, R5, R9, RZ ;  /* 0x0000000905051210 */ /* 0x000fe40007ffe0ff */
[----:B------:R-:W-:Y:S01]  /*fbd0*/  @P0 SHF.R.S32.HI R9, RZ, 0x1f, R206 ;  /* 0x0000001fff090819 */ /* 0x000fe200000114ce */
[----:B------:R-:W-:Y:S02]  /*fbe0*/  @P0 IMAD R7, R210, R7, R0 ;  /* 0x00000007d2070224 */ /* 0x000fe400078e0200 */
[----:B--2---:R-:W-:-:S02]  /*fbf0*/  @P1 IMAD R6, R15, R10, RZ ;  /* 0x0000000a0f061224 */ /* 0x004fc400078e02ff */
[----:B------:R-:W-:Y:S02]  /*fc00*/  @P0 IMAD.IADD R3, R3, 0x1, R7 ;  /* 0x0000000103030824 */ /* 0x000fe400078e0207 */
[C---:B------:R-:W-:Y:S02]  /*fc10*/  @P1 IMAD R11, R206.reuse, R11, R6 ;  /* 0x0000000bce0b1224 */ /* 0x040fe400078e0206 */
[----:B------:R-:W-:-:S04]  /*fc20*/  @P1 IMAD.WIDE.U32 R6, R206, R10, R4 ;  /* 0x0000000ace061225 */ /* 0x000fc800078e0004 */
[-C--:B---3--:R-:W-:Y:S01]  /*fc30*/  @P0 IMAD R0, R9, R12.reuse, RZ ;  /* 0x0000000c09000224 */ /* 0x088fe200078e02ff */
[----:B------:R-:W-:Y:S01]  /*fc40*/  @P1 LEA R8, P3, R6, UR6, 0x2 ;  /* 0x0000000606081c11 */ /* 0x000fe2000f8610ff */
[----:B------:R-:W-:-:S04]  /*fc50*/  @P0 IMAD.WIDE.U32 R2, R206, R12, R2 ;  /* 0x0000000cce020225 */ /* 0x000fc800078e0002 */
[----:B------:R-:W-:Y:S01]  /*fc60*/  @P0 IMAD R9, R206, R13, R0 ;  /* 0x0000000dce090224 */ /* 0x000fe200078e0200 */
[----:B------:R-:W-:Y:S01]  /*fc70*/  @P0 LEA R4, P2, R2, UR4, 0x2 ;  /* 0x0000000402040c11 */ /* 0x000fe2000f8410ff */
[----:B------:R-:W-:Y:S01]  /*fc80*/  @P1 IMAD.IADD R5, R7, 0x1, R11 ;  /* 0x0000000107051824 */ /* 0x000fe200078e020b */
[----:B------:R-:W-:Y:S01]  /*fc90*/  ULDC UR4, c[0x0][0x988] ;  /* 0x0002620000047ab9 */ /* 0x000fe20000000800 */
[----:B------:R-:W-:Y:S02]  /*fca0*/  @P0 IMAD.IADD R3, R3, 0x1, R9 ;  /* 0x0000000103030824 */ /* 0x000fe400078e0209 */
[----:B------:R-:W-:Y:S01]  /*fcb0*/  IMAD.MOV.U32 R0, RZ, RZ, 0x3f800000 ;  /* 0x3f800000ff007424 */ /* 0x000fe200078e00ff */
[----:B------:R-:W-:Y:S02]  /*fcc0*/  @P1 LEA.HI.X R9, R6, UR7, R5, 0x2, P3 ;  /* 0x0000000706091c11 */ /* 0x000fe400098f1405 */
[----:B------:R-:W-:Y:S02]  /*fcd0*/  @P0 LEA.HI.X R5, R2, UR5, R3, 0x2, P2 ;  /* 0x0000000502050c11 */ /* 0x000fe400090f1403 */
[----:B------:R-:W-:Y:S01]  /*fce0*/  MOV R3, 0x3f800000 ;  /* 0x3f80000000037802 */ /* 0x000fe20000000f00 */
[----:B------:R0:W2:Y:S05]  /*fcf0*/  @P1 LDG.E R0, desc[UR54][R8.64] ;  /* 0x0000003608001981 */ /* 0x0000aa000c1e1900 */
[----:B------:R1:W2:Y:S01]  /*fd00*/  @P0 LDG.E R3, desc[UR54][R4.64] ;  /* 0x0000003604030981 */ /* 0x0002a2000c1e1900 */
[----:B------:R-:W-:-:S02]  /*fd10*/  ISETP.GE.AND P1, PT, R158, 0x1, PT ;  /* 0x000000019e00780c */ /* 0x000fc40003f26270 */
[----:B------:R-:W-:Y:S02]  /*fd20*/  CS2R R88, SRZ ;  /* 0x0000000000587805 */ /* 0x000fe4000001ff00 */
[----:B------:R-:W-:Y:S01]  /*fd30*/  PLOP3.LUT P0, PT, PT, PT, PT, 0x80, 0x0 ;  /* 0x000000000000781c */ /* 0x000fe20003f0f070 */
[----:B------:R-:W-:Y:S01]  /*fd40*/  IMAD.MOV.U32 R87, RZ, RZ, RZ ;  /* 0x000000ffff577224 */ /* 0x000fe200078e00ff */
[----:B------:R-:W-:Y:S02]  /*fd50*/  CS2R R6, SRZ ;  /* 0x0000000000067805 */ /* 0x000fe4000001ff00 */
[----:B------:R-:W-:Y:S02]  /*fd60*/  CS2R R10, SRZ ;  /* 0x00000000000a7805 */ /* 0x000fe4000001ff00 */
[----:B0-----:R-:W-:Y:S02]  /*fd70*/  CS2R R8, SRZ ;  /* 0x0000000000087805 */ /* 0x001fe4000001ff00 */
[----:B------:R-:W-:-:S02]  /*fd80*/  CS2R R12, SRZ ;  /* 0x00000000000c7805 */ /* 0x000fc4000001ff00 */
[----:B------:R-:W-:Y:S02]  /*fd90*/  CS2R R14, SRZ ;  /* 0x00000000000e7805 */ /* 0x000fe4000001ff00 */
[----:B-1----:R-:W-:Y:S02]  /*fda0*/  CS2R R4, SRZ ;  /* 0x0000000000047805 */ /* 0x002fe4000001ff00 */
        /* <DEDUP_REMOVED lines=22> */
[----:B------:R-:W-:Y:S01]  /*ff10*/  CS2R R98, SRZ ;  /* 0x0000000000627805 */ /* 0x000fe2000001ff00 */
[----:B------:R-:W-:Y:S01]  /*ff20*/  IMAD.MOV.U32 R68, RZ, RZ, RZ ;  /* 0x000000ffff447224 */ /* 0x000fe200078e00ff */
[----:B------:R-:W-:Y:S01]  /*ff30*/  CS2R R100, SRZ ;  /* 0x0000000000647805 */ /* 0x000fe2000001ff00 */
[----:B------:R-:W-:Y:S02]  /*ff40*/  IMAD.MOV.U32 R72, RZ, RZ, RZ ;  /* 0x000000ffff487224 */ /* 0x000fe400078e00ff */
[----:B------:R-:W-:Y:S02]  /*ff50*/  IMAD.MOV.U32 R103, RZ, RZ, RZ ;  /* 0x000000ffff677224 */ /* 0x000fe400078e00ff */
[----:B--2---:R-:W-:-:S04]  /*ff60*/  FMUL.FTZ R0, R3, R0 ;  /* 0x0000000003007220 */ /* 0x004fc80000410000 */
[----:B------:R-:W-:Y:S01]  /*ff70*/  FMUL.FTZ R2, R0, UR4 ;  /* 0x0000000400027c20 */ /* 0x000fe20008410000 */
[----:B------:R-:W-:Y:S06]  /*ff80*/  @!P1 BRA `(.L_x_580) ;  /* 0x000000e000bc9947 */ /* 0x000fec0003800000 */
[----:B------:R-:W-:-:S03]  /*ff90*/  UMOV UR4, 0xffffffff ;  /* 0xffffffff00047882 */ /* 0x000fc60000000000 */
[----:B------:R-:W-:Y:S05]  /*ffa0*/  BRA.DIV UR4, `(.L_x_581) ;  /* 0x0000017204f87947 */ /* 0x000fea000b800000 */
[----:B------:R0:W1:Y:S02]  /*ffb0*/  SHFL.IDX PT, R201, R234, RZ, 0x1f ;  /* 0x00001fffeac97589 */ /* 0x00006400000e0000 */
.L_x_802:
[----:B------:R-:W-:Y:S01]  /*ffc0*/  ULOP3.LUT UP0, URZ, UR52, 0x9f, URZ, 0xc0, !UPT ;  /* 0x0000009f343f7892 */ /* 0x000fe2000f80c03f */
[----:B-1----:R-:W-:-:S04]  /*ffd0*/  LEA.HI R0, R201, R201, RZ, 0x1 ;  /* 0x000000c9c9007211 */ /* 0x002fc800078f08ff */
[----:B------:R-:W-:Y:S02]  /*ffe0*/  LOP3.LUT R0, R0, 0x3e, RZ, 0xc0, !PT ;  /* 0x0000003e00007812 */ /* 0x000fe400078ec0ff */
[----:B------:R-:W-:Y:S02]  /*fff0*/  PLOP3.LUT P0, PT, PT, PT, UP0, 0x80, 0x0 ;  /* 0x000000000000781c */ /* 0x000fe40003f0f008 */
[----:B------:R-:W-:-:S04]  /*10000*/  IADD3 R0, R201, -R0, RZ ;  /* 0x80000000c9007210 */ /* 0x000fc80007ffe0ff */
[----:B------:R-:W-:-:S04]  /*10010*/  LEA R0, R0, UR52, 0xc ;  /* 0x0000003400007c11 */ /* 0x000fc8000f8e60ff */
[----:B------:R-:W-:-:S04]  /*10020*/  SHF.R.U32.HI R0, RZ, 0x4, R0 ;  /* 0x00000004ff007819 */ /* 0x000fc80000011600 */
[----:B------:R-:W-:Y:S01]  /*10030*/  LOP3.LUT R44, R0, 0x3fff, RZ, 0xc0, !PT ;  /* 0x00003fff002c7812 */ /* 0x000fe200078ec0ff */
[----:B------:R-:W-:Y:S06]  /*10040*/  @!P0 BRA `(.L_x_582) ;  /* 0x0000000000408947 */ /* 0x000fec0003800000 */
[----:B------:R-:W-:Y:S01]  /*10050*/  MOV R0, 0x0 ;  /* 0x0000000000007802 */ /* 0x000fe20000000f00 */
[----:B------:R-:W-:Y:S01]  /*10060*/  ULDC.64 UR4, c[0x4][0xa0] ;  /* 0x0100280000047ab9 */ /* 0x000fe20000000a00 */
[----:B------:R-:W-:Y:S01]  /*10070*/  ULDC.64 UR6, c[0x4][0xa8] ;  /* 0x01002a0000067ab9 */ /* 0x000fe20000000a00 */
[----:B------:R-:W-:Y:S01]  /*10080*/  IMAD.U32 R4, RZ, RZ, UR4 ;  /* 0x00000004ff047e24 */ /* 0x000fe2000f8e00ff */
[----:B------:R1:W2:Y:S01]  /*10090*/  LDC.64 R14, c[0x4][R0] ;  /* 0x01000000000e7b82 */ /* 0x0002a20000000a00 */
        /* <DEDUP_REMOVED lines=8> */
[----:B-1----:R-:W-:-:S07]  /*10120*/  IMAD.MOV.U32 R13, RZ, RZ, RZ ;  /* 0x000000ffff0d7224 */ /* 0x002fce00078e00ff */
[----:B------:R-:W-:-:S07]  /*10130*/  LEPC R20, `(.L_x_582) ;  /* 0x000000001014794e */ /* 0x000fce0000000000 */
[----:B0-2--5:R-:W-:Y:S05]  /*10140*/  CALL.ABS.NOINC R14 ;  /* 0x000000000e007343 */ /* 0x025fea0003c00000 */
.L_x_582:
[----:B------:R-:W-:Y:S02]  /*10150*/  ULDC UR4, c[0x0][0x3f4] ;  /* 0x0000fd0000047ab9 */ /* 0x000fe40000000800 */
[----:B------:R-:W-:-:S13]  /*10160*/  ISETP.LT.AND P0, PT, RZ, UR4, PT ;  /* 0x00000004ff007c0c */ /* 0x000fda000bf01270 */
[----:B------:R-:W-:Y:S05]  /*10170*/  @P0 BRA `(.L_x_583) ;  /* 0x0000000000400947 */ /* 0x000fea0003800000 */
[----:B------:R-:W-:-:S04]  /*10180*/  ULEA.HI UR4, UR43, UR43, URZ, 0x1 ;  /* 0x0000002b2b047291 */ /* 0x000fc8000f8f083f */
[----:B------:R-:W-:-:S04]  /*10190*/  ULOP3.LUT UR4, UR4, 0xfffffffe, URZ, 0xc0, !UPT ;  /* 0xfffffffe04047892 */ /* 0x000fc8000f8ec03f */
[----:B------:R-:W-:-:S06]  /*101a0*/  UIADD3 UR4, UR43, -UR4, URZ ;  /* 0x800000042b047290 */ /* 0x000fcc000fffe03f */
[----:B------:R-:W-:-:S04]  /*101b0*/  MOV R3, UR4 ;  /* 0x0000000400037c02 */ /* 0x000fc80008000f00 */
[----:B------:R-:W-:-:S04]  /*101c0*/  SHF.L.U32 R3, R3, 0x1f, RZ ;  /* 0x0000001f03037819 */ /* 0x000fc800000006ff */
[----:B------:R1:W2:Y:S03]  /*101d0*/  SYNCS.PHASECHK.TRANS64.TRYWAIT P0, [R16+URZ+0x29800], R3 ;  /* 0x02980003100075a7 */ /* 0x0002a6000800017f */
[----:B--2---:R-:W-:Y:S05]  /*101e0*/  @!P0 NANOSLEEP.SYNCS 0x989680 ;  /* 0x009896800000895d */ /* 0x004fea0003900000 */
[----:B------:R-:W2:Y:S01]  /*101f0*/  @!P0 SYNCS.PHASECHK.TRANS64 P0, [R16+URZ+0x29800], R3 ;  /* 0x02980003100085a7 */ /* 0x000ea2000800007f */
[----:B------:R-:W-:Y:S04]  /*10200*/  BSSY B0, `(.L_x_584) ;  /* 0x0000006000007945 */ /* 0x000fe80003800000 */
[----:B--2---:R-:W-:Y:S05]  /*10210*/  @P0 BRA `(.L_x_585) ;  /* 0x0000000000100947 */ /* 0x004fea0003800000 */
.L_x_586:
[----:B--2---:R2:W3:Y:S02]  /*10220*/  SYNCS.PHASECHK.TRANS64.TRYWAIT P0, [R16+URZ+0x29800], R3 ;  /* 0x02980003100075a7 */ /* 0x0044e4000800017f */
[----:B---3--:R-:W-:Y:S05]  /*10230*/  @!P0 NANOSLEEP.SYNCS 0x989680 ;  /* 0x009896800000895d */ /* 0x008fea0003900000 */
[----:B------:R-:W3:Y:S02]  /*10240*/  @!P0 SYNCS.PHASECHK.TRANS64 P0, [R16+URZ+0x29800], R3 ;  /* 0x02980003100085a7 */ /* 0x000ee4000800007f */
[----:B---3--:R-:W-:Y:S05]  /*10250*/  @!P0 BRA `(.L_x_586) ;  /* 0xfffffffc00f08947 */ /* 0x008fea000383ffff */
.L_x_585:
[----:B------:R-:W-:Y:S05]  /*10260*/  BSYNC B0 ;  /* 0x0000000000007941 */ /* 0x000fea0003800000 */
.L_x_584:
[----:B------:R-:W-:Y:S05]  /*10270*/  BRA `(.L_x_587) ;  /* 0x0000006800e47947 */ /* 0x000fea0003800000 */
.L_x_583:
[----:B------:R-:W1:Y:S01]  /*10280*/  LDC.64 R24, c[0x0][0x3e8] ;  /* 0x0000fa00ff187b82 */ /* 0x000e620000000a00 */
[----:B------:R-:W-:Y:S01]  /*10290*/  ULOP3.LUT UP0, URZ, UR52, 0x1bf, URZ, 0xc0, !UPT ;  /* 0x000001bf343f7892 */ /* 0x000fe2000f80c03f */
[----:B-----5:R-:W-:Y:S01]  /*102a0*/  SHF.R.S32.HI R0, RZ, 0x1f, R144 ;  /* 0x0000001fff007819 */ /* 0x020fe20000011490 */
[----:B------:R-:W-:Y:S01]  /*102b0*/  ULDC.64 UR4, c[0x0][0x3f8] ;  /* 0x0000fe0000047ab9 */ /* 0x000fe20000000a00 */
[----:B------:R-:W-:-:S03]  /*102c0*/  ULDC.64 UR6, c[0x0][0x408] ;  /* 0x0001020000067ab9 */ /* 0x000fc60000000a00 */
[----:B------:R-:W-:Y:S01]  /*102d0*/  PLOP3.LUT P0, PT, PT, PT, UP0, 0x80, 0x0 ;  /* 0x000000000000781c */ /* 0x000fe20003f0f008 */
[----:B------:R-:W2:Y:S01]  /*102e0*/  LDC.64 R4, c[0x0][0x400] ;  /* 0x00010000ff047b82 */ /* 0x000ea20000000a00 */
[C---:B------:R-:W-:Y:S02]  /*102f0*/  IMAD R3, R0.reuse, UR4, RZ ;  /* 0x0000000400037c24 */ /* 0x040fe4000f8e02ff */
[----:B------:R-:W-:Y:S02]  /*10300*/  IMAD R7, R0, UR6, RZ ;  /* 0x0000000600077c24 */ /* 0x000fe4000f8e02ff */
[C---:B------:R-:W-:Y:S02]  /*10310*/  IMAD R3, R144.reuse, UR5, R3 ;  /* 0x0000000590037c24 */ /* 0x040fe4000f8e0203 */
[C---:B------:R-:W-:Y:S02]  /*10320*/  IMAD R7, R144.reuse, UR7, R7 ;  /* 0x0000000790077c24 */ /* 0x040fe4000f8e0207 */
[----:B-1----:R-:W-:-:S04]  /*10330*/  IMAD.WIDE.U32 R24, R144, UR4, R24 ;  /* 0x0000000490187c25 */ /* 0x002fc8000f8e0018 */
[----:B------:R-:W-:Y:S02]  /*10340*/  IMAD.IADD R26, R3, 0x1, R25 ;  /* 0x00000001031a7824 */ /* 0x000fe400078e0219 */
[----:B--2---:R-:W-:-:S04]  /*10350*/  IMAD.WIDE.U32 R144, R144, UR6, R4 ;  /* 0x0000000690907c25 */ /* 0x004fc8000f8e0004 */
[----:B------:R-:W-:Y:S01]  /*10360*/  IMAD.IADD R27, R7, 0x1, R145 ;  /* 0x00000001071b7824 */ /* 0x000fe200078e0291 */
        /* <DEDUP_REMOVED lines=8> */
[----:B------:R-:W-:Y:S01]  /*103f0*/  MOV R6, UR6 ;  /* 0x0000000600067c02 */ /* 0x000fe20008000f00 */
[----:B------:R-:W-:Y:S01]  /*10400*/  IMAD.U32 R7, RZ, RZ, UR7 ;  /* 0x00000007ff077e24 */ /* 0x000fe2000f8e00ff */
[----:B------:R-:W-:Y:S01]  /*10410*/  MOV R12, 0x1 ;  /* 0x00000001000c7802 */ /* 0x000fe20000000f00 */
[----:B------:R-:W-:-:S02]  /*10420*/  IMAD.U32 R10, RZ, RZ, UR4 ;  /* 0x00000004ff0a7e24 */ /* 0x000fc4000f8e00ff */
[----:B------:R-:W-:Y:S02]  /*10430*/  IMAD.U32 R11, RZ, RZ, UR5 ;  /* 0x00000005ff0b7e24 */ /* 0x000fe4000f8e00ff */
[----:B------:R-:W-:Y:S02]  /*10440*/  IMAD.MOV.U32 R8, RZ, RZ, 0x70 ;  /* 0x00000070ff087424 */ /* 0x000fe400078e00ff */
[----:B-1----:R-:W-:-:S07]  /*10450*/  IMAD.MOV.U32 R13, RZ, RZ, RZ ;  /* 0x000000ffff0d7224 */ /* 0x002fce00078e00ff */
[----:B------:R-:W-:-:S07]  /*10460*/  LEPC R20, `(.L_x_588) ;  /* 0x000000001014794e */ /* 0x000fce0000000000 */
[----:B0-2---:R-:W-:Y:S05]  /*10470*/  CALL.ABS.NOINC R14 ;  /* 0x000000000e007343 */ /* 0x005fea0003c00000 */
.L_x_588:
[----:B------:R-:W-:Y:S01]  /*10480*/  ULDC.U8 UR4, c[0x0][0x410] ;  /* 0x0001040000047ab9 */ /* 0x000fe20000000000 */
[----:B------:R-:W-:Y:S01]  /*10490*/  BSSY B0, `(.L_x_589) ;  /* 0x000068f000007945 */ /* 0x000fe20003800000 */
[----:B------:R-:W-:Y:S01]  /*104a0*/  ISETP.NE.AND P0, PT, RZ, UR4, PT ;  /* 0x00000004ff007c0c */ /* 0x000fe2000bf05270 */
[----:B------:R-:W-:-:S12]  /*104b0*/  IMAD R8, R205, 0x80, R168 ;  /* 0x00000080cd087824 */ /* 0x000fd800078e02a8 */
[----:B------:R-:W-:Y:S05]  /*104c0*/  @!P0 BRA `(.L_x_590) ;  /* 0x0000003400188947 */ /* 0x000fea0003800000 */
[----:B------:R-:W-:-:S03]  /*104d0*/  UMOV UR4, 0xffffffff ;  /* 0xffffffff00047882 */ /* 0x000fc60000000000 */
[----:B------:R-:W-:Y:S05]  /*104e0*/  BRA.DIV UR4, `(.L_x_591) ;  /* 0x0000016e04d47947 */ /* 0x000fea000b800000 */
[----:B------:R1:W2:Y:S04]  /*104f0*/  SHFL.IDX PT, R5, R24, RZ, 0x1e1f ;  /* 0x001e1fff18057589 */ /* 0x0002a800000e0000 */
[----:B------:R1:W3:Y:S04]  /*10500*/  SHFL.IDX PT, R14, R144, RZ, 0x1e1f ;  /* 0x001e1fff900e7589 */ /* 0x0002e800000e0000 */
[----:B------:R1:W4:Y:S04]  /*10510*/  SHFL.IDX PT, R3, R26, RZ, 0x1e1f ;  /* 0x001e1fff1a037589 */ /* 0x00032800000e0000 */
[----:B------:R1:W0:Y:S02]  /*10520*/  SHFL.IDX PT, R7, R27, RZ, 0x1e1f ;  /* 0x001e1fff1b077589 */ /* 0x00022400000e0000 */
.L_x_808:
[----:B------:R-:W-:Y:S01]  /*10530*/  ULDC UR4, c[0x0][0x448] ;  /* 0x0001120000047ab9 */ /* 0x000fe20000000800 */
[----:B------:R-:W-:Y:S01]  /*10540*/  BSSY B1, `(.L_x_592) ;  /* 0x0000048000017945 */ /* 0x000fe20003800000 */
[----:B------:R-:W-:Y:S01]  /*10550*/  IMAD R0, R157, UR4, RZ ;  /* 0x000000049d007c24 */ /* 0x000fe2000f8e02ff */
[----:B------:R-:W-:Y:S02]  /*10560*/  CS2R R36, SRZ ;  /* 0x0000000000247805 */ /* 0x000fe4000001ff00 */
[----:B------:R-:W-:Y:S02]  /*10570*/  CS2R R34, SRZ ;  /* 0x0000000000227805 */ /* 0x000fe4000001ff00 */
[----:B------:R-:W-:Y:S02]  /*10580*/  CS2R R28, SRZ ;  /* 0x00000000001c7805 */ /* 0x000fe4000001ff00 */
[----:B-1----:R-:W-:Y:S02]  /*10590*/  CS2R R24, SRZ ;  /* 0x0000000000187805 */ /* 0x002fe4000001ff00 */
[----:B------:R-:W-:-:S02]  /*105a0*/  ISETP.GE.AND P0, PT, R8, R0, PT ;  /* 0x000000000800720c */ /* 0x000fc40003f06270 */
        /* <DEDUP_REMOVED lines=9> */
[----:B------:R-:W-:Y:S01]  /*10640*/  ULDC UR4, c[0x0][0x3f4] ;  /* 0x0000fd0000047ab9 */ /* 0x000fe20000000800 */
[----:B------:R-:W-:Y:S02]  /*10650*/  CS2R R38, SRZ ;  /* 0x0000000000267805 */ /* 0x000fe4000001ff00 */
[----:B------:R-:W-:Y:S02]  /*10660*/  ISETP.GE.AND P5, PT, R22, UR4, PT ;  /* 0x0000000416007c0c */ /* 0x000fe4000bfa6270 */
[----:B------:R-:W-:Y:S02]  /*10670*/  CS2R R36, SRZ ;  /* 0x0000000000247805 */ /* 0x000fe4000001ff00 */
[----:B------:R-:W-:Y:S02]  /*10680*/  ISETP.GE.AND P2, PT, R171, UR4, PT ;  /* 0x00000004ab007c0c */ /* 0x000fe4000bf46270 */
[----:B------:R-:W-:Y:S02]  /*10690*/  CS2R R32, SRZ ;  /* 0x0000000000207805 */ /* 0x000fe4000001ff00 */
[----:B------:R-:W-:-:S05]  /*106a0*/  ISETP.GE.AND P3, PT, R170, UR4, PT ;  /* 0x00000004aa007c0c */ /* 0x000fca000bf66270 */
[----:B------:R-:W-:Y:S02]  /*106b0*/  @!P5 SHF.R.S32.HI R4, RZ, 0x1f, R22 ;  /* 0x0000001fff04d819 */ /* 0x000fe40000011416 */
[CC--:B--2---:R-:W-:Y:S02]  /*106c0*/  @!P5 IADD3 R8, P0, R22.reuse, R5.reuse, RZ ;  /* 0x000000051608d210 */ /* 0x0c4fe40007f1e0ff */
[----:B---3--:R-:W-:Y:S02]  /*106d0*/  @!P5 IADD3 R10, P1, R22, R14, RZ ;  /* 0x0000000e160ad210 */ /* 0x008fe40007f3e0ff */
[----:B------:R-:W-:Y:S01]  /*106e0*/  @!P2 IADD3 R12, P4, R171, R5, RZ ;  /* 0x00000005ab0ca210 */ /* 0x000fe20007f9e0ff */
[--C-:B----4-:R-:W-:Y:S02]  /*106f0*/  @!P5 IMAD.X R9, R3, 0x1, R4.reuse, P0 ;  /* 0x000000010309d824 */ /* 0x110fe400000e0604 */
[----:B0-----:R-:W-:Y:S01]  /*10700*/  @!P5 IMAD.X R11, R7, 0x1, R4, P1 ;  /* 0x00000001070bd824 */ /* 0x001fe200008e0604 */
[----:B------:R-:W-:-:S02]  /*10710*/  ISETP.GE.AND P1, PT, R173, UR4, PT ;  /* 0x00000004ad007c0c */ /* 0x000fc4000bf26270 */
[----:B------:R-:W-:Y:S01]  /*10720*/  @!P2 IADD3 R20, P0, R171, R14, RZ ;  /* 0x0000000eab14a210 */ /* 0x000fe20007f1e0ff */
[----:B------:R-:W5:Y:S01]  /*10730*/  @!P5 LD.E.64 R38, desc[UR54][R8.64] ;  /* 0x000000360826d980 */ /* 0x000f62000c101b00 */
[----:B------:R-:W-:Y:S02]  /*10740*/  @!P2 IADD3.X R13, R3, R230, RZ, P4, !PT ;  /* 0x000000e6030da210 */ /* 0x000fe400027fe4ff */
[C---:B------:R-:W-:Y:S01]  /*10750*/  @!P3 IADD3 R40, P4, R170.reuse, R5, RZ ;  /* 0x00000005aa28b210 */ /* 0x040fe20007f9e0ff */
[----:B------:R-:W5:Y:S01]  /*10760*/  @!P5 LD.E.64 R36, desc[UR54][R10.64] ;  /* 0x000000360a24d980 */ /* 0x000f62000c101b00 */
[----:B------:R-:W-:Y:S02]  /*10770*/  @!P3 IADD3 R42, P5, R170, R14, RZ ;  /* 0x0000000eaa2ab210 */ /* 0x000fe40007fbe0ff */
[----:B------:R-:W-:Y:S01]  /*10780*/  CS2R R34, SRZ ;  /* 0x0000000000227805 */ /* 0x000fe2000001ff00 */
[----:B------:R-:W-:Y:S01]  /*10790*/  @!P2 IMAD.X R21, R7, 0x1, R230, P0 ;  /* 0x000000010715a824 */ /* 0x000fe200000e06e6 */
[----:B------:R-:W-:-:S02]  /*107a0*/  CS2R R30, SRZ ;  /* 0x00000000001e7805 */ /* 0x000fc4000001ff00 */
[----:B------:R-:W-:Y:S01]  /*107b0*/  CS2R R28, SRZ ;  /* 0x00000000001c7805 */ /* 0x000fe2000001ff00 */
[--C-:B------:R-:W-:Y:S01]  /*107c0*/  @!P3 IMAD.X R41, R3, 0x1, R229.reuse, P4 ;  /* 0x000000010329b824 */ /* 0x100fe200020e06e5 */
[----:B------:R-:W5:Y:S01]  /*107d0*/  @!P2 LD.E.64 R32, desc[UR54][R12.64] ;  /* 0x000000360c20a980 */ /* 0x000f62000c101b00 */
[----:B------:R-:W-:Y:S01]  /*107e0*/  @!P3 IMAD.X R43, R7, 0x1, R229, P5 ;  /* 0x00000001072bb824 */ /* 0x000fe200028e06e5 */
[----:B------:R-:W-:Y:S02]  /*107f0*/  ISETP.GE.AND P0, PT, R172, UR4, PT ;  /* 0x00000004ac007c0c */ /* 0x000fe4000bf06270 */
[----:B------:R-:W5:Y:S01]  /*10800*/  @!P2 LD.E.64 R34, desc[UR54][R20.64] ;  /* 0x000000361422a980 */ /* 0x000f62000c101b00 */
[----:B------:R-:W-:Y:S02]  /*10810*/  ISETP.GE.AND P2, PT, R174, UR4, PT ;  /* 0x00000004ae007c0c */ /* 0x000fe4000bf46270 */
[C---:B------:R-:W-:Y:S01]  /*10820*/  @!P1 IADD3 R48, P4, R173.reuse, R14, RZ ;  /* 0x0000000ead309210 */ /* 0x040fe20007f9e0ff */
[----:B------:R0:W5:Y:S04]  /*10830*/  @!P3 LD.E.64 R30, desc[UR54][R40.64] ;  /* 0x00000036281eb980 */ /* 0x000168000c101b00 */
[----:B------:R1:W5:Y:S01]  /*10840*/  @!P3 LD.E.64 R28, desc[UR54][R42.64] ;  /* 0x000000362a1cb980 */ /* 0x000362000c101b00 */
[----:B------:R-:W-:-:S02]  /*10850*/  @!P1 IADD3 R46, P3, R173, R5, RZ ;  /* 0x00000005ad2e9210 */ /* 0x000fc40007f7e0ff */
[----:B------:R-:W-:Y:S02]  /*10860*/  CS2R R26, SRZ ;  /* 0x00000000001a7805 */ /* 0x000fe4000001ff00 */
[----:B------:R-:W-:Y:S01]  /*10870*/  CS2R R24, SRZ ;  /* 0x0000000000187805 */ /* 0x000fe2000001ff00 */
[----:B------:R-:W-:Y:S01]  /*10880*/  @!P1 IMAD.X R49, R7, 0x1, R228, P4 ;  /* 0x0000000107319824 */ /* 0x000fe200020e06e4 */
[----:B------:R-:W-:Y:S02]  /*10890*/  @!P1 IADD3.X R47, R3, R228, RZ, P3, !PT ;  /* 0x000000e4032f9210 */ /* 0x000fe40001ffe4ff */
[-C--:B------:R-:W-:Y:S02]  /*108a0*/  @!P0 IADD3 R50, P5, R172, R5.reuse, RZ ;  /* 0x00000005ac328210 */ /* 0x080fe40007fbe0ff */
[----:B------:R1:W5:Y:S01]  /*108b0*/  @!P1 LD.E.64 R24, desc[UR54][R48.64] ;  /* 0x0000003630189980 */ /* 0x000362000c101b00 */
[----:B0-----:R-:W-:-:S03]  /*108c0*/  @!P2 IADD3 R40, P3, R174, R5, RZ ;  /* 0x00000005ae28a210 */ /* 0x001fc60007f7e0ff */
[----:B------:R1:W5:Y:S01]  /*108d0*/  @!P1 LD.E.64 R26, desc[UR54][R46.64] ;  /* 0x000000362e1a9980 */ /* 0x000362000c101b00 */
[-C--:B------:R-:W-:Y:S02]  /*108e0*/  @!P0 IADD3 R4, P1, R172, R14.reuse, RZ ;  /* 0x0000000eac048210 */ /* 0x080fe40007f3e0ff */
[----:B------:R-:W-:Y:S02]  /*108f0*/  @!P2 IADD3 R14, P4, R174, R14, RZ ;  /* 0x0000000eae0ea210 */ /* 0x000fe40007f9e0ff */
[----:B------:R-:W-:Y:S02]  /*10900*/  CS2R R12, SRZ ;  /* 0x00000000000c7805 */ /* 0x000fe4000001ff00 */
[----:B------:R-:W-:Y:S02]  /*10910*/  CS2R R20, SRZ ;  /* 0x0000000000147805 */ /* 0x000fe4000001ff00 */
[----:B------:R-:W-:Y:S02]  /*10920*/  CS2R R10, SRZ ;  /* 0x00000000000a7805 */ /* 0x000fe4000001ff00 */
[----:B------:R-:W-:Y:S01]  /*10930*/  CS2R R8, SRZ ;  /* 0x0000000000087805 */ /* 0x000fe2000001ff00 */
[C-C-:B------:R-:W-:Y:S01]  /*10940*/  @!P0 IMAD.X R51, R3.reuse, 0x1, R227.reuse, P5 ;  /* 0x0000000103338824 */ /* 0x140fe200028e06e3 */
[----:B------:R-:W-:Y:S01]  /*10950*/  @!P2 IADD3.X R41, R3, R226, RZ, P3, !PT ;  /* 0x000000e20329a210 */ /* 0x000fe20001ffe4ff */
[----:B------:R-:W-:-:S02]  /*10960*/  @!P0 IMAD.X R5, R7, 0x1, R227, P1 ;  /* 0x0000000107058824 */ /* 0x000fc400008e06e3 */
[----:B------:R-:W-:Y:S01]  /*10970*/  @!P2 IMAD.X R15, R7, 0x1, R226, P4 ;  /* 0x00000001070fa824 */ /* 0x000fe200020e06e2 */
[----:B------:R1:W5:Y:S04]  /*10980*/  @!P0 LD.E.64 R12, desc[UR54][R50.64] ;  /* 0x00000036320c8980 */ /* 0x000368000c101b00 */
[----:B------:R1:W5:Y:S04]  /*10990*/  @!P0 LD.E.64 R20, desc[UR54][R4.64] ;  /* 0x0000003604148980 */ /* 0x000368000c101b00 */
[----:B------:R1:W5:Y:S04]  /*109a0*/  @!P2 LD.E.64 R10, desc[UR54][R40.64] ;  /* 0x00000036280aa980 */ /* 0x000368000c101b00 */
[----:B------:R1:W5:Y:S02]  /*109b0*/  @!P2 LD.E.64 R8, desc[UR54][R14.64] ;  /* 0x000000360e08a980 */ /* 0x000364000c101b00 */
.L_x_593:
[----:B------:R-:W-:Y:S05]  /*109c0*/  BSYNC B1 ;  /* 0x0000000000017941 */ /* 0x000fea0003800000 */
.L_x_592:
[----:B------:R-:W-:Y:S01]  /*109d0*/  ULEA.HI UR4, UR43, UR43, URZ, 0x1 ;  /* 0x0000002b2b047291 */ /* 0x000fe2000f8f083f */
[----:B------:R-:W-:Y:S01]  /*109e0*/  IMAD R0, R205, -0x80, R0 ;  /* 0xffffff80cd007824 */ /* 0x000fe200078e0200 */
[----:B------:R-:W-:Y:S02]  /*109f0*/  BSSY B1, `(.L_x_594) ;  /* 0x0000009000017945 */ /* 0x000fe40003800000 */
[----:B------:R-:W-:Y:S02]  /*10a00*/  ULOP3.LUT UR4, UR4, 0xfffffffe, URZ, 0xc0, !UPT ;  /* 0xfffffffe04047892 */ /* 0x000fe4000f8ec03f */
[----:B----4-:R-:W-:Y:S02]  /*10a10*/  VIMNMX R3, R0, 0x80, PT ;  /* 0x0000008000037848 */ /* 0x010fe40003fe0100 */
[----:B------:R-:W-:Y:S02]  /*10a20*/  UIADD3 UR4, UR43, -UR4, URZ ;  /* 0x800000042b047290 */ /* 0x000fe4000fffe03f */
[----:B------:R-:W-:-:S04]  /*10a30*/  ISETP.GE.AND P1, PT, R168, R3, PT ;  /* 0x00000003a800720c */ /* 0x000fc80003f26270 */
[----:B-12---:R-:W-:-:S05]  /*10a40*/  IMAD.U32 R5, RZ, RZ, UR4 ;  /* 0x00000004ff057e24 */ /* 0x006fca000f8e00ff */
[----:B------:R-:W-:-:S04]  /*10a50*/  SHF.L.U32 R5, R5, 0x1f, RZ ;  /* 0x0000001f05057819 */ /* 0x000fc800000006ff */
[----:B------:R-:W1:Y:S02]  /*10a60*/  SYNCS.PHASECHK.TRANS64.TRYWAIT P0, [R16+URZ+0x29800], R5 ;  /* 0x02980005100075a7 */ /* 0x000e64000800017f */
[----:B-1----:R-:W-:Y:S05]  /*10a70*/  @!P0 BRA `(.L_x_595) ;  /* 0x0000016800e08947 */ /* 0x002fea0003800000 */
.L_x_809:
[----:B------:R-:W-:Y:S05]  /*10a80*/  BSYNC B1 ;  /* 0x0000000000017941 */ /* 0x000fea0003800000 */
.L_x_594:
[----:B------:R-:W-:Y:S05]  /*10a90*/  @P1 BRA `(.L_x_596) ;  /* 0x0000006000b81947 */ /* 0x000fea0003800000 */
[----:B------:R-:W2:Y:S01]  /*10aa0*/  LDC R3, c[0x0][0x3f4] ;  /* 0x0000fd00ff037b82 */ /* 0x000ea20000000800 */
[----:B------:R-:W-:Y:S01]  /*10ab0*/  BSSY B1, `(.L_x_597) ;  /* 0x000007f000017945 */ /* 0x000fe20003800000 */
[----:B------:R-:W-:Y:S01]  /*10ac0*/  IMAD.IADD R0, R16, 0x1, R203 ;  /* 0x0000000110007824 */ /* 0x000fe200078e02cb */
[-C--:B--2---:R-:W-:Y:S02]  /*10ad0*/  ISETP.GE.AND P0, PT, R22, R3.reuse, PT ;  /* 0x000000031600720c */ /* 0x084fe40003f06270 */
[-C--:B------:R-:W-:Y:S02]  /*10ae0*/  ISETP.GE.AND P1, PT, R171, R3.reuse, PT ;  /* 0x00000003ab00720c */ /* 0x080fe40003f26270 */
[-C--:B------:R-:W-:Y:S02]  /*10af0*/  ISETP.GE.AND P2, PT, R170, R3.reuse, PT ;  /* 0x00000003aa00720c */ /* 0x080fe40003f46270 */
[-C--:B------:R-:W-:Y:S02]  /*10b00*/  ISETP.GE.AND P3, PT, R173, R3.reuse, PT ;  /* 0x00000003ad00720c */ /* 0x080fe40003f66270 */
[----:B------:R-:W-:-:S02]  /*10b10*/  ISETP.GE.AND P4, PT, R172, R3, PT ;  /* 0x00000003ac00720c */ /* 0x000fc40003f86270 */
[----:B------:R-:W-:-:S03]  /*10b20*/  ISETP.GE.AND P5, PT, R174, R3, PT ;  /* 0x00000003ae00720c */ /* 0x000fc60003fa6270 */
[----:B------:R-:W-:Y:S10]  /*10b30*/  @P0 BRA `(.L_x_598) ;  /* 0x0000000400d80947 */ /* 0x000ff40003800000 */
[----:B01----:R-:W0:Y:S01]  /*10b40*/  LDS.128 R4, [R0+0x14400] ;  /* 0x0144000000047984 */ /* 0x003e220000000c00 */
[----:B---3-5:R-:W-:Y:S02]  /*10b50*/  SHF.R.U32.HI R14, RZ, 0x8, R38 ;  /* 0x00000008ff0e7819 */ /* 0x028fe40000011626 */
[----:B------:R-:W-:Y:S02]  /*10b60*/  SHF.R.U32.HI R40, RZ, 0x8, R39 ;  /* 0x00000008ff287819 */ /* 0x000fe40000011627 */
[----:B------:R-:W-:Y:S02]  /*10b70*/  LOP3.LUT R3, R38, 0xff, RZ, 0xc0, !PT ;  /* 0x000000ff26037812 */ /* 0x000fe400078ec0ff */
[----:B------:R-:W-:Y:S02]  /*10b80*/  LOP3.LUT R14, R14, 0xff, RZ, 0xc0, !PT ;  /* 0x000000ff0e0e7812 */ /* 0x000fe400078ec0ff */
[----:B------:R-:W-:Y:S02]  /*10b90*/  SHF.R.U32.HI R43, RZ, 0x8, R37 ;  /* 0x00000008ff2b7819 */ /* 0x000fe40000011625 */
[----:B------:R-:W-:-:S02]  /*10ba0*/  LOP3.LUT R15, R39, 0xff, RZ, 0xc0, !PT ;  /* 0x000000ff270f7812 */ /* 0x000fc400078ec0ff */
[----:B------:R-:W-:Y:S02]  /*10bb0*/  LOP3.LUT R40, R40, 0xff, RZ, 0xc0, !PT ;  /* 0x000000ff28287812 */ /* 0x000fe400078ec0ff */
[----:B------:R-:W-:Y:S02]  /*10bc0*/  PRMT R3, R14, 0x7604, R3 ;  /* 0x000076040e037816 */ /* 0x000fe40000000003 */
[----:B------:R-:W-:Y:S02]  /*10bd0*/  SHF.R.U32.HI R45, RZ, 0x10, R37 ;  /* 0x00000010ff2d7819 */ /* 0x000fe40000011625 */
[----:B------:R-:W-:Y:S02]  /*10be0*/  SHF.R.U32.HI R14, RZ, 0x8, R36 ;  /* 0x00000008ff0e7819 */ /* 0x000fe40000011624 */
[----:B------:R-:W-:Y:S01]  /*10bf0*/  SHF.R.U32.HI R46, RZ, 0x10, R39 ;  /* 0x00000010ff2e7819 */ /* 0x000fe20000011627 */
[----:B------:R-:W-:Y:S01]  /*10c00*/  IMAD.U32 R45, R45, 0x10000, RZ ;  /* 0x000100002d2d7824 */ /* 0x000fe200078e00ff */
[----:B------:R-:W-:-:S02]  /*10c10*/  LOP3.LUT R42, R37, 0xff, RZ, 0xc0, !PT ;  /* 0x000000ff252a7812 */ /* 0x000fc400078ec0ff */
[----:B------:R-:W-:Y:S02]  /*10c20*/  LOP3.LUT R43, R43, 0xff, RZ, 0xc0, !PT ;  /* 0x000000ff2b2b7812 */ /* 0x000fe400078ec0ff */
[----:B------:R-:W-:Y:S02]  /*10c30*/  PRMT R15, R40, 0x7604, R15 ;  /* 0x00007604280f7816 */ /* 0x000fe4000000000f */
[----:B------:R-:W-:Y:S02]  /*10c40*/  LOP3.LUT R40, R36, 0xff, RZ, 0xc0, !PT ;  /* 0x000000ff24287812 */ /* 0x000fe400078ec0ff */
[----:B------:R-:W-:Y:S02]  /*10c50*/  LOP3.LUT R41, R14, 0xff, RZ, 0xc0, !PT ;  /* 0x000000ff0e297812 */ /* 0x000fe400078ec0ff */
[----:B------:R-:W-:Y:S02]  /*10c60*/  SHF.L.U32 R14, R46, 0x10, RZ ;  /* 0x000000102e0e7819 */ /* 0x000fe400000006ff */
[----:B------:R-:W-:-:S02]  /*10c70*/  PRMT R42, R43, 0x7604, R42 ;  /* 0x000076042b2a7816 */ /* 0x000fc4000000002a */
[----:B------:R-:W-:Y:S02]  /*10c80*/  PRMT R43, R41, 0x7604, R40 ;  /* 0x00007604292b7816 */ /* 0x000fe40000000028 */
[----:B------:R-:W-:Y:S02]  /*10c90*/  LOP3.LUT R41, R15, 0xff0000, R14, 0xf8, !PT ;  /* 0x00ff00000f297812 */ /* 0x000fe400078ef80e */
[----:B------:R-:W-:Y:S02]  /*10ca0*/  LOP3.LUT R45, R42, 0xff0000, R45, 0xf8, !PT ;  /* 0x00ff00002a2d7812 */ /* 0x000fe400078ef82d */
[----:B------:R-:W-:Y:S02]  /*10cb0*/  LOP3.LUT R41, R41, 0xff000000, R39, 0xf8, !PT ;  /* 0xff00000029297812 */ /* 0x000fe400078ef827 */
[----:B------:R-:W-:Y:S02]  /*10cc0*/  LOP3.LUT R45, R45, 0xff000000, R37, 0xf8, !PT ;  /* 0xff0000002d2d7812 */ /* 0x000fe400078ef825 */
[----:B------:R-:W-:-:S02]  /*10cd0*/  LOP3.LUT R15, R3, 0xff0000, R38, 0xf8, !PT ;  /* 0x00ff0000030f7812 */ /* 0x000fc400078ef826 */
[-C--:B0-----:R-:W-:Y:S02]  /*10ce0*/  F2FP.F16.E4M3.UNPACK_B R3, R6.reuse.H1 ;  /* 0x00000006ff03723e */ /* 0x081fe400030006ff */
[----:B------:R-:W-:Y:S02]  /*10cf0*/  F2FP.F16.E4M3.UNPACK_B R42, R45 ;  /* 0x0000002dff2a723e */ /* 0x000fe400020006ff */
[----:B------:R-:W-:Y:S01]  /*10d00*/  F2FP.F16.E4M3.UNPACK_B R39, R41 ;  /* 0x00000029ff27723e */ /* 0x000fe200020006ff */
[----:B------:R-:W-:Y:S01]  /*10d10*/  HADD2.F32 R14, -RZ, R3.H1_H1 ;  /* 0x30000003ff0e7230 */ /* 0x000fe20000004100 */
[--C-:B------:R-:W-:Y:S01]  /*10d20*/  LOP3.LUT R43, R43, 0xff0000, R36.reuse, 0xf8, !PT ;  /* 0x00ff00002b2b7812 */ /* 0x100fe200078ef824 */
[--C-:B------:R-:W-:Y:S01]  /*10d30*/  HADD2.F32 R46, -RZ, R42.reuse.H1_H1 ;  /* 0x3000002aff2e7230 */ /* 0x100fe20000004100 */
[----:B------:R-:W-:Y:S01]  /*10d40*/  F2FP.F16.E4M3.UNPACK_B R6, R6 ;  /* 0x00000006ff06723e */ /* 0x000fe200020006ff */
[----:B------:R-:W-:Y:S01]  /*10d50*/  HADD2.F32 R40, -RZ, R39.H1_H1 ;  /* 0x30000027ff287230 */ /* 0x000fe20000004100 */
[----:B------:R-:W-:Y:S01]  /*10d60*/  LOP3.LUT R43, R43, 0xff000000, R36, 0xf8, !PT ;  /* 0xff0000002b2b7812 */ /* 0x000fe200078ef824 */
[----:B------:R-:W-:Y:S01]  /*10d70*/  HADD2.F32 R42, -RZ, R42.H0_H0 ;  /* 0x2000002aff2a7230 */ /* 0x000fe20000004100 */
[----:B------:R-:W-:Y:S01]  /*10d80*/  LOP3.LUT R38, R15, 0xff000000, R38, 0xf8, !PT ;  /* 0xff0000000f267812 */ /* 0x000fe200078ef826 */
[C---:B------:R-:W-:Y:S01]  /*10d90*/  FMUL.FTZ R48, R14.reuse, R46 ;  /* 0x0000002e0e307220 */ /* 0x040fe20000410000 */
[-C--:B------:R-:W-:Y:S01]  /*10da0*/  F2FP.F16.E4M3.UNPACK_B R36, R7.reuse ;  /* 0x00000007ff24723e */ /* 0x080fe200020006ff */
[----:B------:R-:W-:Y:S01]  /*10db0*/  FMUL.FTZ R47, R14, R40 ;  /* 0x000000280e2f7220 */ /* 0x000fe20000410000 */
[----:B------:R-:W-:Y:S01]  /*10dc0*/  F2FP.F16.E4M3.UNPACK_B R37, R7.H1 ;  /* 0x00000007ff25723e */ /* 0x000fe200030006ff */
[----:B------:R-:W-:Y:S01]  /*10dd0*/  HADD2.F32 R15, -RZ, R3.H0_H0 ;  /* 0x20000003ff0f7230 */ /* 0x000fe20000004100 */
[-C--:B------:R-:W-:Y:S01]  /*10de0*/  F2FP.F16.E4M3.UNPACK_B R7, R5.reuse ;  /* 0x00000005ff07723e */ /* 0x080fe200020006ff */
[----:B------:R-:W-:Y:S01]  /*10df0*/  HADD2.F32 R39, -RZ, R39.H0_H0 ;  /* 0x20000027ff277230 */ /* 0x000fe20000004100 */
[----:B------:R-:W-:Y:S01]  /*10e00*/  F2FP.F16.E4M3.UNPACK_B R14, R5.H1 ;  /* 0x00000005ff0e723e */ /* 0x000fe200030006ff */
[----:B------:R-:W-:-:S02]  /*10e10*/  HADD2.F32 R5, -RZ, R6.H1_H1 ;  /* 0x30000006ff057230 */ /* 0x000fc40000004100 */
[C---:B------:R-:W-:Y:S01]  /*10e20*/  FFMA.FTZ R48, R15.reuse, R40, -R48 ;  /* 0x000000280f307223 */ /* 0x040fe20000010830 */
[----:B------:R-:W-:Y:S01]  /*10e30*/  FFMA.FTZ R49, R15, R46, R47 ;  /* 0x0000002e0f317223 */ /* 0x000fe2000001002f */
[----:B------:R-:W-:Y:S01]  /*10e40*/  HADD2.F32 R6, -RZ, R6.H0_H0 ;  /* 0x20000006ff067230 */ /* 0x000fe20000004100 */
[----:B------:R-:W-:Y:S01]  /*10e50*/  F2FP.F16.E4M3.UNPACK_B R45, R45.H1 ;  /* 0x0000002dff2d723e */ /* 0x000fe200030006ff */
[C---:B------:R-:W-:Y:S01]  /*10e60*/  FMUL.FTZ R15, R5.reuse, R42 ;  /* 0x0000002a050f7220 */ /* 0x040fe20000410000 */
[----:B------:R-:W-:Y:S01]  /*10e70*/  F2FP.F16.E4M3.UNPACK_B R41, R41.H1 ;  /* 0x00000029ff29723e */ /* 0x000fe200030006ff */
[-C--:B------:R-:W-:Y:S01]  /*10e80*/  FMUL.FTZ R47, R5, R39.reuse ;  /* 0x00000027052f7220 */ /* 0x080fe20000410000 */
[----:B------:R-:W-:Y:S02]  /*10e90*/  HADD2.F32 R5, -RZ, R36.H1_H1 ;  /* 0x30000024ff057230 */ /* 0x000fe40000004100 */
[----:B------:R-:W-:Y:S01]  /*10ea0*/  FFMA.FTZ R46, R6, R39, -R15 ;  /* 0x00000027062e7223 */ /* 0x000fe2000001080f */
[----:B------:R-:W-:-:S02]  /*10eb0*/  HADD2.F32 R40, -RZ, R45.H0_H0 ;  /* 0x2000002dff287230 */ /* 0x000fc40000004100 */
[----:B------:R-:W-:Y:S01]  /*10ec0*/  FFMA.FTZ R47, R6, R42, R47 ;  /* 0x0000002a062f7223 */ /* 0x000fe2000001002f */
[----:B------:R-:W-:Y:S01]  /*10ed0*/  HADD2.F32 R15, -RZ, R41.H0_H0 ;  /* 0x20000029ff0f7230 */ /* 0x000fe20000004100 */
[----:B------:R-:W-:Y:S01]  /*10ee0*/  F2FP.F16.E4M3.UNPACK_B R3, R4 ;  /* 0x00000004ff03723e */ /* 0x000fe200020006ff */
[----:B------:R-:W-:Y:S02]  /*10ef0*/  HADD2.F32 R36, -RZ, R36.H0_H0 ;  /* 0x20000024ff247230 */ /* 0x000fe40000004100 */
[C---:B------:R-:W-:Y:S01]  /*10f00*/  FMUL.FTZ R39, R5.reuse, R40 ;  /* 0x0000002805277220 */ /* 0x040fe20000410000 */
[----:B------:R-:W-:Y:S02]  /*10f10*/  HADD2.F32 R45, -RZ, R45.H1_H1 ;  /* 0x3000002dff2d7230 */ /* 0x000fe40000004100 */
[-C--:B------:R-:W-:Y:S01]  /*10f20*/  FMUL.FTZ R5, R5, R15.reuse ;  /* 0x0000000f05057220 */ /* 0x080fe20000410000 */
[----:B------:R-:W-:Y:S02]  /*10f30*/  HADD2.F32 R6, -RZ, R37.H1_H1 ;  /* 0x30000025ff067230 */ /* 0x000fe40000004100 */
[----:B------:R-:W-:Y:S01]  /*10f40*/  FFMA.FTZ R50, R36, R15, -R39 ;  /* 0x0000000f24327223 */ /* 0x000fe20000010827 */
[----:B------:R-:W-:-:S02]  /*10f50*/  HADD2.F32 R41, -RZ, R41.H1_H1 ;  /* 0x30000029ff297230 */ /* 0x000fc40000004100 */
[----:B------:R-:W-:Y:S01]  /*10f60*/  FFMA.FTZ R51, R36, R40, R5 ;  /* 0x0000002824337223 */ /* 0x000fe20000010005 */
[----:B------:R-:W-:Y:S02]  /*10f70*/  HADD2.F32 R37, -RZ, R37.H0_H0 ;  /* 0x20000025ff257230 */ /* 0x000fe40000004100 */
[C---:B------:R-:W-:Y:S01]  /*10f80*/  FMUL.FTZ R42, R6.reuse, R45 ;  /* 0x0000002d062a7220 */ /* 0x040fe20000410000 */
[----:B------:R-:W-:Y:S01]  /*10f90*/  F2FP.F16.E4M3.UNPACK_B R5, R43 ;  /* 0x0000002bff05723e */ /* 0x000fe200020006ff */
[-C--:B------:R-:W-:Y:S01]  /*10fa0*/  FMUL.FTZ R36, R6, R41.reuse ;  /* 0x0000002906247220 */ /* 0x080fe20000410000 */
[----:B------:R-:W-:Y:S01]  /*10fb0*/  F2FP.F16.E4M3.UNPACK_B R4, R4.H1 ;  /* 0x00000004ff04723e */ /* 0x000fe200030006ff */
[C---:B------:R-:W-:Y:S01]  /*10fc0*/  FFMA.FTZ R52, R37.reuse, R41, -R42 ;  /* 0x0000002925347223 */ /* 0x040fe2000001082a */
[-C--:B------:R-:W-:Y:S01]  /*10fd0*/  F2FP.F16.E4M3.UNPACK_B R15, R38.reuse ;  /* 0x00000026ff0f723e */ /* 0x080fe200020006ff */
[----:B------:R-:W-:Y:S01]  /*10fe0*/  FFMA.FTZ R45, R37, R45, R36 ;  /* 0x0000002d252d7223 */ /* 0x000fe20000010024 */
[--C-:B------:R-:W-:Y:S01]  /*10ff0*/  HADD2.F32 R39, -RZ, R5.reuse.H1_H1 ;  /* 0x30000005ff277230 */ /* 0x100fe20000004100 */
[----:B------:R-:W-:Y:S01]  /*11000*/  F2FP.F16.E4M3.UNPACK_B R38, R38.H1 ;  /* 0x00000026ff26723e */ /* 0x000fe200030006ff */
[----:B------:R-:W-:Y:S01]  /*11010*/  HADD2.F32 R37, -RZ, R5.H0_H0 ;  /* 0x20000005ff257230 */ /* 0x000fe20000004100 */
[----:B------:R-:W-:Y:S01]  /*11020*/  F2FP.F16.E4M3.UNPACK_B R43, R43.H1 ;  /* 0x0000002bff2b723e */ /* 0x000fe200030006ff */
[----:B------:R-:W-:-:S02]  /*11030*/  HADD2.F32 R6, -RZ, R4.H1_H1 ;  /* 0x30000004ff067230 */ /* 0x000fc40000004100 */
[----:B------:R-:W-:Y:S02]  /*11040*/  HADD2.F32 R36, -RZ, R15.H1_H1 ;  /* 0x3000000fff247230 */ /* 0x000fe40000004100 */
[----:B------:R-:W-:Y:S02]  /*11050*/  HADD2.F32 R5, -RZ, R4.H0_H0 ;  /* 0x20000004ff057230 */ /* 0x000fe40000004100 */
[C---:B------:R-:W-:Y:S01]  /*11060*/  FMUL.FTZ R40, R6.reuse, R39 ;  /* 0x0000002706287220 */ /* 0x040fe20000410000 */
[----:B------:R-:W-:Y:S02]  /*11070*/  HADD2.F32 R4, -RZ, R3.H1_H1 ;  /* 0x30000003ff047230 */ /* 0x000fe40000004100 */
[-C--:B------:R-:W-:Y:S01]  /*11080*/  FMUL.FTZ R42, R6, R36.reuse ;  /* 0x00000024062a7220 */ /* 0x080fe20000410000 */
[----:B------:R-:W-:Y:S02]  /*11090*/  HADD2.F32 R15, -RZ, R15.H0_H0 ;  /* 0x2000000fff0f7230 */ /* 0x000fe40000004100 */
[----:B------:R-:W-:Y:S01]  /*110a0*/  FFMA.FTZ R40, R5, R36, -R40 ;  /* 0x0000002405287223 */ /* 0x000fe20000010828 */
[----:B------:R-:W-:-:S02]  /*110b0*/  HADD2.F32 R3, -RZ, R3.H0_H0 ;  /* 0x20000003ff037230 */ /* 0x000fc40000004100 */
[C---:B------:R-:W-:Y:S01]  /*110c0*/  FMUL.FTZ R6, R4.reuse, R37 ;  /* 0x0000002504067220 */ /* 0x040fe20000410000 */
[----:B------:R-:W-:Y:S01]  /*110d0*/  FFMA.FTZ R39, R5, R39, R42 ;  /* 0x0000002705277223 */ /* 0x000fe2000001002a */
[-C--:B------:R-:W-:Y:S01]  /*110e0*/  FMUL.FTZ R4, R4, R15.reuse ;  /* 0x0000000f04047220 */ /* 0x080fe20000410000 */
[----:B------:R-:W-:Y:S02]  /*110f0*/  HADD2.F32 R5, -RZ, R38.H1_H1 ;  /* 0x30000026ff057230 */ /* 0x000fe40000004100 */
[C---:B------:R-:W-:Y:S01]  /*11100*/  FFMA.FTZ R36, R3.reuse, R15, -R6 ;  /* 0x0000000f03247223 */ /* 0x040fe20000010806 */
[--C-:B------:R-:W-:Y:S02]  /*11110*/  HADD2.F32 R15, -RZ, R43.reuse.H1_H1 ;  /* 0x3000002bff0f7230 */ /* 0x100fe40000004100 */
[----:B------:R-:W-:Y:S01]  /*11120*/  FFMA.FTZ R37, R3, R37, R4 ;  /* 0x0000002503257223 */ /* 0x000fe20000010004 */
[----:B------:R-:W-:Y:S02]  /*11130*/  HADD2.F32 R4, -RZ, R14.H1_H1 ;  /* 0x3000000eff047230 */ /* 0x000fe40000004100 */
[----:B------:R-:W-:-:S02]  /*11140*/  HADD2.F32 R6, -RZ, R43.H0_H0 ;  /* 0x2000002bff067230 */ /* 0x000fc40000004100 */
[--C-:B------:R-:W-:Y:S02]  /*11150*/  HADD2.F32 R3, -RZ, R7.reuse.H1_H1 ;  /* 0x30000007ff037230 */ /* 0x100fe40000004100 */
[C---:B------:R-:W-:Y:S01]  /*11160*/  FMUL.FTZ R41, R4.reuse, R15 ;  /* 0x0000000f04297220 */ /* 0x040fe20000410000 */
[----:B------:R-:W-:Y:S02]  /*11170*/  HADD2.F32 R38, -RZ, R38.H0_H0 ;  /* 0x20000026ff267230 */ /* 0x000fe40000004100 */
[-C--:B------:R-:W-:Y:S01]  /*11180*/  FMUL.FTZ R42, R4, R5.reuse ;  /* 0x00000005042a7220 */ /* 0x080fe20000410000 */
[----:B------:R-:W-:Y:S02]  /*11190*/  HADD2.F32 R14, -RZ, R14.H0_H0 ;  /* 0x2000000eff0e7230 */ /* 0x000fe40000004100 */
[C---:B------:R-:W-:Y:S01]  /*111a0*/  FMUL.FTZ R4, R3.reuse, R6 ;  /* 0x0000000603047220 */ /* 0x040fe20000410000 */
[----:B------:R-:W-:Y:S02]  /*111b0*/  HADD2.F32 R7, -RZ, R7.H0_H0 ;  /* 0x20000007ff077230 */ /* 0x000fe40000004100 */
[-C--:B------:R-:W-:Y:S01]  /*111c0*/  FMUL.FTZ R3, R3, R38.reuse ;  /* 0x0000002603037220 */ /* 0x080fe20000410000 */
[C---:B------:R-:W-:Y:S01]  /*111d0*/  FFMA.FTZ R41, R14.reuse, R5, -R41 ;  /* 0x000000050e297223 */ /* 0x040fe20000010829 */
[----:B------:R-:W-:Y:S01]  /*111e0*/  FFMA.FTZ R42, R14, R15, R42 ;  /* 0x0000000f0e2a7223 */ /* 0x000fe2000001002a */
[C---:B------:R-:W-:Y:S01]  /*111f0*/  FFMA.FTZ R5, R7.reuse, R38, -R4 ;  /* 0x0000002607057223 */ /* 0x040fe20000010804 */
[----:B------:R-:W-:Y:S01]  /*11200*/  FFMA.FTZ R14, R7, R6, R3 ;  /* 0x00000006070e7223 */ /* 0x000fe20000010003 */
[----:B------:R-:W-:-:S02]  /*11210*/  F2FP.SATFINITE.E4M3.F32.PACK_AB_MERGE_C R6, R49, R48, RZ ;  /* 0x000000303106723e */ /* 0x000fc400048070ff */
[----:B------:R-:W-:Y:S02]  /*11220*/  F2FP.SATFINITE.E4M3.F32.PACK_AB_MERGE_C R7, R45, R52, RZ ;  /* 0x000000342d07723e */ /* 0x000fe400048070ff */
[----:B------:R-:W-:Y:S02]  /*11230*/  F2FP.SATFINITE.E4M3.F32.PACK_AB_MERGE_C R4, R39, R40, RZ ;  /* 0x000000282704723e */ /* 0x000fe400048070ff */
[----:B------:R-:W-:Y:S02]  /*11240*/  F2FP.SATFINITE.E4M3.F32.PACK_AB_MERGE_C R41, R42, R41, RZ ;  /* 0x000000292a29723e */ /* 0x000fe400048070ff */
[----:B------:R-:W-:Y:S02]  /*11250*/  F2FP.SATFINITE.E4M3.F32.PACK_AB_MERGE_C R6, R47, R46, R6 ;  /* 0x0000002e2f06723e */ /* 0x000fe40004807006 */
[----:B------:R-:W-:Y:S02]  /*11260*/  F2FP.SATFINITE.E4M3.F32.PACK_AB_MERGE_C R7, R51, R50, R7 ;  /* 0x000000323307723e */ /* 0x000fe40004807007 */
[----:B------:R-:W-:-:S02]  /*11270*/  F2FP.SATFINITE.E4M3.F32.PACK_AB_MERGE_C R4, R37, R36, R4 ;  /* 0x000000242504723e */ /* 0x000fc40004807004 */
[----:B------:R-:W-:-:S05]  /*11280*/  F2FP.SATFINITE.E4M3.F32.PACK_AB_MERGE_C R5, R14, R5, R41 ;  /* 0x000000050e05723e */ /* 0x000fca0004807029 */
[----:B------:R2:W-:Y:S02]  /*11290*/  STS.128 [R0+0x14400], R4 ;  /* 0x0144000400007388 */ /* 0x0005e40000000c00 */
.L_x_598:
[----:B------:R-:W-:Y:S05]  /*112a0*/  BSYNC B1 ;  /* 0x0000000000017941 */ /* 0x000fea0003800000 */
.L_x_597:
[----:B------:R-:W-:Y:S04]  /*112b0*/  BSSY B1, `(.L_x_599) ;  /* 0x000007c000017945 */ /* 0x000fe80003800000 */
[----:B------:R-:W-:Y:S05]  /*112c0*/  @P1 BRA `(.L_x_600) ;  /* 0x0000000400e81947 */ /* 0x000fea0003800000 */
[----:B012---:R-:W0:Y:S01]  /*112d0*/  LDS.128 R4, [R220] ;  /* 0x00000000dc047984 */ /* 0x007e220000000c00 */
[----:B-----5:R-:W-:Y:S02]  /*112e0*/  SHF.R.U32.HI R15, RZ, 0x8, R33 ;  /* 0x00000008ff0f7819 */ /* 0x020fe40000011621 */
[----:B------:R-:W-:Y:S02]  /*112f0*/  SHF.R.U32.HI R40, RZ, 0x8, R35 ;  /* 0x00000008ff287819 */ /* 0x000fe40000011623 */
[----:B------:R-:W-:Y:S02]  /*11300*/  SHF.R.U32.HI R37, RZ, 0x8, R34 ;  /* 0x00000008ff257819 */ /* 0x000fe40000011622 */
[----:B------:R-:W-:Y:S02]  /*11310*/  LOP3.LUT R36, R33, 0xff, RZ, 0xc0, !PT ;  /* 0x000000ff21247812 */ /* 0x000fe400078ec0ff */
[----:B------:R-:W-:Y:S02]  /*11320*/  LOP3.LUT R41, R35, 0xff, RZ, 0xc0, !PT ;  /* 0x000000ff23297812 */ /* 0x000fe400078ec0ff */
[----:B------:R-:W-:-:S02]  /*11330*/  LOP3.LUT R15, R15, 0xff, RZ, 0xc0, !PT ;  /* 0x000000ff0f0f7812 */ /* 0x000fc400078ec0ff */
[----:B------:R-:W-:Y:S02]  /*11340*/  LOP3.LUT R40, R40, 0xff, RZ, 0xc0, !PT ;  /* 0x000000ff28287812 */ /* 0x000fe400078ec0ff */
[----:B------:R-:W-:Y:S02]  /*11350*/  SHF.R.U32.HI R3, RZ, 0x8, R32 ;  /* 0x00000008ff037819 */ /* 0x000fe40000011620 */
[----:B------:R-:W-:Y:S02]  /*11360*/  LOP3.LUT R38, R37, 0xff, RZ, 0xc0, !PT ;  /* 0x000000ff25267812 */ /* 0x000fe400078ec0ff */
[----:B------:R-:W-:Y:S02]  /*11370*/  PRMT R37, R15, 0x7604, R36 ;  /* 0x000076040f257816 */ /* 0x000fe40000000024 */
[----:B------:R-:W-:Y:S02]  /*11380*/  PRMT R41, R40, 0x7604, R41 ;  /* 0x0000760428297816 */ /* 0x000fe40000000029 */
[----:B------:R-:W-:-:S02]  /*11390*/  SHF.R.U32.HI R36, RZ, 0x10, R33 ;  /* 0x00000010ff247819 */ /* 0x000fc40000011621 */
[----:B------:R-:W-:Y:S02]  /*113a0*/  SHF.R.U32.HI R40, RZ, 0x10, R35 ;  /* 0x00000010ff287819 */ /* 0x000fe40000011623 */
[----:B---3--:R-:W-:Y:S02]  /*113b0*/  LOP3.LUT R14, R32, 0xff, RZ, 0xc0, !PT ;  /* 0x000000ff200e7812 */ /* 0x008fe400078ec0ff */
[----:B------:R-:W-:Y:S02]  /*113c0*/  LOP3.LUT R39, R34, 0xff, RZ, 0xc0, !PT ;  /* 0x000000ff22277812 */ /* 0x000fe400078ec0ff */
[----:B------:R-:W-:Y:S02]  /*113d0*/  LOP3.LUT R3, R3, 0xff, RZ, 0xc0, !PT ;  /* 0x000000ff03037812 */ /* 0x000fe400078ec0ff */
[----:B------:R-:W-:Y:S02]  /*113e0*/  SHF.R.U32.HI R15, RZ, 0x10, R34 ;  /* 0x00000010ff0f7819 */ /* 0x000fe40000011622 */
[----:B------:R-:W-:-:S02]  /*113f0*/  LOP3.LUT R36, R36, 0xff, RZ, 0xc0, !PT ;  /* 0x000000ff24247812 */ /* 0x000fc400078ec0ff */
[----:B------:R-:W-:Y:S02]  /*11400*/  LOP3.LUT R40, R40, 0xff, RZ, 0xc0, !PT ;  /* 0x000000ff28287812 */ /* 0x000fe400078ec0ff */
[----:B------:R-:W-:Y:S02]  /*11410*/  PRMT R14, R3, 0x7604, R14 ;  /* 0x00007604030e7816 */ /* 0x000fe4000000000e */
[----:B------:R-:W-:Y:S02]  /*11420*/  PRMT R39, R38, 0x7604, R39 ;  /* 0x0000760426277816 */ /* 0x000fe40000000027 */
[----:B------:R-:W-:Y:S02]  /*11430*/  SHF.R.U32.HI R3, RZ, 0x10, R32 ;  /* 0x00000010ff037819 */ /* 0x000fe40000011620 */
[----:B------:R-:W-:Y:S02]  /*11440*/  LOP3.LUT R38, R15, 0xff, RZ, 0xc0, !PT ;  /* 0x000000ff0f267812 */ /* 0x000fe400078ec0ff */
[----:B------:R-:W-:-:S02]  /*11450*/  PRMT R37, R36, 0x7054, R37 ;  /* 0x0000705424257816 */ /* 0x000fc40000000025 */
[----:B------:R-:W-:Y:S02]  /*11460*/  PRMT R41, R40, 0x7054, R41 ;  /* 0x0000705428297816 */ /* 0x000fe40000000029 */
[----:B------:R-:W-:Y:S02]  /*11470*/  LOP3.LUT R3, R3, 0xff, RZ, 0xc0, !PT ;  /* 0x000000ff03037812 */ /* 0x000fe400078ec0ff */
[----:B------:R-:W-:Y:S02]  /*11480*/  PRMT R39, R38, 0x7054, R39 ;  /* 0x0000705426277816 */ /* 0x000fe40000000027 */
[----:B------:R-:W-:Y:S02]  /*11490*/  LOP3.LUT R41, R41, 0xff000000, R35, 0xf8, !PT ;  /* 0xff00000029297812 */ /* 0x000fe400078ef823 */
[----:B------:R-:W-:Y:S02]  /*114a0*/  LOP3.LUT R37, R37, 0xff000000, R33, 0xf8, !PT ;  /* 0xff00000025257812 */ /* 0x000fe400078ef821 */
[----:B------:R-:W-:-:S02]  /*114b0*/  PRMT R15, R3, 0x7054, R14 ;  /* 0x00007054030f7816 */ /* 0x000fc4000000000e */
[----:B------:R-:W-:Y:S02]  /*114c0*/  LOP3.LUT R39, R39, 0xff000000, R34, 0xf8, !PT ;  /* 0xff00000027277812 */ /* 0x000fe400078ef822 */
[-C--:B0-----:R-:W-:Y:S02]  /*114d0*/  F2FP.F16.E4M3.UNPACK_B R3, R6.reuse.H1 ;  /* 0x00000006ff03723e */ /* 0x081fe400030006ff */
[----:B------:R-:W-:Y:S02]  /*114e0*/  F2FP.F16.E4M3.UNPACK_B R38, R41 ;  /* 0x00000029ff26723e */ /* 0x000fe400020006ff */
[----:B------:R-:W-:Y:S01]  /*114f0*/  F2FP.F16.E4M3.UNPACK_B R34, R37 ;  /* 0x00000025ff22723e */ /* 0x000fe200020006ff */
[--C-:B------:R-:W-:Y:S01]  /*11500*/  HADD2.F32 R14, -RZ, R3.reuse.H1_H1 ;  /* 0x30000003ff0e7230 */ /* 0x100fe20000004100 */
[----:B------:R-:W-:Y:S01]  /*11510*/  F2FP.F16.E4M3.UNPACK_B R6, R6 ;  /* 0x00000006ff06723e */ /* 0x000fe200020006ff */
[----:B------:R-:W-:Y:S01]  /*11520*/  HADD2.F32 R40, -RZ, R38.H1_H1 ;  /* 0x30000026ff287230 */ /* 0x000fe20000004100 */
[----:B------:R-:W-:Y:S01]  /*11530*/  LOP3.LUT R36, R15, 0xff000000, R32, 0xf8, !PT ;  /* 0xff0000000f247812 */ /* 0x000fe200078ef820 */
[----:B------:R-:W-:Y:S01]  /*11540*/  HADD2.F32 R35, -RZ, R34.H1_H1 ;  /* 0x30000022ff237230 */ /* 0x000fe20000004100 */
[-C--:B------:R-:W-:Y:S01]  /*11550*/  F2FP.F16.E4M3.UNPACK_B R32, R7.reuse ;  /* 0x00000007ff20723e */ /* 0x080fe200020006ff */
[----:B------:R-:W-:Y:S01]  /*11560*/  HADD2.F32 R15, -RZ, R3.H0_H0 ;  /* 0x20000003ff0f7230 */ /* 0x000fe20000004100 */
[----:B------:R-:W-:Y:S01]  /*11570*/  F2FP.F16.E4M3.UNPACK_B R33, R7.H1 ;  /* 0x00000007ff21723e */ /* 0x000fe200030006ff */
[C---:B------:R-:W-:Y:S01]  /*11580*/  FMUL.FTZ R42, R14.reuse, R40 ;  /* 0x000000280e2a7220 */ /* 0x040fe20000410000 */
[----:B------:R-:W-:Y:S01]  /*11590*/  FMUL.FTZ R43, R14, R35 ;  /* 0x000000230e2b7220 */ /* 0x000fe20000410000 */
[-C--:B------:R-:W-:Y:S01]  /*115a0*/  F2FP.F16.E4M3.UNPACK_B R7, R5.reuse ;  /* 0x00000005ff07723e */ /* 0x080fe200020006ff */
[----:B------:R-:W-:Y:S01]  /*115b0*/  HADD2.F32 R38, -RZ, R38.H0_H0 ;  /* 0x20000026ff267230 */ /* 0x000fe20000004100 */
[----:B------:R-:W-:Y:S01]  /*115c0*/  F2FP.F16.E4M3.UNPACK_B R14, R5.H1 ;  /* 0x00000005ff0e723e */ /* 0x000fe200030006ff */
[----:B------:R-:W-:-:S02]  /*115d0*/  HADD2.F32 R5, -RZ, R6.H1_H1 ;  /* 0x30000006ff057230 */ /* 0x000fc40000004100 */
[C---:B------:R-:W-:Y:S01]  /*115e0*/  FFMA.FTZ R45, R15.reuse, R35, -R42 ;  /* 0x000000230f2d7223 */ /* 0x040fe2000001082a */
[----:B------:R-:W-:Y:S02]  /*115f0*/  HADD2.F32 R34, -RZ, R34.H0_H0 ;  /* 0x20000022ff227230 */ /* 0x000fe40000004100 */
        /* <DEDUP_REMOVED lines=70> */
[----:B------:R4:W-:Y:S02]  /*11a60*/  STS.128 [R220], R4 ;  /* 0x00000004dc007388 */ /* 0x0009e40000000c00 */
.L_x_600:
[----:B------:R-:W-:Y:S05]  /*11a70*/  BSYNC B1 ;  /* 0x0000000000017941 */ /* 0x000fea0003800000 */
.L_x_599:
[----:B------:R-:W-:Y:S04]  /*11a80*/  BSSY B1, `(.L_x_601) ;  /* 0x0000078000017945 */ /* 0x000fe80003800000 */
[----:B------:R-:W-:Y:S05]  /*11a90*/  @P2 BRA `(.L_x_602) ;  /* 0x0000000400d82947 */ /* 0x000fea0003800000 */
[----:B012-4-:R-:W0:Y:S01]  /*11aa0*/  LDS.128 R4, [R0+0x16400] ;  /* 0x0164000000047984 */ /* 0x017e220000000c00 */
[----:B---3-5:R-:W-:Y:S02]  /*11ab0*/  SHF.R.U32.HI R14, RZ, 0x8, R30 ;  /* 0x00000008ff0e7819 */ /* 0x028fe4000001161e */
[----:B------:R-:W-:Y:S02]  /*11ac0*/  LOP3.LUT R3, R30, 0xff, RZ, 0xc0, !PT ;  /* 0x000000ff1e037812 */ /* 0x000fe400078ec0ff */
[----:B------:R-:W-:Y:S02]  /*11ad0*/  LOP3.LUT R14, R14, 0xff, RZ, 0xc0, !PT ;  /* 0x000000ff0e0e7812 */ /* 0x000fe400078ec0ff */
[----:B------:R-:W-:Y:S02]  /*11ae0*/  SHF.R.U32.HI R32, RZ, 0x8, R31 ;  /* 0x00000008ff207819 */ /* 0x000fe4000001161f */
[----:B------:R-:W-:Y:S02]  /*11af0*/  SHF.R.U32.HI R35, RZ, 0x8, R29 ;  /* 0x00000008ff237819 */ /* 0x000fe4000001161d */
[----:B------:R-:W-:-:S02]  /*11b00*/  PRMT R3, R14, 0x7604, R3 ;  /* 0x000076040e037816 */ /* 0x000fc40000000003 */
[----:B------:R-:W-:Y:S02]  /*11b10*/  LOP3.LUT R15, R31, 0xff, RZ, 0xc0, !PT ;  /* 0x000000ff1f0f7812 */ /* 0x000fe400078ec0ff */
[----:B------:R-:W-:Y:S02]  /*11b20*/  LOP3.LUT R32, R32, 0xff, RZ, 0xc0, !PT ;  /* 0x000000ff20207812 */ /* 0x000fe400078ec0ff */
[----:B------:R-:W-:Y:S02]  /*11b30*/  SHF.R.U32.HI R36, RZ, 0x10, R31 ;  /* 0x00000010ff247819 */ /* 0x000fe4000001161f */
[----:B------:R-:W-:Y:S02]  /*11b40*/  SHF.R.U32.HI R14, RZ, 0x8, R28 ;  /* 0x00000008ff0e7819 */ /* 0x000fe4000001161c */
[----:B------:R-:W-:Y:S02]  /*11b50*/  SHF.R.U32.HI R37, RZ, 0x10, R29 ;  /* 0x00000010ff257819 */ /* 0x000fe4000001161d */
[----:B------:R-:W-:-:S02]  /*11b60*/  LOP3.LUT R34, R29, 0xff, RZ, 0xc0, !PT ;  /* 0x000000ff1d227812 */ /* 0x000fc400078ec0ff */
[----:B------:R-:W-:Y:S01]  /*11b70*/  LOP3.LUT R35, R35, 0xff, RZ, 0xc0, !PT ;  /* 0x000000ff23237812 */ /* 0x000fe200078ec0ff */
[----:B------:R-:W-:Y:S01]  /*11b80*/  IMAD.U32 R37, R37, 0x10000, RZ ;  /* 0x0001000025257824 */ /* 0x000fe200078e00ff */
[----:B------:R-:W-:Y:S02]  /*11b90*/  PRMT R15, R32, 0x7604, R15 ;  /* 0x00007604200f7816 */ /* 0x000fe4000000000f */
[----:B------:R-:W-:Y:S01]  /*11ba0*/  LOP3.LUT R33, R14, 0xff, RZ, 0xc0, !PT ;  /* 0x000000ff0e217812 */ /* 0x000fe200078ec0ff */
[----:B------:R-:W-:Y:S01]  /*11bb0*/  IMAD.U32 R14, R36, 0x10000, RZ ;  /* 0x00010000240e7824 */ /* 0x000fe200078e00ff */
[----:B------:R-:W-:Y:S02]  /*11bc0*/  LOP3.LUT R32, R28, 0xff, RZ, 0xc0, !PT ;  /* 0x000000ff1c207812 */ /* 0x000fe400078ec0ff */
[----:B------:R-:W-:Y:S02]  /*11bd0*/  PRMT R34, R35, 0x7604, R34 ;  /* 0x0000760423227816 */ /* 0x000fe40000000022 */
[----:B------:R-:W-:-:S02]  /*11be0*/  PRMT R35, R33, 0x7604, R32 ;  /* 0x0000760421237816 */ /* 0x000fc40000000020 */
[----:B------:R-:W-:Y:S02]  /*11bf0*/  LOP3.LUT R33, R15, 0xff0000, R14, 0xf8, !PT ;  /* 0x00ff00000f217812 */ /* 0x000fe400078ef80e */
[----:B------:R-:W-:Y:S02]  /*11c00*/  LOP3.LUT R37, R34, 0xff0000, R37, 0xf8, !PT ;  /* 0x00ff000022257812 */ /* 0x000fe400078ef825 */
[----:B------:R-:W-:Y:S02]  /*11c10*/  LOP3.LUT R33, R33, 0xff000000, R31, 0xf8, !PT ;  /* 0xff00000021217812 */ /* 0x000fe400078ef81f */
[----:B------:R-:W-:Y:S02]  /*11c20*/  LOP3.LUT R37, R37, 0xff000000, R29, 0xf8, !PT ;  /* 0xff00000025257812 */ /* 0x000fe400078ef81d */
[----:B------:R-:W-:Y:S02]  /*11c30*/  LOP3.LUT R15, R3, 0xff0000, R30, 0xf8, !PT ;  /* 0x00ff0000030f7812 */ /* 0x000fe400078ef81e */
[----:B0-----:R-:W-:-:S02]  /*11c40*/  F2FP.F16.E4M3.UNPACK_B R3, R6.H1 ;  /* 0x00000006ff03723e */ /* 0x001fc400030006ff */
        /* <DEDUP_REMOVED lines=91> */
.L_x_602:
[----:B------:R-:W-:Y:S05]  /*12200*/  BSYNC B1 ;  /* 0x0000000000017941 */ /* 0x000fea0003800000 */
.L_x_601:
[----:B------:R-:W-:Y:S04]  /*12210*/  BSSY B1, `(.L_x_603) ;  /* 0x000007c000017945 */ /* 0x000fe80003800000 */
[----:B------:R-:W-:Y:S05]  /*12220*/  @P3 BRA `(.L_x_604) ;  /* 0x0000000400e83947 */ /* 0x000fea0003800000 */
[----:B012-4-:R-:W0:Y:S01]  /*12230*/  LDS.128 R4, [R220+0x2000] ;  /* 0x00200000dc047984 */ /* 0x017e220000000c00 */
        /* <DEDUP_REMOVED lines=16> */
[----:B------:R-:W-:Y:S02]  /*12340*/  LOP3.LUT R32, R32, 0xff, RZ, 0xc0, !PT ;  /* 0x000000ff20207812 */ /* 0x000fe400078ec0ff */
[----:B------:R-:W-:-:S02]  /*12350*/  LOP3.LUT R31, R24, 0xff, RZ, 0xc0, !PT ;  /* 0x000000ff181f7812 */ /* 0x000fc400078ec0ff */
[----:B------:R-:W-:Y:S02]  /*12360*/  PRMT R14, R3, 0x7604, R14 ;  /* 0x00007604030e7816 */ /* 0x000fe4000000000e */
[----:B------:R-:W-:Y:S02]  /*12370*/  SHF.R.U32.HI R3, RZ, 0x10, R26 ;  /* 0x00000010ff037819 */ /* 0x000fe4000001161a */
[----:B------:R-:W-:Y:S02]  /*12380*/  SHF.R.U32.HI R15, RZ, 0x10, R24 ;  /* 0x00000010ff0f7819 */ /* 0x000fe40000011618 */
[----:B------:R-:W-:Y:S02]  /*12390*/  PRMT R29, R28, 0x7054, R29 ;  /* 0x000070541c1d7816 */ /* 0x000fe4000000001d */
[----:B------:R-:W-:Y:S02]  /*123a0*/  PRMT R33, R32, 0x7054, R33 ;  /* 0x0000705420217816 */ /* 0x000fe40000000021 */
[----:B------:R-:W-:-:S02]  /*123b0*/  PRMT R31, R30, 0x7604, R31 ;  /* 0x000076041e1f7816 */ /* 0x000fc4000000001f */
[----:B------:R-:W-:Y:S02]  /*123c0*/  LOP3.LUT R3, R3, 0xff, RZ, 0xc0, !PT ;  /* 0x000000ff03037812 */ /* 0x000fe400078ec0ff */
[----:B------:R-:W-:Y:S02]  /*123d0*/  LOP3.LUT R30, R15, 0xff, RZ, 0xc0, !PT ;  /* 0x000000ff0f1e7812 */ /* 0x000fe400078ec0ff */
[----:B------:R-:W-:Y:S02]  /*123e0*/  LOP3.LUT R33, R33, 0xff000000, R25, 0xf8, !PT ;  /* 0xff00000021217812 */ /* 0x000fe400078ef819 */
[----:B------:R-:W-:Y:S02]  /*123f0*/  LOP3.LUT R29, R29, 0xff000000, R27, 0xf8, !PT ;  /* 0xff0000001d1d7812 */ /* 0x000fe400078ef81b */
[----:B------:R-:W-:Y:S02]  /*12400*/  PRMT R15, R3, 0x7054, R14 ;  /* 0x00007054030f7816 */ /* 0x000fe4000000000e */
[----:B------:R-:W-:-:S02]  /*12410*/  PRMT R31, R30, 0x7054, R31 ;  /* 0x000070541e1f7816 */ /* 0x000fc4000000001f */
[-C--:B0-----:R-:W-:Y:S02]  /*12420*/  F2FP.F16.E4M3.UNPACK_B R3, R6.reuse.H1 ;  /* 0x00000006ff03723e */ /* 0x081fe400030006ff */
[----:B------:R-:W-:Y:S02]  /*12430*/  F2FP.F16.E4M3.UNPACK_B R30, R33 ;  /* 0x00000021ff1e723e */ /* 0x000fe400020006ff */
[----:B------:R-:W-:Y:S01]  /*12440*/  F2FP.F16.E4M3.UNPACK_B R27, R29 ;  /* 0x0000001dff1b723e */ /* 0x000fe200020006ff */
[----:B------:R-:W-:Y:S01]  /*12450*/  HADD2.F32 R14, -RZ, R3.H1_H1 ;  /* 0x30000003ff0e7230 */ /* 0x000fe20000004100 */
[----:B------:R-:W-:Y:S01]  /*12460*/  F2FP.F16.E4M3.UNPACK_B R6, R6 ;  /* 0x00000006ff06723e */ /* 0x000fe200020006ff */
[--C-:B------:R-:W-:Y:S01]  /*12470*/  HADD2.F32 R32, -RZ, R30.reuse.H1_H1 ;  /* 0x3000001eff207230 */ /* 0x100fe20000004100 */
[----:B------:R-:W-:Y:S01]  /*12480*/  LOP3.LUT R31, R31, 0xff000000, R24, 0xf8, !PT ;  /* 0xff0000001f1f7812 */ /* 0x000fe200078ef818 */
[----:B------:R-:W-:Y:S01]  /*12490*/  HADD2.F32 R28, -RZ, R27.H1_H1 ;  /* 0x3000001bff1c7230 */ /* 0x000fe20000004100 */
[----:B------:R-:W-:Y:S01]  /*124a0*/  LOP3.LUT R26, R15, 0xff000000, R26, 0xf8, !PT ;  /* 0xff0000000f1a7812 */ /* 0x000fe200078ef81a */
[----:B------:R-:W-:Y:S01]  /*124b0*/  HADD2.F32 R15, -RZ, R3.H0_H0 ;  /* 0x20000003ff0f7230 */ /* 0x000fe20000004100 */
[-C--:B------:R-:W-:Y:S01]  /*124c0*/  F2FP.F16.E4M3.UNPACK_B R24, R7.reuse ;  /* 0x00000007ff18723e */ /* 0x080fe200020006ff */
[C---:B------:R-:W-:Y:S01]  /*124d0*/  FMUL.FTZ R34, R14.reuse, R32 ;  /* 0x000000200e227220 */ /* 0x040fe20000410000 */
[----:B------:R-:W-:Y:S01]  /*124e0*/  F2FP.F16.E4M3.UNPACK_B R25, R7.H1 ;  /* 0x00000007ff19723e */ /* 0x000fe200030006ff */
        /* <DEDUP_REMOVED lines=78> */
.L_x_604:
[----:B------:R-:W-:Y:S05]  /*129d0*/  BSYNC B1 ;  /* 0x0000000000017941 */ /* 0x000fea0003800000 */
.L_x_603:
[----:B------:R-:W-:Y:S04]  /*129e0*/  BSSY B1, `(.L_x_605) ;  /* 0x0000078000017945 */ /* 0x000fe80003800000 */
[----:B------:R-:W-:Y:S05]  /*129f0*/  @P4 BRA `(.L_x_606) ;  /* 0x0000000400d84947 */ /* 0x000fea0003800000 */
[----:B012-4-:R-:W0:Y:S01]  /*12a00*/  LDS.128 R4, [R0+0x18400] ;  /* 0x0184000000047984 */ /* 0x017e220000000c00 */
        /* <DEDUP_REMOVED lines=25> */
[----:B------:R-:W-:Y:S02]  /*12ba0*/  LOP3.LUT R15, R3, 0xff0000, R12, 0xf8, !PT ;  /* 0x00ff0000030f7812 */ /* 0x000fe400078ef80c */
[----:B------:R-:W-:Y:S02]  /*12bb0*/  LOP3.LUT R27, R27, 0xff000000, R20, 0xf8, !PT ;  /* 0xff0000001b1b7812 */ /* 0x000fe400078ef814 */
[-C--:B0-----:R-:W-:Y:S02]  /*12bc0*/  F2FP.F16.E4M3.UNPACK_B R3, R6.reuse.H1 ;  /* 0x00000006ff03723e */ /* 0x081fe400030006ff */
[----:B------:R-:W-:Y:S02]  /*12bd0*/  F2FP.F16.E4M3.UNPACK_B R26, R29 ;  /* 0x0000001dff1a723e */ /* 0x000fe400020006ff */
[----:B------:R-:W-:Y:S01]  /*12be0*/  F2FP.F16.E4M3.UNPACK_B R20, R25 ;  /* 0x00000019ff14723e */ /* 0x000fe200020006ff */
[--C-:B------:R-:W-:Y:S01]  /*12bf0*/  HADD2.F32 R13, -RZ, R3.reuse.H0_H0 ;  /* 0x20000003ff0d7230 */ /* 0x100fe20000004100 */
[----:B------:R-:W-:Y:S01]  /*12c00*/  LOP3.LUT R24, R15, 0xff000000, R12, 0xf8, !PT ;  /* 0xff0000000f187812 */ /* 0x000fe200078ef80c */
[----:B------:R-:W-:Y:S01]  /*12c10*/  HADD2.F32 R12, -RZ, R3.H1_H1 ;  /* 0x30000003ff0c7230 */ /* 0x000fe20000004100 */
[----:B------:R-:W-:Y:S01]  /*12c20*/  F2FP.F16.E4M3.UNPACK_B R6, R6 ;  /* 0x00000006ff06723e */ /* 0x000fe200020006ff */
[----:B------:R-:W-:Y:S01]  /*12c30*/  HADD2.F32 R28, -RZ, R26.H1_H1 ;  /* 0x3000001aff1c7230 */ /* 0x000fe20000004100 */
[-C--:B------:R-:W-:Y:S01]  /*12c40*/  F2FP.F16.E4M3.UNPACK_B R14, R7.reuse ;  /* 0x00000007ff0e723e */ /* 0x080fe200020006ff */
[----:B------:R-:W-:Y:S01]  /*12c50*/  HADD2.F32 R21, -RZ, R20.H1_H1 ;  /* 0x30000014ff157230 */ /* 0x000fe20000004100 */
[----:B------:R-:W-:Y:S01]  /*12c60*/  F2FP.F16.E4M3.UNPACK_B R15, R7.H1 ;  /* 0x00000007ff0f723e */ /* 0x000fe200030006ff */
[----:B------:R-:W-:-:S02]  /*12c70*/  HADD2.F32 R26, -RZ, R26.H0_H0 ;  /* 0x2000001aff1a7230 */ /* 0x000fc40000004100 */
[CC--:B------:R-:W-:Y:S01]  /*12c80*/  FMUL.FTZ R30, R12.reuse, R28.reuse ;  /* 0x0000001c0c1e7220 */ /* 0x0c0fe20000410000 */
[----:B------:R-:W-:Y:S01]  /*12c90*/  F2FP.F16.E4M3.UNPACK_B R7, R5 ;  /* 0x00000005ff07723e */ /* 0x000fe200020006ff */
[----:B------:R-:W-:Y:S01]  /*12ca0*/  FMUL.FTZ R31, R12, R21 ;  /* 0x000000150c1f7220 */ /* 0x000fe20000410000 */
[----:B------:R-:W-:Y:S01]  /*12cb0*/  F2FP.F16.E4M3.UNPACK_B R12, R5.H1 ;  /* 0x00000005ff0c723e */ /* 0x000fe200030006ff */
[----:B------:R-:W-:Y:S02]  /*12cc0*/  HADD2.F32 R5, -RZ, R6.H1_H1 ;  /* 0x30000006ff057230 */ /* 0x000fe40000004100 */
[C---:B------:R-:W-:Y:S01]  /*12cd0*/  FFMA.FTZ R32, R13.reuse, R21, -R30 ;  /* 0x000000150d207223 */ /* 0x040fe2000001081e */
[----:B------:R-:W-:Y:S02]  /*12ce0*/  HADD2.F32 R20, -RZ, R20.H0_H0 ;  /* 0x20000014ff147230 */ /* 0x000fe40000004100 */
[----:B------:R-:W-:Y:S01]  /*12cf0*/  FFMA.FTZ R33, R13, R28, R31 ;  /* 0x0000001c0d217223 */ /* 0x000fe2000001001f */
[----:B------:R-:W-:Y:S01]  /*12d00*/  HADD2.F32 R6, -RZ, R6.H0_H0 ;  /* 0x20000006ff067230 */ /* 0x000fe20000004100 */
[----:B------:R-:W-:Y:S01]  /*12d10*/  F2FP.F16.E4M3.UNPACK_B R29, R29.H1 ;  /* 0x0000001dff1d723e */ /* 0x000fe200030006ff */
[C---:B------:R-:W-:Y:S01]  /*12d20*/  FMUL.FTZ R13, R5.reuse, R26 ;  /* 0x0000001a050d7220 */ /* 0x040fe20000410000 */
[----:B------:R-:W-:Y:S01]  /*12d30*/  F2FP.F16.E4M3.UNPACK_B R25, R25.H1 ;  /* 0x00000019ff19723e */ /* 0x000fe200030006ff */
[----:B------:R-:W-:Y:S01]  /*12d40*/  FMUL.FTZ R31, R5, R20 ;  /* 0x00000014051f7220 */ /* 0x000fe20000410000 */
[----:B------:R-:W-:-:S02]  /*12d50*/  HADD2.F32 R5, -RZ, R14.H1_H1 ;  /* 0x3000000eff057230 */ /* 0x000fc40000004100 */
[C---:B------:R-:W-:Y:S01]  /*12d60*/  FFMA.FTZ R30, R6.reuse, R20, -R13 ;  /* 0x00000014061e7223 */ /* 0x040fe2000001080d */
[----:B------:R-:W-:Y:S02]  /*12d70*/  HADD2.F32 R21, -RZ, R29.H0_H0 ;  /* 0x2000001dff157230 */ /* 0x000fe40000004100 */
[----:B------:R-:W-:Y:S01]  /*12d80*/  FFMA.FTZ R31, R6, R26, R31 ;  /* 0x0000001a061f7223 */ /* 0x000fe2000001001f */
[----:B------:R-:W-:Y:S01]  /*12d90*/  HADD2.F32 R13, -RZ, R25.H0_H0 ;  /* 0x20000019ff0d7230 */ /* 0x000fe20000004100 */
[----:B------:R-:W-:Y:S01]  /*12da0*/  F2FP.F16.E4M3.UNPACK_B R3, R4 ;  /* 0x00000004ff03723e */ /* 0x000fe200020006ff */
[----:B------:R-:W-:Y:S02]  /*12db0*/  HADD2.F32 R14, -RZ, R14.H0_H0 ;  /* 0x2000000eff0e7230 */ /* 0x000fe40000004100 */
[C---:B------:R-:W-:Y:S01]  /*12dc0*/  FMUL.FTZ R35, R5.reuse, R21 ;  /* 0x0000001505237220 */ /* 0x040fe20000410000 */
[----:B------:R-:W-:Y:S02]  /*12dd0*/  HADD2.F32 R29, -RZ, R29.H1_H1 ;  /* 0x3000001dff1d7230 */ /* 0x000fe40000004100 */
[----:B------:R-:W-:Y:S01]  /*12de0*/  FMUL.FTZ R5, R5, R13 ;  /* 0x0000000d05057220 */ /* 0x000fe20000410000 */
[----:B------:R-:W-:-:S02]  /*12df0*/  HADD2.F32 R6, -RZ, R15.H1_H1 ;  /* 0x3000000fff067230 */ /* 0x000fc40000004100 */
[C---:B------:R-:W-:Y:S01]  /*12e00*/  FFMA.FTZ R35, R14.reuse, R13, -R35 ;  /* 0x0000000d0e237223 */ /* 0x040fe20000010823 */
[----:B------:R-:W-:Y:S02]  /*12e10*/  HADD2.F32 R25, -RZ, R25.H1_H1 ;  /* 0x30000019ff197230 */ /* 0x000fe40000004100 */
        /* <DEDUP_REMOVED lines=52> */
.L_x_606:
[----:B------:R-:W-:Y:S05]  /*13160*/  BSYNC B1 ;  /* 0x0000000000017941 */ /* 0x000fea0003800000 */
.L_x_605:
[----:B------:R-:W-:Y:S05]  /*13170*/  @P5 BRA `(.L_x_596) ;  /* 0x0000003c00005947 */ /* 0x000fea0003800000 */
[----:B012-4-:R-:W0:Y:S01]  /*13180*/  LDS.128 R4, [R220+0x4000] ;  /* 0x00400000dc047984 */ /* 0x017e220000000c00 */
[----:B-----5:R-:W-:Y:S02]  /*13190*/  SHF.R.U32.HI R12, RZ, 0x8, R11 ;  /* 0x00000008ff0c7819 */ /* 0x020fe4000001160b */
[----:B------:R-:W-:Y:S02]  /*131a0*/  SHF.R.U32.HI R20, RZ, 0x8, R9 ;  /* 0x00000008ff147819 */ /* 0x000fe40000011609 */
[----:B------:R-:W-:Y:S02]  /*131b0*/  LOP3.LUT R13, R11, 0xff, RZ, 0xc0, !PT ;  /* 0x000000ff0b0d7812 */ /* 0x000fe400078ec0ff */
[----:B------:R-:W-:Y:S02]  /*131c0*/  LOP3.LUT R21, R9, 0xff, RZ, 0xc0, !PT ;  /* 0x000000ff09157812 */ /* 0x000fe400078ec0ff */
[----:B------:R-:W-:Y:S02]  /*131d0*/  LOP3.LUT R12, R12, 0xff, RZ, 0xc0, !PT ;  /* 0x000000ff0c0c7812 */ /* 0x000fe400078ec0ff */
[----:B------:R-:W-:-:S02]  /*131e0*/  LOP3.LUT R20, R20, 0xff, RZ, 0xc0, !PT ;  /* 0x000000ff14147812 */ /* 0x000fc400078ec0ff */
[----:B------:R-:W-:Y:S02]  /*131f0*/  SHF.R.U32.HI R0, RZ, 0x8, R10 ;  /* 0x00000008ff007819 */ /* 0x000fe4000001160a */
[----:B---3--:R-:W-:Y:S02]  /*13200*/  SHF.R.U32.HI R14, RZ, 0x8, R8 ;  /* 0x00000008ff0e7819 */ /* 0x008fe40000011608 */
[----:B------:R-:W-:Y:S02]  /*13210*/  PRMT R13, R12, 0x7604, R13 ;  /* 0x000076040c0d7816 */ /* 0x000fe4000000000d */
[----:B------:R-:W-:Y:S02]  /*13220*/  PRMT R21, R20, 0x7604, R21 ;  /* 0x0000760414157816 */ /* 0x000fe40000000015 */
[----:B------:R-:W-:Y:S02]  /*13230*/  SHF.R.U32.HI R12, RZ, 0x10, R11 ;  /* 0x00000010ff0c7819 */ /* 0x000fe4000001160b */
[----:B------:R-:W-:-:S02]  /*13240*/  SHF.R.U32.HI R20, RZ, 0x10, R9 ;  /* 0x00000010ff147819 */ /* 0x000fc40000011609 */
[----:B------:R-:W-:Y:S02]  /*13250*/  LOP3.LUT R3, R10, 0xff, RZ, 0xc0, !PT ;  /* 0x000000ff0a037812 */ /* 0x000fe400078ec0ff */
[----:B------:R-:W-:Y:S02]  /*13260*/  LOP3.LUT R15, R8, 0xff, RZ, 0xc0, !PT ;  /* 0x000000ff080f7812 */ /* 0x000fe400078ec0ff */
[----:B------:R-:W-:Y:S02]  /*13270*/  LOP3.LUT R0, R0, 0xff, RZ, 0xc0, !PT ;  /* 0x000000ff00007812 */ /* 0x000fe400078ec0ff */
[----:B------:R-:W-:Y:S02]  /*13280*/  LOP3.LUT R14, R14, 0xff, RZ, 0xc0, !PT ;  /* 0x000000ff0e0e7812 */ /* 0x000fe400078ec0ff */
[----:B------:R-:W-:Y:S02]  /*13290*/  LOP3.LUT R12, R12, 0xff, RZ, 0xc0, !PT ;  /* 0x000000ff0c0c7812 */ /* 0x000fe400078ec0ff */
[----:B------:R-:W-:-:S02]  /*132a0*/  LOP3.LUT R20, R20, 0xff, RZ, 0xc0, !PT ;  /* 0x000000ff14147812 */ /* 0x000fc400078ec0ff */
[----:B------:R-:W-:Y:S02]  /*132b0*/  PRMT R3, R0, 0x7604, R3 ;  /* 0x0000760400037816 */ /* 0x000fe40000000003 */
[----:B------:R-:W-:Y:S02]  /*132c0*/  PRMT R15, R14, 0x7604, R15 ;  /* 0x000076040e0f7816 */ /* 0x000fe4000000000f */
[----:B------:R-:W-:Y:S02]  /*132d0*/  SHF.R.U32.HI R0, RZ, 0x10, R10 ;  /* 0x00000010ff007819 */ /* 0x000fe4000001160a */
[----:B------:R-:W-:Y:S02]  /*132e0*/  SHF.R.U32.HI R14, RZ, 0x10, R8 ;  /* 0x00000010ff0e7819 */ /* 0x000fe40000011608 */
        /* <DEDUP_REMOVED lines=12> */
[----:B------:R-:W-:Y:S01]  /*133b0*/  LOP3.LUT R12, R3, 0xff000000, R10, 0xf8, !PT ;  /* 0xff000000030c7812 */ /* 0x000fe200078ef80a */
[----:B------:R-:W-:Y:S01]  /*133c0*/  HADD2.F32 R25, -RZ, R24.H1_H1 ;  /* 0x30000018ff197230 */ /* 0x000fe20000004100 */
[----:B------:R-:W-:Y:S01]  /*133d0*/  LOP3.LUT R20, R15, 0xff000000, R8, 0xf8, !PT ;  /* 0xff0000000f147812 */ /* 0x000fe200078ef808 */
[----:B------:R-:W-:Y:S01]  /*133e0*/  HADD2.F32 R15, -RZ, R14.H1_H1 ;  /* 0x3000000eff0f7230 */ /* 0x000fe20000004100 */
[----:B------:R-:W-:Y:S01]  /*133f0*/  F2FP.F16.E4M3.UNPACK_B R3, R6 ;  /* 0x00000006ff03723e */ /* 0x000fe200020006ff */
[----:B------:R-:W-:Y:S01]  /*13400*/  HADD2.F32 R8, -RZ, R0.H0_H0 ;  /* 0x20000000ff087230 */ /* 0x000fe20000004100 */
[----:B------:R-:W-:Y:S01]  /*13410*/  F2FP.F16.E4M3.UNPACK_B R10, R7 ;  /* 0x00000007ff0a723e */ /* 0x000fe200020006ff */
[C---:B------:R-:W-:Y:S01]  /*13420*/  FMUL.FTZ R27, R9.reuse, R25 ;  /* 0x00000019091b7220 */ /* 0x040fe20000410000 */
[----:B------:R-:W-:Y:S01]  /*13430*/  F2FP.F16.E4M3.UNPACK_B R11, R7.H1 ;  /* 0x00000007ff0b723e */ /* 0x000fe200030006ff */
[----:B------:R-:W-:Y:S01]  /*13440*/  FMUL.FTZ R26, R9, R15 ;  /* 0x0000000f091a7220 */ /* 0x000fe20000410000 */
[-C--:B------:R-:W-:Y:S01]  /*13450*/  F2FP.F16.E4M3.UNPACK_B R6, R5.reuse ;  /* 0x00000005ff06723e */ /* 0x080fe200020006ff */
[----:B------:R-:W-:Y:S01]  /*13460*/  HADD2.F32 R24, -RZ, R24.H0_H0 ;  /* 0x20000018ff187230 */ /* 0x000fe20000004100 */
[----:B------:R-:W-:Y:S01]  /*13470*/  F2FP.F16.E4M3.UNPACK_B R7, R5.H1 ;  /* 0x00000005ff07723e */ /* 0x000fe200030006ff */
[----:B------:R-:W-:Y:S01]  /*13480*/  HADD2.F32 R5, -RZ, R3.H1_H1 ;  /* 0x30000003ff057230 */ /* 0x000fe20000004100 */
[----:B------:R-:W-:Y:S01]  /*13490*/  F2FP.F16.E4M3.UNPACK_B R21, R21.H1 ;  /* 0x00000015ff15723e */ /* 0x000fe200030006ff */
[----:B------:R-:W-:-:S02]  /*134a0*/  HADD2.F32 R14, -RZ, R14.H0_H0 ;  /* 0x2000000eff0e7230 */ /* 0x000fc40000004100 */
[C---:B------:R-:W-:Y:S01]  /*134b0*/  FFMA.FTZ R27, R8.reuse, R15, -R27 ;  /* 0x0000000f081b7223 */ /* 0x040fe2000001081b */
[----:B------:R-:W-:Y:S01]  /*134c0*/  FFMA.FTZ R26, R8, R25, R26 ;  /* 0x00000019081a7223 */ /* 0x000fe2000001001a */
[----:B------:R-:W-:Y:S01]  /*134d0*/  HADD2.F32 R3, -RZ, R3.H0_H0 ;  /* 0x20000003ff037230 */ /* 0x000fe20000004100 */
[----:B------:R-:W-:Y:S01]  /*134e0*/  F2FP.F16.E4M3.UNPACK_B R13, R13.H1 ;  /* 0x0000000dff0d723e */ /* 0x000fe200030006ff */
[C---:B------:R-:W-:Y:S01]  /*134f0*/  FMUL.FTZ R8, R5.reuse, R24 ;  /* 0x0000001805087220 */ /* 0x040fe20000410000 */
[----:B------:R-:W-:Y:S01]  /*13500*/  FMUL.FTZ R15, R5, R14 ;  /* 0x0000000e050f7220 */ /* 0x000fe20000410000 */
[--C-:B------:R-:W-:Y:S01]  /*13510*/  HADD2.F32 R5, -RZ, R10.reuse.H1_H1 ;  /* 0x3000000aff057230 */ /* 0x100fe20000004100 */
[----:B------:R-:W-:Y:S01]  /*13520*/  F2FP.F16.E4M3.UNPACK_B R0, R4 ;  /* 0x00000004ff00723e */ /* 0x000fe200020006ff */
[----:B------:R-:W-:Y:S02]  /*13530*/  HADD2.F32 R9, -RZ, R21.H0_H0 ;  /* 0x20000015ff097230 */ /* 0x000fe40000004100 */
[C---:B------:R-:W-:Y:S01]  /*13540*/  FFMA.FTZ R25, R3.reuse, R14, -R8 ;  /* 0x0000000e03197223 */ /* 0x040fe20000010808 */
[----:B------:R-:W-:Y:S01]  /*13550*/  FFMA.FTZ R24, R3, R24, R15 ;  /* 0x0000001803187223 */ /* 0x000fe2000001000f */
[----:B------:R-:W-:Y:S01]  /*13560*/  HADD2.F32 R8, -RZ, R13.H0_H0 ;  /* 0x2000000dff087230 */ /* 0x000fe20000004100 */
[----:B------:R-:W-:Y:S01]  /*13570*/  F2FP.F16.E4M3.UNPACK_B R4, R4.H1 ;  /* 0x00000004ff04723e */ /* 0x000fe200030006ff */
[----:B------:R-:W-:-:S02]  /*13580*/  HADD2.F32 R10, -RZ, R10.H0_H0 ;  /* 0x2000000aff0a7230 */ /* 0x000fc40000004100 */
[CC--:B------:R-:W-:Y:S01]  /*13590*/  FMUL.FTZ R15, R5.reuse, R9.reuse ;  /* 0x00000009050f7220 */ /* 0x0c0fe20000410000 */
[----:B------:R-:W-:Y:S02]  /*135a0*/  HADD2.F32 R14, -RZ, R21.H1_H1 ;  /* 0x30000015ff0e7230 */ /* 0x000fe40000004100 */
[-C--:B------:R-:W-:Y:S01]  /*135b0*/  FMUL.FTZ R5, R5, R8.reuse ;  /* 0x0000000805057220 */ /* 0x080fe20000410000 */
[----:B------:R-:W-:Y:S02]  /*135c0*/  HADD2.F32 R3, -RZ, R11.H1_H1 ;  /* 0x3000000bff037230 */ /* 0x000fe40000004100 */
[C---:B------:R-:W-:Y:S01]  /*135d0*/  FFMA.FTZ R21, R10.reuse, R8, -R15 ;  /* 0x000000080a157223 */ /* 0x040fe2000001080f */
[----:B------:R-:W-:Y:S02]  /*135e0*/  HADD2.F32 R8, -RZ, R13.H1_H1 ;  /* 0x3000000dff087230 */ /* 0x000fe40000004100 */
[----:B------:R-:W-:Y:S01]  /*135f0*/  FFMA.FTZ R28, R10, R9, R5 ;  /* 0x000000090a1c7223 */ /* 0x000fe20000010005 */
[----:B------:R-:W-:-:S02]  /*13600*/  HADD2.F32 R11, -RZ, R11.H0_H0 ;  /* 0x2000000bff0b7230 */ /* 0x000fc40000004100 */
[C---:B------:R-:W-:Y:S01]  /*13610*/  FMUL.FTZ R30, R3.reuse, R14 ;  /* 0x0000000e031e7220 */ /* 0x040fe20000410000 */
[----:B------:R-:W-:Y:S01]  /*13620*/  F2FP.F16.E4M3.UNPACK_B R9, R20 ;  /* 0x00000014ff09723e */ /* 0x000fe200020006ff */
[-C--:B------:R-:W-:Y:S01]  /*13630*/  FMUL.FTZ R10, R3, R8.reuse ;  /* 0x00000008030a7220 */ /* 0x080fe20000410000 */
[----:B------:R-:W-:Y:S02]  /*13640*/  HADD2.F32 R5, -RZ, R4.H1_H1 ;  /* 0x30000004ff057230 */ /* 0x000fe40000004100 */
[C---:B------:R-:W-:Y:S01]  /*13650*/  FFMA.FTZ R30, R11.reuse, R8, -R30 ;  /* 0x000000080b1e7223 */ /* 0x040fe2000001081e */
[----:B------:R-:W-:Y:S01]  /*13660*/  F2FP.F16.E4M3.UNPACK_B R8, R12 ;  /* 0x0000000cff08723e */ /* 0x000fe200020006ff */
[----:B------:R-:W-:Y:S01]  /*13670*/  FFMA.FTZ R29, R11, R14, R10 ;  /* 0x0000000e0b1d7223 */ /* 0x000fe2000001000a */
[--C-:B------:R-:W-:Y:S01]  /*13680*/  HADD2.F32 R13, -RZ, R9.reuse.H1_H1 ;  /* 0x30000009ff0d7230 */ /* 0x100fe20000004100 */
[----:B------:R-:W-:Y:S01]  /*13690*/  F2FP.F16.E4M3.UNPACK_B R12, R12.H1 ;  /* 0x0000000cff0c723e */ /* 0x000fe200030006ff */
[----:B------:R-:W-:Y:S01]  /*136a0*/  HADD2.F32 R10, -RZ, R9.H0_H0 ;  /* 0x20000009ff0a7230 */ /* 0x000fe20000004100 */
[----:B------:R-:W-:Y:S01]  /*136b0*/  F2FP.F16.E4M3.UNPACK_B R20, R20.H1 ;  /* 0x00000014ff14723e */ /* 0x000fe200030006ff */
[----:B------:R-:W-:-:S02]  /*136c0*/  HADD2.F32 R9, -RZ, R8.H1_H1 ;  /* 0x30000008ff097230 */ /* 0x000fc40000004100 */
[C---:B------:R-:W-:Y:S01]  /*136d0*/  FMUL.FTZ R11, R5.reuse, R13 ;  /* 0x0000000d050b7220 */ /* 0x040fe20000410000 */
[----:B------:R-:W-:Y:S02]  /*136e0*/  HADD2.F32 R3, -RZ, R0.H1_H1 ;  /* 0x30000000ff037230 */ /* 0x000fe40000004100 */
        /* <DEDUP_REMOVED lines=10> */
[----:B------:R-:W-:-:S02]  /*13790*/  HADD2.F32 R4, -RZ, R12.H1_H1 ;  /* 0x3000000cff047230 */ /* 0x000fc40000004100 */
[--C-:B------:R-:W-:Y:S02]  /*137a0*/  HADD2.F32 R3, -RZ, R7.reuse.H1_H1 ;  /* 0x30000007ff037230 */ /* 0x100fe40000004100 */
[--C-:B------:R-:W-:Y:S02]  /*137b0*/  HADD2.F32 R8, -RZ, R20.reuse.H1_H1 ;  /* 0x30000014ff087230 */ /* 0x100fe40000004100 */
[----:B------:R-:W-:Y:S02]  /*137c0*/  HADD2.F32 R9, -RZ, R20.H0_H0 ;  /* 0x20000014ff097230 */ /* 0x000fe40000004100 */
[C---:B------:R-:W-:Y:S01]  /*137d0*/  FMUL.FTZ R13, R3.reuse, R4 ;  /* 0x00000004030d7220 */ /* 0x040fe20000410000 */
[----:B------:R-:W-:Y:S02]  /*137e0*/  HADD2.F32 R0, -RZ, R6.H1_H1 ;  /* 0x30000006ff007230 */ /* 0x000fe40000004100 */
[----:B------:R-:W-:Y:S02]  /*137f0*/  HADD2.F32 R5, -RZ, R12.H0_H0 ;  /* 0x2000000cff057230 */ /* 0x000fe40000004100 */
[----:B------:R-:W-:Y:S01]  /*13800*/  FMUL.FTZ R12, R3, R8 ;  /* 0x00000008030c7220 */ /* 0x000fe20000410000 */
[----:B------:R-:W-:-:S02]  /*13810*/  HADD2.F32 R7, -RZ, R7.H0_H0 ;  /* 0x20000007ff077230 */ /* 0x000fc40000004100 */
[C---:B------:R-:W-:Y:S01]  /*13820*/  FMUL.FTZ R3, R0.reuse, R9 ;  /* 0x0000000900037220 */ /* 0x040fe20000410000 */
[----:B------:R-:W-:Y:S02]  /*13830*/  HADD2.F32 R6, -RZ, R6.H0_H0 ;  /* 0x20000006ff067230 */ /* 0x000fe40000004100 */
[-C--:B------:R-:W-:Y:S01]  /*13840*/  FMUL.FTZ R0, R0, R5.reuse ;  /* 0x0000000500007220 */ /* 0x080fe20000410000 */
[C---:B------:R-:W-:Y:S01]  /*13850*/  FFMA.FTZ R12, R7.reuse, R4, -R12 ;  /* 0x00000004070c7223 */ /* 0x040fe2000001080c */
[----:B------:R-:W-:Y:S01]  /*13860*/  FFMA.FTZ R13, R7, R8, R13 ;  /* 0x00000008070d7223 */ /* 0x000fe2000001000d */
[C---:B------:R-:W-:Y:S01]  /*13870*/  FFMA.FTZ R5, R6.reuse, R5, -R3 ;  /* 0x0000000506057223 */ /* 0x040fe20000010803 */
[----:B------:R-:W-:Y:S01]  /*13880*/  FFMA.FTZ R0, R6, R9, R0 ;  /* 0x0000000906007223 */ /* 0x000fe20000010000 */
[----:B------:R-:W-:Y:S02]  /*13890*/  F2FP.SATFINITE.E4M3.F32.PACK_AB_MERGE_C R6, R26, R27, RZ ;  /* 0x0000001b1a06723e */ /* 0x000fe400048070ff */
[----:B------:R-:W-:-:S02]  /*138a0*/  F2FP.SATFINITE.E4M3.F32.PACK_AB_MERGE_C R7, R29, R30, RZ ;  /* 0x0000001e1d07723e */ /* 0x000fc400048070ff */
[----:B------:R-:W-:Y:S02]  /*138b0*/  F2FP.SATFINITE.E4M3.F32.PACK_AB_MERGE_C R4, R15, R14, RZ ;  /* 0x0000000e0f04723e */ /* 0x000fe400048070ff */
[----:B------:R-:W-:Y:S02]  /*138c0*/  F2FP.SATFINITE.E4M3.F32.PACK_AB_MERGE_C R12, R13, R12, RZ ;  /* 0x0000000c0d0c723e */ /* 0x000fe400048070ff */
[----:B------:R-:W-:Y:S02]  /*138d0*/  F2FP.SATFINITE.E4M3.F32.PACK_AB_MERGE_C R6, R24, R25, R6 ;  /* 0x000000191806723e */ /* 0x000fe40004807006 */
[----:B------:R-:W-:Y:S02]  /*138e0*/  F2FP.SATFINITE.E4M3.F32.PACK_AB_MERGE_C R7, R28, R21, R7 ;  /* 0x000000151c07723e */ /* 0x000fe40004807007 */
[----:B------:R-:W-:Y:S02]  /*138f0*/  F2FP.SATFINITE.E4M3.F32.PACK_AB_MERGE_C R4, R10, R11, R4 ;  /* 0x0000000b0a04723e */ /* 0x000fe40004807004 */
[----:B------:R-:W-:-:S05]  /*13900*/  F2FP.SATFINITE.E4M3.F32.PACK_AB_MERGE_C R5, R0, R5, R12 ;  /* 0x000000050005723e */ /* 0x000fca000480700c */
[----:B------:R0:W-:Y:S01]  /*13910*/  STS.128 [R220+0x4000], R4 ;  /* 0x00400004dc007388 */ /* 0x0001e20000000c00 */
[----:B------:R-:W-:Y:S05]  /*13920*/  BRA `(.L_x_596) ;  /* 0x0000003400147947 */ /* 0x000fea0003800000 */
.L_x_590:
[----:B------:R-:W-:-:S03]  /*13930*/  UMOV UR4, 0xffffffff ;  /* 0xffffffff00047882 */ /* 0x000fc60000000000 */
[----:B------:R-:W-:Y:S05]  /*13940*/  BRA.DIV UR4, `(.L_x_607) ;  /* 0x0000013e04407947 */ /* 0x000fea000b800000 */
[----:B------:R1:W2:Y:S04]  /*13950*/  SHFL.IDX PT, R3, R24, RZ, 0x1e1f ;  /* 0x001e1fff18037589 */ /* 0x0002a800000e0000 */
[----:B------:R1:W3:Y:S04]  /*13960*/  SHFL.IDX PT, R21, R144, RZ, 0x1e1f ;  /* 0x001e1fff90157589 */ /* 0x0002e800000e0000 */
[----:B------:R1:W4:Y:S04]  /*13970*/  SHFL.IDX PT, R0, R26, RZ, 0x1e1f ;  /* 0x001e1fff1a007589 */ /* 0x00032800000e0000 */
[----:B------:R1:W0:Y:S02]  /*13980*/  SHFL.IDX PT, R20, R27, RZ, 0x1e1f ;  /* 0x001e1fff1b147589 */ /* 0x00022400000e0000 */
.L_x_815:
[----:B------:R-:W-:Y:S01]  /*13990*/  ULDC UR4, c[0x0][0x448] ;  /* 0x0001120000047ab9 */ /* 0x000fe20000000800 */
[----:B------:R-:W-:Y:S01]  /*139a0*/  BSSY B1, `(.L_x_608) ;  /* 0x0000039000017945 */ /* 0x000fe20003800000 */
[----:B------:R-:W-:Y:S01]  /*139b0*/  IMAD R157, R157, UR4, RZ ;  /* 0x000000049d9d7c24 */ /* 0x000fe2000f8e02ff */
[----:B------:R-:W-:Y:S02]  /*139c0*/  CS2R R4, SRZ ;  /* 0x0000000000047805 */ /* 0x000fe4000001ff00 */
[----:B------:R-:W-:Y:S02]  /*139d0*/  CS2R R6, SRZ ;  /* 0x0000000000067805 */ /* 0x000fe4000001ff00 */
[----:B------:R-:W-:Y:S02]  /*139e0*/  CS2R R10, SRZ ;  /* 0x00000000000a7805 */ /* 0x000fe4000001ff00 */
[----:B------:R-:W-:Y:S02]  /*139f0*/  CS2R R12, SRZ ;  /* 0x00000000000c7805 */ /* 0x000fe4000001ff00 */
[----:B------:R-:W-:-:S02]  /*13a00*/  ISETP.GE.AND P0, PT, R8, R157, PT ;  /* 0x0000009d0800720c */ /* 0x000fc40003f06270 */
[----:B------:R-:W-:Y:S02]  /*13a10*/  CS2R R8, SRZ ;  /* 0x0000000000087805 */ /* 0x000fe4000001ff00 */
[----:B------:R-:W-:Y:S02]  /*13a20*/  CS2R R14, SRZ ;  /* 0x00000000000e7805 */ /* 0x000fe4000001ff00 */
[----:B-1----:R-:W-:Y:S02]  /*13a30*/  CS2R R24, SRZ ;  /* 0x0000000000187805 */ /* 0x002fe4000001ff00 */
[----:B------:R-:W-:Y:S02]  /*13a40*/  CS2R R26, SRZ ;  /* 0x00000000001a7805 */ /* 0x000fe4000001ff00 */
[----:B------:R-:W-:Y:S02]  /*13a50*/  CS2R R28, SRZ ;  /* 0x00000000001c7805 */ /* 0x000fe4000001ff00 */
[----:B------:R-:W-:-:S02]  /*13a60*/  CS2R R30, SRZ ;  /* 0x00000000001e7805 */ /* 0x000fc4000001ff00 */
[----:B------:R-:W-:Y:S02]  /*13a70*/  CS2R R32, SRZ ;  /* 0x0000000000207805 */ /* 0x000fe4000001ff00 */
[----:B------:R-:W-:Y:S01]  /*13a80*/  CS2R R34, SRZ ;  /* 0x0000000000227805 */ /* 0x000fe2000001ff00 */
[----:B------:R-:W-:Y:S06]  /*13a90*/  @P0 BRA `(.L_x_609) ;  /* 0x0000000000a40947 */ /* 0x000fec0003800000 */
[C---:B------:R-:W-:Y:S01]  /*13aa0*/  VIADD R4, R18.reuse, 0x20 ;  /* 0x0000002012047836 */ /* 0x040fe20000000000 */
[----:B------:R-:W-:Y:S01]  /*13ab0*/  ULDC UR4, c[0x0][0x3f4] ;  /* 0x0000fd0000047ab9 */ /* 0x000fe20000000800 */
[C---:B------:R-:W-:Y:S01]  /*13ac0*/  VIADD R5, R18.reuse, 0x40 ;  /* 0x0000004012057836 */ /* 0x040fe20000000000 */
[----:B------:R-:W-:Y:S02]  /*13ad0*/  ISETP.GE.AND P2, PT, R18, UR4, PT ;  /* 0x0000000412007c0c */ /* 0x000fe4000bf46270 */
[----:B------:R-:W-:Y:S02]  /*13ae0*/  CS2R R24, SRZ ;  /* 0x0000000000187805 */ /* 0x000fe4000001ff00 */
[----:B------:R-:W-:Y:S02]  /*13af0*/  ISETP.GE.AND P1, PT, R4, UR4, PT ;  /* 0x0000000404007c0c */ /* 0x000fe4000bf26270 */
[----:B------:R-:W-:Y:S02]  /*13b00*/  CS2R R26, SRZ ;  /* 0x00000000001a7805 */ /* 0x000fe4000001ff00 */
[----:B------:R-:W-:-:S02]  /*13b10*/  ISETP.GE.AND P0, PT, R5, UR4, PT ;  /* 0x0000000405007c0c */ /* 0x000fc4000bf06270 */
[----:B------:R-:W-:Y:S02]  /*13b20*/  CS2R R6, SRZ ;  /* 0x0000000000067805 */ /* 0x000fe4000001ff00 */
[----:B------:R-:W-:Y:S02]  /*13b30*/  CS2R R28, SRZ ;  /* 0x00000000001c7805 */ /* 0x000fe4000001ff00 */
[----:B------:R-:W-:Y:S02]  /*13b40*/  CS2R R30, SRZ ;  /* 0x00000000001e7805 */ /* 0x000fe4000001ff00 */
[----:B------:R-:W-:Y:S02]  /*13b50*/  @!P2 SHF.R.S32.HI R5, RZ, 0x1f, R18 ;  /* 0x0000001fff05a819 */ /* 0x000fe40000011412 */
[C---:B--2---:R-:W-:Y:S02]  /*13b60*/  @!P2 IADD3 R36, P3, R18.reuse, R3, RZ ;  /* 0x000000031224a210 */ /* 0x044fe40007f7e0ff */
[----:B---3--:R-:W-:Y:S01]  /*13b70*/  @!P2 IADD3 R38, P4, R18, R21, RZ ;  /* 0x000000151226a210 */ /* 0x008fe20007f9e0ff */
[----:B------:R-:W-:Y:S01]  /*13b80*/  @!P0 IMAD.SHL.U32 R48, R224, 0x10, RZ ;  /* 0x00000010e0308824 */ /* 0x000fe200078e00ff */
[----:B------:R-:W-:Y:S01]  /*13b90*/  @!P1 SHF.L.U32 R42, R222, 0x4, RZ ;  /* 0x00000004de2a9819 */ /* 0x000fe200000006ff */
[----:B----4-:R-:W-:-:S02]  /*13ba0*/  @!P2 IMAD.X R37, R0, 0x1, R5, P3 ;  /* 0x000000010025a824 */ /* 0x010fc400018e0605 */
[----:B0-----:R-:W-:Y:S01]  /*13bb0*/  @!P2 IMAD.X R39, R20, 0x1, R5, P4 ;  /* 0x000000011427a824 */ /* 0x001fe200020e0605 */
[----:B------:R-:W-:Y:S02]  /*13bc0*/  @!P1 SHF.R.S32.HI R5, RZ, 0x1f, R42 ;  /* 0x0000001fff059819 */ /* 0x000fe4000001142a */
[-C--:B------:R-:W-:Y:S02]  /*13bd0*/  @!P1 IADD3 R40, P5, R3, R42.reuse, RZ ;  /* 0x0000002a03289210 */ /* 0x080fe40007fbe0ff */
[----:B------:R-:W-:Y:S02]  /*13be0*/  CS2R R8, SRZ ;  /* 0x0000000000087805 */ /* 0x000fe4000001ff00 */
[----:B------:R-:W-:Y:S02]  /*13bf0*/  @!P1 IADD3 R42, P4, R21, R42, RZ ;  /* 0x0000002a152a9210 */ /* 0x000fe40007f9e0ff */
[----:B------:R-:W-:Y:S02]  /*13c00*/  CS2R R10, SRZ ;  /* 0x00000000000a7805 */ /* 0x000fe4000001ff00 */
[----:B------:R-:W-:-:S02]  /*13c10*/  @!P0 IADD3 R46, P3, R3, R48, RZ ;  /* 0x00000030032e8210 */ /* 0x000fc40007f7e0ff */
[----:B------:R-:W-:Y:S02]  /*13c20*/  CS2R R32, SRZ ;  /* 0x0000000000207805 */ /* 0x000fe4000001ff00 */
[----:B------:R-:W-:Y:S01]  /*13c30*/  @!P0 SHF.R.S32.HI R3, RZ, 0x1f, R48 ;  /* 0x0000001fff038819 */ /* 0x000fe20000011430 */
[----:B------:R-:W-:Y:S01]  /*13c40*/  @!P1 IMAD.X R43, R20, 0x1, R5, P4 ;  /* 0x00000001142b9824 */ /* 0x000fe200020e0605 */
[----:B------:R-:W-:Y:S02]  /*13c50*/  @!P1 IADD3.X R41, R0, R5, RZ, P5, !PT ;  /* 0x0000000500299210 */ /* 0x000fe40002ffe4ff */
[----:B------:R-:W-:Y:S02]  /*13c60*/  CS2R R4, SRZ ;  /* 0x0000000000047805 */ /* 0x000fe4000001ff00 */
[----:B------:R-:W-:Y:S02]  /*13c70*/  @!P0 IADD3 R48, P5, R21, R48, RZ ;  /* 0x0000003015308210 */ /* 0x000fe40007fbe0ff */
[----:B------:R-:W-:-:S02]  /*13c80*/  CS2R R34, SRZ ;  /* 0x0000000000227805 */ /* 0x000fc4000001ff00 */
[----:B------:R-:W-:Y:S02]  /*13c90*/  CS2R R12, SRZ ;  /* 0x00000000000c7805 */ /* 0x000fe4000001ff00 */
[----:B------:R-:W-:Y:S01]  /*13ca0*/  CS2R R14, SRZ ;  /* 0x00000000000e7805 */ /* 0x000fe2000001ff00 */
[--C-:B------:R-:W-:Y:S01]  /*13cb0*/  @!P0 IMAD.X R47, R0, 0x1, R3.reuse, P3 ;  /* 0x00000001002f8824 */ /* 0x100fe200018e0603 */
[----:B------:R1:W5:Y:S01]  /*13cc0*/  @!P2 LD.E.128 R24, desc[UR54][R36.64] ;  /* 0x000000362418a980 */ /* 0x000362000c101d00 */
[----:B------:R-:W-:-:S03]  /*13cd0*/  @!P0 IMAD.X R49, R20, 0x1, R3, P5 ;  /* 0x0000000114318824 */ /* 0x000fc600028e0603 */
[----:B------:R1:W5:Y:S04]  /*13ce0*/  @!P2 LD.E.128 R4, desc[UR54][R38.64] ;  /* 0x000000362604a980 */ /* 0x000368000c101d00 */
[----:B------:R1:W5:Y:S04]  /*13cf0*/  @!P1 LD.E.128 R28, desc[UR54][R40.64] ;  /* 0x00000036281c9980 */ /* 0x000368000c101d00 */
[----:B------:R1:W5:Y:S04]  /*13d00*/  @!P1 LD.E.128 R8, desc[UR54][R42.64] ;  /* 0x000000362a089980 */ /* 0x000368000c101d00 */
[----:B------:R1:W5:Y:S04]  /*13d10*/  @!P0 LD.E.128 R32, desc[UR54][R46.64] ;  /* 0x000000362e208980 */ /* 0x000368000c101d00 */
[----:B------:R1:W5:Y:S02]  /*13d20*/  @!P0 LD.E.128 R12, desc[UR54][R48.64] ;  /* 0x00000036300c8980 */ /* 0x000364000c101d00 */
.L_x_609:
[----:B------:R-:W-:Y:S05]  /*13d30*/  BSYNC B1 ;  /* 0x0000000000017941 */ /* 0x000fea0003800000 */
.L_x_608:
[----:B------:R-:W-:Y:S01]  /*13d40*/  ULEA.HI UR4, UR43, UR43, URZ, 0x1 ;  /* 0x0000002b2b047291 */ /* 0x000fe2000f8f083f */
[----:B----4-:R-:W-:Y:S01]  /*13d50*/  IMAD R0, R205, -0x80, R157 ;  /* 0xffffff80cd007824 */ /* 0x010fe200078e029d */
[----:B------:R-:W-:Y:S02]  /*13d60*/  BSSY B1, `(.L_x_610) ;  /* 0x0000009000017945 */ /* 0x000fe40003800000 */
[----:B------:R-:W-:Y:S02]  /*13d70*/  ULOP3.LUT UR4, UR4, 0xfffffffe, URZ, 0xc0, !UPT ;  /* 0xfffffffe04047892 */ /* 0x000fe4000f8ec03f */
[----:B--2---:R-:W-:Y:S02]  /*13d80*/  VIMNMX R3, R0, 0x80, PT ;  /* 0x0000008000037848 */ /* 0x004fe40003fe0100 */
[----:B------:R-:W-:Y:S02]  /*13d90*/  UIADD3 UR4, UR43, -UR4, URZ ;  /* 0x800000042b047290 */ /* 0x000fe4000fffe03f */
[----:B------:R-:W-:-:S04]  /*13da0*/  ISETP.GE.AND P1, PT, R168, R3, PT ;  /* 0x00000003a800720c */ /* 0x000fc80003f26270 */
[----:B---3--:R-:W-:-:S04]  /*13db0*/  MOV R21, UR4 ;  /* 0x0000000400157c02 */ /* 0x008fc80008000f00 */
[----:B------:R-:W-:-:S04]  /*13dc0*/  SHF.L.U32 R21, R21, 0x1f, RZ ;  /* 0x0000001f15157819 */ /* 0x000fc800000006ff */
[----:B------:R-:W2:Y:S02]  /*13dd0*/  SYNCS.PHASECHK.TRANS64.TRYWAIT P0, [R16+URZ+0x29800], R21 ;  /* 0x02980015100075a7 */ /* 0x000ea4000800017f */
[----:B--2---:R-:W-:Y:S05]  /*13de0*/  @!P0 BRA `(.L_x_611) ;  /* 0x00000138008c8947 */ /* 0x004fea0003800000 */
.L_x_816:
[----:B------:R-:W-:Y:S05]  /*13df0*/  BSYNC B1 ;  /* 0x0000000000017941 */ /* 0x000fea0003800000 */
.L_x_610:
[----:B------:R-:W-:Y:S05]  /*13e00*/  @P1 BRA `(.L_x_596) ;  /* 0x0000002c00dc1947 */ /* 0x000fea0003800000 */
[----:B------:R-:W3:Y:S01]  /*13e10*/  LDC R3, c[0x0][0x3f4] ;  /* 0x0000fd00ff037b82 */ /* 0x000ee20000000800 */
[C---:B------:R-:W-:Y:S01]  /*13e20*/  VIADD R0, R18.reuse, 0x20 ;  /* 0x0000002012007836 */ /* 0x040fe20000000000 */
[----:B------:R-:W-:Y:S01]  /*13e30*/  BSSY B1, `(.L_x_612) ;  /* 0x00000fc000017945 */ /* 0x000fe20003800000 */
[C---:B0-----:R-:W-:Y:S01]  /*13e40*/  VIADD R20, R18.reuse, 0x40 ;  /* 0x0000004012147836 */ /* 0x041fe20000000000 */
[-C--:B---3--:R-:W-:Y:S02]  /*13e50*/  ISETP.GE.AND P0, PT, R18, R3.reuse, PT ;  /* 0x000000031200720c */ /* 0x088fe40003f06270 */
[-C--:B------:R-:W-:Y:S02]  /*13e60*/  ISETP.GE.AND P1, PT, R0, R3.reuse, PT ;  /* 0x000000030000720c */ /* 0x080fe40003f26270 */
[----:B------:R-:W-:-:S09]  /*13e70*/  ISETP.GE.AND P2, PT, R20, R3, PT ;  /* 0x000000031400720c */ /* 0x000fd20003f46270 */
[----:B------:R-:W-:Y:S05]  /*13e80*/  @P0 BRA `(.L_x_613) ;  /* 0x0000000c00d80947 */ /* 0x000fea0003800000 */
[----:B-----5:R-:W-:Y:S02]  /*13e90*/  SHF.R.U32.HI R0, RZ, 0x8, R24 ;  /* 0x00000008ff007819 */ /* 0x020fe40000011618 */
[----:B------:R-:W-:Y:S02]  /*13ea0*/  LOP3.LUT R20, R24, 0xff, RZ, 0xc0, !PT ;  /* 0x000000ff18147812 */ /* 0x000fe400078ec0ff */
[----:B--2---:R-:W-:Y:S02]  /*13eb0*/  LOP3.LUT R21, R0, 0xff, RZ, 0xc0, !PT ;  /* 0x000000ff00157812 */ /* 0x004fe400078ec0ff */
[----:B------:R-:W-:Y:S02]  /*13ec0*/  LEA.HI R0, R3, R223, RZ, 0x1c ;  /* 0x000000df03007211 */ /* 0x000fe400078fe0ff */
[----:B------:R-:W-:Y:S02]  /*13ed0*/  PRMT R45, R21, 0x7604, R20 ;  /* 0x00007604152d7816 */ /* 0x000fe40000000014 */
[----:B------:R-:W-:-:S02]  /*13ee0*/  SHF.R.S32.HI R21, RZ, 0x1f, R0 ;  /* 0x0000001fff157819 */ /* 0x000fc40000011400 */
[----:B-1----:R-:W-:Y:S02]  /*13ef0*/  SHF.R.U32.HI R37, RZ, 0x8, R25 ;  /* 0x00000008ff257819 */ /* 0x002fe40000011619 */
[----:B------:R-:W-:Y:S01]  /*13f00*/  LEA.HI R20, R21, R0, RZ, 0x2 ;  /* 0x0000000015147211 */ /* 0x000fe200078f10ff */
[----:B------:R-:W-:Y:S01]  /*13f10*/  IMAD.SHL.U32 R0, R0, 0x10, RZ ;  /* 0x0000001000007824 */ /* 0x000fe200078e00ff */
[----:B------:R-:W-:Y:S02]  /*13f20*/  SHF.R.U32.HI R39, RZ, 0x8, R26 ;  /* 0x00000008ff277819 */ /* 0x000fe4000001161a */
[----:B------:R-:W-:Y:S02]  /*13f30*/  SHF.L.U32 R20, R20, 0xb, RZ ;  /* 0x0000000b14147819 */ /* 0x000fe400000006ff */
[----:B------:R-:W-:Y:S02]  /*13f40*/  LOP3.LUT R21, R175, 0x30, R0, 0xf8, !PT ;  /* 0x00000030af157812 */ /* 0x000fe400078ef800 */
[----:B------:R-:W-:-:S02]  /*13f50*/  LOP3.LUT R20, R20, 0xffffe000, RZ, 0xc0, !PT ;  /* 0xffffe00014147812 */ /* 0x000fc400078ec0ff */
[----:B------:R-:W-:Y:S02]  /*13f60*/  LOP3.LUT R21, R21, R196, RZ, 0x3c, !PT ;  /* 0x000000c415157212 */ /* 0x000fe400078e3cff */
[----:B------:R-:W-:Y:S02]  /*13f70*/  LOP3.LUT R36, R25, 0xff, RZ, 0xc0, !PT ;  /* 0x000000ff19247812 */ /* 0x000fe400078ec0ff */
[----:B------:R-:W-:Y:S02]  /*13f80*/  LOP3.LUT R38, R26, 0xff, RZ, 0xc0, !PT ;  /* 0x000000ff1a267812 */ /* 0x000fe400078ec0ff */
[----:B------:R-:W-:Y:S02]  /*13f90*/  LOP3.LUT R37, R37, 0xff, RZ, 0xc0, !PT ;  /* 0x000000ff25257812 */ /* 0x000fe400078ec0ff */
[----:B------:R-:W-:Y:S02]  /*13fa0*/  LOP3.LUT R39, R39, 0xff, RZ, 0xc0, !PT ;  /* 0x000000ff27277812 */ /* 0x000fe400078ec0ff */
[----:B------:R-:W-:-:S02]  /*13fb0*/  IADD3 R21, R21, R197, R20 ;  /* 0x000000c515157210 */ /* 0x000fc40007ffe014 */
[----:B------:R-:W-:Y:S02]  /*13fc0*/  PRMT R46, R37, 0x7604, R36 ;  /* 0x00007604252e7816 */ /* 0x000fe40000000024 */
[----:B------:R-:W-:Y:S01]  /*13fd0*/  PRMT R47, R39, 0x7604, R38 ;  /* 0x00007604272f7816 */ /* 0x000fe20000000026 */
[----:B------:R-:W-:Y:S01]  /*13fe0*/  IMAD.IADD R0, R16, 0x1, R21 ;  /* 0x0000000110007824 */ /* 0x000fe200078e0215 */
[----:B------:R-:W-:Y:S02]  /*13ff0*/  SHF.R.U32.HI R37, RZ, 0x8, R27 ;  /* 0x00000008ff257819 */ /* 0x000fe4000001161b */
[----:B------:R-:W-:Y:S02]  /*14000*/  SHF.R.U32.HI R39, RZ, 0x8, R4 ;  /* 0x00000008ff277819 */ /* 0x000fe40000011604 */
[----:B------:R-:W-:Y:S02]  /*14010*/  SHF.R.U32.HI R40, RZ, 0x8, R5 ;  /* 0x00000008ff287819 */ /* 0x000fe40000011605 */
[----:B------:R-:W-:-:S02]  /*14020*/  LOP3.LUT R36, R27, 0xff, RZ, 0xc0, !PT ;  /* 0x000000ff1b247812 */ /* 0x000fc400078ec0ff */
[----:B------:R-:W-:Y:S02]  /*14030*/  LOP3.LUT R38, R4, 0xff, RZ, 0xc0, !PT ;  /* 0x000000ff04267812 */ /* 0x000fe400078ec0ff */
[----:B------:R-:W-:Y:S02]  /*14040*/  LOP3.LUT R37, R37, 0xff, RZ, 0xc0, !PT ;  /* 0x000000ff25257812 */ /* 0x000fe400078ec0ff */
[----:B------:R-:W-:Y:S02]  /*14050*/  LOP3.LUT R39, R39, 0xff, RZ, 0xc0, !PT ;  /* 0x000000ff27277812 */ /* 0x000fe400078ec0ff */
[----:B------:R-:W-:Y:S02]  /*14060*/  LOP3.LUT R21, R40, 0xff, RZ, 0xc0, !PT ;  /* 0x000000ff28157812 */ /* 0x000fe400078ec0ff */
[----:B------:R-:W0:Y:S01]  /*14070*/  LDS.128 R40, [R0+0x14400] ;  /* 0x0144000000287984 */ /* 0x000e220000000c00 */
[----:B------:R-:W-:Y:S02]  /*14080*/  PRMT R48, R37, 0x7604, R36 ;  /* 0x0000760425307816 */ /* 0x000fe40000000024 */
[----:B------:R-:W-:-:S02]  /*14090*/  PRMT R53, R39, 0x7604, R38 ;  /* 0x0000760427357816 */ /* 0x000fc40000000026 */
[----:B------:R-:W1:Y:S01]  /*140a0*/  LDS.128 R36, [R233+0x14400] ;  /* 0x01440000e9247984 */ /* 0x000e620000000c00 */
[----:B------:R-:W-:Y:S02]  /*140b0*/  SHF.R.U32.HI R50, RZ, 0x8, R6 ;  /* 0x00000008ff327819 */ /* 0x000fe40000011606 */
[----:B------:R-:W-:Y:S02]  /*140c0*/  LOP3.LUT R20, R5, 0xff, RZ, 0xc0, !PT ;  /* 0x000000ff05147812 */ /* 0x000fe400078ec0ff */
[----:B------:R-:W-:Y:S02]  /*140d0*/  LOP3.LUT R49, R6, 0xff, RZ, 0xc0, !PT ;  /* 0x000000ff06317812 */ /* 0x000fe400078ec0ff */
[----:B------:R-:W-:Y:S02]  /*140e0*/  LOP3.LUT R50, R50, 0xff, RZ, 0xc0, !PT ;  /* 0x000000ff32327812 */ /* 0x000fe400078ec0ff */
[----:B------:R-:W-:Y:S02]  /*140f0*/  PRMT R20, R21, 0x7604, R20 ;  /* 0x0000760415147816 */ /* 0x000fe40000000014 */
[----:B------:R-:W-:-:S02]  /*14100*/  SHF.R.U32.HI R21, RZ, 0x10, R25 ;  /* 0x00000010ff157819 */ /* 0x000fc40000011619 */
[----:B------:R-:W-:Y:S02]  /*14110*/  PRMT R57, R50, 0x7604, R49 ;  /* 0x0000760432397816 */ /* 0x000fe40000000031 */
[----:B------:R-:W-:Y:S01]  /*14120*/  SHF.R.U32.HI R55, RZ, 0x10, R5 ;  /* 0x00000010ff377819 */ /* 0x000fe20000011605 */
[----:B------:R-:W-:Y:S01]  /*14130*/  IMAD.U32 R21, R21, 0x10000, RZ ;  /* 0x0001000015157824 */ /* 0x000fe200078e00ff */
[----:B------:R-:W-:Y:S02]  /*14140*/  SHF.R.U32.HI R49, RZ, 0x10, R27 ;  /* 0x00000010ff317819 */ /* 0x000fe4000001161b */
[----:B------:R-:W-:Y:S02]  /*14150*/  SHF.R.U32.HI R52, RZ, 0x8, R7 ;  /* 0x00000008ff347819 */ /* 0x000fe40000011607 */
[----:B------:R-:W-:Y:S01]  /*14160*/  SHF.L.U32 R55, R55, 0x10, RZ ;  /* 0x0000001037377819 */ /* 0x000fe200000006ff */
[----:B------:R-:W-:Y:S01]  /*14170*/  IMAD.U32 R49, R49, 0x10000, RZ ;  /* 0x0001000031317824 */ /* 0x000fe200078e00ff */
[----:B------:R-:W-:-:S02]  /*14180*/  LOP3.LUT R51, R7, 0xff, RZ, 0xc0, !PT ;  /* 0x000000ff07337812 */ /* 0x000fc400078ec0ff */
[----:B------:R-:W-:Y:S02]  /*14190*/  LOP3.LUT R52, R52, 0xff, RZ, 0xc0, !PT ;  /* 0x000000ff34347812 */ /* 0x000fe400078ec0ff */
[----:B------:R-:W-:Y:S02]  /*141a0*/  LOP3.LUT R55, R20, 0xff0000, R55, 0xf8, !PT ;  /* 0x00ff000014377812 */ /* 0x000fe400078ef837 */
[----:B------:R-:W-:Y:S02]  /*141b0*/  LOP3.LUT R21, R46, 0xff0000, R21, 0xf8, !PT ;  /* 0x00ff00002e157812 */ /* 0x000fe400078ef815 */
[----:B------:R-:W-:Y:S02]  /*141c0*/  PRMT R52, R52, 0x7604, R51 ;  /* 0x0000760434347816 */ /* 0x000fe40000000033 */
[----:B------:R-:W-:Y:S02]  /*141d0*/  SHF.R.U32.HI R59, RZ, 0x10, R7 ;  /* 0x00000010ff3b7819 */ /* 0x000fe40000011607 */
[----:B------:R-:W-:-:S02]  /*141e0*/  LOP3.LUT R51, R48, 0xff0000, R49, 0xf8, !PT ;  /* 0x00ff000030337812 */ /* 0x000fc400078ef831 */
[----:B------:R-:W-:Y:S01]  /*141f0*/  LOP3.LUT R47, R47, 0xff0000, R26, 0xf8, !PT ;  /* 0x00ff00002f2f7812 */ /* 0x000fe200078ef81a */
[----:B------:R-:W-:Y:S01]  /*14200*/  IMAD.U32 R59, R59, 0x10000, RZ ;  /* 0x000100003b3b7824 */ /* 0x000fe200078e00ff */
[----:B------:R-:W-:Y:S02]  /*14210*/  LOP3.LUT R55, R55, 0xff000000, R5, 0xf8, !PT ;  /* 0xff00000037377812 */ /* 0x000fe400078ef805 */
[----:B------:R-:W-:Y:S02]  /*14220*/  LOP3.LUT R50, R21, 0xff000000, R25, 0xf8, !PT ;  /* 0xff00000015327812 */ /* 0x000fe400078ef819 */
[----:B------:R-:W-:Y:S02]  /*14230*/  LOP3.LUT R21, R53, 0xff0000, R4, 0xf8, !PT ;  /* 0x00ff000035157812 */ /* 0x000fe400078ef804 */
[----:B------:R-:W-:Y:S02]  /*14240*/  LOP3.LUT R45, R45, 0xff0000, R24, 0xf8, !PT ;  /* 0x00ff00002d2d7812 */ /* 0x000fe400078ef818 */
[----:B------:R-:W-:-:S02]  /*14250*/  LOP3.LUT R53, R51, 0xff000000, R27, 0xf8, !PT ;  /* 0xff00000033357812 */ /* 0x000fc400078ef81b */
[----:B------:R-:W-:Y:S02]  /*14260*/  LOP3.LUT R20, R47, 0xff000000, R26, 0xf8, !PT ;  /* 0xff0000002f147812 */ /* 0x000fe400078ef81a */
[----:B------:R-:W-:Y:S02]  /*14270*/  F2FP.F16.E4M3.UNPACK_B R56, R55 ;  /* 0x00000037ff38723e */ /* 0x000fe400020006ff */
[----:B0-----:R-:W-:Y:S02]  /*14280*/  F2FP.F16.E4M3.UNPACK_B R27, R41 ;  /* 0x00000029ff1b723e */ /* 0x001fe400020006ff */
[----:B------:R-:W-:Y:S01]  /*14290*/  F2FP.F16.E4M3.UNPACK_B R26, R50 ;  /* 0x00000032ff1a723e */ /* 0x000fe200020006ff */
[----:B------:R-:W-:Y:S01]  /*142a0*/  HADD2.F32 R58, -RZ, R56.H0_H0 ;  /* 0x20000038ff3a7230 */ /* 0x000fe20000004100 */
[----:B------:R-:W-:Y:S01]  /*142b0*/  LOP3.LUT R49, R45, 0xff000000, R24, 0xf8, !PT ;  /* 0xff0000002d317812 */ /* 0x000fe200078ef818 */
[----:B------:R-:W-:Y:S01]  /*142c0*/  HADD2.F32 R5, -RZ, R27.H0_H0 ;  /* 0x2000001bff057230 */ /* 0x000fe20000004100 */
[----:B-1----:R-:W-:-:S02]  /*142d0*/  F2FP.F16.E4M3.UNPACK_B R24, R37 ;  /* 0x00000025ff18723e */ /* 0x002fc400020006ff */
[----:B------:R-:W-:Y:S01]  /*142e0*/  LOP3.LUT R59, R52, 0xff0000, R59, 0xf8, !PT ;  /* 0x00ff0000343b7812 */ /* 0x000fe200078ef83b */
[----:B------:R-:W-:Y:S02]  /*142f0*/  HADD2.F32 R52, -RZ, R26.H0_H0 ;  /* 0x2000001aff347230 */ /* 0x000fe40000004100 */
[C---:B------:R-:W-:Y:S01]  /*14300*/  FMUL.FTZ R60, R5.reuse, R58 ;  /* 0x0000003a053c7220 */ /* 0x040fe20000410000 */
[----:B------:R-:W-:Y:S01]  /*14310*/  HADD2.F32 R25, -RZ, R24.H0_H0 ;  /* 0x20000018ff197230 */ /* 0x000fe20000004100 */
[----:B------:R-:W-:Y:S01]  /*14320*/  F2FP.F16.E4M3.UNPACK_B R46, R41.H1 ;  /* 0x00000029ff2e723e */ /* 0x000fe200030006ff */
[----:B------:R-:W-:Y:S01]  /*14330*/  FMUL.FTZ R51, R5, R52 ;  /* 0x0000003405337220 */ /* 0x000fe20000410000 */
[----:B------:R-:W-:Y:S02]  /*14340*/  F2FP.F16.E4M3.UNPACK_B R50, R50.H1 ;  /* 0x00000032ff32723e */ /* 0x000fe400030006ff */
[----:B------:R-:W-:Y:S01]  /*14350*/  FFMA.FTZ R5, R25, R52, -R60 ;  /* 0x0000003419057223 */ /* 0x000fe2000001083c */
[--C-:B------:R-:W-:Y:S01]  /*14360*/  LOP3.LUT R57, R57, 0xff0000, R6.reuse, 0xf8, !PT ;  /* 0x00ff000039397812 */ /* 0x100fe200078ef806 */
[----:B------:R-:W-:Y:S01]  /*14370*/  FFMA.FTZ R25, R25, R58, R51 ;  /* 0x0000003a19197223 */ /* 0x000fe20000010033 */
[----:B------:R-:W-:Y:S01]  /*14380*/  LOP3.LUT R59, R59, 0xff000000, R7, 0xf8, !PT ;  /* 0xff0000003b3b7812 */ /* 0x000fe200078ef807 */
[----:B------:R-:W-:Y:S01]  /*14390*/  HADD2.F32 R51, -RZ, R26.H1_H1 ;  /* 0x3000001aff337230 */ /* 0x000fe20000004100 */
[-C--:B------:R-:W-:Y:S01]  /*143a0*/  F2FP.F16.E4M3.UNPACK_B R47, R43.reuse ;  /* 0x0000002bff2f723e */ /* 0x080fe200020006ff */
[----:B------:R-:W-:Y:S01]  /*143b0*/  HADD2.F32 R26, -RZ, R24.H1_H1 ;  /* 0x30000018ff1a7230 */ /* 0x000fe20000004100 */
[----:B------:R-:W-:Y:S01]  /*143c0*/  F2FP.F16.E4M3.UNPACK_B R48, R43.H1 ;  /* 0x0000002bff30723e */ /* 0x000fe200030006ff */
[--C-:B------:R-:W-:Y:S01]  /*143d0*/  HADD2.F32 R52, -RZ, R50.reuse.H0_H0 ;  /* 0x20000032ff347230 */ /* 0x100fe20000004100 */
[----:B------:R-:W-:Y:S01]  /*143e0*/  F2FP.F16.E4M3.UNPACK_B R37, R37.H1 ;  /* 0x00000025ff25723e */ /* 0x000fe200030006ff */
[----:B------:R-:W-:Y:S01]  /*143f0*/  HADD2.F32 R24, -RZ, R27.H1_H1 ;  /* 0x3000001bff187230 */ /* 0x000fe20000004100 */
[-C--:B------:R-:W-:Y:S01]  /*14400*/  F2FP.F16.E4M3.UNPACK_B R7, R42.reuse ;  /* 0x0000002aff07723e */ /* 0x080fe200020006ff */
[----:B------:R-:W-:Y:S01]  /*14410*/  HADD2.F32 R50, -RZ, R50.H1_H1 ;  /* 0x30000032ff327230 */ /* 0x000fe20000004100 */
[----:B------:R-:W-:Y:S01]  /*14420*/  F2FP.F16.E4M3.UNPACK_B R43, R42.H1 ;  /* 0x0000002aff2b723e */ /* 0x000fe200030006ff */
[----:B------:R-:W-:Y:S01]  /*14430*/  HADD2.F32 R42, -RZ, R46.H0_H0 ;  /* 0x2000002eff2a7230 */ /* 0x000fe20000004100 */
[----:B------:R-:W-:Y:S01]  /*14440*/  F2FP.F16.E4M3.UNPACK_B R55, R55.H1 ;  /* 0x00000037ff37723e */ /* 0x000fe200030006ff */
[----:B------:R-:W-:Y:S01]  /*14450*/  HADD2.F32 R27, -RZ, R37.H0_H0 ;  /* 0x20000025ff1b7230 */ /* 0x000fe20000004100 */
[----:B------:R-:W-:Y:S01]  /*14460*/  LOP3.LUT R6, R57, 0xff000000, R6, 0xf8, !PT ;  /* 0xff00000039067812 */ /* 0x000fe200078ef806 */
[----:B------:R-:W-:-:S02]  /*14470*/  HADD2.F32 R57, -RZ, R56.H1_H1 ;  /* 0x30000038ff397230 */ /* 0x000fc40000004100 */
[----:B------:R-:W-:Y:S01]  /*14480*/  FMUL.FTZ R63, R42, R52 ;  /* 0x000000342a3f7220 */ /* 0x000fe20000410000 */
[--C-:B------:R-:W-:Y:S02]  /*14490*/  HADD2.F32 R56, -RZ, R55.reuse.H0_H0 ;  /* 0x20000037ff387230 */ /* 0x100fe40000004100 */
[C---:B------:R-:W-:Y:S01]  /*144a0*/  FMUL.FTZ R58, R24.reuse, R51 ;  /* 0x00000033183a7220 */ /* 0x040fe20000410000 */
[----:B------:R-:W-:Y:S01]  /*144b0*/  F2FP.F16.E4M3.UNPACK_B R45, R39 ;  /* 0x00000027ff2d723e */ /* 0x000fe200020006ff */
[----:B------:R-:W-:Y:S01]  /*144c0*/  FMUL.FTZ R61, R24, R57 ;  /* 0x00000039183d7220 */ /* 0x000fe20000410000 */
[----:B------:R-:W-:Y:S02]  /*144d0*/  HADD2.F32 R55, -RZ, R55.H1_H1 ;  /* 0x30000037ff377230 */ /* 0x000fe40000004100 */
[-C--:B------:R-:W-:Y:S01]  /*144e0*/  FMUL.FTZ R60, R42, R56.reuse ;  /* 0x000000382a3c7220 */ /* 0x080fe20000410000 */
[C---:B------:R-:W-:Y:S01]  /*144f0*/  FFMA.FTZ R63, R27.reuse, R56, R63 ;  /* 0x000000381b3f7223 */ /* 0x040fe2000001003f */
[C---:B------:R-:W-:Y:S01]  /*14500*/  FFMA.FTZ R24, R26.reuse, R51, -R61 ;  /* 0x000000331a187223 */ /* 0x040fe2000001083d */
[----:B------:R-:W-:Y:S01]  /*14510*/  F2FP.F16.E4M3.UNPACK_B R56, R59 ;  /* 0x0000003bff38723e */ /* 0x000fe200020006ff */
[----:B------:R-:W-:Y:S01]  /*14520*/  FFMA.FTZ R26, R26, R57, R58 ;  /* 0x000000391a1a7223 */ /* 0x000fe2000001003a */
[----:B------:R-:W-:Y:S01]  /*14530*/  F2FP.F16.E4M3.UNPACK_B R51, R53 ;  /* 0x00000035ff33723e */ /* 0x000fe200020006ff */
[----:B------:R-:W-:Y:S01]  /*14540*/  FFMA.FTZ R60, R27, R52, -R60 ;  /* 0x000000341b3c7223 */ /* 0x000fe2000001083c */
[----:B------:R-:W-:Y:S01]  /*14550*/  HADD2.F32 R42, -RZ, R47.H0_H0 ;  /* 0x2000002fff2a7230 */ /* 0x000fe20000004100 */
[----:B------:R-:W-:Y:S01]  /*14560*/  F2FP.F16.E4M3.UNPACK_B R59, R59.H1 ;  /* 0x0000003bff3b723e */ /* 0x000fe200030006ff */
[----:B------:R-:W-:Y:S01]  /*14570*/  HADD2.F32 R57, -RZ, R56.H0_H0 ;  /* 0x20000038ff397230 */ /* 0x000fe20000004100 */
[----:B------:R-:W-:Y:S01]  /*14580*/  F2FP.F16.E4M3.UNPACK_B R53, R53.H1 ;  /* 0x00000035ff35723e */ /* 0x000fe200030006ff */
[----:B------:R-:W-:Y:S01]  /*14590*/  HADD2.F32 R52, -RZ, R51.H0_H0 ;  /* 0x20000033ff347230 */ /* 0x000fe20000004100 */
[----:B------:R-:W-:Y:S01]  /*145a0*/  F2FP.F16.E4M3.UNPACK_B R39, R39.H1 ;  /* 0x00000027ff27723e */ /* 0x000fe200030006ff */
[----:B------:R-:W-:-:S02]  /*145b0*/  HADD2.F32 R46, -RZ, R46.H1_H1 ;  /* 0x3000002eff2e7230 */ /* 0x000fc40000004100 */
[C---:B------:R-:W-:Y:S01]  /*145c0*/  FMUL.FTZ R62, R42.reuse, R57 ;  /* 0x000000392a3e7220 */ /* 0x040fe20000410000 */
[----:B------:R-:W-:Y:S02]  /*145d0*/  HADD2.F32 R27, -RZ, R45.H0_H0 ;  /* 0x2000002dff1b7230 */ /* 0x000fe40000004100 */
[----:B------:R-:W-:Y:S01]  /*145e0*/  FMUL.FTZ R42, R42, R52 ;  /* 0x000000342a2a7220 */ /* 0x000fe20000410000 */
[----:B------:R-:W-:Y:S02]  /*145f0*/  HADD2.F32 R37, -RZ, R37.H1_H1 ;  /* 0x30000025ff257230 */ /* 0x000fe40000004100 */
[C---:B------:R-:W-:Y:S01]  /*14600*/  FMUL.FTZ R58, R46.reuse, R55 ;  /* 0x000000372e3a7220 */ /* 0x040fe20000410000 */
[-C--:B------:R-:W-:Y:S01]  /*14610*/  FMUL.FTZ R46, R46, R50.reuse ;  /* 0x000000322e2e7220 */ /* 0x080fe20000410000 */
[----:B------:R-:W-:Y:S01]  /*14620*/  FFMA.FTZ R57, R27, R57, R42 ;  /* 0x000000391b397223 */ /* 0x000fe2000001002a */
[----:B------:R-:W-:Y:S02]  /*14630*/  HADD2.F32 R56, -RZ, R56.H1_H1 ;  /* 0x30000038ff387230 */ /* 0x000fe40000004100 */
[----:B------:R-:W-:Y:S01]  /*14640*/  FFMA.FTZ R61, R37, R50, -R58 ;  /* 0x00000032253d7223 */ /* 0x000fe2000001083a */
[----:B------:R-:W-:-:S02]  /*14650*/  HADD2.F32 R47, -RZ, R47.H1_H1 ;  /* 0x3000002fff2f7230 */ /* 0x000fc40000004100 */
[----:B------:R-:W-:Y:S01]  /*14660*/  FFMA.FTZ R58, R37, R55, R46 ;  /* 0x00000037253a7223 */ /* 0x000fe2000001002e */
[----:B------:R-:W-:Y:S02]  /*14670*/  HADD2.F32 R42, -RZ, R51.H1_H1 ;  /* 0x30000033ff2a7230 */ /* 0x000fe40000004100 */
[----:B------:R-:W-:Y:S01]  /*14680*/  FFMA.FTZ R62, R27, R52, -R62 ;  /* 0x000000341b3e7223 */ /* 0x000fe2000001083e */
[----:B------:R-:W-:Y:S02]  /*14690*/  HADD2.F32 R45, -RZ, R45.H1_H1 ;  /* 0x3000002dff2d7230 */ /* 0x000fe40000004100 */
[C---:B------:R-:W-:Y:S01]  /*146a0*/  FMUL.FTZ R52, R47.reuse, R56 ;  /* 0x000000382f347220 */ /* 0x040fe20000410000 */
[----:B------:R-:W-:Y:S02]  /*146b0*/  HADD2.F32 R50, -RZ, R59.H0_H0 ;  /* 0x2000003bff327230 */ /* 0x000fe40000004100 */
[----:B------:R-:W-:Y:S01]  /*146c0*/  FMUL.FTZ R47, R47, R42 ;  /* 0x0000002a2f2f7220 */ /* 0x000fe20000410000 */
[----:B------:R-:W-:Y:S01]  /*146d0*/  HADD2.F32 R37, -RZ, R48.H0_H0 ;  /* 0x20000030ff257230 */ /* 0x000fe20000004100 */
[----:B------:R-:W-:Y:S01]  /*146e0*/  LOP3.LUT R54, R21, 0xff000000, R4, 0xf8, !PT ;  /* 0xff00000015367812 */ /* 0x000fe200078ef804 */
[----:B------:R-:W-:Y:S01]  /*146f0*/  HADD2.F32 R46, -RZ, R53.H0_H0 ;  /* 0x20000035ff2e7230 */ /* 0x000fe20000004100 */
[----:B------:R-:W-:Y:S01]  /*14700*/  F2FP.F16.E4M3.UNPACK_B R41, R40 ;  /* 0x00000028ff29723e */ /* 0x000fe200020006ff */
[----:B------:R-:W-:-:S02]  /*14710*/  HADD2.F32 R27, -RZ, R39.H0_H0 ;  /* 0x20000027ff1b7230 */ /* 0x000fc40000004100 */
[----:B------:R-:W-:Y:S01]  /*14720*/  FMUL.FTZ R64, R37, R50 ;  /* 0x0000003225407220 */ /* 0x000fe20000410000 */
[C---:B------:R-:W-:Y:S01]  /*14730*/  FFMA.FTZ R55, R45.reuse, R42, -R52 ;  /* 0x0000002a2d377223 */ /* 0x040fe20000010834 */
[----:B------:R-:W-:Y:S01]  /*14740*/  FFMA.FTZ R56, R45, R56, R47 ;  /* 0x000000382d387223 */ /* 0x000fe2000001002f */
[----:B------:R-:W-:Y:S01]  /*14750*/  F2FP.F16.E4M3.UNPACK_B R40, R40.H1 ;  /* 0x00000028ff28723e */ /* 0x000fe200030006ff */
[----:B------:R-:W-:Y:S01]  /*14760*/  FMUL.FTZ R37, R37, R46 ;  /* 0x0000002e25257220 */ /* 0x000fe20000410000 */
[----:B------:R-:W-:Y:S01]  /*14770*/  F2FP.F16.E4M3.UNPACK_B R45, R54.H1 ;  /* 0x00000036ff2d723e */ /* 0x000fe200030006ff */
[----:B------:R-:W-:Y:S01]  /*14780*/  HADD2.F32 R53, -RZ, R53.H1_H1 ;  /* 0x30000035ff357230 */ /* 0x000fe20000004100 */
[----:B------:R-:W-:Y:S01]  /*14790*/  F2FP.F16.E4M3.UNPACK_B R42, R49.H1 ;  /* 0x00000031ff2a723e */ /* 0x000fe200030006ff */
[----:B------:R-:W-:Y:S01]  /*147a0*/  FFMA.FTZ R65, R27, R50, R37 ;  /* 0x000000321b417223 */ /* 0x000fe20000010025 */
[-C--:B------:R-:W-:Y:S01]  /*147b0*/  F2FP.F16.E4M3.UNPACK_B R21, R36.reuse ;  /* 0x00000024ff15723e */ /* 0x080fe200020006ff */
[----:B------:R-:W-:Y:S01]  /*147c0*/  HADD2.F32 R59, -RZ, R59.H1_H1 ;  /* 0x3000003bff3b7230 */ /* 0x000fe20000004100 */
[----:B------:R-:W-:Y:S01]  /*147d0*/  F2FP.F16.E4M3.UNPACK_B R36, R36.H1 ;  /* 0x00000024ff24723e */ /* 0x000fe200030006ff */
[----:B------:R-:W-:-:S02]  /*147e0*/  HADD2.F32 R48, -RZ, R48.H1_H1 ;  /* 0x30000030ff307230 */ /* 0x000fc40000004100 */
[----:B------:R-:W-:Y:S01]  /*147f0*/  FFMA.FTZ R64, R27, R46, -R64 ;  /* 0x0000002e1b407223 */ /* 0x000fe20000010840 */
[----:B------:R-:W-:Y:S01]  /*14800*/  HADD2.F32 R50, -RZ, R45.H0_H0 ;  /* 0x2000002dff327230 */ /* 0x000fe20000004100 */
[----:B------:R-:W-:Y:S01]  /*14810*/  F2FP.F16.E4M3.UNPACK_B R54, R54 ;  /* 0x00000036ff36723e */ /* 0x000fe200020006ff */
[----:B------:R-:W-:Y:S02]  /*14820*/  HADD2.F32 R37, -RZ, R40.H0_H0 ;  /* 0x20000028ff257230 */ /* 0x000fe40000004100 */
[C---:B------:R-:W-:Y:S01]  /*14830*/  FMUL.FTZ R52, R48.reuse, R59 ;  /* 0x0000003b30347220 */ /* 0x040fe20000410000 */
[----:B------:R-:W-:Y:S02]  /*14840*/  HADD2.F32 R46, -RZ, R42.H0_H0 ;  /* 0x2000002aff2e7230 */ /* 0x000fe40000004100 */
[----:B------:R-:W-:Y:S01]  /*14850*/  FMUL.FTZ R66, R48, R53 ;  /* 0x0000003530427220 */ /* 0x000fe20000410000 */
[----:B------:R-:W-:Y:S02]  /*14860*/  HADD2.F32 R27, -RZ, R36.H0_H0 ;  /* 0x20000024ff1b7230 */ /* 0x000fe40000004100 */
[----:B------:R-:W-:Y:S01]  /*14870*/  FMUL.FTZ R48, R37, R50 ;  /* 0x0000003225307220 */ /* 0x000fe20000410000 */
[----:B------:R-:W-:-:S02]  /*14880*/  HADD2.F32 R39, -RZ, R39.H1_H1 ;  /* 0x30000027ff277230 */ /* 0x000fc40000004100 */
[-C--:B------:R-:W-:Y:S01]  /*14890*/  FMUL.FTZ R37, R37, R46.reuse ;  /* 0x0000002e25257220 */ /* 0x080fe20000410000 */
[----:B------:R-:W-:Y:S02]  /*148a0*/  HADD2.F32 R45, -RZ, R45.H1_H1 ;  /* 0x3000002dff2d7230 */ /* 0x000fe40000004100 */
[C---:B------:R-:W-:Y:S01]  /*148b0*/  FFMA.FTZ R47, R27.reuse, R46, -R48 ;  /* 0x0000002e1b2f7223 */ /* 0x040fe20000010830 */
[----:B------:R-:W-:Y:S02]  /*148c0*/  HADD2.F32 R40, -RZ, R40.H1_H1 ;  /* 0x30000028ff287230 */ /* 0x000fe40000004100 */
[----:B------:R-:W-:Y:S01]  /*148d0*/  FFMA.FTZ R50, R27, R50, R37 ;  /* 0x000000321b327223 */ /* 0x000fe20000010025 */
[----:B------:R-:W-:Y:S02]  /*148e0*/  HADD2.F32 R27, -RZ, R42.H1_H1 ;  /* 0x3000002aff1b7230 */ /* 0x000fe40000004100 */
[C---:B------:R-:W-:Y:S01]  /*148f0*/  FFMA.FTZ R67, R39.reuse, R53, -R52 ;  /* 0x0000003527437223 */ /* 0x040fe20000010834 */
[----:B------:R-:W-:Y:S01]  /*14900*/  FFMA.FTZ R66, R39, R59, R66 ;  /* 0x0000003b27427223 */ /* 0x000fe20000010042 */
[----:B------:R-:W-:Y:S01]  /*14910*/  HADD2.F32 R36, -RZ, R36.H1_H1 ;  /* 0x30000024ff247230 */ /* 0x000fe20000004100 */
[----:B------:R-:W-:Y:S01]  /*14920*/  F2FP.F16.E4M3.UNPACK_B R49, R49 ;  /* 0x00000031ff31723e */ /* 0x000fe200020006ff */
[C---:B------:R-:W-:Y:S01]  /*14930*/  FMUL.FTZ R39, R40.reuse, R45 ;  /* 0x0000002d28277220 */ /* 0x040fe20000410000 */
[----:B------:R-:W-:Y:S01]  /*14940*/  FMUL.FTZ R42, R40, R27 ;  /* 0x0000001b282a7220 */ /* 0x000fe20000410000 */
[----:B------:R-:W-:Y:S01]  /*14950*/  HADD2.F32 R40, -RZ, R54.H0_H0 ;  /* 0x20000036ff287230 */ /* 0x000fe20000004100 */
[----:B------:R-:W-:Y:S01]  /*14960*/  F2FP.F16.E4M3.UNPACK_B R4, R38 ;  /* 0x00000026ff04723e */ /* 0x000fe200020006ff */
[----:B------:R-:W-:-:S02]  /*14970*/  HADD2.F32 R37, -RZ, R41.H0_H0 ;  /* 0x20000029ff257230 */ /* 0x000fc40000004100 */
[C---:B------:R-:W-:Y:S01]  /*14980*/  FFMA.FTZ R52, R36.reuse, R27, -R39 ;  /* 0x0000001b24347223 */ /* 0x040fe20000010827 */
[----:B------:R-:W-:Y:S01]  /*14990*/  FFMA.FTZ R51, R36, R45, R42 ;  /* 0x0000002d24337223 */ /* 0x000fe2000001002a */
[----:B------:R-:W-:Y:S01]  /*149a0*/  HADD2.F32 R36, -RZ, R49.H0_H0 ;  /* 0x20000031ff247230 */ /* 0x000fe20000004100 */
[----:B------:R-:W-:Y:S01]  /*149b0*/  F2FP.F16.E4M3.UNPACK_B R39, R6.H1 ;  /* 0x00000006ff27723e */ /* 0x000fe200030006ff */
[----:B------:R-:W-:Y:S02]  /*149c0*/  HADD2.F32 R27, -RZ, R21.H0_H0 ;  /* 0x20000015ff1b7230 */ /* 0x000fe40000004100 */
[C---:B------:R-:W-:Y:S01]  /*149d0*/  FMUL.FTZ R42, R37.reuse, R40 ;  /* 0x00000028252a7220 */ /* 0x040fe20000410000 */
[----:B------:R-:W-:Y:S02]  /*149e0*/  HADD2.F32 R54, -RZ, R54.H1_H1 ;  /* 0x30000036ff367230 */ /* 0x000fe40000004100 */
[----:B------:R-:W-:Y:S01]  /*149f0*/  FMUL.FTZ R46, R37, R36 ;  /* 0x00000024252e7220 */ /* 0x000fe20000410000 */
[----:B------:R-:W-:-:S02]  /*14a00*/  HADD2.F32 R41, -RZ, R41.H1_H1 ;  /* 0x30000029ff297230 */ /* 0x000fc40000004100 */
[----:B------:R-:W-:Y:S01]  /*14a10*/  FFMA.FTZ R42, R27, R36, -R42 ;  /* 0x000000241b2a7223 */ /* 0x000fe2000001082a */
[----:B------:R-:W-:Y:S01]  /*14a20*/  HADD2.F32 R36, -RZ, R49.H1_H1 ;  /* 0x30000031ff247230 */ /* 0x000fe20000004100 */
[----:B------:R-:W-:Y:S01]  /*14a30*/  F2FP.F16.E4M3.UNPACK_B R37, R20.H1 ;  /* 0x00000014ff25723e */ /* 0x000fe200030006ff */
[----:B------:R-:W-:Y:S02]  /*14a40*/  HADD2.F32 R21, -RZ, R21.H1_H1 ;  /* 0x30000015ff157230 */ /* 0x000fe40000004100 */
[----:B------:R-:W-:Y:S01]  /*14a50*/  FMUL.FTZ R48, R41, R54 ;  /* 0x0000003629307220 */ /* 0x000fe20000410000 */
[----:B------:R-:W-:Y:S01]  /*14a60*/  F2FP.F16.E4M3.UNPACK_B R38, R38.H1 ;  /* 0x00000026ff26723e */ /* 0x000fe200030006ff */
[----:B------:R-:W-:Y:S01]  /*14a70*/  FFMA.FTZ R46, R27, R40, R46 ;  /* 0x000000281b2e7223 */ /* 0x000fe2000001002e */
[-C--:B------:R-:W-:Y:S01]  /*14a80*/  FMUL.FTZ R45, R41, R36.reuse ;  /* 0x00000024292d7220 */ /* 0x080fe20000410000 */
[----:B------:R-:W-:Y:S02]  /*14a90*/  HADD2.F32 R40, -RZ, R39.H0_H0 ;  /* 0x20000027ff287230 */ /* 0x000fe40000004100 */
[----:B------:R-:W-:Y:S01]  /*14aa0*/  FFMA.FTZ R41, R21, R36, -R48 ;  /* 0x0000002415297223 */ /* 0x000fe20000010830 */
[----:B------:R-:W-:-:S02]  /*14ab0*/  HADD2.F32 R27, -RZ, R43.H0_H0 ;  /* 0x2000002bff1b7230 */ /* 0x000fc40000004100 */
[----:B------:R-:W-:Y:S01]  /*14ac0*/  FFMA.FTZ R45, R21, R54, R45 ;  /* 0x00000036152d7223 */ /* 0x000fe2000001002d */
[----:B------:R-:W-:Y:S01]  /*14ad0*/  HADD2.F32 R36, -RZ, R37.H0_H0 ;  /* 0x20000025ff247230 */ /* 0x000fe20000004100 */
[----:B------:R-:W-:Y:S01]  /*14ae0*/  F2FP.F16.E4M3.UNPACK_B R20, R20 ;  /* 0x00000014ff14723e */ /* 0x000fe200020006ff */
[----:B------:R-:W-:Y:S02]  /*14af0*/  HADD2.F32 R39, -RZ, R39.H1_H1 ;  /* 0x30000027ff277230 */ /* 0x000fe40000004100 */
[C---:B------:R-:W-:Y:S01]  /*14b00*/  FMUL.FTZ R48, R27.reuse, R40 ;  /* 0x000000281b307220 */ /* 0x040fe20000410000 */
[----:B------:R-:W-:Y:S02]  /*14b10*/  HADD2.F32 R43, -RZ, R43.H1_H1 ;  /* 0x3000002bff2b7230 */ /* 0x000fe40000004100 */
[----:B------:R-:W-:Y:S01]  /*14b20*/  FMUL.FTZ R54, R27, R36 ;  /* 0x000000241b367220 */ /* 0x000fe20000410000 */
[----:B------:R-:W-:Y:S01]  /*14b30*/  HADD2.F32 R21, -RZ, R38.H0_H0 ;  /* 0x20000026ff157230 */ /* 0x000fe20000004100 */
[----:B------:R-:W-:Y:S01]  /*14b40*/  F2FP.F16.E4M3.UNPACK_B R6, R6 ;  /* 0x00000006ff06723e */ /* 0x000fe200020006ff */
[----:B------:R-:W-:-:S02]  /*14b50*/  HADD2.F32 R37, -RZ, R37.H1_H1 ;  /* 0x30000025ff257230 */ /* 0x000fc40000004100 */
[----:B------:R-:W-:Y:S01]  /*14b60*/  FMUL.FTZ R27, R43, R39 ;  /* 0x000000272b1b7220 */ /* 0x000fe20000410000 */
[----:B------:R-:W-:Y:S02]  /*14b70*/  HADD2.F32 R38, -RZ, R38.H1_H1 ;  /* 0x30000026ff267230 */ /* 0x000fe40000004100 */
[C---:B------:R-:W-:Y:S01]  /*14b80*/  FFMA.FTZ R48, R21.reuse, R36, -R48 ;  /* 0x0000002415307223 */ /* 0x040fe20000010830 */
[----:B------:R-:W-:Y:S01]  /*14b90*/  FFMA.FTZ R54, R21, R40, R54 ;  /* 0x0000002815367223 */ /* 0x000fe20000010036 */
[-C--:B------:R-:W-:Y:S01]  /*14ba0*/  FMUL.FTZ R36, R43, R37.reuse ;  /* 0x000000252b247220 */ /* 0x080fe20000410000 */
[--C-:B------:R-:W-:Y:S02]  /*14bb0*/  HADD2.F32 R21, -RZ, R20.reuse.H0_H0 ;  /* 0x20000014ff157230 */ /* 0x100fe40000004100 */
[C---:B------:R-:W-:Y:S01]  /*14bc0*/  FFMA.FTZ R49, R38.reuse, R37, -R27 ;  /* 0x0000002526317223 */ /* 0x040fe2000001081b */
[----:B------:R-:W-:Y:S02]  /*14bd0*/  HADD2.F32 R27, -RZ, R20.H1_H1 ;  /* 0x30000014ff1b7230 */ /* 0x000fe40000004100 */
[----:B------:R-:W-:Y:S01]  /*14be0*/  FFMA.FTZ R53, R38, R39, R36 ;  /* 0x0000002726357223 */ /* 0x000fe20000010024 */
[--C-:B------:R-:W-:Y:S01]  /*14bf0*/  HADD2.F32 R37, -RZ, R6.reuse.H0_H0 ;  /* 0x20000006ff257230 */ /* 0x100fe20000004100 */
[----:B------:R-:W-:Y:S01]  /*14c00*/  F2FP.SATFINITE.E4M3.F32.PACK_AB_MERGE_C R60, R61, R60, RZ ;  /* 0x0000003c3d3c723e */ /* 0x000fe200048070ff */
[--C-:B------:R-:W-:Y:S01]  /*14c10*/  HADD2.F32 R20, -RZ, R7.reuse.H0_H0 ;  /* 0x20000007ff147230 */ /* 0x100fe20000004100 */
[----:B------:R-:W-:Y:S01]  /*14c20*/  F2FP.SATFINITE.E4M3.F32.PACK_AB_MERGE_C R58, R58, R63, RZ ;  /* 0x0000003f3a3a723e */ /* 0x000fe200048070ff */
[----:B------:R-:W-:Y:S01]  /*14c30*/  HADD2.F32 R36, -RZ, R6.H1_H1 ;  /* 0x30000006ff247230 */ /* 0x000fe20000004100 */
[----:B------:R-:W-:Y:S01]  /*14c40*/  F2FP.SATFINITE.E4M3.F32.PACK_AB_MERGE_C R48, R49, R48, RZ ;  /* 0x000000303130723e */ /* 0x000fe200048070ff */
[----:B------:R-:W-:-:S02]  /*14c50*/  HADD2.F32 R7, -RZ, R7.H1_H1 ;  /* 0x30000007ff077230 */ /* 0x000fc40000004100 */
[C---:B------:R-:W-:Y:S01]  /*14c60*/  FMUL.FTZ R39, R20.reuse, R37 ;  /* 0x0000002514277220 */ /* 0x040fe20000410000 */
[--C-:B------:R-:W-:Y:S02]  /*14c70*/  HADD2.F32 R6, -RZ, R4.reuse.H0_H0 ;  /* 0x20000004ff067230 */ /* 0x100fe40000004100 */
[----:B------:R-:W-:Y:S01]  /*14c80*/  FMUL.FTZ R20, R20, R21 ;  /* 0x0000001514147220 */ /* 0x000fe20000410000 */
[----:B------:R-:W-:Y:S02]  /*14c90*/  HADD2.F32 R4, -RZ, R4.H1_H1 ;  /* 0x30000004ff047230 */ /* 0x000fe40000004100 */
[CC--:B------:R-:W-:Y:S01]  /*14ca0*/  FMUL.FTZ R43, R7.reuse, R36.reuse ;  /* 0x00000024072b7220 */ /* 0x0c0fe20000410000 */
[----:B------:R-:W-:Y:S01]  /*14cb0*/  FMUL.FTZ R7, R7, R27 ;  /* 0x0000001b07077220 */ /* 0x000fe20000410000 */
        /* <DEDUP_REMOVED lines=8> */
[----:B------:R-:W-:Y:S02]  /*14d40*/  F2FP.SATFINITE.E4M3.F32.PACK_AB_MERGE_C R53, R53, R54, RZ ;  /* 0x000000363535723e */ /* 0x000fe400048070ff */
[----:B------:R-:W-:Y:S02]  /*14d50*/  F2FP.SATFINITE.E4M3.F32.PACK_AB_MERGE_C R5, R24, R5, R60 ;  /* 0x000000051805723e */ /* 0x000fe4000480703c */
[----:B------:R-:W-:-:S02]  /*14d60*/  F2FP.SATFINITE.E4M3.F32.PACK_AB_MERGE_C R7, R55, R62, R7 ;  /* 0x0000003e3707723e */ /* 0x000fc40004807007 */
[----:B------:R-:W-:Y:S02]  /*14d70*/  F2FP.SATFINITE.E4M3.F32.PACK_AB_MERGE_C R25, R26, R25, R58 ;  /* 0x000000191a19723e */ /* 0x000fe4000480703a */
[----:B------:R-:W-:Y:S02]  /*14d80*/  F2FP.SATFINITE.E4M3.F32.PACK_AB_MERGE_C R4, R41, R42, R4 ;  /* 0x0000002a2904723e */ /* 0x000fe40004807004 */
[----:B------:R-:W-:Y:S02]  /*14d90*/  F2FP.SATFINITE.E4M3.F32.PACK_AB_MERGE_C R6, R6, R39, R48 ;  /* 0x000000270606723e */ /* 0x000fe40004807030 */
[----:B------:R-:W-:Y:S02]  /*14da0*/  F2FP.SATFINITE.E4M3.F32.PACK_AB_MERGE_C R27, R56, R57, R27 ;  /* 0x00000039381b723e */ /* 0x000fe4000480701b */
[----:B------:R-:W-:Y:S01]  /*14db0*/  F2FP.SATFINITE.E4M3.F32.PACK_AB_MERGE_C R24, R45, R46, R50 ;  /* 0x0000002e2d18723e */ /* 0x000fe20004807032 */
[----:B------:R0:W-:Y:S01]  /*14dc0*/  STS.128 [R233+0x14400], R4 ;  /* 0x01440004e9007388 */ /* 0x0001e20000000c00 */
[----:B------:R-:W-:-:S05]  /*14dd0*/  F2FP.SATFINITE.E4M3.F32.PACK_AB_MERGE_C R26, R21, R20, R53 ;  /* 0x00000014151a723e */ /* 0x000fca0004807035 */
[----:B------:R0:W-:Y:S02]  /*14de0*/  STS.128 [R0+0x14400], R24 ;  /* 0x0144001800007388 */ /* 0x0001e40000000c00 */
.L_x_613:
[----:B------:R-:W-:Y:S05]  /*14df0*/  BSYNC B1 ;  /* 0x0000000000017941 */ /* 0x000fea0003800000 */
.L_x_612:
[----:B------:R-:W-:Y:S04]  /*14e00*/  BSSY B1, `(.L_x_614) ;  /* 0x0000100000017945 */ /* 0x000fe80003800000 */
[----:B------:R-:W-:Y:S05]  /*14e10*/  @P1 BRA `(.L_x_615) ;  /* 0x0000000c00f81947 */ /* 0x000fea0003800000 */
[----:B0----5:R-:W-:Y:S02]  /*14e20*/  SHF.R.U32.HI R0, RZ, 0x8, R28 ;  /* 0x00000008ff007819 */ /* 0x021fe4000001161c */
[----:B------:R-:W-:Y:S02]  /*14e30*/  LOP3.LUT R5, R28, 0xff, RZ, 0xc0, !PT ;  /* 0x000000ff1c057812 */ /* 0x000fe400078ec0ff */
[----:B------:R-:W-:Y:S02]  /*14e40*/  LOP3.LUT R4, R0, 0xff, RZ, 0xc0, !PT ;  /* 0x000000ff00047812 */ /* 0x000fe400078ec0ff */
[----:B------:R-:W-:Y:S02]  /*14e50*/  LEA.HI R0, R3, R222, RZ, 0x1c ;  /* 0x000000de03007211 */ /* 0x000fe400078fe0ff */
[----:B-1----:R-:W-:Y:S02]  /*14e60*/  PRMT R37, R4, 0x7604, R5 ;  /* 0x0000760404257816 */ /* 0x002fe40000000005 */
[----:B------:R-:W-:-:S02]  /*14e70*/  SHF.R.S32.HI R5, RZ, 0x1f, R0 ;  /* 0x0000001fff057819 */ /* 0x000fc40000011400 */
[----:B------:R-:W-:Y:S02]  /*14e80*/  SHF.R.U32.HI R24, RZ, 0x8, R31 ;  /* 0x00000008ff187819 */ /* 0x000fe4000001161f */
[----:B------:R-:W-:Y:S01]  /*14e90*/  LEA.HI R4, R5, R0, RZ, 0x2 ;  /* 0x0000000005047211 */ /* 0x000fe200078f10ff */
[----:B------:R-:W-:Y:S01]  /*14ea0*/  IMAD.SHL.U32 R0, R0, 0x10, RZ ;  /* 0x0000001000007824 */ /* 0x000fe200078e00ff */
[----:B------:R-:W-:Y:S02]  /*14eb0*/  SHF.R.U32.HI R6, RZ, 0x8, R29 ;  /* 0x00000008ff067819 */ /* 0x000fe4000001161d */
[----:B--2---:R-:W-:Y:S01]  /*14ec0*/  LOP3.LUT R21, R31, 0xff, RZ, 0xc0, !PT ;  /* 0x000000ff1f157812 */ /* 0x004fe200078ec0ff */
[----:B------:R-:W-:Y:S01]  /*14ed0*/  IMAD.SHL.U32 R4, R4, 0x800, RZ ;  /* 0x0000080004047824 */ /* 0x000fe200078e00ff */
[----:B------:R-:W-:Y:S02]  /*14ee0*/  LOP3.LUT R5, R175, 0x30, R0, 0xf8, !PT ;  /* 0x00000030af057812 */ /* 0x000fe400078ef800 */
[----:B------:R-:W-:-:S02]  /*14ef0*/  SHF.R.U32.HI R20, RZ, 0x8, R8 ;  /* 0x00000008ff147819 */ /* 0x000fc40000011608 */
[----:B------:R-:W-:Y:S02]  /*14f00*/  LOP3.LUT R0, R24, 0xff, RZ, 0xc0, !PT ;  /* 0x000000ff18007812 */ /* 0x000fe400078ec0ff */
[----:B------:R-:W-:Y:S02]  /*14f10*/  LOP3.LUT R7, R29, 0xff, RZ, 0xc0, !PT ;  /* 0x000000ff1d077812 */ /* 0x000fe400078ec0ff */
[----:B------:R-:W-:Y:S02]  /*14f20*/  LOP3.LUT R6, R6, 0xff, RZ, 0xc0, !PT ;  /* 0x000000ff06067812 */ /* 0x000fe400078ec0ff */
[----:B------:R-:W-:Y:S02]  /*14f30*/  LOP3.LUT R25, R8, 0xff, RZ, 0xc0, !PT ;  /* 0x000000ff08197812 */ /* 0x000fe400078ec0ff */
[----:B------:R-:W-:Y:S02]  /*14f40*/  LOP3.LUT R20, R20, 0xff, RZ, 0xc0, !PT ;  /* 0x000000ff14147812 */ /* 0x000fe400078ec0ff */
[----:B------:R-:W-:-:S02]  /*14f50*/  PRMT R43, R0, 0x7604, R21 ;  /* 0x00007604002b7816 */ /* 0x000fc40000000015 */
[----:B------:R-:W-:Y:S02]  /*14f60*/  PRMT R36, R6, 0x7604, R7 ;  /* 0x0000760406247816 */ /* 0x000fe40000000007 */
[----:B------:R-:W-:Y:S02]  /*14f70*/  SHF.R.U32.HI R0, RZ, 0x8, R9 ;  /* 0x00000008ff007819 */ /* 0x000fe40000011609 */
[----:B------:R-:W-:Y:S02]  /*14f80*/  SHF.R.U32.HI R6, RZ, 0x8, R30 ;  /* 0x00000008ff067819 */ /* 0x000fe4000001161e */
[----:B------:R-:W-:Y:S02]  /*14f90*/  LOP3.LUT R5, R5, R196, RZ, 0x3c, !PT ;  /* 0x000000c405057212 */ /* 0x000fe400078e3cff */
[----:B------:R-:W-:Y:S02]  /*14fa0*/  LOP3.LUT R4, R4, 0xffffe000, RZ, 0xc0, !PT ;  /* 0xffffe00004047812 */ /* 0x000fe400078ec0ff */
[----:B------:R-:W-:-:S02]  /*14fb0*/  PRMT R45, R20, 0x7604, R25 ;  /* 0x00007604142d7816 */ /* 0x000fc40000000019 */
[----:B------:R-:W-:Y:S02]  /*14fc0*/  LOP3.LUT R25, R9, 0xff, RZ, 0xc0, !PT ;  /* 0x000000ff09197812 */ /* 0x000fe400078ec0ff */
[----:B------:R-:W-:Y:S02]  /*14fd0*/  SHF.R.U32.HI R24, RZ, 0x8, R11 ;  /* 0x00000008ff187819 */ /* 0x000fe4000001160b */
[----:B------:R-:W-:Y:S02]  /*14fe0*/  LOP3.LUT R0, R0, 0xff, RZ, 0xc0, !PT ;  /* 0x000000ff00007812 */ /* 0x000fe400078ec0ff */
[----:B------:R-:W-:Y:S02]  /*14ff0*/  LOP3.LUT R7, R30, 0xff, RZ, 0xc0, !PT ;  /* 0x000000ff1e077812 */ /* 0x000fe400078ec0ff */
[----:B------:R-:W-:Y:S02]  /*15000*/  LOP3.LUT R6, R6, 0xff, RZ, 0xc0, !PT ;  /* 0x000000ff06067812 */ /* 0x000fe400078ec0ff */
[----:B------:R-:W-:-:S02]  /*15010*/  IADD3 R21, R5, R197, R4 ;  /* 0x000000c505157210 */ /* 0x000fc40007ffe004 */
[----:B------:R-:W-:Y:S02]  /*15020*/  SHF.R.U32.HI R20, RZ, 0x8, R10 ;  /* 0x00000008ff147819 */ /* 0x000fe4000001160a */
[----:B------:R-:W-:Y:S02]  /*15030*/  LOP3.LUT R27, R10, 0xff, RZ, 0xc0, !PT ;  /* 0x000000ff0a1b7812 */ /* 0x000fe400078ec0ff */
[----:B------:R-:W-:Y:S02]  /*15040*/  LOP3.LUT R24, R24, 0xff, RZ, 0xc0, !PT ;  /* 0x000000ff18187812 */ /* 0x000fe400078ec0ff */
[----:B------:R-:W-:Y:S02]  /*15050*/  PRMT R47, R0, 0x7604, R25 ;  /* 0x00007604002f7816 */ /* 0x000fe40000000019 */
[----:B------:R-:W-:Y:S02]  /*15060*/  LOP3.LUT R20, R20, 0xff, RZ, 0xc0, !PT ;  /* 0x000000ff14147812 */ /* 0x000fe400078ec0ff */
[----:B------:R-:W-:-:S02]  /*15070*/  LOP3.LUT R41, R11, 0xff, RZ, 0xc0, !PT ;  /* 0x000000ff0b297812 */ /* 0x000fc400078ec0ff */
[----:B------:R-:W-:Y:S02]  /*15080*/  IADD3 R0, R16, R21, RZ ;  /* 0x0000001510007210 */ /* 0x000fe40007ffe0ff */
[----:B------:R-:W-:Y:S02]  /*15090*/  PRMT R39, R6, 0x7604, R7 ;  /* 0x0000760406277816 */ /* 0x000fe40000000007 */
[----:B------:R-:W0:Y:S01]  /*150a0*/  LDS.128 R4, [R232+0x14400] ;  /* 0x01440000e8047984 */ /* 0x000e220000000c00 */
[----:B------:R-:W-:Y:S02]  /*150b0*/  PRMT R49, R20, 0x7604, R27 ;  /* 0x0000760414317816 */ /* 0x000fe4000000001b */
[----:B------:R-:W-:Y:S02]  /*150c0*/  PRMT R42, R24, 0x7604, R41 ;  /* 0x00007604182a7816 */ /* 0x000fe40000000029 */
[----:B------:R-:W1:Y:S01]  /*150d0*/  LDS.128 R24, [R0+0x14400] ;  /* 0x0144000000187984 */ /* 0x000e620000000c00 */
[----:B------:R-:W-:-:S02]  /*150e0*/  SHF.R.U32.HI R21, RZ, 0x10, R29 ;  /* 0x00000010ff157819 */ /* 0x000fc4000001161d */
[----:B------:R-:W-:Y:S02]  /*150f0*/  SHF.R.U32.HI R20, RZ, 0x10, R28 ;  /* 0x00000010ff147819 */ /* 0x000fe4000001161c */
[----:B------:R-:W-:Y:S02]  /*15100*/  SHF.R.U32.HI R38, RZ, 0x10, R30 ;  /* 0x00000010ff267819 */ /* 0x000fe4000001161e */
[----:B------:R-:W-:Y:S02]  /*15110*/  LOP3.LUT R21, R21, 0xff, RZ, 0xc0, !PT ;  /* 0x000000ff15157812 */ /* 0x000fe400078ec0ff */
[----:B------:R-:W-:Y:S02]  /*15120*/  LOP3.LUT R20, R20, 0xff, RZ, 0xc0, !PT ;  /* 0x000000ff14147812 */ /* 0x000fe400078ec0ff */
[----:B------:R-:W-:Y:S02]  /*15130*/  LOP3.LUT R38, R38, 0xff, RZ, 0xc0, !PT ;  /* 0x000000ff26267812 */ /* 0x000fe400078ec0ff */
[----:B------:R-:W-:-:S02]  /*15140*/  PRMT R21, R21, 0x7054, R36 ;  /* 0x0000705415157816 */ /* 0x000fc40000000024 */
[----:B------:R-:W-:Y:S02]  /*15150*/  PRMT R37, R20, 0x7054, R37 ;  /* 0x0000705414257816 */ /* 0x000fe40000000025 */
[----:B------:R-:W-:Y:S02]  /*15160*/  SHF.R.U32.HI R36, RZ, 0x10, R9 ;  /* 0x00000010ff247819 */ /* 0x000fe40000011609 */
[----:B------:R-:W-:Y:S02]  /*15170*/  SHF.R.U32.HI R20, RZ, 0x10, R8 ;  /* 0x00000010ff147819 */ /* 0x000fe40000011608 */
[----:B------:R-:W-:Y:S02]  /*15180*/  PRMT R41, R38, 0x7054, R39 ;  /* 0x0000705426297816 */ /* 0x000fe40000000027 */
[----:B------:R-:W-:Y:S02]  /*15190*/  SHF.R.U32.HI R40, RZ, 0x10, R31 ;  /* 0x00000010ff287819 */ /* 0x000fe4000001161f */
[----:B------:R-:W-:-:S02]  /*151a0*/  SHF.R.U32.HI R39, RZ, 0x10, R11 ;  /* 0x00000010ff277819 */ /* 0x000fc4000001160b */
[----:B------:R-:W-:Y:S02]  /*151b0*/  LOP3.LUT R36, R36, 0xff, RZ, 0xc0, !PT ;  /* 0x000000ff24247812 */ /* 0x000fe400078ec0ff */
[----:B------:R-:W-:Y:S02]  /*151c0*/  LOP3.LUT R20, R20, 0xff, RZ, 0xc0, !PT ;  /* 0x000000ff14147812 */ /* 0x000fe400078ec0ff */
[----:B------:R-:W-:Y:S02]  /*151d0*/  LOP3.LUT R40, R40, 0xff, RZ, 0xc0, !PT ;  /* 0x000000ff28287812 */ /* 0x000fe400078ec0ff */
[----:B------:R-:W-:Y:S02]  /*151e0*/  SHF.R.U32.HI R38, RZ, 0x10, R10 ;  /* 0x00000010ff267819 */ /* 0x000fe4000001160a */
[----:B------:R-:W-:Y:S02]  /*151f0*/  LOP3.LUT R39, R39, 0xff, RZ, 0xc0, !PT ;  /* 0x000000ff27277812 */ /* 0x000fe400078ec0ff */
[----:B------:R-:W-:-:S02]  /*15200*/  PRMT R47, R36, 0x7054, R47 ;  /* 0x00007054242f7816 */ /* 0x000fc4000000002f */
[----:B------:R-:W-:Y:S02]  /*15210*/  PRMT R45, R20, 0x7054, R45 ;  /* 0x00007054142d7816 */ /* 0x000fe4000000002d */
[----:B------:R-:W-:Y:S02]  /*15220*/  PRMT R43, R40, 0x7054, R43 ;  /* 0x00007054282b7816 */ /* 0x000fe4000000002b */
[----:B------:R-:W-:Y:S02]  /*15230*/  LOP3.LUT R38, R38, 0xff, RZ, 0xc0, !PT ;  /* 0x000000ff26267812 */ /* 0x000fe400078ec0ff */
[----:B------:R-:W-:Y:S02]  /*15240*/  PRMT R51, R39, 0x7054, R42 ;  /* 0x0000705427337816 */ /* 0x000fe4000000002a */
[----:B------:R-:W-:Y:S02]  /*15250*/  LOP3.LUT R39, R37, 0xff000000, R28, 0xf8, !PT ;  /* 0xff00000025277812 */ /* 0x000fe400078ef81c */
[----:B------:R-:W-:-:S02]  /*15260*/  LOP3.LUT R40, R21, 0xff000000, R29, 0xf8, !PT ;  /* 0xff00000015287812 */ /* 0x000fc400078ef81d */
[----:B------:R-:W-:Y:S02]  /*15270*/  LOP3.LUT R47, R47, 0xff000000, R9, 0xf8, !PT ;  /* 0xff0000002f2f7812 */ /* 0x000fe400078ef809 */
[----:B------:R-:W-:Y:S02]  /*15280*/  LOP3.LUT R45, R45, 0xff000000, R8, 0xf8, !PT ;  /* 0xff0000002d2d7812 */ /* 0x000fe400078ef808 */
[-C--:B0-----:R-:W-:Y:S02]  /*15290*/  F2FP.F16.E4M3.UNPACK_B R28, R7.reuse ;  /* 0x00000007ff1c723e */ /* 0x081fe400020006ff */
[----:B------:R-:W-:Y:S02]  /*152a0*/  F2FP.F16.E4M3.UNPACK_B R29, R7.H1 ;  /* 0x00000007ff1d723e */ /* 0x000fe400030006ff */
[-C--:B------:R-:W-:Y:S02]  /*152b0*/  F2FP.F16.E4M3.UNPACK_B R7, R4.reuse ;  /* 0x00000004ff07723e */ /* 0x080fe400020006ff */
[----:B------:R-:W-:-:S02]  /*152c0*/  F2FP.F16.E4M3.UNPACK_B R8, R4.H1 ;  /* 0x00000004ff08723e */ /* 0x000fc400030006ff */
[----:B------:R-:W-:Y:S02]  /*152d0*/  PRMT R49, R38, 0x7054, R49 ;  /* 0x0000705426317816 */ /* 0x000fe40000000031 */
[-C--:B------:R-:W-:Y:S02]  /*152e0*/  F2FP.F16.E4M3.UNPACK_B R4, R6.reuse ;  /* 0x00000006ff04723e */ /* 0x080fe400020006ff */
[----:B------:R-:W-:Y:S02]  /*152f0*/  F2FP.F16.E4M3.UNPACK_B R21, R6.H1 ;  /* 0x00000006ff15723e */ /* 0x000fe400030006ff */
[----:B------:R-:W-:Y:S02]  /*15300*/  LOP3.LUT R20, R41, 0xff000000, R30, 0xf8, !PT ;  /* 0xff00000029147812 */ /* 0x000fe400078ef81e */
[----:B------:R-:W-:Y:S02]  /*15310*/  F2FP.F16.E4M3.UNPACK_B R46, R47 ;  /* 0x0000002fff2e723e */ /* 0x000fe400020006ff */
[----:B-1----:R-:W-:-:S02]  /*15320*/  F2FP.F16.E4M3.UNPACK_B R6, R25 ;  /* 0x00000019ff06723e */ /* 0x002fc400020006ff */
[----:B------:R-:W-:Y:S01]  /*15330*/  F2FP.F16.E4M3.UNPACK_B R41, R40 ;  /* 0x00000028ff29723e */ /* 0x000fe200020006ff */
[--C-:B------:R-:W-:Y:S01]  /*15340*/  HADD2.F32 R48, -RZ, R46.reuse.H0_H0 ;  /* 0x2000002eff307230 */ /* 0x100fe20000004100 */
[----:B------:R-:W-:Y:S01]  /*15350*/  LOP3.LUT R50, R49, 0xff000000, R10, 0xf8, !PT ;  /* 0xff00000031327812 */ /* 0x000fe200078ef80a */
[----:B------:R-:W-:Y:S01]  /*15360*/  HADD2.F32 R49, -RZ, R46.H1_H1 ;  /* 0x3000002eff317230 */ /* 0x000fe20000004100 */
[----:B------:R-:W-:Y:S01]  /*15370*/  LOP3.LUT R51, R51, 0xff000000, R11, 0xf8, !PT ;  /* 0xff00000033337812 */ /* 0x000fe200078ef80b */
[--C-:B------:R-:W-:Y:S01]  /*15380*/  HADD2.F32 R42, -RZ, R41.reuse.H0_H0 ;  /* 0x20000029ff2a7230 */ /* 0x100fe20000004100 */
[-C--:B------:R-:W-:Y:S01]  /*15390*/  F2FP.F16.E4M3.UNPACK_B R10, R5.reuse ;  /* 0x00000005ff0a723e */ /* 0x080fe200020006ff */
[----:B------:R-:W-:Y:S01]  /*153a0*/  HADD2.F32 R41, -RZ, R41.H1_H1 ;  /* 0x30000029ff297230 */ /* 0x000fe20000004100 */
[----:B------:R-:W-:Y:S01]  /*153b0*/  F2FP.F16.E4M3.UNPACK_B R11, R5.H1 ;  /* 0x00000005ff0b723e */ /* 0x000fe200030006ff */
[----:B------:R-:W-:Y:S01]  /*153c0*/  HADD2.F32 R5, -RZ, R6.H0_H0 ;  /* 0x20000006ff057230 */ /* 0x000fe20000004100 */
[----:B------:R-:W-:Y:S01]  /*153d0*/  LOP3.LUT R43, R43, 0xff000000, R31, 0xf8, !PT ;  /* 0xff0000002b2b7812 */ /* 0x000fe200078ef81f */
[--C-:B------:R-:W-:Y:S01]  /*153e0*/  HADD2.F32 R9, -RZ, R10.reuse.H0_H0 ;  /* 0x2000000aff097230 */ /* 0x100fe20000004100 */
[-C--:B------:R-:W-:Y:S01]  /*153f0*/  F2FP.F16.E4M3.UNPACK_B R37, R27.reuse ;  /* 0x0000001bff25723e */ /* 0x080fe200020006ff */
[----:B------:R-:W-:Y:S01]  /*15400*/  HADD2.F32 R10, -RZ, R10.H1_H1 ;  /* 0x3000000aff0a7230 */ /* 0x000fe20000004100 */
[----:B------:R-:W-:Y:S01]  /*15410*/  F2FP.F16.E4M3.UNPACK_B R38, R27.H1 ;  /* 0x0000001bff26723e */ /* 0x000fe200030006ff */
[C---:B------:R-:W-:Y:S01]  /*15420*/  FMUL.FTZ R52, R5.reuse, R48 ;  /* 0x0000003005347220 */ /* 0x040fe20000410000 */
[----:B------:R-:W-:Y:S01]  /*15430*/  F2FP.F16.E4M3.UNPACK_B R31, R26 ;  /* 0x0000001aff1f723e */ /* 0x000fe200020006ff */
[----:B------:R-:W-:Y:S01]  /*15440*/  FMUL.FTZ R27, R5, R42 ;  /* 0x0000002a051b7220 */ /* 0x000fe20000410000 */
[----:B------:R-:W-:Y:S01]  /*15450*/  F2FP.F16.E4M3.UNPACK_B R36, R26.H1 ;  /* 0x0000001aff24723e */ /* 0x000fe200030006ff */
[----:B------:R-:W-:Y:S01]  /*15460*/  HADD2.F32 R26, -RZ, R6.H1_H1 ;  /* 0x30000006ff1a7230 */ /* 0x000fe20000004100 */
[----:B------:R-:W-:Y:S01]  /*15470*/  F2FP.F16.E4M3.UNPACK_B R30, R25.H1 ;  /* 0x00000019ff1e723e */ /* 0x000fe200030006ff */
[C---:B------:R-:W-:Y:S01]  /*15480*/  FFMA.FTZ R5, R9.reuse, R42, -R52 ;  /* 0x0000002a09057223 */ /* 0x040fe20000010834 */
[----:B------:R-:W-:Y:S01]  /*15490*/  F2FP.F16.E4M3.UNPACK_B R47, R47.H1 ;  /* 0x0000002fff2f723e */ /* 0x000fe200030006ff */
[----:B------:R-:W-:Y:S01]  /*154a0*/  FFMA.FTZ R9, R9, R48, R27 ;  /* 0x0000003009097223 */ /* 0x000fe2000001001b */
[----:B------:R-:W-:Y:S01]  /*154b0*/  F2FP.F16.E4M3.UNPACK_B R40, R40.H1 ;  /* 0x00000028ff28723e */ /* 0x000fe200030006ff */
[----:B------:R-:W-:-:S02]  /*154c0*/  HADD2.F32 R27, -RZ, R30.H0_H0 ;  /* 0x2000001eff1b7230 */ /* 0x000fc40000004100 */
[C---:B------:R-:W-:Y:S01]  /*154d0*/  FMUL.FTZ R53, R26.reuse, R49 ;  /* 0x000000311a357220 */ /* 0x040fe20000410000 */
[----:B------:R-:W-:Y:S02]  /*154e0*/  HADD2.F32 R46, -RZ, R47.H0_H0 ;  /* 0x2000002fff2e7230 */ /* 0x000fe40000004100 */
[-C--:B------:R-:W-:Y:S01]  /*154f0*/  FMUL.FTZ R26, R26, R41.reuse ;  /* 0x000000291a1a7220 */ /* 0x080fe20000410000 */
[----:B------:R-:W-:Y:S02]  /*15500*/  HADD2.F32 R42, -RZ, R40.H0_H0 ;  /* 0x20000028ff2a7230 */ /* 0x000fe40000004100 */
[C---:B------:R-:W-:Y:S01]  /*15510*/  FFMA.FTZ R48, R10.reuse, R41, -R53 ;  /* 0x000000290a307223 */ /* 0x040fe20000010835 */
[----:B------:R-:W-:Y:S02]  /*15520*/  HADD2.F32 R6, -RZ, R11.H0_H0 ;  /* 0x2000000bff067230 */ /* 0x000fe40000004100 */
[C---:B------:R-:W-:Y:S01]  /*15530*/  FMUL.FTZ R55, R27.reuse, R46 ;  /* 0x0000002e1b377220 */ /* 0x040fe20000410000 */
[----:B------:R-:W-:Y:S01]  /*15540*/  FFMA.FTZ R52, R10, R49, R26 ;  /* 0x000000310a347223 */ /* 0x000fe2000001001a */
[----:B------:R-:W-:Y:S01]  /*15550*/  F2FP.F16.E4M3.UNPACK_B R41, R51 ;  /* 0x00000033ff29723e */ /* 0x000fe200020006ff */
[----:B------:R-:W-:Y:S01]  /*15560*/  FMUL.FTZ R27, R27, R42 ;  /* 0x0000002a1b1b7220 */ /* 0x000fe20000410000 */
[----:B------:R-:W-:Y:S01]  /*15570*/  F2FP.F16.E4M3.UNPACK_B R26, R43 ;  /* 0x0000002bff1a723e */ /* 0x000fe200020006ff */
[----:B------:R-:W-:-:S02]  /*15580*/  HADD2.F32 R10, -RZ, R37.H0_H0 ;  /* 0x20000025ff0a7230 */ /* 0x000fc40000004100 */
[C---:B------:R-:W-:Y:S01]  /*15590*/  FFMA.FTZ R55, R6.reuse, R42, -R55 ;  /* 0x0000002a06377223 */ /* 0x040fe20000010837 */
[----:B------:R-:W-:Y:S01]  /*155a0*/  FFMA.FTZ R46, R6, R46, R27 ;  /* 0x0000002e062e7223 */ /* 0x000fe2000001001b */
[----:B------:R-:W-:Y:S01]  /*155b0*/  HADD2.F32 R49, -RZ, R41.H0_H0 ;  /* 0x20000029ff317230 */ /* 0x000fe20000004100 */
[----:B------:R-:W-:Y:S01]  /*155c0*/  F2FP.F16.E4M3.UNPACK_B R51, R51.H1 ;  /* 0x00000033ff33723e */ /* 0x000fe200030006ff */
[----:B------:R-:W-:Y:S01]  /*155d0*/  HADD2.F32 R27, -RZ, R26.H0_H0 ;  /* 0x2000001aff1b7230 */ /* 0x000fe20000004100 */
[----:B------:R-:W-:Y:S01]  /*155e0*/  F2FP.F16.E4M3.UNPACK_B R43, R43.H1 ;  /* 0x0000002bff2b723e */ /* 0x000fe200030006ff */
[----:B------:R-:W-:Y:S02]  /*155f0*/  HADD2.F32 R47, -RZ, R47.H1_H1 ;  /* 0x3000002fff2f7230 */ /* 0x000fe40000004100 */
[C---:B------:R-:W-:Y:S01]  /*15600*/  FMUL.FTZ R53, R10.reuse, R49 ;  /* 0x000000310a357220 */ /* 0x040fe20000410000 */
[----:B------:R-:W-:Y:S02]  /*15610*/  HADD2.F32 R30, -RZ, R30.H1_H1 ;  /* 0x3000001eff1e7230 */ /* 0x000fe40000004100 */
[----:B------:R-:W-:Y:S01]  /*15620*/  FMUL.FTZ R10, R10, R27 ;  /* 0x0000001b0a0a7220 */ /* 0x000fe20000410000 */
[----:B------:R-:W-:Y:S01]  /*15630*/  HADD2.F32 R40, -RZ, R40.H1_H1 ;  /* 0x30000028ff287230 */ /* 0x000fe20000004100 */
[----:B------:R-:W-:Y:S01]  /*15640*/  F2FP.F16.E4M3.UNPACK_B R25, R24 ;  /* 0x00000018ff19723e */ /* 0x000fe200020006ff */
[----:B------:R-:W-:-:S02]  /*15650*/  HADD2.F32 R6, -RZ, R28.H0_H0 ;  /* 0x2000001cff067230 */ /* 0x000fc40000004100 */
[C---:B------:R-:W-:Y:S01]  /*15660*/  FMUL.FTZ R42, R30.reuse, R47 ;  /* 0x0000002f1e2a7220 */ /* 0x040fe20000410000 */
[----:B------:R-:W-:Y:S02]  /*15670*/  HADD2.F32 R11, -RZ, R11.H1_H1 ;  /* 0x3000000bff0b7230 */ /* 0x000fe40000004100 */
[-C--:B------:R-:W-:Y:S01]  /*15680*/  FMUL.FTZ R30, R30, R40.reuse ;  /* 0x000000281e1e7220 */ /* 0x080fe20000410000 */
[----:B------:R-:W-:Y:S02]  /*15690*/  HADD2.F32 R26, -RZ, R26.H1_H1 ;  /* 0x3000001aff1a7230 */ /* 0x000fe40000004100 */
[C---:B------:R-:W-:Y:S01]  /*156a0*/  FFMA.FTZ R53, R6.reuse, R27, -R53 ;  /* 0x0000001b06357223 */ /* 0x040fe20000010835 */
[----:B------:R-:W-:Y:S01]  /*156b0*/  FFMA.FTZ R49, R6, R49, R10 ;  /* 0x0000003106317223 */ /* 0x000fe2000001000a */
[----:B------:R-:W-:Y:S02]  /*156c0*/  HADD2.F32 R41, -RZ, R41.H1_H1 ;  /* 0x30000029ff297230 */ /* 0x000fe40000004100 */
[----:B------:R-:W-:Y:S01]  /*156d0*/  FFMA.FTZ R42, R11, R40, -R42 ;  /* 0x000000280b2a7223 */ /* 0x000fe2000001082a */
[----:B------:R-:W-:-:S02]  /*156e0*/  HADD2.F32 R37, -RZ, R37.H1_H1 ;  /* 0x30000025ff257230 */ /* 0x000fc40000004100 */
[----:B------:R-:W-:Y:S01]  /*156f0*/  FFMA.FTZ R47, R11, R47, R30 ;  /* 0x0000002f0b2f7223 */ /* 0x000fe2000001001e */
[----:B------:R-:W-:Y:S01]  /*15700*/  HADD2.F32 R27, -RZ, R51.H0_H0 ;  /* 0x20000033ff1b7230 */ /* 0x000fe20000004100 */
[----:B------:R-:W-:Y:S01]  /*15710*/  F2FP.F16.E4M3.UNPACK_B R24, R24.H1 ;  /* 0x00000018ff18723e */ /* 0x000fe200030006ff */
[----:B------:R-:W-:Y:S02]  /*15720*/  HADD2.F32 R10, -RZ, R38.H0_H0 ;  /* 0x20000026ff0a7230 */ /* 0x000fe40000004100 */
[C---:B------:R-:W-:Y:S01]  /*15730*/  FMUL.FTZ R57, R37.reuse, R41 ;  /* 0x0000002925397220 */ /* 0x040fe20000410000 */
[----:B------:R-:W-:Y:S02]  /*15740*/  HADD2.F32 R28, -RZ, R28.H1_H1 ;  /* 0x3000001cff1c7230 */ /* 0x000fe40000004100 */
[----:B------:R-:W-:Y:S01]  /*15750*/  FMUL.FTZ R30, R37, R26 ;  /* 0x0000001a251e7220 */ /* 0x000fe20000410000 */
[----:B------:R-:W-:Y:S02]  /*15760*/  HADD2.F32 R11, -RZ, R43.H0_H0 ;  /* 0x2000002bff0b7230 */ /* 0x000fe40000004100 */
[----:B------:R-:W-:Y:S01]  /*15770*/  FMUL.FTZ R37, R10, R27 ;  /* 0x0000001b0a257220 */ /* 0x000fe20000410000 */
[----:B------:R-:W-:-:S02]  /*15780*/  HADD2.F32 R6, -RZ, R29.H0_H0 ;  /* 0x2000001dff067230 */ /* 0x000fc40000004100 */
[----:B------:R-:W-:Y:S01]  /*15790*/  FFMA.FTZ R40, R28, R26, -R57 ;  /* 0x0000001a1c287223 */ /* 0x000fe20000010839 */
[----:B------:R-:W-:Y:S01]  /*157a0*/  F2FP.F16.E4M3.UNPACK_B R26, R45.H1 ;  /* 0x0000002dff1a723e */ /* 0x000fe200030006ff */
[-C--:B------:R-:W-:Y:S01]  /*157b0*/  FMUL.FTZ R10, R10, R11.reuse ;  /* 0x0000000b0a0a7220 */ /* 0x080fe20000410000 */
[----:B------:R-:W-:Y:S02]  /*157c0*/  HADD2.F32 R51, -RZ, R51.H1_H1 ;  /* 0x30000033ff337230 */ /* 0x000fe40000004100 */
[----:B------:R-:W-:Y:S01]  /*157d0*/  FFMA.FTZ R56, R6, R11, -R37 ;  /* 0x0000000b06387223 */ /* 0x000fe20000010825 */
[----:B------:R-:W-:Y:S01]  /*157e0*/  HADD2.F32 R38, -RZ, R38.H1_H1 ;  /* 0x30000026ff267230 */ /* 0x000fe20000004100 */
[----:B------:R-:W-:Y:S01]  /*157f0*/  F2FP.F16.E4M3.UNPACK_B R11, R39.H1 ;  /* 0x00000027ff0b723e */ /* 0x000fe200030006ff */
[----:B------:R-:W-:Y:S02]  /*15800*/  HADD2.F32 R43, -RZ, R43.H1_H1 ;  /* 0x3000002bff2b7230 */ /* 0x000fe40000004100 */
[----:B------:R-:W-:Y:S01]  /*15810*/  FFMA.FTZ R54, R28, R41, R30 ;  /* 0x000000291c367223 */ /* 0x000fe2000001001e */
[----:B------:R-:W-:Y:S01]  /*15820*/  FFMA.FTZ R57, R6, R27, R10 ;  /* 0x0000001b06397223 */ /* 0x000fe2000001000a */
[----:B------:R-:W-:-:S02]  /*15830*/  HADD2.F32 R29, -RZ, R29.H1_H1 ;  /* 0x3000001dff1d7230 */ /* 0x000fc40000004100 */
[C---:B------:R-:W-:Y:S01]  /*15840*/  FMUL.FTZ R28, R38.reuse, R51 ;  /* 0x00000033261c7220 */ /* 0x040fe20000410000 */
[----:B------:R-:W-:Y:S02]  /*15850*/  HADD2.F32 R37, -RZ, R26.H0_H0 ;  /* 0x2000001aff257230 */ /* 0x000fe40000004100 */
[-C--:B------:R-:W-:Y:S01]  /*15860*/  FMUL.FTZ R38, R38, R43.reuse ;  /* 0x0000002b26267220 */ /* 0x080fe20000410000 */
[----:B------:R-:W-:Y:S02]  /*15870*/  HADD2.F32 R10, -RZ, R24.H0_H0 ;  /* 0x20000018ff0a7230 */ /* 0x000fe40000004100 */
[C---:B------:R-:W-:Y:S01]  /*15880*/  FFMA.FTZ R59, R29.reuse, R43, -R28 ;  /* 0x0000002b1d3b7223 */ /* 0x040fe2000001081c */
[----:B------:R-:W-:Y:S02]  /*15890*/  HADD2.F32 R27, -RZ, R11.H0_H0 ;  /* 0x2000000bff1b7230 */ /* 0x000fe40000004100 */
[----:B------:R-:W-:Y:S01]  /*158a0*/  FFMA.FTZ R58, R29, R51, R38 ;  /* 0x000000331d3a7223 */ /* 0x000fe20000010026 */
[----:B------:R-:W-:-:S02]  /*158b0*/  HADD2.F32 R6, -RZ, R8.H0_H0 ;  /* 0x20000008ff067230 */ /* 0x000fc40000004100 */
[C---:B------:R-:W-:Y:S01]  /*158c0*/  FMUL.FTZ R41, R10.reuse, R37 ;  /* 0x000000250a297220 */ /* 0x040fe20000410000 */
[----:B------:R-:W-:Y:S02]  /*158d0*/  HADD2.F32 R29, -RZ, R26.H1_H1 ;  /* 0x3000001aff1d7230 */ /* 0x000fe40000004100 */
[----:B------:R-:W-:Y:S01]  /*158e0*/  FMUL.FTZ R10, R10, R27 ;  /* 0x0000001b0a0a7220 */ /* 0x000fe20000410000 */
[----:B------:R-:W-:Y:S01]  /*158f0*/  HADD2.F32 R24, -RZ, R24.H1_H1 ;  /* 0x30000018ff187230 */ /* 0x000fe20000004100 */
[----:B------:R-:W-:Y:S01]  /*15900*/  F2FP.F16.E4M3.UNPACK_B R45, R45 ;  /* 0x0000002dff2d723e */ /* 0x000fe200020006ff */
[----:B------:R-:W-:Y:S02]  /*15910*/  HADD2.F32 R11, -RZ, R11.H1_H1 ;  /* 0x3000000bff0b7230 */ /* 0x000fe40000004100 */
[----:B------:R-:W-:Y:S01]  /*15920*/  FFMA.FTZ R28, R6, R37, R10 ;  /* 0x00000025061c7223 */ /* 0x000fe2000001000a */
[----:B------:R-:W-:Y:S01]  /*15930*/  HADD2.F32 R8, -RZ, R8.H1_H1 ;  /* 0x30000008ff087230 */ /* 0x000fe20000004100 */
[----:B------:R-:W-:Y:S01]  /*15940*/  F2FP.F16.E4M3.UNPACK_B R39, R39 ;  /* 0x00000027ff27723e */ /* 0x000fe200020006ff */
[----:B------:R-:W-:Y:S01]  /*15950*/  FMUL.FTZ R37, R24, R29 ;  /* 0x0000001d18257220 */ /* 0x000fe20000410000 */
[----:B------:R-:W-:Y:S01]  /*15960*/  FFMA.FTZ R41, R6, R27, -R41 ;  /* 0x0000001b06297223 */ /* 0x000fe20000010829 */
[----:B------:R-:W-:Y:S01]  /*15970*/  FMUL.FTZ R24, R24, R11 ;  /* 0x0000000b18187220 */ /* 0x000fe20000410000 */
[----:B------:R-:W-:-:S02]  /*15980*/  HADD2.F32 R27, -RZ, R45.H0_H0 ;  /* 0x2000002dff1b7230 */ /* 0x000fc40000004100 */
[C---:B------:R-:W-:Y:S01]  /*15990*/  FFMA.FTZ R30, R8.reuse, R11, -R37 ;  /* 0x0000000b081e7223 */ /* 0x040fe20000010825 */
[----:B------:R-:W-:Y:S02]  /*159a0*/  HADD2.F32 R10, -RZ, R25.H0_H0 ;  /* 0x20000019ff0a7230 */ /* 0x000fe40000004100 */
[----:B------:R-:W-:Y:S01]  /*159b0*/  FFMA.FTZ R43, R8, R29, R24 ;  /* 0x0000001d082b7223 */ /* 0x000fe20000010018 */
[----:B------:R-:W-:Y:S01]  /*159c0*/  HADD2.F32 R11, -RZ, R39.H0_H0 ;  /* 0x20000027ff0b7230 */ /* 0x000fe20000004100 */
[----:B------:R-:W-:Y:S01]  /*159d0*/  F2FP.SATFINITE.E4M3.F32.PACK_AB_MERGE_C R42, R42, R55, RZ ;  /* 0x000000372a2a723e */ /* 0x000fe200048070ff */
        /* <DEDUP_REMOVED lines=8> */
[----:B------:R-:W-:Y:S01]  /*15a60*/  HADD2.F32 R7, -RZ, R7.H1_H1 ;  /* 0x30000007ff077230 */ /* 0x000fe20000004100 */
[----:B------:R-:W-:Y:S01]  /*15a70*/  F2FP.F16.E4M3.UNPACK_B R11, R50.H1 ;  /* 0x00000032ff0b723e */ /* 0x000fe200030006ff */
[C---:B------:R-:W-:Y:S01]  /*15a80*/  FMUL.FTZ R10, R25.reuse, R24 ;  /* 0x00000018190a7220 */ /* 0x040fe20000410000 */
[----:B------:R-:W-:Y:S01]  /*15a90*/  F2FP.F16.E4M3.UNPACK_B R6, R20.H1 ;  /* 0x00000014ff06723e */ /* 0x000fe200030006ff */
[----:B------:R-:W-:Y:S01]  /*15aa0*/  FMUL.FTZ R27, R25, R8 ;  /* 0x00000008191b7220 */ /* 0x000fe20000410000 */
[----:B------:R-:W-:Y:S01]  /*15ab0*/  F2FP.F16.E4M3.UNPACK_B R50, R50 ;  /* 0x00000032ff32723e */ /* 0x000fe200020006ff */
[----:B------:R-:W-:Y:S01]  /*15ac0*/  FFMA.FTZ R26, R7, R8, -R10 ;  /* 0x00000008071a7223 */ /* 0x000fe2000001080a */
[----:B------:R-:W-:-:S02]  /*15ad0*/  HADD2.F32 R25, -RZ, R11.H0_H0 ;  /* 0x2000000bff197230 */ /* 0x000fc40000004100 */
[----:B------:R-:W-:Y:S01]  /*15ae0*/  FFMA.FTZ R24, R7, R24, R27 ;  /* 0x0000001807187223 */ /* 0x000fe2000001001b */
[----:B------:R-:W-:Y:S01]  /*15af0*/  HADD2.F32 R8, -RZ, R36.H0_H0 ;  /* 0x20000024ff087230 */ /* 0x000fe20000004100 */
[----:B------:R-:W-:Y:S01]  /*15b00*/  F2FP.F16.E4M3.UNPACK_B R20, R20 ;  /* 0x00000014ff14723e */ /* 0x000fe200020006ff */
[----:B------:R-:W-:Y:S01]  /*15b10*/  HADD2.F32 R7, -RZ, R6.H0_H0 ;  /* 0x20000006ff077230 */ /* 0x000fe20000004100 */
[----:B------:R-:W-:Y:S01]  /*15b20*/  F2FP.SATFINITE.E4M3.F32.PACK_AB_MERGE_C R46, R47, R46, RZ ;  /* 0x0000002e2f2e723e */ /* 0x000fe200048070ff */
[----:B------:R-:W-:Y:S02]  /*15b30*/  HADD2.F32 R11, -RZ, R11.H1_H1 ;  /* 0x3000000bff0b7230 */ /* 0x000fe40000004100 */
[C---:B------:R-:W-:Y:S01]  /*15b40*/  FMUL.FTZ R27, R8.reuse, R25 ;  /* 0x00000019081b7220 */ /* 0x040fe20000410000 */
[----:B------:R-:W-:Y:S02]  /*15b50*/  HADD2.F32 R36, -RZ, R36.H1_H1 ;  /* 0x30000024ff247230 */ /* 0x000fe40000004100 */
[----:B------:R-:W-:Y:S01]  /*15b60*/  FMUL.FTZ R39, R8, R7 ;  /* 0x0000000708277220 */ /* 0x000fe20000410000 */
[----:B------:R-:W-:Y:S01]  /*15b70*/  HADD2.F32 R10, -RZ, R6.H1_H1 ;  /* 0x30000006ff0a7230 */ /* 0x000fe20000004100 */
[----:B------:R-:W-:Y:S01]  /*15b80*/  F2FP.SATFINITE.E4M3.F32.PACK_AB_MERGE_C R5, R48, R5, R42 ;  /* 0x000000053005723e */ /* 0x000fe2000480702a */
[----:B------:R-:W-:-:S02]  /*15b90*/  HADD2.F32 R6, -RZ, R21.H0_H0 ;  /* 0x20000015ff067230 */ /* 0x000fc40000004100 */
[C---:B------:R-:W-:Y:S01]  /*15ba0*/  FMUL.FTZ R8, R36.reuse, R11 ;  /* 0x0000000b24087220 */ /* 0x040fe20000410000 */
[----:B------:R-:W-:Y:S02]  /*15bb0*/  HADD2.F32 R21, -RZ, R21.H1_H1 ;  /* 0x30000015ff157230 */ /* 0x000fe40000004100 */
[-C--:B------:R-:W-:Y:S01]  /*15bc0*/  FMUL.FTZ R38, R36, R10.reuse ;  /* 0x0000000a24267220 */ /* 0x080fe20000410000 */
[----:B------:R-:W-:Y:S01]  /*15bd0*/  F2FP.SATFINITE.E4M3.F32.PACK_AB_MERGE_C R9, R52, R9, R46 ;  /* 0x000000093409723e */ /* 0x000fe2000480702e */
[C---:B------:R-:W-:Y:S01]  /*15be0*/  FFMA.FTZ R27, R6.reuse, R7, -R27 ;  /* 0x00000007061b7223 */ /* 0x040fe2000001081b */
[----:B------:R-:W-:Y:S02]  /*15bf0*/  HADD2.F32 R7, -RZ, R31.H0_H0 ;  /* 0x2000001fff077230 */ /* 0x000fe40000004100 */
[----:B------:R-:W-:Y:S01]  /*15c00*/  FFMA.FTZ R36, R21, R10, -R8 ;  /* 0x0000000a15247223 */ /* 0x000fe20000010808 */
[----:B------:R-:W-:Y:S02]  /*15c10*/  HADD2.F32 R10, -RZ, R50.H0_H0 ;  /* 0x20000032ff0a7230 */ /* 0x000fe40000004100 */
[----:B------:R-:W-:Y:S01]  /*15c20*/  FFMA.FTZ R39, R6, R25, R39 ;  /* 0x0000001906277223 */ /* 0x000fe20000010027 */
[----:B------:R-:W-:-:S02]  /*15c30*/  HADD2.F32 R8, -RZ, R20.H0_H0 ;  /* 0x20000014ff087230 */ /* 0x000fc40000004100 */
[----:B------:R-:W-:Y:S01]  /*15c40*/  FFMA.FTZ R38, R21, R11, R38 ;  /* 0x0000000b15267223 */ /* 0x000fe20000010026 */
[----:B------:R-:W-:Y:S02]  /*15c50*/  HADD2.F32 R50, -RZ, R50.H1_H1 ;  /* 0x30000032ff327230 */ /* 0x000fe40000004100 */
[C---:B------:R-:W-:Y:S01]  /*15c60*/  FMUL.FTZ R11, R7.reuse, R10 ;  /* 0x0000000a070b7220 */ /* 0x040fe20000410000 */
[----:B------:R-:W-:Y:S02]  /*15c70*/  HADD2.F32 R31, -RZ, R31.H1_H1 ;  /* 0x3000001fff1f7230 */ /* 0x000fe40000004100 */
[----:B------:R-:W-:Y:S01]  /*15c80*/  FMUL.FTZ R7, R7, R8 ;  /* 0x0000000807077220 */ /* 0x000fe20000410000 */
[----:B------:R-:W-:Y:S01]  /*15c90*/  HADD2.F32 R20, -RZ, R20.H1_H1 ;  /* 0x30000014ff147230 */ /* 0x000fe20000004100 */
[----:B------:R-:W-:Y:S01]  /*15ca0*/  F2FP.SATFINITE.E4M3.F32.PACK_AB_MERGE_C R27, R36, R27, RZ ;  /* 0x0000001b241b723e */ /* 0x000fe200048070ff */
[--C-:B------:R-:W-:Y:S02]  /*15cb0*/  HADD2.F32 R6, -RZ, R4.reuse.H0_H0 ;  /* 0x20000004ff067230 */ /* 0x100fe40000004100 */
[----:B------:R-:W-:Y:S01]  /*15cc0*/  FMUL.FTZ R25, R31, R50 ;  /* 0x000000321f197220 */ /* 0x000fe20000410000 */
[----:B------:R-:W-:-:S02]  /*15cd0*/  HADD2.F32 R4, -RZ, R4.H1_H1 ;  /* 0x30000004ff047230 */ /* 0x000fc40000004100 */
[----:B------:R-:W-:Y:S01]  /*15ce0*/  FMUL.FTZ R31, R31, R20 ;  /* 0x000000141f1f7220 */ /* 0x000fe20000410000 */
[----:B------:R-:W-:Y:S01]  /*15cf0*/  F2FP.SATFINITE.E4M3.F32.PACK_AB_MERGE_C R38, R38, R39, RZ ;  /* 0x000000272626723e */ /* 0x000fe200048070ff */
[C---:B------:R-:W-:Y:S01]  /*15d00*/  FFMA.FTZ R21, R6.reuse, R8, -R11 ;  /* 0x0000000806157223 */ /* 0x040fe2000001080b */
[----:B------:R-:W-:Y:S01]  /*15d10*/  FFMA.FTZ R10, R6, R10, R7 ;  /* 0x0000000a060a7223 */ /* 0x000fe20000010007 */
[C---:B------:R-:W-:Y:S01]  /*15d20*/  FFMA.FTZ R6, R4.reuse, R20, -R25 ;  /* 0x0000001404067223 */ /* 0x040fe20000010819 */
[----:B------:R-:W-:Y:S01]  /*15d30*/  FFMA.FTZ R31, R4, R50, R31 ;  /* 0x00000032041f7223 */ /* 0x000fe2000001001f */
[----:B------:R-:W-:Y:S02]  /*15d40*/  F2FP.SATFINITE.E4M3.F32.PACK_AB_MERGE_C R7, R59, R56, RZ ;  /* 0x000000383b07723e */ /* 0x000fe400048070ff */
[----:B------:R-:W-:Y:S02]  /*15d50*/  F2FP.SATFINITE.E4M3.F32.PACK_AB_MERGE_C R4, R30, R41, RZ ;  /* 0x000000291e04723e */ /* 0x000fe400048070ff */
[----:B------:R-:W-:-:S02]  /*15d60*/  F2FP.SATFINITE.E4M3.F32.PACK_AB_MERGE_C R11, R58, R57, RZ ;  /* 0x000000393a0b723e */ /* 0x000fc400048070ff */
[----:B------:R-:W-:Y:S02]  /*15d70*/  F2FP.SATFINITE.E4M3.F32.PACK_AB_MERGE_C R8, R43, R28, RZ ;  /* 0x0000001c2b08723e */ /* 0x000fe400048070ff */
        /* <DEDUP_REMOVED lines=8> */
.L_x_615:
[----:B------:R-:W-:Y:S05]  /*15e00*/  BSYNC B1 ;  /* 0x0000000000017941 */ /* 0x000fea0003800000 */
.L_x_614:
[----:B------:R-:W-:Y:S05]  /*15e10*/  @P2 BRA `(.L_x_596) ;  /* 0x0000000c00d82947 */ /* 0x000fea0003800000 */
[----:B0--3-5:R-:W-:Y:S02]  /*15e20*/  SHF.R.U32.HI R4, RZ, 0x8, R32 ;  /* 0x00000008ff047819 */ /* 0x029fe40000011620 */
[----:B------:R-:W-:Y:S02]  /*15e30*/  LOP3.LUT R0, R32, 0xff, RZ, 0xc0, !PT ;  /* 0x000000ff20007812 */ /* 0x000fe400078ec0ff */
[----:B------:R-:W-:Y:S02]  /*15e40*/  SHF.R.U32.HI R8, RZ, 0x8, R34 ;  /* 0x00000008ff087819 */ /* 0x000fe40000011622 */
[----:B------:R-:W-:Y:S02]  /*15e50*/  LOP3.LUT R5, R4, 0xff, RZ, 0xc0, !PT ;  /* 0x000000ff04057812 */ /* 0x000fe400078ec0ff */
[----:B------:R-:W-:Y:S02]  /*15e60*/  LEA.HI R3, R3, R224, RZ, 0x1c ;  /* 0x000000e003037211 */ /* 0x000fe400078fe0ff */
[----:B------:R-:W-:-:S02]  /*15e70*/  LOP3.LUT R4, R34, 0xff, RZ, 0xc0, !PT ;  /* 0x000000ff22047812 */ /* 0x000fc400078ec0ff */
[----:B------:R-:W-:Y:S02]  /*15e80*/  LOP3.LUT R9, R8, 0xff, RZ, 0xc0, !PT ;  /* 0x000000ff08097812 */ /* 0x000fe400078ec0ff */
[----:B--2---:R-:W-:Y:S02]  /*15e90*/  PRMT R21, R5, 0x7604, R0 ;  /* 0x0000760405157816 */ /* 0x004fe40000000000 */
[----:B------:R-:W-:Y:S02]  /*15ea0*/  SHF.R.S32.HI R0, RZ, 0x1f, R3 ;  /* 0x0000001fff007819 */ /* 0x000fe40000011403 */
[----:B------:R-:W-:Y:S02]  /*15eb0*/  PRMT R25, R9, 0x7604, R4 ;  /* 0x0000760409197816 */ /* 0x000fe40000000004 */
[----:B------:R-:W-:Y:S01]  /*15ec0*/  LEA.HI R4, R0, R3, RZ, 0x2 ;  /* 0x0000000300047211 */ /* 0x000fe200078f10ff */
[----:B------:R-:W-:Y:S01]  /*15ed0*/  IMAD.SHL.U32 R0, R3, 0x10, RZ ;  /* 0x0000001003007824 */ /* 0x000fe200078e00ff */
[----:B------:R-:W-:-:S02]  /*15ee0*/  SHF.R.U32.HI R7, RZ, 0x8, R33 ;  /* 0x00000008ff077819 */ /* 0x000fc40000011621 */
[----:B------:R-:W-:Y:S01]  /*15ef0*/  LOP3.LUT R6, R33, 0xff, RZ, 0xc0, !PT ;  /* 0x000000ff21067812 */ /* 0x000fe200078ec0ff */
[----:B------:R-:W-:Y:S01]  /*15f00*/  IMAD.SHL.U32 R4, R4, 0x800, RZ ;  /* 0x0000080004047824 */ /* 0x000fe200078e00ff */
[----:B------:R-:W-:Y:S02]  /*15f10*/  LOP3.LUT R3, R175, 0x30, R0, 0xf8, !PT ;  /* 0x00000030af037812 */ /* 0x000fe400078ef800 */
[----:B------:R-:W-:Y:S02]  /*15f20*/  LOP3.LUT R7, R7, 0xff, RZ, 0xc0, !PT ;  /* 0x000000ff07077812 */ /* 0x000fe400078ec0ff */
[----:B------:R-:W-:Y:S02]  /*15f30*/  SHF.R.U32.HI R8, RZ, 0x8, R12 ;  /* 0x00000008ff087819 */ /* 0x000fe4000001160c */
[----:B------:R-:W-:Y:S02]  /*15f40*/  LOP3.LUT R3, R3, R196, RZ, 0x3c, !PT ;  /* 0x000000c403037212 */ /* 0x000fe400078e3cff */
[----:B------:R-:W-:-:S02]  /*15f50*/  LOP3.LUT R0, R4, 0xffffe000, RZ, 0xc0, !PT ;  /* 0xffffe00004007812 */ /* 0x000fc400078ec0ff */
[----:B------:R-:W-:Y:S02]  /*15f60*/  PRMT R20, R7, 0x7604, R6 ;  /* 0x0000760407147816 */ /* 0x000fe40000000006 */
[----:B------:R-:W-:Y:S02]  /*15f70*/  LOP3.LUT R7, R12, 0xff, RZ, 0xc0, !PT ;  /* 0x000000ff0c077812 */ /* 0x000fe400078ec0ff */
[----:B------:R-:W-:Y:S02]  /*15f80*/  LOP3.LUT R8, R8, 0xff, RZ, 0xc0, !PT ;  /* 0x000000ff08087812 */ /* 0x000fe400078ec0ff */
[----:B------:R-:W-:Y:S02]  /*15f90*/  IADD3 R3, R3, R197, R0 ;  /* 0x000000c503037210 */ /* 0x000fe40007ffe000 */
[----:B------:R-:W-:Y:S02]  /*15fa0*/  PRMT R31, R8, 0x7604, R7 ;  /* 0x00007604081f7816 */ /* 0x000fe40000000007 */
[----:B------:R-:W-:Y:S01]  /*15fb0*/  SHF.R.U32.HI R6, RZ, 0x8, R35 ;  /* 0x00000008ff067819 */ /* 0x000fe20000011623 */
[----:B------:R-:W-:Y:S01]  /*15fc0*/  IMAD.IADD R0, R16, 0x1, R3 ;  /* 0x0000000110007824 */ /* 0x000fe200078e0203 */
[----:B------:R-:W-:-:S02]  /*15fd0*/  SHF.R.U32.HI R8, RZ, 0x8, R13 ;  /* 0x00000008ff087819 */ /* 0x000fc4000001160d */
[----:B------:R-:W-:Y:S02]  /*15fe0*/  LOP3.LUT R5, R35, 0xff, RZ, 0xc0, !PT ;  /* 0x000000ff23057812 */ /* 0x000fe400078ec0ff */
[----:B------:R-:W-:Y:S02]  /*15ff0*/  LOP3.LUT R6, R6, 0xff, RZ, 0xc0, !PT ;  /* 0x000000ff06067812 */ /* 0x000fe400078ec0ff */
[----:B------:R-:W-:Y:S02]  /*16000*/  LOP3.LUT R3, R8, 0xff, RZ, 0xc0, !PT ;  /* 0x000000ff08037812 */ /* 0x000fe400078ec0ff */
[----:B------:R-:W0:Y:S01]  /*16010*/  LDS.128 R8, [R0+0x14400] ;  /* 0x0144000000087984 */ /* 0x000e220000000c00 */
[----:B------:R-:W-:Y:S02]  /*16020*/  PRMT R24, R6, 0x7604, R5 ;  /* 0x0000760406187816 */ /* 0x000fe40000000005 */
[----:B------:R-:W-:Y:S01]  /*16030*/  SHF.R.U32.HI R30, RZ, 0x8, R15 ;  /* 0x00000008ff1e7819 */ /* 0x000fe2000001160f */
[----:B------:R-:W2:Y:S01]  /*16040*/  LDS.128 R4, [R231+0x14400] ;  /* 0x01440000e7047984 */ /* 0x000ea20000000c00 */
[----:B------:R-:W-:-:S02]  /*16050*/  LOP3.LUT R29, R15, 0xff, RZ, 0xc0, !PT ;  /* 0x000000ff0f1d7812 */ /* 0x000fc400078ec0ff */
[----:B------:R-:W-:Y:S02]  /*16060*/  LOP3.LUT R30, R30, 0xff, RZ, 0xc0, !PT ;  /* 0x000000ff1e1e7812 */ /* 0x000fe400078ec0ff */
[----:B------:R-:W-:Y:S02]  /*16070*/  SHF.R.U32.HI R28, RZ, 0x8, R14 ;  /* 0x00000008ff1c7819 */ /* 0x000fe4000001160e */
[----:B------:R-:W-:Y:S02]  /*16080*/  LOP3.LUT R26, R13, 0xff, RZ, 0xc0, !PT ;  /* 0x000000ff0d1a7812 */ /* 0x000fe400078ec0ff */
[----:B------:R-:W-:Y:S02]  /*16090*/  PRMT R30, R30, 0x7604, R29 ;  /* 0x000076041e1e7816 */ /* 0x000fe4000000001d */
[----:B------:R-:W-:Y:S02]  /*160a0*/  SHF.R.U32.HI R29, RZ, 0x10, R13 ;  /* 0x00000010ff1d7819 */ /* 0x000fe4000001160d */
[----:B------:R-:W-:-:S02]  /*160b0*/  LOP3.LUT R27, R14, 0xff, RZ, 0xc0, !PT ;  /* 0x000000ff0e1b7812 */ /* 0x000fc400078ec0ff */
[----:B------:R-:W-:Y:S01]  /*160c0*/  LOP3.LUT R28, R28, 0xff, RZ, 0xc0, !PT ;  /* 0x000000ff1c1c7812 */ /* 0x000fe200078ec0ff */
[----:B------:R-:W-:Y:S01]  /*160d0*/  IMAD.U32 R29, R29, 0x10000, RZ ;  /* 0x000100001d1d7824 */ /* 0x000fe200078e00ff */
[----:B------:R-:W-:Y:S02]  /*160e0*/  PRMT R26, R3, 0x7604, R26 ;  /* 0x00007604031a7816 */ /* 0x000fe4000000001a */
[----:B------:R-:W-:Y:S02]  /*160f0*/  SHF.R.U32.HI R3, RZ, 0x10, R33 ;  /* 0x00000010ff037819 */ /* 0x000fe40000011621 */
[----:B-1----:R-:W-:Y:S02]  /*16100*/  PRMT R39, R28, 0x7604, R27 ;  /* 0x000076041c277816 */ /* 0x002fe4000000001b */
[----:B------:R-:W-:Y:S02]  /*16110*/  SHF.R.U32.HI R27, RZ, 0x10, R35 ;  /* 0x00000010ff1b7819 */ /* 0x000fe40000011623 */
[----:B------:R-:W-:-:S02]  /*16120*/  SHF.L.U32 R3, R3, 0x10, RZ ;  /* 0x0000001003037819 */ /* 0x000fc400000006ff */
[----:B------:R-:W-:Y:S01]  /*16130*/  SHF.R.U32.HI R41, RZ, 0x10, R15 ;  /* 0x00000010ff297819 */ /* 0x000fe2000001160f */
[----:B------:R-:W-:Y:S01]  /*16140*/  IMAD.U32 R27, R27, 0x10000, RZ ;  /* 0x000100001b1b7824 */ /* 0x000fe200078e00ff */
[--C-:B------:R-:W-:Y:S02]  /*16150*/  LOP3.LUT R21, R21, 0xff0000, R32.reuse, 0xf8, !PT ;  /* 0x00ff000015157812 */ /* 0x100fe400078ef820 */
[----:B------:R-:W-:Y:S01]  /*16160*/  LOP3.LUT R37, R26, 0xff0000, R29, 0xf8, !PT ;  /* 0x00ff00001a257812 */ /* 0x000fe200078ef81d */
[----:B------:R-:W-:Y:S01]  /*16170*/  IMAD.U32 R41, R41, 0x10000, RZ ;  /* 0x0001000029297824 */ /* 0x000fe200078e00ff */
[----:B------:R-:W-:Y:S02]  /*16180*/  LOP3.LUT R3, R20, 0xff0000, R3, 0xf8, !PT ;  /* 0x00ff000014037812 */ /* 0x000fe400078ef803 */
[----:B------:R-:W-:Y:S02]  /*16190*/  LOP3.LUT R29, R21, 0xff000000, R32, 0xf8, !PT ;  /* 0xff000000151d7812 */ /* 0x000fe400078ef820 */
[----:B------:R-:W-:-:S02]  /*161a0*/  LOP3.LUT R37, R37, 0xff000000, R13, 0xf8, !PT ;  /* 0xff00000025257812 */ /* 0x000fc400078ef80d */
[----:B------:R-:W-:Y:S02]  /*161b0*/  LOP3.LUT R25, R25, 0xff0000, R34, 0xf8, !PT ;  /* 0x00ff000019197812 */ /* 0x000fe400078ef822 */
[----:B------:R-:W-:Y:S02]  /*161c0*/  LOP3.LUT R32, R3, 0xff000000, R33, 0xf8, !PT ;  /* 0xff00000003207812 */ /* 0x000fe400078ef821 */
[----:B------:R-:W-:Y:S02]  /*161d0*/  LOP3.LUT R27, R24, 0xff0000, R27, 0xf8, !PT ;  /* 0x00ff0000181b7812 */ /* 0x000fe400078ef81b */
[----:B------:R-:W-:Y:S02]  /*161e0*/  LOP3.LUT R31, R31, 0xff0000, R12, 0xf8, !PT ;  /* 0x00ff00001f1f7812 */ /* 0x000fe400078ef80c */
[----:B------:R-:W-:Y:S02]  /*161f0*/  LOP3.LUT R41, R30, 0xff0000, R41, 0xf8, !PT ;  /* 0x00ff00001e297812 */ /* 0x000fe400078ef829 */
[----:B------:R-:W-:-:S02]  /*16200*/  F2FP.F16.E4M3.UNPACK_B R36, R37 ;  /* 0x00000025ff24723e */ /* 0x000fc400020006ff */
[----:B0-----:R-:W-:Y:S02]  /*16210*/  F2FP.F16.E4M3.UNPACK_B R21, R9 ;  /* 0x00000009ff15723e */ /* 0x001fe400020006ff */
[----:B------:R-:W-:Y:S01]  /*16220*/  LOP3.LUT R33, R25, 0xff000000, R34, 0xf8, !PT ;  /* 0xff00000019217812 */ /* 0x000fe200078ef822 */
[--C-:B------:R-:W-:Y:S01]  /*16230*/  HADD2.F32 R38, -RZ, R36.reuse.H0_H0 ;  /* 0x20000024ff267230 */ /* 0x100fe20000004100 */
[----:B------:R-:W-:Y:S01]  /*16240*/  F2FP.F16.E4M3.UNPACK_B R30, R32 ;  /* 0x00000020ff1e723e */ /* 0x000fe200020006ff */
[----:B------:R-:W-:Y:S01]  /*16250*/  HADD2.F32 R36, -RZ, R36.H1_H1 ;  /* 0x30000024ff247230 */ /* 0x000fe20000004100 */
[----:B------:R-:W-:Y:S02]  /*16260*/  LOP3.LUT R34, R27, 0xff000000, R35, 0xf8, !PT ;  /* 0xff0000001b227812 */ /* 0x000fe400078ef823 */
[----:B------:R-:W-:Y:S02]  /*16270*/  LOP3.LUT R39, R39, 0xff0000, R14, 0xf8, !PT ;  /* 0x00ff000027277812 */ /* 0x000fe400078ef80e */
[----:B------:R-:W-:Y:S01]  /*16280*/  LOP3.LUT R35, R31, 0xff000000, R12, 0xf8, !PT ;  /* 0xff0000001f237812 */ /* 0x000fe200078ef80c */
[--C-:B------:R-:W-:Y:S01]  /*16290*/  HADD2.F32 R31, -RZ, R30.reuse.H0_H0 ;  /* 0x2000001eff1f7230 */ /* 0x100fe20000004100 */
[-C--:B--2---:R-:W-:Y:S01]  /*162a0*/  F2FP.F16.E4M3.UNPACK_B R12, R5.reuse ;  /* 0x00000005ff0c723e */ /* 0x084fe200020006ff */
[----:B------:R-:W-:Y:S01]  /*162b0*/  HADD2.F32 R30, -RZ, R30.H1_H1 ;  /* 0x3000001eff1e7230 */ /* 0x000fe20000004100 */
[----:B------:R-:W-:Y:S01]  /*162c0*/  F2FP.F16.E4M3.UNPACK_B R13, R5.H1 ;  /* 0x00000005ff0d723e */ /* 0x000fe200030006ff */
[--C-:B------:R-:W-:Y:S01]  /*162d0*/  HADD2.F32 R5, -RZ, R21.reuse.H0_H0 ;  /* 0x20000015ff057230 */ /* 0x100fe20000004100 */
[----:B------:R-:W-:Y:S01]  /*162e0*/  LOP3.LUT R41, R41, 0xff000000, R15, 0xf8, !PT ;  /* 0xff00000029297812 */ /* 0x000fe200078ef80f */
[----:B------:R-:W-:Y:S01]  /*162f0*/  HADD2.F32 R21, -RZ, R21.H1_H1 ;  /* 0x30000015ff157230 */ /* 0x000fe20000004100 */
[----:B------:R-:W-:-:S02]  /*16300*/  LOP3.LUT R40, R39, 0xff000000, R14, 0xf8, !PT ;  /* 0xff00000027287812 */ /* 0x000fc400078ef80e */
[----:B------:R-:W-:Y:S01]  /*16310*/  F2FP.F16.E4M3.UNPACK_B R15, R7 ;  /* 0x00000007ff0f723e */ /* 0x000fe200020006ff */
[----:B------:R-:W-:Y:S01]  /*16320*/  FMUL.FTZ R39, R5, R31 ;  /* 0x0000001f05277220 */ /* 0x000fe20000410000 */
[----:B------:R-:W-:Y:S01]  /*16330*/  F2FP.F16.E4M3.UNPACK_B R20, R7.H1 ;  /* 0x00000007ff14723e */ /* 0x000fe200030006ff */
[C---:B------:R-:W-:Y:S01]  /*16340*/  FMUL.FTZ R43, R21.reuse, R36 ;  /* 0x00000024152b7220 */ /* 0x040fe20000410000 */
[----:B------:R-:W-:Y:S01]  /*16350*/  F2FP.F16.E4M3.UNPACK_B R7, R6 ;  /* 0x00000006ff07723e */ /* 0x000fe200020006ff */
[----:B------:R-:W-:Y:S01]  /*16360*/  FMUL.FTZ R21, R21, R30 ;  /* 0x0000001e15157220 */ /* 0x000fe20000410000 */
[----:B------:R-:W-:Y:S01]  /*16370*/  F2FP.F16.E4M3.UNPACK_B R14, R6.H1 ;  /* 0x00000006ff0e723e */ /* 0x000fe200030006ff */
[--C-:B------:R-:W-:Y:S01]  /*16380*/  HADD2.F32 R6, -RZ, R12.reuse.H0_H0 ;  /* 0x2000000cff067230 */ /* 0x100fe20000004100 */
[----:B------:R-:W-:Y:S01]  /*16390*/  F2FP.F16.E4M3.UNPACK_B R24, R9.H1 ;  /* 0x00000009ff18723e */ /* 0x000fe200030006ff */
[----:B------:R-:W-:Y:S01]  /*163a0*/  FMUL.FTZ R9, R5, R38 ;  /* 0x0000002605097220 */ /* 0x000fe20000410000 */
[----:B------:R-:W-:Y:S01]  /*163b0*/  F2FP.F16.E4M3.UNPACK_B R37, R37.H1 ;  /* 0x00000025ff25723e */ /* 0x000fe200030006ff */
[----:B------:R-:W-:Y:S01]  /*163c0*/  HADD2.F32 R12, -RZ, R12.H1_H1 ;  /* 0x3000000cff0c7230 */ /* 0x000fe20000004100 */
[----:B------:R-:W-:Y:S01]  /*163d0*/  F2FP.F16.E4M3.UNPACK_B R32, R32.H1 ;  /* 0x00000020ff20723e */ /* 0x000fe200030006ff */
[C---:B------:R-:W-:Y:S01]  /*163e0*/  FFMA.FTZ R5, R6.reuse, R31, -R9 ;  /* 0x0000001f06057223 */ /* 0x040fe20000010809 */
[----:B------:R-:W-:Y:S01]  /*163f0*/  F2FP.F16.E4M3.UNPACK_B R25, R10 ;  /* 0x0000000aff19723e */ /* 0x000fe200020006ff */
[----:B------:R-:W-:Y:S01]  /*16400*/  FFMA.FTZ R9, R6, R38, R39 ;  /* 0x0000002606097223 */ /* 0x000fe20000010027 */
[----:B------:R-:W-:Y:S01]  /*16410*/  F2FP.F16.E4M3.UNPACK_B R26, R10.H1 ;  /* 0x0000000aff1a723e */ /* 0x000fe200030006ff */
[----:B------:R-:W-:-:S02]  /*16420*/  HADD2.F32 R39, -RZ, R37.H0_H0 ;  /* 0x20000025ff277230 */ /* 0x000fc40000004100 */
[C---:B------:R-:W-:Y:S01]  /*16430*/  FFMA.FTZ R38, R12.reuse, R30, -R43 ;  /* 0x0000001e0c267223 */ /* 0x040fe2000001082b */
[----:B------:R-:W-:Y:S01]  /*16440*/  HADD2.F32 R10, -RZ, R24.H0_H0 ;  /* 0x20000018ff0a7230 */ /* 0x000fe20000004100 */
[----:B------:R-:W-:Y:S01]  /*16450*/  F2FP.F16.E4M3.UNPACK_B R27, R11 ;  /* 0x0000000bff1b723e */ /* 0x000fe200020006ff */
[----:B------:R-:W-:Y:S02]  /*16460*/  HADD2.F32 R31, -RZ, R32.H0_H0 ;  /* 0x20000020ff1f7230 */ /* 0x000fe40000004100 */
[----:B------:R-:W-:Y:S01]  /*16470*/  FFMA.FTZ R36, R12, R36, R21 ;  /* 0x000000240c247223 */ /* 0x000fe20000010015 */
[----:B------:R-:W-:Y:S02]  /*16480*/  HADD2.F32 R6, -RZ, R13.H0_H0 ;  /* 0x2000000dff067230 */ /* 0x000fe40000004100 */
[C---:B------:R-:W-:Y:S01]  /*16490*/  FMUL.FTZ R45, R10.reuse, R39 ;  /* 0x000000270a2d7220 */ /* 0x040fe20000410000 */
[----:B------:R-:W-:Y:S01]  /*164a0*/  F2FP.F16.E4M3.UNPACK_B R30, R41 ;  /* 0x00000029ff1e723e */ /* 0x000fe200020006ff */
[-C--:B------:R-:W-:Y:S01]  /*164b0*/  FMUL.FTZ R10, R10, R31.reuse ;  /* 0x0000001f0a0a7220 */ /* 0x080fe20000410000 */
[----:B------:R-:W-:Y:S01]  /*164c0*/  F2FP.F16.E4M3.UNPACK_B R12, R34 ;  /* 0x00000022ff0c723e */ /* 0x000fe200020006ff */
[----:B------:R-:W-:Y:S01]  /*164d0*/  FFMA.FTZ R45, R6, R31, -R45 ;  /* 0x0000001f062d7223 */ /* 0x000fe2000001082d */
[----:B------:R-:W-:-:S02]  /*164e0*/  HADD2.F32 R37, -RZ, R37.H1_H1 ;  /* 0x30000025ff257230 */ /* 0x000fc40000004100 */
[----:B------:R-:W-:Y:S01]  /*164f0*/  FFMA.FTZ R39, R6, R39, R10 ;  /* 0x0000002706277223 */ /* 0x000fe2000001000a */
[----:B------:R-:W-:Y:S01]  /*16500*/  HADD2.F32 R31, -RZ, R30.H0_H0 ;  /* 0x2000001eff1f7230 */ /* 0x000fe20000004100 */
[----:B------:R-:W-:Y:S01]  /*16510*/  F2FP.F16.E4M3.UNPACK_B R28, R11.H1 ;  /* 0x0000000bff1c723e */ /* 0x000fe200030006ff */
[----:B------:R-:W-:Y:S01]  /*16520*/  HADD2.F32 R10, -RZ, R27.H0_H0 ;  /* 0x2000001bff0a7230 */ /* 0x000fe20000004100 */
[----:B------:R-:W-:Y:S01]  /*16530*/  F2FP.F16.E4M3.UNPACK_B R41, R41.H1 ;  /* 0x00000029ff29723e */ /* 0x000fe200030006ff */
[----:B------:R-:W-:Y:S01]  /*16540*/  HADD2.F32 R24, -RZ, R24.H1_H1 ;  /* 0x30000018ff187230 */ /* 0x000fe20000004100 */
[----:B------:R-:W-:Y:S01]  /*16550*/  F2FP.F16.E4M3.UNPACK_B R34, R34.H1 ;  /* 0x00000022ff22723e */ /* 0x000fe200030006ff */
[----:B------:R-:W-:Y:S02]  /*16560*/  HADD2.F32 R21, -RZ, R12.H0_H0 ;  /* 0x2000000cff157230 */ /* 0x000fe40000004100 */
[----:B------:R-:W-:Y:S01]  /*16570*/  FMUL.FTZ R43, R10, R31 ;  /* 0x0000001f0a2b7220 */ /* 0x000fe20000410000 */
[----:B------:R-:W-:-:S02]  /*16580*/  HADD2.F32 R32, -RZ, R32.H1_H1 ;  /* 0x30000020ff207230 */ /* 0x000fc40000004100 */
[----:B------:R-:W-:Y:S01]  /*16590*/  FMUL.FTZ R42, R24, R37 ;  /* 0x00000025182a7220 */ /* 0x000fe20000410000 */
[----:B------:R-:W-:Y:S02]  /*165a0*/  HADD2.F32 R13, -RZ, R13.H1_H1 ;  /* 0x3000000dff0d7230 */ /* 0x000fe40000004100 */
[----:B------:R-:W-:Y:S01]  /*165b0*/  FMUL.FTZ R10, R10, R21 ;  /* 0x000000150a0a7220 */ /* 0x000fe20000410000 */
[----:B------:R-:W-:Y:S02]  /*165c0*/  HADD2.F32 R6, -RZ, R15.H0_H0 ;  /* 0x2000000fff067230 */ /* 0x000fe40000004100 */
[-C--:B------:R-:W-:Y:S01]  /*165d0*/  FMUL.FTZ R24, R24, R32.reuse ;  /* 0x0000002018187220 */ /* 0x080fe20000410000 */
[----:B------:R-:W-:Y:S02]  /*165e0*/  HADD2.F32 R30, -RZ, R30.H1_H1 ;  /* 0x3000001eff1e7230 */ /* 0x000fe40000004100 */
[----:B------:R-:W-:Y:S01]  /*165f0*/  FFMA.FTZ R42, R13, R32, -R42 ;  /* 0x000000200d2a7223 */ /* 0x000fe2000001082a */
[----:B------:R-:W-:-:S02]  /*16600*/  HADD2.F32 R27, -RZ, R27.H1_H1 ;  /* 0x3000001bff1b7230 */ /* 0x000fc40000004100 */
[C---:B------:R-:W-:Y:S01]  /*16610*/  FFMA.FTZ R43, R6.reuse, R21, -R43 ;  /* 0x00000015062b7223 */ /* 0x040fe2000001082b */
[----:B------:R-:W-:Y:S01]  /*16620*/  FFMA.FTZ R46, R6, R31, R10 ;  /* 0x0000001f062e7223 */ /* 0x000fe2000001000a */
[----:B------:R-:W-:Y:S01]  /*16630*/  FFMA.FTZ R32, R13, R37, R24 ;  /* 0x000000250d207223 */ /* 0x000fe20000010018 */
[----:B------:R-:W-:Y:S02]  /*16640*/  HADD2.F32 R21, -RZ, R41.H0_H0 ;  /* 0x20000029ff157230 */ /* 0x000fe40000004100 */
[----:B------:R-:W-:Y:S01]  /*16650*/  FMUL.FTZ R24, R27, R30 ;  /* 0x0000001e1b187220 */ /* 0x000fe20000410000 */
[----:B------:R-:W-:Y:S01]  /*16660*/  HADD2.F32 R10, -RZ, R28.H0_H0 ;  /* 0x2000001cff0a7230 */ /* 0x000fe20000004100 */
[-C--:B------:R-:W-:Y:S01]  /*16670*/  F2FP.F16.E4M3.UNPACK_B R11, R8.reuse ;  /* 0x00000008ff0b723e */ /* 0x080fe200020006ff */
[----:B------:R-:W-:Y:S01]  /*16680*/  HADD2.F32 R13, -RZ, R34.H0_H0 ;  /* 0x20000022ff0d7230 */ /* 0x000fe20000004100 */
[----:B------:R-:W-:Y:S01]  /*16690*/  F2FP.F16.E4M3.UNPACK_B R8, R8.H1 ;  /* 0x00000008ff08723e */ /* 0x000fe200030006ff */
[----:B------:R-:W-:-:S02]  /*166a0*/  HADD2.F32 R6, -RZ, R20.H0_H0 ;  /* 0x20000014ff067230 */ /* 0x000fc40000004100 */
[C---:B------:R-:W-:Y:S01]  /*166b0*/  FMUL.FTZ R31, R10.reuse, R21 ;  /* 0x000000150a1f7220 */ /* 0x040fe20000410000 */
[----:B------:R-:W-:Y:S02]  /*166c0*/  HADD2.F32 R12, -RZ, R12.H1_H1 ;  /* 0x3000000cff0c7230 */ /* 0x000fe40000004100 */
[----:B------:R-:W-:Y:S01]  /*166d0*/  FMUL.FTZ R10, R10, R13 ;  /* 0x0000000d0a0a7220 */ /* 0x000fe20000410000 */
[----:B------:R-:W-:Y:S01]  /*166e0*/  HADD2.F32 R15, -RZ, R15.H1_H1 ;  /* 0x3000000fff0f7230 */ /* 0x000fe20000004100 */
[----:B------:R-:W-:Y:S01]  /*166f0*/  F2FP.F16.E4M3.UNPACK_B R3, R4 ;  /* 0x00000004ff03723e */ /* 0x000fe200020006ff */
[----:B------:R-:W-:Y:S02]  /*16700*/  HADD2.F32 R41, -RZ, R41.H1_H1 ;  /* 0x30000029ff297230 */ /* 0x000fe40000004100 */
[C---:B------:R-:W-:Y:S01]  /*16710*/  FFMA.FTZ R50, R6.reuse, R21, R10 ;  /* 0x0000001506327223 */ /* 0x040fe2000001000a */
[-C--:B------:R-:W-:Y:S01]  /*16720*/  FMUL.FTZ R27, R27, R12.reuse ;  /* 0x0000000c1b1b7220 */ /* 0x080fe20000410000 */
[C---:B------:R-:W-:Y:S01]  /*16730*/  FFMA.FTZ R48, R15.reuse, R12, -R24 ;  /* 0x0000000c0f307223 */ /* 0x040fe20000010818 */
[----:B------:R-:W-:Y:S01]  /*16740*/  F2FP.F16.E4M3.UNPACK_B R21, R35.H1 ;  /* 0x00000023ff15723e */ /* 0x000fe200030006ff */
[----:B------:R-:W-:Y:S01]  /*16750*/  HADD2.F32 R28, -RZ, R28.H1_H1 ;  /* 0x3000001cff1c7230 */ /* 0x000fe20000004100 */
[----:B------:R-:W-:Y:S01]  /*16760*/  F2FP.F16.E4M3.UNPACK_B R12, R29.H1 ;  /* 0x0000001dff0c723e */ /* 0x000fe200030006ff */
[----:B------:R-:W-:Y:S01]  /*16770*/  FFMA.FTZ R47, R15, R30, R27 ;  /* 0x0000001e0f2f7223 */ /* 0x000fe2000001001b */
[----:B------:R-:W-:Y:S01]  /*16780*/  F2FP.F16.E4M3.UNPACK_B R4, R4.H1 ;  /* 0x00000004ff04723e */ /* 0x000fe200030006ff */
[----:B------:R-:W-:Y:S01]  /*16790*/  FFMA.FTZ R49, R6, R13, -R31 ;  /* 0x0000000d06317223 */ /* 0x000fe2000001081f */
[----:B------:R-:W-:-:S02]  /*167a0*/  HADD2.F32 R15, -RZ, R34.H1_H1 ;  /* 0x30000022ff0f7230 */ /* 0x000fc40000004100 */
[C---:B------:R-:W-:Y:S01]  /*167b0*/  FMUL.FTZ R37, R28.reuse, R41 ;  /* 0x000000291c257220 */ /* 0x040fe20000410000 */
[----:B------:R-:W-:Y:S01]  /*167c0*/  HADD2.F32 R27, -RZ, R21.H0_H0 ;  /* 0x20000015ff1b7230 */ /* 0x000fe20000004100 */
[----:B------:R-:W-:Y:S01]  /*167d0*/  F2FP.F16.E4M3.UNPACK_B R35, R35 ;  /* 0x00000023ff23723e */ /* 0x000fe200020006ff */
[----:B------:R-:W-:Y:S02]  /*167e0*/  HADD2.F32 R10, -RZ, R8.H0_H0 ;  /* 0x20000008ff0a7230 */ /* 0x000fe40000004100 */
[----:B------:R-:W-:Y:S01]  /*167f0*/  FMUL.FTZ R28, R28, R15 ;  /* 0x0000000f1c1c7220 */ /* 0x000fe20000410000 */
[----:B------:R-:W-:Y:S01]  /*16800*/  HADD2.F32 R13, -RZ, R12.H0_H0 ;  /* 0x2000000cff0d7230 */ /* 0x000fe20000004100 */
[----:B------:R-:W-:Y:S01]  /*16810*/  F2FP.F16.E4M3.UNPACK_B R29, R29 ;  /* 0x0000001dff1d723e */ /* 0x000fe200020006ff */
[----:B------:R-:W-:Y:S02]  /*16820*/  HADD2.F32 R20, -RZ, R20.H1_H1 ;  /* 0x30000014ff147230 */ /* 0x000fe40000004100 */
[----:B------:R-:W-:Y:S01]  /*16830*/  FMUL.FTZ R31, R10, R27 ;  /* 0x0000001b0a1f7220 */ /* 0x000fe20000410000 */
[----:B------:R-:W-:-:S02]  /*16840*/  HADD2.F32 R6, -RZ, R4.H0_H0 ;  /* 0x20000004ff067230 */ /* 0x000fc40000004100 */
[----:B------:R-:W-:Y:S01]  /*16850*/  FMUL.FTZ R10, R10, R13 ;  /* 0x0000000d0a0a7220 */ /* 0x000fe20000410000 */
[----:B------:R-:W-:Y:S02]  /*16860*/  HADD2.F32 R21, -RZ, R21.H1_H1 ;  /* 0x30000015ff157230 */ /* 0x000fe40000004100 */
[----:B------:R-:W-:Y:S01]  /*16870*/  FFMA.FTZ R41, R20, R41, R28 ;  /* 0x0000002914297223 */ /* 0x000fe2000001001c */
[----:B------:R-:W-:Y:S02]  /*16880*/  HADD2.F32 R8, -RZ, R8.H1_H1 ;  /* 0x30000008ff087230 */ /* 0x000fe40000004100 */
[C---:B------:R-:W-:Y:S01]  /*16890*/  FFMA.FTZ R31, R6.reuse, R13, -R31 ;  /* 0x0000000d061f7223 */ /* 0x040fe2000001081f */
[----:B------:R-:W-:Y:S01]  /*168a0*/  FFMA.FTZ R28, R6, R27, R10 ;  /* 0x0000001b061c7223 */ /* 0x000fe2000001000a */
[----:B------:R-:W-:Y:S02]  /*168b0*/  HADD2.F32 R13, -RZ, R12.H1_H1 ;  /* 0x3000000cff0d7230 */ /* 0x000fe40000004100 */
[----:B------:R-:W-:Y:S01]  /*168c0*/  FFMA.FTZ R34, R20, R15, -R37 ;  /* 0x0000000f14227223 */ /* 0x000fe20000010825 */
        /* <DEDUP_REMOVED lines=8> */
[----:B------:R-:W-:-:S02]  /*16950*/  HADD2.F32 R10, -RZ, R35.H1_H1 ;  /* 0x30000023ff0a7230 */ /* 0x000fc40000004100 */
[C---:B------:R-:W-:Y:S01]  /*16960*/  FMUL.FTZ R21, R6.reuse, R15 ;  /* 0x0000000f06157220 */ /* 0x040fe20000410000 */
[----:B------:R-:W-:Y:S02]  /*16970*/  HADD2.F32 R11, -RZ, R11.H1_H1 ;  /* 0x3000000bff0b7230 */ /* 0x000fe40000004100 */
[-C--:B------:R-:W-:Y:S01]  /*16980*/  FMUL.FTZ R27, R6, R13.reuse ;  /* 0x0000000d061b7220 */ /* 0x080fe20000410000 */
[----:B------:R-:W-:Y:S01]  /*16990*/  HADD2.F32 R4, -RZ, R3.H0_H0 ;  /* 0x20000003ff047230 */ /* 0x000fe20000004100 */
[----:B------:R-:W-:Y:S01]  /*169a0*/  F2FP.F16.E4M3.UNPACK_B R12, R40.H1 ;  /* 0x00000028ff0c723e */ /* 0x000fe200030006ff */
[----:B------:R-:W-:Y:S02]  /*169b0*/  HADD2.F32 R6, -RZ, R29.H1_H1 ;  /* 0x3000001dff067230 */ /* 0x000fe40000004100 */
[C---:B------:R-:W-:Y:S01]  /*169c0*/  FMUL.FTZ R20, R11.reuse, R10 ;  /* 0x0000000a0b147220 */ /* 0x040fe20000410000 */
[----:B------:R-:W-:Y:S02]  /*169d0*/  HADD2.F32 R3, -RZ, R3.H1_H1 ;  /* 0x30000003ff037230 */ /* 0x000fe40000004100 */
[C---:B------:R-:W-:Y:S01]  /*169e0*/  FFMA.FTZ R21, R4.reuse, R13, -R21 ;  /* 0x0000000d04157223 */ /* 0x040fe20000010815 */
[----:B------:R-:W-:Y:S01]  /*169f0*/  FFMA.FTZ R27, R4, R15, R27 ;  /* 0x0000000f041b7223 */ /* 0x000fe2000001001b */
[----:B------:R-:W-:Y:S01]  /*16a00*/  F2FP.F16.E4M3.UNPACK_B R8, R33.H1 ;  /* 0x00000021ff08723e */ /* 0x000fe200030006ff */
[----:B------:R-:W-:Y:S01]  /*16a10*/  FMUL.FTZ R11, R11, R6 ;  /* 0x000000060b0b7220 */ /* 0x000fe20000410000 */
[----:B------:R-:W-:-:S02]  /*16a20*/  HADD2.F32 R13, -RZ, R12.H0_H0 ;  /* 0x2000000cff0d7230 */ /* 0x000fc40000004100 */
[C---:B------:R-:W-:Y:S01]  /*16a30*/  FFMA.FTZ R20, R3.reuse, R6, -R20 ;  /* 0x0000000603147223 */ /* 0x040fe20000010814 */
[----:B------:R-:W-:Y:S02]  /*16a40*/  HADD2.F32 R4, -RZ, R26.H0_H0 ;  /* 0x2000001aff047230 */ /* 0x000fe40000004100 */
[----:B------:R-:W-:Y:S01]  /*16a50*/  FFMA.FTZ R24, R3, R10, R11 ;  /* 0x0000000a03187223 */ /* 0x000fe2000001000b */
[--C-:B------:R-:W-:Y:S01]  /*16a60*/  HADD2.F32 R6, -RZ, R8.reuse.H0_H0 ;  /* 0x20000008ff067230 */ /* 0x100fe20000004100 */
[----:B------:R-:W-:Y:S01]  /*16a70*/  F2FP.F16.E4M3.UNPACK_B R33, R33 ;  /* 0x00000021ff21723e */ /* 0x000fe200020006ff */
[----:B------:R-:W-:Y:S02]  /*16a80*/  HADD2.F32 R11, -RZ, R8.H1_H1 ;  /* 0x30000008ff0b7230 */ /* 0x000fe40000004100 */
[C---:B------:R-:W-:Y:S01]  /*16a90*/  FMUL.FTZ R8, R4.reuse, R13 ;  /* 0x0000000d04087220 */ /* 0x040fe20000410000 */
[----:B------:R-:W-:Y:S02]  /*16aa0*/  HADD2.F32 R3, -RZ, R14.H0_H0 ;  /* 0x2000000eff037230 */ /* 0x000fe40000004100 */
[----:B------:R-:W-:Y:S01]  /*16ab0*/  FMUL.FTZ R4, R4, R6 ;  /* 0x0000000604047220 */ /* 0x000fe20000410000 */
[----:B------:R-:W-:Y:S01]  /*16ac0*/  HADD2.F32 R15, -RZ, R12.H1_H1 ;  /* 0x3000000cff0f7230 */ /* 0x000fe20000004100 */
[----:B------:R-:W-:Y:S01]  /*16ad0*/  F2FP.F16.E4M3.UNPACK_B R40, R40 ;  /* 0x00000028ff28723e */ /* 0x000fe200020006ff */
[----:B------:R-:W-:-:S02]  /*16ae0*/  HADD2.F32 R26, -RZ, R26.H1_H1 ;  /* 0x3000001aff1a7230 */ /* 0x000fc40000004100 */
[C---:B------:R-:W-:Y:S01]  /*16af0*/  FFMA.FTZ R29, R3.reuse, R6, -R8 ;  /* 0x00000006031d7223 */ /* 0x040fe20000010808 */
[----:B------:R-:W-:Y:S02]  /*16b00*/  HADD2.F32 R14, -RZ, R14.H1_H1 ;  /* 0x3000000eff0e7230 */ /* 0x000fe40000004100 */
[----:B------:R-:W-:Y:S01]  /*16b10*/  FFMA.FTZ R13, R3, R13, R4 ;  /* 0x0000000d030d7223 */ /* 0x000fe20000010004 */
[----:B------:R-:W-:Y:S02]  /*16b20*/  HADD2.F32 R10, -RZ, R40.H0_H0 ;  /* 0x20000028ff0a7230 */ /* 0x000fe40000004100 */
[C---:B------:R-:W-:Y:S01]  /*16b30*/  FMUL.FTZ R35, R26.reuse, R15 ;  /* 0x0000000f1a237220 */ /* 0x040fe20000410000 */
[----:B------:R-:W-:Y:S01]  /*16b40*/  FMUL.FTZ R6, R26, R11 ;  /* 0x0000000b1a067220 */ /* 0x000fe20000410000 */
[----:B------:R-:W-:Y:S01]  /*16b50*/  HADD2.F32 R4, -RZ, R25.H0_H0 ;  /* 0x20000019ff047230 */ /* 0x000fe20000004100 */
[----:B------:R-:W-:Y:S01]  /*16b60*/  F2FP.SATFINITE.E4M3.F32.PACK_AB_MERGE_C R42, R42, R45, RZ ;  /* 0x0000002d2a2a723e */ /* 0x000fe200048070ff */
[C---:B------:R-:W-:Y:S01]  /*16b70*/  FFMA.FTZ R26, R14.reuse, R11, -R35 ;  /* 0x0000000b0e1a7223 */ /* 0x040fe20000010823 */
[----:B------:R-:W-:Y:S01]  /*16b80*/  FFMA.FTZ R14, R14, R15, R6 ;  /* 0x0000000f0e0e7223 */ /* 0x000fe20000010006 */
[----:B------:R-:W-:-:S02]  /*16b90*/  HADD2.F32 R6, -RZ, R33.H0_H0 ;  /* 0x20000021ff067230 */ /* 0x000fc40000004100 */
[----:B------:R-:W-:Y:S01]  /*16ba0*/  FMUL.FTZ R12, R4, R10 ;  /* 0x0000000a040c7220 */ /* 0x000fe20000410000 */
[----:B------:R-:W-:Y:S01]  /*16bb0*/  HADD2.F32 R40, -RZ, R40.H1_H1 ;  /* 0x30000028ff287230 */ /* 0x000fe20000004100 */
[----:B------:R-:W-:Y:S01]  /*16bc0*/  F2FP.SATFINITE.E4M3.F32.PACK_AB_MERGE_C R26, R26, R29, RZ ;  /* 0x0000001d1a1a723e */ /* 0x000fe200048070ff */
        /* <DEDUP_REMOVED lines=21> */
[----:B------:R-:W-:-:S02]  /*16d20*/  F2FP.SATFINITE.E4M3.F32.PACK_AB_MERGE_C R9, R36, R9, R32 ;  /* 0x000000092409723e */ /* 0x000fc40004807020 */
[----:B------:R-:W-:Y:S01]  /*16d30*/  F2FP.SATFINITE.E4M3.F32.PACK_AB_MERGE_C R11, R47, R46, R11 ;  /* 0x0000002e2f0b723e */ /* 0x000fe2000480700b */
[----:B------:R4:W-:Y:S01]  /*16d40*/  STS.128 [R231+0x14400], R4 ;  /* 0x01440004e7007388 */ /* 0x0009e20000000c00 */
[----:B------:R-:W-:Y:S02]  /*16d50*/  F2FP.SATFINITE.E4M3.F32.PACK_AB_MERGE_C R8, R24, R27, R8 ;  /* 0x0000001b1808723e */ /* 0x000fe40004807008 */
[----:B------:R-:W-:-:S05]  /*16d60*/  F2FP.SATFINITE.E4M3.F32.PACK_AB_MERGE_C R10, R25, R10, R13 ;  /* 0x0000000a190a723e */ /* 0x000fca000480700d */
[----:B------:R4:W-:Y:S02]  /*16d70*/  STS.128 [R0+0x14400], R8 ;  /* 0x0144000800007388 */ /* 0x0009e40000000c00 */
.L_x_596:
[----:B------:R-:W-:Y:S05]  /*16d80*/  BSYNC B0 ;  /* 0x0000000000007941 */ /* 0x000fea0003800000 */
.L_x_589:
[----:B------:R-:W-:Y:S01]  /*16d90*/  @!PT LDS RZ, [RZ] ;  /* 0x00000000fffff984 */ /* 0x000fe20000000800 */
[----:B------:R-:W-:Y:S01]  /*16da0*/  @!PT LDS RZ, [RZ] ;  /* 0x00000000fffff984 */ /* 0x000fe20000000800 */
[----:B------:R-:W-:Y:S01]  /*16db0*/  @!PT LDS RZ, [RZ] ;  /* 0x00000000fffff984 */ /* 0x000fe20000000800 */
[----:B------:R-:W-:Y:S01]  /*16dc0*/  @!PT LDS RZ, [RZ] ;  /* 0x00000000fffff984 */ /* 0x000fe20000000800 */
[----:B------:R1:W-:Y:S06]  /*16dd0*/  MEMBAR.ALL.CTA ;  /* 0x0000000000007992 */ /* 0x0003ec0000008000 */
[----:B-1----:R-:W1:Y:S01]  /*16de0*/  FENCE.VIEW.ASYNC.S ;  /* 0x00000000000073c6 */ /* 0x002e620000000000 */
[----:B------:R-:W-:Y:S05]  /*16df0*/  WARPSYNC.ALL ;  /* 0x0000000000007948 */ /* 0x000fea0003800000 */
[----:B-1----:R-:W-:Y:S06]  /*16e00*/  BAR.SYNC.DEFER_BLOCKING 0xd, 0x100 ;  /* 0x0344000000007b1d */ /* 0x002fec0000010000 */
.L_x_587:
[----:B0-234-:R-:W-:-:S04]  /*16e10*/  MOV R0, UR53 ;  /* 0x0000003500007c02 */ /* 0x01dfc80008000f00 */
[----:B------:R-:W-:-:S13]  /*16e20*/  ISETP.NE.AND P0, PT, R0, 0x3, PT ;  /* 0x000000030000780c */ /* 0x000fda0003f05270 */
[----:B------:R-:W-:Y:S05]  /*16e30*/  @!P0 BRA `(.L_x_616) ;  /* 0x0000000000048947 */ /* 0x000fea0003800000 */
[----:B------:R-:W-:Y:S01]  /*16e40*/  BPT.TRAP 0x1 ;  /* 0x000000040000795c */ /* 0x000fe20000300000 */
.L_x_616:
[----:B-1----:R-:W-:Y:S01]  /*16e50*/  IMAD R3, R156, 0x8, R16 ;  /* 0x000000089c037824 */ /* 0x002fe200078e0210 */
[----:B------:R-:W-:-:S04]  /*16e60*/  SHF.L.U32 R0, R198, 0x1f, RZ ;  /* 0x0000001fc6007819 */ /* 0x000fc800000006ff */
[----:B------:R0:W1:Y:S01]  /*16e70*/  SYNCS.PHASECHK.TRANS64.TRYWAIT P2, [R3+URZ+0x29830], R0 ;  /* 0x02983000030075a7 */ /* 0x000062000804017f */
[----:B------:R-:W-:Y:S05]  /*16e80*/  @!P0 BRA `(.L_x_617) ;  /* 0x0000000000048947 */ /* 0x000fea0003800000 */
[----:B------:R-:W-:Y:S01]  /*16e90*/  BPT.TRAP 0x1 ;  /* 0x000000040000795c */ /* 0x000fe20000300000 */
.L_x_617:
[----:B-----5:R-:W2:Y:S01]  /*16ea0*/  S2R R4, SR_TID.X ;  /* 0x0000000000047919 */ /* 0x020ea20000002100 */
[----:B------:R-:W-:Y:S01]  /*16eb0*/  IMAD.MOV.U32 R87, RZ, RZ, RZ ;  /* 0x000000ffff577224 */ /* 0x000fe200078e00ff */
[----:B--2---:R-:W-:-:S04]  /*16ec0*/  LOP3.LUT R4, R4, 0x7f, RZ, 0xc0, !PT ;  /* 0x0000007f04047812 */ /* 0x004fc800078ec0ff */
[----:B------:R-:W-:Y:S01]  /*16ed0*/  ISETP.NE.AND P1, PT, R4, RZ, PT ;  /* 0x000000ff0400720c */ /* 0x000fe20003f25270 */
[----:B-1----:R-:W-:-:S12]  /*16ee0*/  @P2 BRA `(.L_x_618) ;  /* 0x0000000000082947 */ /* 0x002fd80003800000 */
[----:B------:R-:W1:Y:S02]  /*16ef0*/  SYNCS.PHASECHK.TRANS64.TRYWAIT P2, [R3+URZ+0x29830], R0 ;  /* 0x02983000030075a7 */ /* 0x000e64000804017f */
[----:B-1----:R-:W-:Y:S05]  /*16f00*/  @!P2 BRA `(.L_x_619) ;  /* 0x000001080058a947 */ /* 0x002fea0003800000 */
.L_x_618:
[----:B------:R-:W-:Y:S05]  /*16f10*/  WARPSYNC.ALL ;  /* 0x0000000000007948 */ /* 0x000fea0003800000 */
[----:B01----:R-:W-:Y:S01]  /*16f20*/  VIADD R0, R16, 0x1a400 ;  /* 0x0001a40010007836 */ /* 0x003fe20000000000 */
[----:B------:R-:W-:Y:S01]  /*16f30*/  R2UR UR28, R44 ;  /* 0x000000002c1c72ca */ /* 0x000fe200000e0000 */
[----:B------:R-:W-:Y:S01]  /*16f40*/  WARPGROUP.ARRIVE ;  /* 0x00000000000079c5 */ /* 0x000fe20000000000 */
[----:B------:R-:W-:Y:S01]  /*16f50*/  MOV R5, 0x80000020 ;  /* 0x8000002000057802 */ /* 0x000fe20000000f00 */
[----:B------:R-:W-:Y:S01]  /*16f60*/  UMOV UR29, 0x80000020 ;  /* 0x80000020001d7882 */ /* 0x000fe20000000000 */
[----:B------:R-:W-:Y:S01]  /*16f70*/  SHF.R.U32.HI R0, RZ, 0x4, R0 ;  /* 0x00000004ff007819 */ /* 0x000fe20000011600 */
[----:B------:R-:W-:Y:S01]  /*16f80*/  IMAD.MOV.U32 R7, RZ, RZ, -0x7fffffe0 ;  /* 0x80000020ff077424 */ /* 0x000fe200078e00ff */
[----:B------:R-:W-:Y:S01]  /*16f90*/  R2UR UR31, R5 ;  /* 0x00000000051f72ca */ /* 0x000fe200000e0000 */
[----:B------:R-:W-:Y:S01]  /*16fa0*/  UMOV UR9, UR29 ;  /* 0x0000001d00097c82 */ /* 0x000fe20008000000 */
[----:B------:R-:W-:Y:S01]  /*16fb0*/  LOP3.LUT R0, R0, 0x3fff, RZ, 0xc0, !PT ;  /* 0x00003fff00007812 */ /* 0x000fe200078ec0ff */
[----:B------:R-:W-:Y:S01]  /*16fc0*/  UMOV UR5, UR29 ;  /* 0x0000001d00057c82 */ /* 0x000fe20008000000 */
[----:B------:R-:W-:Y:S01]  /*16fd0*/  R2UR UR11, R7 ;  /* 0x00000000070b72ca */ /* 0x000fe200000e0000 */
[----:B------:R-:W-:Y:S01]  /*16fe0*/  IMAD.MOV.U32 R7, RZ, RZ, -0x7fffffe0 ;  /* 0x80000020ff077424 */ /* 0x000fe200078e00ff */
[----:B------:R-:W-:Y:S01]  /*16ff0*/  LOP3.LUT R0, R0, 0x10000, RZ, 0xfc, !PT ;  /* 0x0001000000007812 */ /* 0x000fe200078efcff */
[----:B------:R-:W-:Y:S01]  /*17000*/  ULOP3.LUT UR28, UR28, 0x10000, URZ, 0xfc, !UPT ;  /* 0x000100001c1c7892 */ /* 0x000fe2000f8efc3f */
[----:B------:R-:W-:Y:S01]  /*17010*/  MOV R11, 0x80000020 ;  /* 0x80000020000b7802 */ /* 0x000fe20000000f00 */
[----:B------:R-:W-:Y:S01]  /*17020*/  UMOV UR13, UR29 ;  /* 0x0000001d000d7c82 */ /* 0x000fe20008000000 */
[----:B------:R-:W-:Y:S01]  /*17030*/  R2UR UR7, R7 ;  /* 0x00000000070772ca */ /* 0x000fe200000e0000 */
[----:B------:R-:W-:Y:S01]  /*17040*/  IMAD R4, R156, 0x780, R0 ;  /* 0x000007809c047824 */ /* 0x000fe200078e0200 */
[----:B------:R-:W-:Y:S01]  /*17050*/  UIADD3 UR48, UR28, 0x2, URZ ;  /* 0x000000021c307890 */ /* 0x000fe2000fffe03f */
[----:B------:R-:W-:Y:S01]  /*17060*/  IMAD.MOV.U32 R7, RZ, RZ, -0x7fffffe0 ;  /* 0x80000020ff077424 */ /* 0x000fe200078e00ff */
[----:B------:R-:W-:Y:S01]  /*17070*/  UMOV UR8, UR28 ;  /* 0x0000001c00087c82 */ /* 0x000fe20008000000 */
[C---:B------:R-:W-:Y:S01]  /*17080*/  VIADD R6, R4.reuse, 0x80 ;  /* 0x0000008004067836 */ /* 0x040fe20000000000 */
[C---:B------:R-:W-:Y:S01]  /*17090*/  R2UR UR30, R4.reuse ;  /* 0x00000000041e72ca */ /* 0x040fe200000e0000 */
[----:B------:R-:W-:Y:S01]  /*170a0*/  UMOV UR4, UR28 ;  /* 0x0000001c00047c82 */ /* 0x000fe20008000000 */
[----:B------:R-:W-:Y:S01]  /*170b0*/  IADD3 R10, R4, 0x180, RZ ;  /* 0x00000180040a7810 */ /* 0x000fe20007ffe0ff */
[----:B------:R-:W-:Y:S01]  /*170c0*/  UMOV UR12, UR28 ;  /* 0x0000001c000c7c82 */ /* 0x000fe20008000000 */
[----:B------:R-:W-:Y:S01]  /*170d0*/  R2UR UR10, R6 ;  /* 0x00000000060a72ca */ /* 0x000fe200000e0000 */
[C---:B------:R-:W-:Y:S01]  /*170e0*/  VIADD R6, R4.reuse, 0x100 ;  /* 0x0000010004067836 */ /* 0x040fe20000000000 */
[----:B------:R-:W-:Y:S01]  /*170f0*/  R2UR UR15, R7 ;  /* 0x00000000070f72ca */ /* 0x000fe200000e0000 */
[----:B------:R-:W-:Y:S01]  /*17100*/  VIADD R14, R4, 0x2 ;  /* 0x00000002040e7836 */ /* 0x000fe20000000000 */
[----:B------:R-:W-:Y:S01]  /*17110*/  UMOV UR49, 0x80000020 ;  /* 0x8000002000317882 */ /* 0x000fe20000000000 */
[----:B------:R-:W-:Y:S01]  /*17120*/  IMAD.MOV.U32 R15, RZ, RZ, -0x7fffffe0 ;  /* 0x80000020ff0f7424 */ /* 0x000fe200078e00ff */
[----:B------:R-:W-:Y:S01]  /*17130*/  R2UR UR6, R6 ;  /* 0x00000000060672ca */ /* 0x000fe200000e0000 */
[----:B------:R-:W-:Y:S01]  /*17140*/  VIADD R6, R4, 0x200 ;  /* 0x0000020004067836 */ /* 0x000fe20000000000 */
[----:B------:R-:W-:Y:S01]  /*17150*/  R2UR UR50, R14 ;  /* 0x000000000e3272ca */ /* 0x000fe200000e0000 */
[----:B------:R-:W-:Y:S01]  /*17160*/  QGMMA.64x32x32.F32.E4M3.E4M3 R104, gdesc[UR28], RZ, !UPT, gsb0 ;  /* 0x006000001c6879f3 */ /* 0x000fe2000c0008ff */
[----:B------:R-:W-:Y:S01]  /*17170*/  R2UR UR51, R15 ;  /* 0x000000000f3372ca */ /* 0x000fe200000e0000 */
[----:B------:R-:W-:Y:S01]  /*17180*/  VIADD R14, R4, 0x280 ;  /* 0x00000280040e7836 */ /* 0x000fe20000000000 */
[----:B------:R-:W-:Y:S01]  /*17190*/  R2UR UR14, R6 ;  /* 0x00000000060e72ca */ /* 0x000fe200000e0000 */
[----:B------:R-:W-:Y:S01]  /*171a0*/  VIADD R6, R4, 0x82 ;  /* 0x0000008204067836 */ /* 0x000fe20000000000 */
[----:B------:R-:W-:Y:S01]  /*171b0*/  MOV R7, 0x80000020 ;  /* 0x8000002000077802 */ /* 0x000fe20000000f00 */
[----:B------:R-:W-:Y:S01]  /*171c0*/  IMAD.IADD R5, R237, 0x1, R158 ;  /* 0x00000001ed057824 */ /* 0x000fe200078e029e */
[----:B------:R-:W-:-:S02]  /*171d0*/  MOV R15, 0x80000020 ;  /* 0x80000020000f7802 */ /* 0x000fc40000000f00 */
[----:B------:R-:W-:Y:S02]  /*171e0*/  P2R R12, PR, RZ, 0x2 ;  /* 0x00000002ff0c7803 */ /* 0x000fe40000000000 */
[----:B------:R-:W-:Y:S01]  /*171f0*/  P2R R8, PR, RZ, 0x1 ;  /* 0x00000001ff087803 */ /* 0x000fe20000000000 */
[----:B------:R-:W-:Y:S02]  /*17200*/  WARPGROUP.DEPBAR.LE gsb0, 0x0 ;  /* 0x00008000000079c5 */ /* 0x000fe40000010000 */
[----:B------:R-:W-:-:S06]  /*17210*/  WARPGROUP.ARRIVE ;  /* 0x00000000000079c5 */ /* 0x000fcc0000000000 */
[----:B------:R-:W-:Y:S01]  /*17220*/  QGMMA.64x32x32.F32.E4M3.E4M3 R88, gdesc[UR8], RZ, !UPT, gsb0 ;  /* 0x00600000085879f3 */ /* 0x000fe2000c0008ff */
[----:B------:R-:W-:Y:S01]  /*17230*/  R2UR UR10, R10 ;  /* 0x000000000a0a72ca */ /* 0x000fe200000e0000 */
[----:B------:R-:W-:Y:S01]  /*17240*/  UMOV UR8, UR28 ;  /* 0x0000001c00087c82 */ /* 0x000fe20008000000 */
[----:B------:R-:W-:Y:S01]  /*17250*/  R2UR UR11, R11 ;  /* 0x000000000b0b72ca */ /* 0x000fe200000e0000 */
[----:B------:R-:W-:Y:S01]  /*17260*/  UMOV UR9, UR29 ;  /* 0x0000001d00097c82 */ /* 0x000fe20008000000 */
[----:B------:R-:W-:Y:S02]  /*17270*/  VIADD R10, R4, 0x182 ;  /* 0x00000182040a7836 */ /* 0x000fe40000000000 */
[----:B------:R-:W-:Y:S01]  /*17280*/  IMAD.MOV.U32 R11, RZ, RZ, -0x7fffffe0 ;  /* 0x80000020ff0b7424 */ /* 0x000fe200078e00ff */
        /* <DEDUP_REMOVED lines=16> */
[----:B------:R-:W-:Y:S02]  /*17390*/  IADD3 R10, R4, 0x400, RZ ;  /* 0x00000400040a7810 */ /* 0x000fe40007ffe0ff */
[----:B------:R-:W-:Y:S01]  /*173a0*/  MOV R11, 0x80000020 ;  /* 0x80000020000b7802 */ /* 0x000fe20000000f00 */
[----:B------:R-:W-:Y:S02]  /*173b0*/  WARPGROUP.DEPBAR.LE gsb0, 0x0 ;  /* 0x00008000000079c5 */ /* 0x000fe40000010000 */
[----:B------:R-:W-:-:S06]  /*173c0*/  WARPGROUP.ARRIVE ;  /* 0x00000000000079c5 */ /* 0x000fcc0000000000 */
[----:B------:R-:W-:Y:S01]  /*173d0*/  QGMMA.64x32x32.F32.E4M3.E4M3 R24, gdesc[UR12], RZ, !UPT, gsb0 ;  /* 0x006000000c1879f3 */ /* 0x000fe2000c0008ff */
[----:B------:R-:W-:Y:S01]  /*173e0*/  UMOV UR12, UR48 ;  /* 0x00000030000c7c82 */ /* 0x000fe20008000000 */
[----:B------:R-:W-:Y:S01]  /*173f0*/  UMOV UR13, UR49 ;  /* 0x00000031000d7c82 */ /* 0x000fe20008000000 */
[----:B------:R-:W-:Y:S02]  /*17400*/  WARPGROUP.DEPBAR.LE gsb0, 0x0 ;  /* 0x00008000000079c5 */ /* 0x000fe40000010000 */
[----:B------:R-:W-:-:S06]  /*17410*/  WARPGROUP.ARRIVE ;  /* 0x00000000000079c5 */ /* 0x000fcc0000000000 */
[----:B------:R-:W-:Y:S01]  /*17420*/  QGMMA.64x32x32.F32.E4M3.E4M3 R104, gdesc[UR48], R104, gsb0 ;  /* 0x00600000306879f3 */ /* 0x000fe20008000868 */
[----:B------:R-:W-:Y:S02]  /*17430*/  R2UR UR50, R6 ;  /* 0x00000000063272ca */ /* 0x000fe400000e0000 */
[----:B------:R-:W-:Y:S01]  /*17440*/  R2UR UR51, R7 ;  /* 0x00000000073372ca */ /* 0x000fe200000e0000 */
[----:B------:R-:W-:Y:S01]  /*17450*/  IMAD.MOV.U32 R7, RZ, RZ, -0x7fffffe0 ;  /* 0x80000020ff077424 */ /* 0x000fe200078e00ff */
[----:B------:R-:W-:-:S04]  /*17460*/  IADD3 R6, R4, 0x202, RZ ;  /* 0x0000020204067810 */ /* 0x000fc80007ffe0ff */
[----:B------:R-:W-:Y:S01]  /*17470*/  R2UR UR14, R6 ;  /* 0x00000000060e72ca */ /* 0x000fe200000e0000 */
[----:B------:R-:W-:Y:S01]  /*17480*/  VIADD R6, R4, 0x300 ;  /* 0x0000030004067836 */ /* 0x000fe20000000000 */
[----:B------:R-:W-:Y:S01]  /*17490*/  R2UR UR15, R7 ;  /* 0x00000000070f72ca */ /* 0x000fe200000e0000 */
[----:B------:R-:W-:Y:S01]  /*174a0*/  IMAD.MOV.U32 R7, RZ, RZ, -0x7fffffe0 ;  /* 0x80000020ff077424 */ /* 0x000fe200078e00ff */
[----:B------:R-:W-:Y:S02]  /*174b0*/  WARPGROUP.DEPBAR.LE gsb0, 0x0 ;  /* 0x00008000000079c5 */ /* 0x000fe40000010000 */
[----:B------:R-:W-:-:S06]  /*174c0*/  WARPGROUP.ARRIVE ;  /* 0x00000000000079c5 */ /* 0x000fcc0000000000 */
[----:B------:R-:W-:Y:S01]  /*174d0*/  QGMMA.64x32x32.F32.E4M3.E4M3 R88, gdesc[UR4], R88, gsb0 ;  /* 0x00600000045879f3 */ /* 0x000fe20008000858 */
[----:B------:R-:W-:Y:S01]  /*174e0*/  R2UR UR6, R14 ;  /* 0x000000000e0672ca */ /* 0x000fe200000e0000 */
[----:B------:R-:W-:Y:S01]  /*174f0*/  UIADD3 UR4, UR28, 0x200, URZ ;  /* 0x000002001c047890 */ /* 0x000fe2000fffe03f */
[----:B------:R-:W-:Y:S01]  /*17500*/  R2UR UR7, R15 ;  /* 0x000000000f0772ca */ /* 0x000fe200000e0000 */
[----:B------:R-:W-:Y:S01]  /*17510*/  UMOV UR5, 0x80000020 ;  /* 0x8000002000057882 */ /* 0x000fe20000000000 */
[----:B------:R-:W-:Y:S01]  /*17520*/  VIADD R14, R4, 0x282 ;  /* 0x00000282040e7836 */ /* 0x000fe20000000000 */
[----:B------:R-:W-:Y:S01]  /*17530*/  UMOV UR17, UR5 ;  /* 0x0000000500117c82 */ /* 0x000fe20008000000 */
[----:B------:R-:W-:Y:S02]  /*17540*/  IMAD.MOV.U32 R15, RZ, RZ, -0x7fffffe0 ;  /* 0x80000020ff0f7424 */ /* 0x000fe400078e00ff */
[----:B------:R-:W-:Y:S01]  /*17550*/  UMOV UR16, UR4 ;  /* 0x0000000400107c82 */ /* 0x000fe20008000000 */
[----:B------:R-:W-:-:S02]  /*17560*/  WARPGROUP.DEPBAR.LE gsb0, 0x0 ;  /* 0x00008000000079c5 */ /* 0x000fc40000010000 */
[----:B------:R-:W-:-:S06]  /*17570*/  WARPGROUP.ARRIVE ;  /* 0x00000000000079c5 */ /* 0x000fcc0000000000 */
[----:B------:R-:W-:Y:S03]  /*17580*/  QGMMA.64x32x32.F32.E4M3.E4M3 R56, gdesc[UR48], R56, gsb0 ;  /* 0x00600000303879f3 */ /* 0x000fe60008000838 */
[----:B------:R-:W-:Y:S02]  /*17590*/  WARPGROUP.DEPBAR.LE gsb0, 0x0 ;  /* 0x00008000000079c5 */ /* 0x000fe40000010000 */
[----:B------:R-:W-:-:S06]  /*175a0*/  WARPGROUP.ARRIVE ;  /* 0x00000000000079c5 */ /* 0x000fcc0000000000 */
[----:B------:R-:W-:Y:S01]  /*175b0*/  QGMMA.64x32x32.F32.E4M3.E4M3 R40, gdesc[UR8], R40, gsb0 ;  /* 0x00600000082879f3 */ /* 0x000fe20008000828 */
        /* <DEDUP_REMOVED lines=19> */
[----:B------:R-:W-:Y:S01]  /*176f0*/  VIADD R6, R4, 0x480 ;  /* 0x0000048004067836 */ /* 0x000fe20000000000 */
[----:B------:R-:W-:Y:S01]  /*17700*/  R2UR UR7, R7 ;  /* 0x00000000070772ca */ /* 0x000fe200000e0000 */
[----:B------:R-:W-:-:S03]  /*17710*/  IMAD.MOV.U32 R7, RZ, RZ, -0x7fffffe0 ;  /* 0x80000020ff077424 */ /* 0x000fc600078e00ff */
[----:B------:R-:W-:Y:S01]  /*17720*/  R2UR UR18, R6 ;  /* 0x00000000061272ca */ /* 0x000fe200000e0000 */
[----:B------:R-:W-:Y:S01]  /*17730*/  VIADD R6, R4, 0x302 ;  /* 0x0000030204067836 */ /* 0x000fe20000000000 */
[----:B------:R-:W-:Y:S02]  /*17740*/  R2UR UR19, R7 ;  /* 0x00000000071372ca */ /* 0x000fe400000e0000 */
[----:B------:R-:W-:Y:S01]  /*17750*/  MOV R7, 0x80000020 ;  /* 0x8000002000077802 */ /* 0x000fe20000000f00 */
        /* <DEDUP_REMOVED lines=9> */
[----:B------:R-:W-:Y:S02]  /*177f0*/  MOV R15, 0x80000020 ;  /* 0x80000020000f7802 */ /* 0x000fe40000000f00 */
        /* <DEDUP_REMOVED lines=90> */
[----:B------:R-:W-:Y:S01]  /*17da0*/  UMOV UR21, UR17 ;  /* 0x0000001100157c82 */ /* 0x000fe20008000000 */
[----:B------:R-:W-:Y:S02]  /*17db0*/  WARPGROUP.DEPBAR.LE gsb0, 0x0 ;  /* 0x00008000000079c5 */ /* 0x000fe40000010000 */
[----:B------:R-:W-:-:S06]  /*17dc0*/  WARPGROUP.ARRIVE ;  /* 0x00000000000079c5 */ /* 0x000fcc0000000000 */
[----:B------:R-:W-:Y:S03]  /*17dd0*/  QGMMA.64x32x32.F32.E4M3.E4M3 R24, gdesc[UR24], R24, gsb0 ;  /* 0x00600000181879f3 */ /* 0x000fe60008000818 */
[----:B------:R-:W-:Y:S02]  /*17de0*/  WARPGROUP.DEPBAR.LE gsb0, 0x0 ;  /* 0x00008000000079c5 */ /* 0x000fe40000010000 */
[----:B------:R-:W-:-:S06]  /*17df0*/  WARPGROUP.ARRIVE ;  /* 0x00000000000079c5 */ /* 0x000fcc0000000000 */
[----:B------:R-:W-:Y:S01]  /*17e00*/  QGMMA.64x32x32.F32.E4M3.E4M3 R104, gdesc[UR16], R104, gsb0 ;  /* 0x00600000106879f3 */ /* 0x000fe20008000868 */
[----:B------:R-:W-:Y:S01]  /*17e10*/  R2UR UR18, R6 ;  /* 0x00000000061272ca */ /* 0x000fe200000e0000 */
[----:B------:R-:W-:Y:S01]  /*17e20*/  IMAD R6, R164, -0xa0, R5 ;  /* 0xffffff60a4067824 */ /* 0x000fe200078e0205 */
[----:B------:R-:W-:Y:S01]  /*17e30*/  R2UR UR19, R7 ;  /* 0x00000000071372ca */ /* 0x000fe200000e0000 */
[----:B------:R-:W-:-:S03]  /*17e40*/  IMAD.MOV.U32 R5, RZ, RZ, -0x7fffffe0 ;  /* 0x80000020ff057424 */ /* 0x000fc600078e00ff */
[C---:B------:R-:W-:Y:S02]  /*17e50*/  ISETP.GT.AND P4, PT, R6.reuse, RZ, PT ;  /* 0x000000ff0600720c */ /* 0x040fe40003f84270 */
[C---:B------:R-:W-:Y:S02]  /*17e60*/  ISETP.GT.AND P5, PT, R6.reuse, 0x1, PT ;  /* 0x000000010600780c */ /* 0x040fe40003fa4270 */
[C---:B------:R-:W-:Y:S02]  /*17e70*/  ISETP.GT.AND P2, PT, R6.reuse, 0x8, PT ;  /* 0x000000080600780c */ /* 0x040fe40003f44270 */
[C---:B------:R-:W-:Y:S02]  /*17e80*/  ISETP.GT.AND P3, PT, R6.reuse, 0x9, PT ;  /* 0x000000090600780c */ /* 0x040fe40003f64270 */
[----:B------:R-:W-:Y:S02]  /*17e90*/  R2UR UR23, R5 ;  /* 0x00000000051772ca */ /* 0x000fe400000e0000 */
[----:B------:R-:W-:-:S02]  /*17ea0*/  ISETP.GT.AND P6, PT, R6, 0x80, PT ;  /* 0x000000800600780c */ /* 0x000fc40003fc4270 */
[C---:B------:R-:W-:Y:S02]  /*17eb0*/  ISETP.GT.AND P1, PT, R6.reuse, 0x81, PT ;  /* 0x000000810600780c */ /* 0x040fe40003f24270 */
[----:B------:R-:W-:Y:S02]  /*17ec0*/  ISETP.GT.AND P0, PT, R6, 0x88, PT ;  /* 0x000000880600780c */ /* 0x000fe40003f04270 */
[----:B------:R-:W-:Y:S01]  /*17ed0*/  P2R R20, PR, RZ, 0x2 ;  /* 0x00000002ff147803 */ /* 0x000fe20000000000 */
[----:B------:R-:W-:Y:S02]  /*17ee0*/  WARPGROUP.DEPBAR.LE gsb0, 0x0 ;  /* 0x00008000000079c5 */ /* 0x000fe40000010000 */
[----:B------:R-:W-:Y:S01]  /*17ef0*/  WARPGROUP.ARRIVE ;  /* 0x00000000000079c5 */ /* 0x000fe20000000000 */
[----:B------:R-:W-:Y:S02]  /*17f00*/  FSEL R77, R104, -INF , P4 ;  /* 0xff800000684d7808 */ /* 0x000fe40002000000 */
[----:B------:R-:W-:-:S02]  /*17f10*/  FSEL R105, R105, -INF , P5 ;  /* 0xff80000069697808 */ /* 0x000fc40002800000 */
[----:B------:R-:W-:Y:S01]  /*17f20*/  FSEL R79, R108, -INF , P2 ;  /* 0xff8000006c4f7808 */ /* 0x000fe20001000000 */
[----:B------:R-:W-:Y:S01]  /*17f30*/  QGMMA.64x32x32.F32.E4M3.E4M3 R88, gdesc[UR16], R88, gsb0 ;  /* 0x00600000105879f3 */ /* 0x000fe20008000858 */
[----:B------:R-:W-:Y:S02]  /*17f40*/  R2UR UR18, R10 ;  /* 0x000000000a1272ca */ /* 0x000fe400000e0000 */
[----:B------:R-:W-:Y:S01]  /*17f50*/  R2UR UR19, R11 ;  /* 0x000000000b1372ca */ /* 0x000fe200000e0000 */
[----:B------:R-:W-:Y:S01]  /*17f60*/  IMAD.MOV.U32 R11, RZ, RZ, -0x7fffffe0 ;  /* 0x80000020ff0b7424 */ /* 0x000fe200078e00ff */
[C---:B------:R-:W-:Y:S01]  /*17f70*/  IADD3 R10, R4.reuse, 0x682, RZ ;  /* 0x00000682040a7810 */ /* 0x040fe20007ffe0ff */
[----:B------:R-:W-:Y:S01]  /*17f80*/  VIADD R4, R4, 0x702 ;  /* 0x0000070204047836 */ /* 0x000fe20000000000 */
[----:B------:R-:W-:Y:S02]  /*17f90*/  FMNMX.FTZ R14, R77, R105, !PT ;  /* 0x000000694d0e7209 */ /* 0x000fe40007810000 */
[----:B------:R-:W-:-:S02]  /*17fa0*/  FSEL R7, R106, -INF , P4 ;  /* 0xff8000006a077808 */ /* 0x000fc40002000000 */
[C---:B------:R-:W-:Y:S02]  /*17fb0*/  ISETP.GT.AND P4, PT, R6.reuse, 0x10, PT ;  /* 0x000000100600780c */ /* 0x040fe40003f84270 */
        /* <DEDUP_REMOVED lines=15> */
[----:B------:R-:W-:Y:S02]  /*180b0*/  FSEL R117, R117, -INF , P3 ;  /* 0xff80000075757808 */ /* 0x000fe40001800000 */
[----:B------:R-:W-:-:S02]  /*180c0*/  ISETP.GT.AND P5, PT, R6, 0x20, PT ;  /* 0x000000200600780c */ /* 0x000fc40003fa4270 */
[----:B------:R-:W-:Y:S02]  /*180d0*/  FMNMX.FTZ R14, R83, R14, !PT ;  /* 0x0000000e530e7209 */ /* 0x000fe40007810000 */
[----:B------:R-:W-:Y:S02]  /*180e0*/  FSEL R13, R114, -INF , P4 ;  /* 0xff800000720d7808 */ /* 0x000fe40002000000 */
[C---:B------:R-:W-:Y:S02]  /*180f0*/  ISETP.GT.AND P4, PT, R6.reuse, 0x21, PT ;  /* 0x000000210600780c */ /* 0x040fe40003f84270 */
[----:B------:R-:W-:Y:S02]  /*18100*/  FMNMX.FTZ R14, R117, R14, !PT ;  /* 0x0000000e750e7209 */ /* 0x000fe40007810000 */
[----:B------:R-:W-:Y:S02]  /*18110*/  FSEL R119, R119, -INF , P3 ;  /* 0xff80000077777808 */ /* 0x000fe40001800000 */
[----:B------:R-:W-:-:S02]  /*18120*/  ISETP.GT.AND P3, PT, R6, 0x28, PT ;  /* 0x000000280600780c */ /* 0x000fc40003f64270 */
[----:B------:R-:W-:Y:S01]  /*18130*/  FSEL R15, R118, -INF , P2 ;  /* 0xff800000760f7808 */ /* 0x000fe20001000000 */
[----:B------:R-:W-:Y:S02]  /*18140*/  WARPGROUP.DEPBAR.LE gsb0, 0x0 ;  /* 0x00008000000079c5 */ /* 0x000fe40000010000 */
[----:B------:R-:W-:Y:S01]  /*18150*/  WARPGROUP.ARRIVE ;  /* 0x00000000000079c5 */ /* 0x000fe20000000000 */
[----:B------:R-:W-:Y:S02]  /*18160*/  FSEL R129, R88, -INF , P5 ;  /* 0xff80000058817808 */ /* 0x000fe40002800000 */
[----:B------:R-:W-:Y:S02]  /*18170*/  FSEL R123, R89, -INF , P4 ;  /* 0xff800000597b7808 */ /* 0x000fe40002000000 */
[----:B------:R-:W-:Y:S01]  /*18180*/  FMNMX.FTZ R14, R129, R14, !PT ;  /* 0x0000000e810e7209 */ /* 0x000fe20007810000 */
[----:B------:R-:W-:Y:S01]  /*18190*/  QGMMA.64x32x32.F32.E4M3.E4M3 R56, gdesc[UR16], R56, gsb0 ;  /* 0x00600000103879f3 */ /* 0x000fe20008000838 */
[----:B------:R-:W-:-:S02]  /*181a0*/  R2UR UR18, R10 ;  /* 0x000000000a1272ca */ /* 0x000fc400000e0000 */
[----:B------:R-:W-:Y:S02]  /*181b0*/  R2UR UR19, R11 ;  /* 0x000000000b1372ca */ /* 0x000fe400000e0000 */
        /* <DEDUP_REMOVED lines=15> */
[----:B------:R-:W-:Y:S02]  /*182b0*/  R2UR UR22, R4 ;  /* 0x00000000041672ca */ /* 0x000fe400000e0000 */
        /* <DEDUP_REMOVED lines=10> */
[----:B------:R-:W-:Y:S02]  /*18360*/  FMNMX.FTZ R14, R101, R14, !PT ;  /* 0x0000000e650e7209 */ /* 0x000fe40007810000 */
[----:B------:R-:W-:Y:S01]  /*18370*/  FSEL R75, R102, -INF , P3 ;  /* 0xff800000664b7808 */ /* 0x000fe20001800000 */
[----:B------:R-:W-:Y:S02]  /*18380*/  WARPGROUP.DEPBAR.LE gsb0, 0x0 ;  /* 0x00008000000079c5 */ /* 0x000fe40000010000 */
[----:B------:R-:W-:Y:S01]  /*18390*/  WARPGROUP.ARRIVE ;  /* 0x00000000000079c5 */ /* 0x000fe20000000000 */
[----:B------:R-:W-:-:S02]  /*183a0*/  FSEL R93, R56, -INF , P5 ;  /* 0xff800000385d7808 */ /* 0x000fc40002800000 */
[C---:B------:R-:W-:Y:S02]  /*183b0*/  ISETP.GT.AND P3, PT, R6.reuse, 0x48, PT ;  /* 0x000000480600780c */ /* 0x040fe40003f64270 */
[----:B------:R-:W-:Y:S01]  /*183c0*/  FSEL R127, R57, -INF , P4 ;  /* 0xff800000397f7808 */ /* 0x000fe20002000000 */
[----:B------:R-:W-:Y:S01]  /*183d0*/  QGMMA.64x32x32.F32.E4M3.E4M3 R40, gdesc[UR16], R40, gsb0 ;  /* 0x00600000102879f3 */ /* 0x000fe20008000828 */
        /* <DEDUP_REMOVED lines=22> */
[C---:B------:R-:W-:Y:S02]  /*18540*/  ISETP.GT.AND P5, PT, R6.reuse, 0x60, PT ;  /* 0x000000600600780c */ /* 0x040fe40003fa4270 */
[----:B------:R-:W-:Y:S02]  /*18550*/  FSEL R141, R69, -INF , P2 ;  /* 0xff800000458d7808 */ /* 0x000fe40001000000 */
[----:B------:R-:W-:Y:S02]  /*18560*/  FMNMX.FTZ R14, R139, R14, !PT ;  /* 0x0000000e8b0e7209 */ /* 0x000fe40007810000 */
[----:B------:R-:W-:Y:S02]  /*18570*/  FSEL R67, R67, -INF , P4 ;  /* 0xff80000043437808 */ /* 0x000fe40002000000 */
[----:B------:R-:W-:Y:S02]  /*18580*/  ISETP.GT.AND P4, PT, R6, 0x61, PT ;  /* 0x000000610600780c */ /* 0x000fe40003f84270 */
[----:B------:R-:W-:-:S02]  /*18590*/  FMNMX.FTZ R14, R141, R14, !PT ;  /* 0x0000000e8d0e7209 */ /* 0x000fc40007810000 */
        /* <DEDUP_REMOVED lines=29> */
[----:B------:R-:W-:Y:S02]  /*18770*/  FMNMX.FTZ R14, R155, R14, !PT ;  /* 0x0000000e9b0e7209 */ /* 0x000fe40007810000 */
[----:B------:R-:W-:Y:S02]  /*18780*/  FSEL R55, R55, -INF , P2 ;  /* 0xff80000037377808 */ /* 0x000fe40001000000 */
[----:B------:R-:W-:Y:S02]  /*18790*/  FMNMX.FTZ R14, R157, R14, !PT ;  /* 0x0000000e9d0e7209 */ /* 0x000fe40007810000 */
[----:B------:R-:W-:-:S02]  /*187a0*/  ISETP.GT.AND P2, PT, R6, 0x89, PT ;  /* 0x000000890600780c */ /* 0x000fc40003f44270 */
[----:B------:R-:W-:Y:S02]  /*187b0*/  FSEL R53, R54, -INF , P3 ;  /* 0xff80000036357808 */ /* 0x000fe40001800000 */
[C---:B------:R-:W-:Y:S02]  /*187c0*/  ISETP.GT.AND P3, PT, R6.reuse, 0x90, PT ;  /* 0x000000900600780c */ /* 0x040fe40003f64270 */
[----:B------:R-:W-:Y:S02]  /*187d0*/  FSEL R51, R51, -INF , P4 ;  /* 0xff80000033337808 */ /* 0x000fe40002000000 */
[----:B------:R-:W-:Y:S02]  /*187e0*/  ISETP.GT.AND P4, PT, R6, 0x91, PT ;  /* 0x000000910600780c */ /* 0x000fe40003f84270 */
[----:B------:R-:W-:Y:S01]  /*187f0*/  FSEL R49, R50, -INF , P5 ;  /* 0xff80000032317808 */ /* 0x000fe20002800000 */
[----:B------:R-:W-:Y:S02]  /*18800*/  WARPGROUP.DEPBAR.LE gsb0, 0x0 ;  /* 0x00008000000079c5 */ /* 0x000fe40000010000 */
[----:B------:R-:W-:-:S02]  /*18810*/  FSEL R159, R24, -INF , P6 ;  /* 0xff800000189f7808 */ /* 0x000fc40003000000 */
[----:B------:R-:W-:Y:S02]  /*18820*/  FSEL R161, R25, -INF , P1 ;  /* 0xff80000019a17808 */ /* 0x000fe40000800000 */
[----:B------:R-:W-:Y:S02]  /*18830*/  FMNMX.FTZ R14, R159, R14, !PT ;  /* 0x0000000e9f0e7209 */ /* 0x000fe40007810000 */
[----:B------:R-:W-:Y:S02]  /*18840*/  FSEL R163, R28, -INF , P0 ;  /* 0xff8000001ca37808 */ /* 0x000fe40000000000 */
[----:B------:R-:W-:Y:S02]  /*18850*/  FMNMX.FTZ R14, R161, R14, !PT ;  /* 0x0000000ea10e7209 */ /* 0x000fe40007810000 */
        /* <DEDUP_REMOVED lines=10> */
[----:B------:R-:W-:Y:S02]  /*18900*/  FMNMX.FTZ R14, R179, R14, !PT ;  /* 0x0000000eb30e7209 */ /* 0x000fe40007810000 */
[----:B------:R-:W-:Y:S02]  /*18910*/  FSEL R181, R37, -INF , P6 ;  /* 0xff80000025b57808 */ /* 0x000fe40003000000 */
[----:B------:R-:W-:Y:S02]  /*18920*/  ISETP.GT.AND P1, PT, R6, 0x80, PT ;  /* 0x000000800600780c */ /* 0x000fe40003f24270 */
[----:B------:R-:W-:-:S02]  /*18930*/  FMNMX.FTZ R14, R181, R14, !PT ;  /* 0x0000000eb50e7209 */ /* 0x000fc40007810000 */
[----:B------:R-:W-:Y:S02]  /*18940*/  FSEL R25, R26, -INF , P1 ;  /* 0xff8000001a197808 */ /* 0x000fe40000800000 */
[----:B------:R-:W-:Y:S01]  /*18950*/  ISETP.NE.AND P1, PT, R20, RZ, PT ;  /* 0x000000ff1400720c */ /* 0x000fe20003f25270 */
[----:B------:R-:W0:Y:S01]  /*18960*/  SHFL.BFLY PT, R11, R14, 0x2, 0x1f ;  /* 0x0c401f000e0b7f89 */ /* 0x000e2200000e0000 */
[----:B------:R-:W-:Y:S02]  /*18970*/  P2R R4, PR, RZ, 0x1 ;  /* 0x00000001ff047803 */ /* 0x000fe40000000000 */
[----:B------:R-:W-:Y:S02]  /*18980*/  FSEL R27, R27, -INF , P1 ;  /* 0xff8000001b1b7808 */ /* 0x000fe40000800000 */
[----:B------:R-:W-:Y:S02]  /*18990*/  ISETP.NE.AND P1, PT, R12, RZ, PT ;  /* 0x000000ff0c00720c */ /* 0x000fe40003f25270 */
[----:B------:R-:W-:-:S02]  /*189a0*/  FMNMX.FTZ R12, R7, R107, !PT ;  /* 0x0000006b070c7209 */ /* 0x000fc40007810000 */
[----:B------:R-:W-:Y:S02]  /*189b0*/  FSEL R31, R31, -INF , P2 ;  /* 0xff8000001f1f7808 */ /* 0x000fe40001000000 */
[----:B------:R-:W-:Y:S02]  /*189c0*/  FMNMX.FTZ R12, R9, R12, !PT ;  /* 0x0000000c090c7209 */ /* 0x000fe40007810000 */
[----:B------:R-:W-:Y:S02]  /*189d0*/  FSEL R35, R35, -INF , P4 ;  /* 0xff80000023237808 */ /* 0x000fe40002000000 */
        /* <DEDUP_REMOVED lines=11> */
[----:B------:R-:W-:Y:S01]  /*18a90*/  FSETP.NEU.FTZ.AND P0, PT, R11, -INF , PT ;  /* 0xff8000000b00780b */ /* 0x000fe20003f1d000 */
[----:B------:R-:W-:-:S01]  /*18aa0*/  FFMA.FTZ R28, R2, R11, -8 ;  /* 0xc1000000021c7423 */ /* 0x000fc2000001000b */
[----:B------:R-:W-:-:S04]  /*18ab0*/  FMNMX.FTZ R14, R95, R14, !PT ;  /* 0x0000000e5f0e7209 */ /* 0x000fc80007810000 */
[----:B------:R-:W-:Y:S02]  /*18ac0*/  FMNMX.FTZ R14, R73, R14, !PT ;  /* 0x0000000e490e7209 */ /* 0x000fe40007810000 */
[----:B------:R-:W-:Y:S02]  /*18ad0*/  FSEL R28, R28, RZ, P0 ;  /* 0x000000ff1c1c7208 */ /* 0x000fe40000000000 */
[----:B------:R-:W-:Y:S02]  /*18ae0*/  FMNMX.FTZ R14, R99, R14, !PT ;  /* 0x0000000e630e7209 */ /* 0x000fe40007810000 */
[----:B------:R-:W-:Y:S01]  /*18af0*/  ISETP.NE.AND P0, PT, R4, RZ, PT ;  /* 0x000000ff0400720c */ /* 0x000fe20003f05270 */
[C-C-:B------:R-:W-:Y:S01]  /*18b00*/  FFMA.FTZ R37, R2.reuse, R109, -R28.reuse ;  /* 0x0000006d02257223 */ /* 0x140fe2000001081c */
[----:B------:R-:W-:Y:S01]  /*18b10*/  FMNMX.FTZ R14, R75, R14, !PT ;  /* 0x0000000e4b0e7209 */ /* 0x000fe20007810000 */
[--C-:B------:R-:W-:Y:S01]  /*18b20*/  FFMA.FTZ R4, R2, R77, -R28.reuse ;  /* 0x0000004d02047223 */ /* 0x100fe2000001081c */
[----:B------:R-:W-:Y:S01]  /*18b30*/  FSEL R29, R30, -INF , P0 ;  /* 0xff8000001e1d7808 */ /* 0x000fe20000000000 */
        /* <DEDUP_REMOVED lines=10> */
[C-C-:B------:R-:W-:Y:S01]  /*18be0*/  FFMA.FTZ R32, R2.reuse, R131, -R28.reuse ;  /* 0x0000008302207223 */ /* 0x140fe2000001081c */
[----:B------:R-:W-:Y:S01]  /*18bf0*/  FSEL R117, R39, -INF , P6 ;  /* 0xff80000027757808 */ /* 0x000fe20003000000 */
[C-C-:B------:R-:W-:Y:S01]  /*18c00*/  FFMA.FTZ R129, R2.reuse, R129, -R28.reuse ;  /* 0x0000008102817223 */ /* 0x140fe2000001081c */
[----:B------:R-:W-:Y:S01]  /*18c10*/  FMNMX.FTZ R14, R61, R14, !PT ;  /* 0x0000000e3d0e7209 */ /* 0x000fe20007810000 */
[--C-:B------:R-:W-:Y:S01]  /*18c20*/  FFMA.FTZ R20, R2, R85, -R28.reuse ;  /* 0x0000005502147223 */ /* 0x100fe2000001081c */
[----:B------:R-:W-:Y:S01]  /*18c30*/  ISETP.NE.AND P0, PT, R8, RZ, PT ;  /* 0x000000ff0800720c */ /* 0x000fe20003f05270 */
[C-C-:B------:R-:W-:Y:S01]  /*18c40*/  FFMA.FTZ R8, R2.reuse, R81, -R28.reuse ;  /* 0x0000005102087223 */ /* 0x140fe2000001081c */
[----:B------:R-:W-:Y:S01]  /*18c50*/  FMNMX.FTZ R14, R63, R14, !PT ;  /* 0x0000000e3f0e7209 */ /* 0x000fe20007810000 */
[C-C-:B------:R-:W-:Y:S01]  /*18c60*/  FFMA.FTZ R10, R2.reuse, R83, -R28.reuse ;  /* 0x00000053020a7223 */ /* 0x140fe2000001081c */
[----:B------:R-:W-:-:S01]  /*18c70*/  FFMA.FTZ R85, R2, R97, -R28 ;  /* 0x0000006102557223 */ /* 0x000fc2000001081c */
[C-C-:B------:R-:W-:Y:S01]  /*18c80*/  FFMA.FTZ R26, R2.reuse, R89, -R28.reuse ;  /* 0x00000059021a7223 */ /* 0x140fe2000001081c */
[----:B------:R-:W-:Y:S01]  /*18c90*/  FMNMX.FTZ R14, R65, R14, !PT ;  /* 0x0000000e410e7209 */ /* 0x000fe20007810000 */
[C-C-:B------:R-:W-:Y:S01]  /*18ca0*/  FFMA.FTZ R33, R2.reuse, R105, -R28.reuse ;  /* 0x0000006902217223 */ /* 0x140fe2000001081c */
[----:B------:R0:W-:Y:S01]  /*18cb0*/  MUFU.EX2 R12, R129 ;  /* 0x00000081000c7308 */ /* 0x0001e20000000800 */
[----:B------:R-:W-:-:S01]  /*18cc0*/  FFMA.FTZ R81, R2, R123, -R28 ;  /* 0x0000007b02517223 */ /* 0x000fc2000001081c */
[----:B------:R-:W-:Y:S01]  /*18cd0*/  FMNMX.FTZ R14, R67, R14, !PT ;  /* 0x0000000e430e7209 */ /* 0x000fe20007810000 */
[----:B------:R-:W-:-:S01]  /*18ce0*/  FFMA.FTZ R83, R2, R125, -R28 ;  /* 0x0000007d02537223 */ /* 0x000fc2000001081c */
[C-C-:B------:R-:W-:Y:S01]  /*18cf0*/  FFMA.FTZ R24, R2.reuse, R121, -R28.reuse ;  /* 0x0000007902187223 */ /* 0x140fe2000001081c */
        /* <DEDUP_REMOVED lines=22> */
[----:B0-----:R-:W-:-:S01]  /*18e60*/  FFMA.FTZ R129, R2, R165, -R28 ;  /* 0x000000a502817223 */ /* 0x001fc2000001081c */
[C-C-:B------:R-:W-:Y:S01]  /*18e70*/  FFMA.FTZ R50, R2.reuse, R167, -R28.reuse ;  /* 0x000000a702327223 */ /* 0x140fe2000001081c */
[----:B------:R-:W-:-:S01]  /*18e80*/  FFMA.FTZ R177, R2, R177, -R28 ;  /* 0x000000b102b17223 */ /* 0x000fc2000001081c */
[----:B------:R-:W-:Y:S01]  /*18e90*/  FMNMX.FTZ R14, R49, R14, !PT ;  /* 0x0000000e310e7209 */ /* 0x000fe20007810000 */
[----:B------:R-:W-:-:S01]  /*18ea0*/  FFMA.FTZ R133, R2, R181, -R28 ;  /* 0x000000b502857223 */ /* 0x000fc2000001081c */
[----:B------:R-:W-:Y:S02]  /*18eb0*/  MUFU.EX2 R4, R4 ;  /* 0x0000000400047308 */ /* 0x000fe40000000800 */
[----:B------:R-:W-:-:S04]  /*18ec0*/  FMNMX.FTZ R14, R51, R14, !PT ;  /* 0x0000000e330e7209 */ /* 0x000fc80007810000 */
[----:B------:R-:W-:Y:S02]  /*18ed0*/  FMNMX.FTZ R14, R53, R14, !PT ;  /* 0x0000000e350e7209 */ /* 0x000fe40007810000 */
[----:B------:R-:W-:Y:S02]  /*18ee0*/  MUFU.EX2 R33, R33 ;  /* 0x0000002100217308 */ /* 0x000fe40000000800 */
[----:B------:R-:W-:-:S04]  /*18ef0*/  FMNMX.FTZ R14, R55, R14, !PT ;  /* 0x0000000e370e7209 */ /* 0x000fc80007810000 */
[----:B------:R-:W-:Y:S02]  /*18f00*/  FMNMX.FTZ R14, R25, R14, !PT ;  /* 0x0000000e190e7209 */ /* 0x000fe40007810000 */
[----:B------:R-:W-:Y:S02]  /*18f10*/  MUFU.EX2 R6, R6 ;  /* 0x0000000600067308 */ /* 0x000fe40000000800 */
[----:B------:R-:W-:-:S04]  /*18f20*/  FMNMX.FTZ R14, R27, R14, !PT ;  /* 0x0000000e1b0e7209 */ /* 0x000fc80007810000 */
[----:B------:R-:W-:Y:S02]  /*18f30*/  FMNMX.FTZ R14, R29, R14, !PT ;  /* 0x0000000e1d0e7209 */ /* 0x000fe40007810000 */
[----:B------:R-:W0:Y:S02]  /*18f40*/  MUFU.EX2 R37, R37 ;  /* 0x0000002500257308 */ /* 0x000e240000000800 */
[----:B------:R-:W-:-:S04]  /*18f50*/  FMNMX.FTZ R14, R31, R14, !PT ;  /* 0x0000000e1f0e7209 */ /* 0x000fc80007810000 */
[----:B------:R-:W-:Y:S02]  /*18f60*/  FMNMX.FTZ R14, R109, R14, !PT ;  /* 0x0000000e6d0e7209 */ /* 0x000fe40007810000 */
[----:B------:R-:W-:Y:S02]  /*18f70*/  MUFU.EX2 R8, R8 ;  /* 0x0000000800087308 */ /* 0x000fe40000000800 */
[----:B------:R-:W-:-:S04]  /*18f80*/  FMNMX.FTZ R14, R35, R14, !PT ;  /* 0x0000000e230e7209 */ /* 0x000fc80007810000 */
[----:B------:R-:W-:Y:S02]  /*18f90*/  FMNMX.FTZ R14, R113, R14, !PT ;  /* 0x0000000e710e7209 */ /* 0x000fe40007810000 */
[----:B------:R-:W-:Y:S01]  /*18fa0*/  MUFU.EX2 R77, R77 ;  /* 0x0000004d004d7308 */ /* 0x000fe20000000800 */
[----:B0-----:R-:W-:Y:S02]  /*18fb0*/  F2FP.SATFINITE.E4M3.F32.PACK_AB_MERGE_C R176, R37, R6, RZ ;  /* 0x0000000625b0723e */ /* 0x001fe400048070ff */
[----:B------:R-:W-:Y:S02]  /*18fc0*/  FMNMX.FTZ R14, R117, R14, !PT ;  /* 0x0000000e750e7209 */ /* 0x000fe40007810000 */
[----:B------:R-:W-:-:S03]  /*18fd0*/  F2FP.SATFINITE.E4M3.F32.PACK_AB_MERGE_C R176, R33, R4, R176 ;  /* 0x0000000421b0723e */ /* 0x000fc600048070b0 */
[----:B------:R-:W0:Y:S01]  /*18fe0*/  SHFL.BFLY PT, R127, R14, 0x2, 0x1f ;  /* 0x0c401f000e7f7f89 */ /* 0x000e2200000e0000 */
[----:B------:R-:W-:Y:S08]  /*18ff0*/  MUFU.EX2 R10, R10 ;  /* 0x0000000a000a7308 */ /* 0x000ff00000000800 */
[----:B------:R-:W1:Y:S08]  /*19000*/  MUFU.EX2 R79, R79 ;  /* 0x0000004f004f7308 */ /* 0x000e700000000800 */
[----:B------:R-:W-:Y:S01]  /*19010*/  MUFU.EX2 R81, R81 ;  /* 0x0000005100517308 */ /* 0x000fe20000000800 */
[----:B0-----:R-:W-:Y:S01]  /*19020*/  FMNMX.FTZ R52, R14, R127, !PT ;  /* 0x0000007f0e347209 */ /* 0x001fe20007810000 */
[----:B------:R-:W-:-:S06]  /*19030*/  FFMA.FTZ R127, R2, R161, -R28 ;  /* 0x000000a1027f7223 */ /* 0x000fcc000001081c */
[----:B------:R-:W-:Y:S01]  /*19040*/  MUFU.EX2 R20, R20 ;  /* 0x0000001400147308 */ /* 0x000fe20000000800 */
[----:B-1----:R-:W-:Y:S01]  /*19050*/  F2FP.SATFINITE.E4M3.F32.PACK_AB_MERGE_C R178, R79, R10, RZ ;  /* 0x0000000a4fb2723e */ /* 0x002fe200048070ff */
[----:B------:R-:W0:Y:S03]  /*19060*/  SHFL.BFLY PT, R131, R52, 0x1, 0x1f ;  /* 0x0c201f0034837f89 */ /* 0x000e2600000e0000 */
[----:B------:R-:W-:-:S03]  /*19070*/  F2FP.SATFINITE.E4M3.F32.PACK_AB_MERGE_C R178, R77, R8, R178 ;  /* 0x000000084db2723e */ /* 0x000fc600048070b2 */
[----:B------:R-:W1:Y:S08]  /*19080*/  MUFU.EX2 R83, R83 ;  /* 0x0000005300537308 */ /* 0x000e700000000800 */
[----:B------:R-:W-:Y:S08]  /*19090*/  MUFU.EX2 R24, R24 ;  /* 0x0000001800187308 */ /* 0x000ff00000000800 */
[----:B------:R-:W-:Y:S01]  /*190a0*/  MUFU.EX2 R85, R85 ;  /* 0x0000005500557308 */ /* 0x000fe20000000800 */
[----:B-1----:R-:W-:-:S02]  /*190b0*/  F2FP.SATFINITE.E4M3.F32.PACK_AB_MERGE_C R180, R83, R20, RZ ;  /* 0x0000001453b4723e */ /* 0x002fc400048070ff */
[----:B0-----:R-:W-:Y:S01]  /*190c0*/  FMNMX.FTZ R14, R52, R131, !PT ;  /* 0x00000083340e7209 */ /* 0x001fe20007810000 */
[----:B------:R-:W-:-:S01]  /*190d0*/  FFMA.FTZ R52, R2, R179, -R28 ;  /* 0x000000b302347223 */ /* 0x000fc2000001081c */
[----:B------:R-:W-:Y:S02]  /*190e0*/  F2FP.SATFINITE.E4M3.F32.PACK_AB_MERGE_C R180, R81, R12, R180 ;  /* 0x0000000c51b4723e */ /* 0x000fe400048070b4 */
[----:B------:R-:W-:Y:S01]  /*190f0*/  FSETP.NEU.FTZ.AND P2, PT, R14, -INF , PT ;  /* 0xff8000000e00780b */ /* 0x000fe20003f5d000 */
[----:B------:R-:W-:Y:S01]  /*19100*/  FFMA.FTZ R56, R2, R14, -8 ;  /* 0xc100000002387423 */ /* 0x000fe2000001000e */
[----:B------:R-:W-:Y:S04]  /*19110*/  MUFU.EX2 R26, R26 ;  /* 0x0000001a001a7308 */ /* 0x000fe80000000800 */
[----:B------:R-:W-:-:S02]  /*19120*/  FSEL R56, R56, RZ, P2 ;  /* 0x000000ff38387208 */ /* 0x000fc40001000000 */
[----:B------:R-:W-:Y:S02]  /*19130*/  ISETP.GE.AND P2, PT, R158, 0xa1, PT ;  /* 0x000000a19e00780c */ /* 0x000fe40003f46270 */
[----:B------:R-:W-:Y:S01]  /*19140*/  MUFU.EX2 R89, R89 ;  /* 0x0000005900597308 */ /* 0x000fe20000000800 */
[----:B------:R-:W-:-:S01]  /*19150*/  FFMA.FTZ R7, R2, R7, -R56 ;  /* 0x0000000702077223 */ /* 0x000fc20000010838 */
[C-C-:B------:R-:W-:Y:S01]  /*19160*/  FFMA.FTZ R28, R2.reuse, R107, -R56.reuse ;  /* 0x0000006b021c7223 */ /* 0x140fe20000010838 */
[----:B------:R-:W-:-:S01]  /*19170*/  FFMA.FTZ R58, R2, R9, -R56 ;  /* 0x00000009023a7223 */ /* 0x000fc20000010838 */
[C-C-:B------:R-:W-:Y:S01]  /*19180*/  FFMA.FTZ R107, R2.reuse, R111, -R56.reuse ;  /* 0x0000006f026b7223 */ /* 0x140fe20000010838 */
[----:B------:R-:W-:-:S01]  /*19190*/  FFMA.FTZ R9, R2, R13, -R56 ;  /* 0x0000000d02097223 */ /* 0x000fc20000010838 */
[C-C-:B------:R-:W-:Y:S01]  /*191a0*/  FFMA.FTZ R54, R2.reuse, R115, -R56.reuse ;  /* 0x0000007302367223 */ /* 0x140fe20000010838 */
[----:B------:R-:W-:-:S01]  /*191b0*/  FFMA.FTZ R66, R2, R21, -R56 ;  /* 0x0000001502427223 */ /* 0x000fc20000010838 */
[----:B------:R-:W-:Y:S01]  /*191c0*/  MUFU.EX2 R7, R7 ;  /* 0x0000000700077308 */ /* 0x000fe20000000800 */
[----:B------:R-:W-:-:S01]  /*191d0*/  FFMA.FTZ R15, R2, R15, -R56 ;  /* 0x0000000f020f7223 */ /* 0x000fc20000010838 */
[C-C-:B------:R-:W-:Y:S01]  /*191e0*/  FFMA.FTZ R21, R2.reuse, R57, -R56.reuse ;  /* 0x0000003902157223 */ /* 0x140fe20000010838 */
[----:B------:R-:W-:-:S01]  /*191f0*/  FFMA.FTZ R57, R2, R65, -R56 ;  /* 0x0000004102397223 */ /* 0x000fc20000010838 */
[----:B------:R-:W-:Y:S01]  /*19200*/  FFMA.FTZ R70, R2, R67, -R56 ;  /* 0x0000004302467223 */ /* 0x000fe20000010838 */
[----:B------:R-:W-:-:S01]  /*19210*/  FADD.FTZ R65, R4, R33 ;  /* 0x0000002104417221 */ /* 0x000fc20000010000 */
[C-C-:B------:R-:W-:Y:S01]  /*19220*/  FFMA.FTZ R64, R2.reuse, R119, -R56.reuse ;  /* 0x0000007702407223 */ /* 0x140fe20000010838 */
[----:B------:R-:W-:-:S01]  /*19230*/  FFMA.FTZ R5, R2, R5, -R56 ;  /* 0x0000000502057223 */ /* 0x000fc20000010838 */
[----:B------:R-:W0:Y:S01]  /*19240*/  MUFU.EX2 R28, R28 ;  /* 0x0000001c001c7308 */ /* 0x000e220000000800 */
[----:B------:R-:W-:-:S01]  /*19250*/  FADD.FTZ R72, R6, R65 ;  /* 0x0000004106487221 */ /* 0x000fc20000010000 */
[C-C-:B------:R-:W-:Y:S01]  /*19260*/  FFMA.FTZ R63, R2.reuse, R63, -R56.reuse ;  /* 0x0000003f023f7223 */ /* 0x140fe20000010838 */
[----:B------:R-:W-:-:S01]  /*19270*/  FFMA.FTZ R60, R2, R91, -R56 ;  /* 0x0000005b023c7223 */ /* 0x000fc20000010838 */
[----:B------:R-:W-:Y:S01]  /*19280*/  FFMA.FTZ R91, R2, R95, -R56 ;  /* 0x0000005f025b7223 */ /* 0x000fe20000010838 */
[----:B------:R-:W-:-:S01]  /*19290*/  FADD.FTZ R65, R37, R72 ;  /* 0x0000004825417221 */ /* 0x000fc20000010000 */
[C-C-:B------:R-:W-:Y:S01]  /*192a0*/  FFMA.FTZ R72, R2.reuse, R43, -R56.reuse ;  /* 0x0000002b02487223 */ /* 0x140fe20000010838 */
[----:B------:R-:W-:-:S01]  /*192b0*/  FFMA.FTZ R13, R2, R73, -R56 ;  /* 0x00000049020d7223 */ /* 0x000fc20000010838 */
[----:B------:R-:W1:Y:S01]  /*192c0*/  MUFU.EX2 R58, R58 ;  /* 0x0000003a003a7308 */ /* 0x000e620000000800 */
[----:B------:R-:W-:-:S01]  /*192d0*/  FADD.FTZ R82, R8, R65 ;  /* 0x0000004108527221 */ /* 0x000fc20000010000 */
[C-C-:B------:R-:W-:Y:S01]  /*192e0*/  FFMA.FTZ R62, R2.reuse, R99, -R56.reuse ;  /* 0x00000063023e7223 */ /* 0x140fe20000010838 */
[----:B------:R-:W-:-:S01]  /*192f0*/  FFMA.FTZ R73, R2, R75, -R56 ;  /* 0x0000004b02497223 */ /* 0x000fc20000010838 */
[----:B------:R-:W-:Y:S01]  /*19300*/  FFMA.FTZ R74, R2, R103, -R56 ;  /* 0x00000067024a7223 */ /* 0x000fe20000010838 */
[----:B------:R-:W-:-:S01]  /*19310*/  FADD.FTZ R43, R77, R82 ;  /* 0x000000524d2b7221 */ /* 0x000fc20000010000 */
[C-C-:B------:R-:W-:Y:S01]  /*19320*/  FFMA.FTZ R68, R2.reuse, R59, -R56.reuse ;  /* 0x0000003b02447223 */ /* 0x140fe20000010838 */
[----:B------:R-:W-:-:S01]  /*19330*/  FFMA.FTZ R47, R2, R47, -R56 ;  /* 0x0000002f022f7223 */ /* 0x000fc20000010838 */
[----:B------:R-:W2:Y:S01]  /*19340*/  MUFU.EX2 R107, R107 ;  /* 0x0000006b006b7308 */ /* 0x000ea20000000800 */
[----:B0-----:R-:W-:-:S01]  /*19350*/  FADD.FTZ R67, R7, R28 ;  /* 0x0000001c07437221 */ /* 0x001fc20000010000 */
[----:B------:R-:W-:Y:S01]  /*19360*/  FADD.FTZ R82, R10, R43 ;  /* 0x0000002b0a527221 */ /* 0x000fe20000010000 */
[----:B------:R-:W-:-:S01]  /*19370*/  FFMA.FTZ R59, R2, R61, -R56 ;  /* 0x0000003d023b7223 */ /* 0x000fc20000010838 */
[C-C-:B------:R-:W-:Y:S01]  /*19380*/  FFMA.FTZ R61, R2.reuse, R69, -R56.reuse ;  /* 0x00000045023d7223 */ /* 0x140fe20000010838 */
[----:B------:R-:W-:-:S01]  /*19390*/  FFMA.FTZ R76, R2, R71, -R56 ;  /* 0x00000047024c7223 */ /* 0x000fc20000010838 */
[----:B------:R-:W-:Y:S01]  /*193a0*/  FADD.FTZ R43, R79, R82 ;  /* 0x000000524f2b7221 */ /* 0x000fe20000010000 */
[----:B------:R-:W-:-:S01]  /*193b0*/  FFMA.FTZ R45, R2, R45, -R56 ;  /* 0x0000002d022d7223 */ /* 0x000fc20000010838 */
[----:B------:R-:W0:Y:S01]  /*193c0*/  MUFU.EX2 R9, R9 ;  /* 0x0000000900097308 */ /* 0x000e220000000800 */
[----:B-1----:R-:W-:-:S01]  /*193d0*/  FADD.FTZ R78, R58, R67 ;  /* 0x000000433a4e7221 */ /* 0x002fc20000010000 */
[----:B------:R-:W-:Y:S01]  /*193e0*/  FADD.FTZ R84, R12, R43 ;  /* 0x0000002b0c547221 */ /* 0x000fe20000010000 */
[----:B------:R-:W-:Y:S01]  /*193f0*/  F2FP.SATFINITE.E4M3.F32.PACK_AB_MERGE_C R182, R89, R26, RZ ;  /* 0x0000001a59b6723e */ /* 0x000fe200048070ff */
[C-C-:B------:R-:W-:Y:S01]  /*19400*/  FFMA.FTZ R49, R2.reuse, R49, -R56.reuse ;  /* 0x0000003102317223 */ /* 0x140fe20000010838 */
[----:B------:R-:W-:-:S01]  /*19410*/  FFMA.FTZ R27, R2, R27, -R56 ;  /* 0x0000001b021b7223 */ /* 0x000fc20000010838 */
[----:B------:R-:W-:Y:S01]  /*19420*/  FADD.FTZ R43, R81, R84 ;  /* 0x00000054512b7221 */ /* 0x000fe20000010000 */
[----:B------:R-:W-:-:S01]  /*19430*/  FFMA.FTZ R53, R2, R53, -R56 ;  /* 0x0000003502357223 */ /* 0x000fc20000010838 */
[----:B------:R-:W1:Y:S01]  /*19440*/  MUFU.EX2 R54, R54 ;  /* 0x0000003600367308 */ /* 0x000e620000000800 */
[----:B--2---:R-:W-:-:S01]  /*19450*/  FADD.FTZ R78, R107, R78 ;  /* 0x0000004e6b4e7221 */ /* 0x004fc20000010000 */
[----:B------:R-:W-:Y:S01]  /*19460*/  FADD.FTZ R84, R20, R43 ;  /* 0x0000002b14547221 */ /* 0x000fe20000010000 */
[----:B------:R-:W-:-:S01]  /*19470*/  FFMA.FTZ R55, R2, R55, -R56 ;  /* 0x0000003702377223 */ /* 0x000fc20000010838 */
[C-C-:B------:R-:W-:Y:S01]  /*19480*/  FFMA.FTZ R29, R2.reuse, R29, -R56.reuse ;  /* 0x0000001d021d7223 */ /* 0x140fe20000010838 */
[----:B------:R-:W-:-:S01]  /*19490*/  FFMA.FTZ R31, R2, R31, -R56 ;  /* 0x0000001f021f7223 */ /* 0x000fc20000010838 */
[----:B------:R-:W-:Y:S01]  /*194a0*/  FADD.FTZ R43, R83, R84 ;  /* 0x00000054532b7221 */ /* 0x000fe20000010000 */
[----:B------:R-:W-:-:S01]  /*194b0*/  FFMA.FTZ R109, R2, R109, -R56 ;  /* 0x0000006d026d7223 */ /* 0x000fc20000010838 */
[----:B------:R-:W2:Y:S01]  /*194c0*/  MUFU.EX2 R15, R15 ;  /* 0x0000000f000f7308 */ /* 0x000ea20000000800 */
[----:B0-----:R-:W-:-:S01]  /*194d0*/  FADD.FTZ R65, R9, R78 ;  /* 0x0000004e09417221 */ /* 0x001fc20000010000 */
[----:B------:R-:W-:Y:S01]  /*194e0*/  FADD.FTZ R84, R24, R43 ;  /* 0x0000002b18547221 */ /* 0x000fe20000010000 */
[----:B------:R-:W-:Y:S01]  /*194f0*/  F2FP.SATFINITE.E4M3.F32.PACK_AB_MERGE_C R58, R107, R58, RZ ;  /* 0x0000003a6b3a723e */ /* 0x000fe200048070ff */
[C-C-:B------:R-:W-:Y:S01]  /*19500*/  FFMA.FTZ R35, R2.reuse, R35, -R56.reuse ;  /* 0x0000002302237223 */ /* 0x140fe20000010838 */
[----:B------:R-:W-:-:S01]  /*19510*/  FFMA.FTZ R113, R2, R113, -R56 ;  /* 0x0000007102717223 */ /* 0x000fc20000010838 */
[----:B------:R-:W-:Y:S01]  /*19520*/  F2FP.SATFINITE.E4M3.F32.PACK_AB_MERGE_C R182, R85, R24, R182 ;  /* 0x0000001855b6723e */ /* 0x000fe200048070b6 */
[----:B------:R-:W-:Y:S01]  /*19530*/  IMAD.MOV.U32 R81, RZ, RZ, R87 ;  /* 0x000000ffff517224 */ /* 0x000fe200078e0057 */
[----:B------:R-:W0:Y:S01]  /*19540*/  MUFU.EX2 R64, R64 ;  /* 0x0000004000407308 */ /* 0x000e220000000800 */
[----:B-1----:R-:W-:-:S01]  /*19550*/  FADD.FTZ R78, R54, R65 ;  /* 0x00000041364e7221 */ /* 0x002fc20000010000 */
[-C--:B------:R-:W-:Y:S01]  /*19560*/  MOV R83, R87.reuse ;  /* 0x0000005700537202 */ /* 0x080fe20000000f00 */
[--C-:B------:R-:W-:Y:S01]  /*19570*/  IMAD.MOV.U32 R77, RZ, RZ, R87.reuse ;  /* 0x000000ffff4d7224 */ /* 0x100fe200078e0057 */
[-C--:B------:R-:W-:Y:S01]  /*19580*/  MOV R79, R87.reuse ;  /* 0x00000057004f7202 */ /* 0x080fe20000000f00 */
[--C-:B------:R-:W-:Y:S01]  /*19590*/  IMAD.MOV.U32 R69, RZ, RZ, R87.reuse ;  /* 0x000000ffff457224 */ /* 0x100fe200078e0057 */
[-C--:B------:R-:W-:Y:S01]  /*195a0*/  MOV R75, R87.reuse ;  /* 0x00000057004b7202 */ /* 0x080fe20000000f00 */
[--C-:B------:R-:W-:Y:S01]  /*195b0*/  IMAD.MOV.U32 R65, RZ, RZ, R87.reuse ;  /* 0x000000ffff417224 */ /* 0x100fe200078e0057 */
[----:B------:R1:W-:Y:S01]  /*195c0*/  MUFU.EX2 R80, R63 ;  /* 0x0000003f00507308 */ /* 0x0003e20000000800 */
[-C--:B------:R-:W-:Y:S01]  /*195d0*/  MOV R71, R87.reuse ;  /* 0x0000005700477202 */ /* 0x080fe20000000f00 */
[--C-:B------:R-:W-:Y:S01]  /*195e0*/  IMAD.MOV.U32 R33, RZ, RZ, R87.reuse ;  /* 0x000000ffff217224 */ /* 0x100fe200078e0057 */
[----:B------:R-:W-:Y:S01]  /*195f0*/  MOV R67, R87 ;  /* 0x0000005700437202 */ /* 0x000fe20000000f00 */
[----:B------:R-:W-:-:S04]  /*19600*/  IMAD.MOV.U32 R24, RZ, RZ, R87 ;  /* 0x000000ffff187224 */ /* 0x000fc800078e0057 */
[----:B------:R-:W3:Y:S01]  /*19610*/  MUFU.EX2 R5, R5 ;  /* 0x0000000500057308 */ /* 0x000ee20000000800 */
[----:B-1----:R-:W-:-:S01]  /*19620*/  FFMA.FTZ R63, R2, R41, -R56 ;  /* 0x00000029023f7223 */ /* 0x002fc20000010838 */
[----:B------:R-:W-:-:S04]  /*19630*/  @!P1 IADD3 R41, R3, 0x29840, RZ ;  /* 0x0002984003299810 */ /* 0x000fc80007ffe0ff */
[----:B------:R-:W-:Y:S02]  /*19640*/  @!P1 PRMT R41, RZ, 0x654, R41 ;  /* 0x00000654ff299816 */ /* 0x000fe40000000029 */
[----:B------:R-:W1:Y:S02]  /*19650*/  MUFU.EX2 R60, R60 ;  /* 0x0000003c003c7308 */ /* 0x000e640000000800 */
[----:B------:R2:W-:Y:S06]  /*19660*/  @!P1 SYNCS.ARRIVE.TRANS64.RED.A1T0 RZ, [R41+URZ], RZ ;  /* 0x000000ff29ff99a7 */ /* 0x0005ec000810043f */
[----:B------:R-:W4:Y:S01]  /*19670*/  MUFU.EX2 R66, R66 ;  /* 0x0000004200427308 */ /* 0x000f220000000800 */
[----:B--2---:R-:W-:-:S01]  /*19680*/  FADD.FTZ R41, R15, R78 ;  /* 0x0000004e0f297221 */ /* 0x004fc20000010000 */
[----:B------:R-:W-:-:S03]  /*19690*/  FFMA.FTZ R78, R2, R51, -R56 ;  /* 0x00000033024e7223 */ /* 0x000fc60000010838 */
[C---:B0-----:R-:W-:Y:S01]  /*196a0*/  FADD.FTZ R82, R64.reuse, R41 ;  /* 0x0000002940527221 */ /* 0x041fe20000010000 */
[----:B------:R-:W-:Y:S02]  /*196b0*/  F2FP.SATFINITE.E4M3.F32.PACK_AB_MERGE_C R64, R64, R15, RZ ;  /* 0x0000000f4040723e */ /* 0x000fe400048070ff */
[----:B------:R-:W0:Y:S01]  /*196c0*/  MUFU.EX2 R91, R91 ;  /* 0x0000005b005b7308 */ /* 0x000e220000000800 */
[----:B---3--:R-:W-:-:S01]  /*196d0*/  FADD.FTZ R41, R5, R82 ;  /* 0x0000005205297221 */ /* 0x008fc20000010000 */
[----:B------:R-:W-:Y:S01]  /*196e0*/  F2FP.SATFINITE.E4M3.F32.PACK_AB_MERGE_C R179, R54, R9, R64 ;  /* 0x0000000936b3723e */ /* 0x000fe20004807040 */
[----:B------:R-:W-:Y:S02]  /*196f0*/  IMAD.MOV.U32 R64, RZ, RZ, R87 ;  /* 0x000000ffff407224 */ /* 0x000fe400078e0057 */
[----:B-1----:R-:W-:Y:S01]  /*19700*/  FADD.FTZ R51, R60, R41 ;  /* 0x000000293c337221 */ /* 0x002fe20000010000 */
[----:B------:R-:W-:-:S02]  /*19710*/  FFMA.FTZ R41, R2, R25, -R56 ;  /* 0x0000001902297223 */ /* 0x000fc40000010838 */
[----:B------:R-:W1:Y:S01]  /*19720*/  MUFU.EX2 R13, R13 ;  /* 0x0000000d000d7308 */ /* 0x000e620000000800 */
[----:B------:R-:W-:-:S01]  /*19730*/  FFMA.FTZ R56, R2, R117, -R56 ;  /* 0x0000007502387223 */ /* 0x000fc20000010838 */
[----:B----4-:R-:W-:Y:S01]  /*19740*/  FADD.FTZ R86, R66, R51 ;  /* 0x0000003342567221 */ /* 0x010fe20000010000 */
[----:B------:R-:W-:Y:S01]  /*19750*/  IMAD.MOV.U32 R54, RZ, RZ, R87 ;  /* 0x000000ffff367224 */ /* 0x000fe200078e0057 */
[----:B------:R-:W-:-:S04]  /*19760*/  MOV R51, R87 ;  /* 0x0000005700337202 */ /* 0x000fc80000000f00 */
[----:B------:R-:W2:Y:S01]  /*19770*/  MUFU.EX2 R62, R62 ;  /* 0x0000003e003e7308 */ /* 0x000ea20000000800 */
[----:B0-----:R-:W-:-:S01]  /*19780*/  FADD.FTZ R86, R91, R86 ;  /* 0x000000565b567221 */ /* 0x001fc20000010000 */
[----:B------:R-:W-:-:S04]  /*19790*/  F2FP.SATFINITE.E4M3.F32.PACK_AB_MERGE_C R66, R91, R66, RZ ;  /* 0x000000425b42723e */ /* 0x000fc800048070ff */
[----:B------:R-:W-:Y:S01]  /*197a0*/  F2FP.SATFINITE.E4M3.F32.PACK_AB_MERGE_C R181, R60, R5, R66 ;  /* 0x000000053cb5723e */ /* 0x000fe20004807042 */
[----:B------:R-:W-:Y:S01]  /*197b0*/  IMAD.MOV.U32 R66, RZ, RZ, R87 ;  /* 0x000000ffff427224 */ /* 0x000fe200078e0057 */
[----:B------:R-:W0:Y:S01]  /*197c0*/  MUFU.EX2 R73, R73 ;  /* 0x0000004900497308 */ /* 0x000e220000000800 */
[----:B-1----:R-:W-:-:S01]  /*197d0*/  FADD.FTZ R43, R13, R86 ;  /* 0x000000560d2b7221 */ /* 0x002fc20000010000 */
[----:B------:R-:W-:-:S06]  /*197e0*/  IMAD.MOV.U32 R60, RZ, RZ, R87 ;  /* 0x000000ffff3c7224 */ /* 0x000fcc00078e0057 */
[----:B------:R-:W1:Y:S08]  /*197f0*/  MUFU.EX2 R74, R74 ;  /* 0x0000004a004a7308 */ /* 0x000e700000000800 */
[----:B------:R-:W3:Y:S08]  /*19800*/  MUFU.EX2 R30, R30 ;  /* 0x0000001e001e7308 */ /* 0x000ef00000000800 */
[----:B------:R-:W4:Y:S08]  /*19810*/  MUFU.EX2 R21, R21 ;  /* 0x0000001500157308 */ /* 0x000f300000000800 */
[----:B------:R-:W5:Y:S08]  /*19820*/  MUFU.EX2 R93, R93 ;  /* 0x0000005d005d7308 */ /* 0x000f700000000800 */
[----:B------:R2:W-:Y:S08]  /*19830*/  MUFU.EX2 R82, R47 ;  /* 0x0000002f00527308 */ /* 0x0005f00000000800 */
[----:B------:R-:W5:Y:S01]  /*19840*/  MUFU.EX2 R68, R68 ;  /* 0x0000004400447308 */ /* 0x000f620000000800 */
[----:B--2---:R-:W-:-:S01]  /*19850*/  FADD.FTZ R47, R85, R84 ;  /* 0x00000054552f7221 */ /* 0x004fc20000010000 */
[----:B------:R-:W-:Y:S01]  /*19860*/  FADD.FTZ R84, R62, R43 ;  /* 0x0000002b3e547221 */ /* 0x000fe20000010000 */
[----:B------:R-:W-:-:S02]  /*19870*/  IMAD.MOV.U32 R85, RZ, RZ, R87 ;  /* 0x000000ffff557224 */ /* 0x000fc400078e0057 */
[----:B------:R-:W-:Y:S01]  /*19880*/  FADD.FTZ R86, R26, R47 ;  /* 0x0000002f1a567221 */ /* 0x000fe20000010000 */
[----:B0-----:R-:W-:-:S01]  /*19890*/  FADD.FTZ R43, R73, R84 ;  /* 0x00000054492b7221 */ /* 0x001fc20000010000 */
[----:B-1----:R-:W-:Y:S01]  /*198a0*/  F2FP.SATFINITE.E4M3.F32.PACK_AB_MERGE_C R73, R74, R73, RZ ;  /* 0x000000494a49723e */ /* 0x002fe200048070ff */
[----:B------:R-:W0:Y:S01]  /*198b0*/  MUFU.EX2 R32, R32 ;  /* 0x0000002000207308 */ /* 0x000e220000000800 */
[----:B------:R-:W-:-:S01]  /*198c0*/  FADD.FTZ R47, R89, R86 ;  /* 0x00000056592f7221 */ /* 0x000fc20000010000 */
[----:B------:R-:W-:Y:S01]  /*198d0*/  FADD.FTZ R6, R74, R43 ;  /* 0x0000002b4a067221 */ /* 0x000fe20000010000 */
[----:B------:R-:W-:Y:S01]  /*198e0*/  F2FP.SATFINITE.E4M3.F32.PACK_AB_MERGE_C R183, R62, R13, R73 ;  /* 0x0000000d3eb7723e */ /* 0x000fe20004807049 */
[----:B------:R-:W-:Y:S02]  /*198f0*/  IMAD.MOV.U32 R86, RZ, RZ, R87 ;  /* 0x000000ffff567224 */ /* 0x000fe400078e0057 */
[----:B---3--:R-:W-:-:S01]  /*19900*/  FADD.FTZ R84, R30, R47 ;  /* 0x0000002f1e547221 */ /* 0x008fc20000010000 */
[----:B----4-:R-:W-:Y:S01]  /*19910*/  FADD.FTZ R37, R21, R6 ;  /* 0x0000000615257221 */ /* 0x010fe20000010000 */
[----:B------:R-:W-:Y:S01]  /*19920*/  IMAD.MOV.U32 R74, RZ, RZ, R87 ;  /* 0x000000ffff4a7224 */ /* 0x000fe200078e0057 */
[----:B------:R-:W1:Y:S01]  /*19930*/  MUFU.EX2 R59, R59 ;  /* 0x0000003b003b7308 */ /* 0x000e620000000800 */
[----:B-----5:R-:W-:-:S01]  /*19940*/  FADD.FTZ R43, R93, R84 ;  /* 0x000000545d2b7221 */ /* 0x020fc20000010000 */
[----:B------:R-:W-:Y:S01]  /*19950*/  FADD.FTZ R10, R68, R37 ;  /* 0x00000025440a7221 */ /* 0x000fe20000010000 */
[--C-:B------:R-:W-:Y:S01]  /*19960*/  IMAD.MOV.U32 R84, RZ, RZ, R87.reuse ;  /* 0x000000ffff547224 */ /* 0x100fe200078e0057 */
[----:B------:R-:W-:Y:S01]  /*19970*/  MOV R47, R87 ;  /* 0x00000057002f7202 */ /* 0x000fe20000000f00 */
[----:B------:R-:W-:-:S02]  /*19980*/  IMAD.MOV.U32 R73, RZ, RZ, R87 ;  /* 0x000000ffff497224 */ /* 0x000fc400078e0057 */
[----:B------:R-:W-:Y:S01]  /*19990*/  IMAD.MOV.U32 R62, RZ, RZ, R87 ;  /* 0x000000ffff3e7224 */ /* 0x000fe200078e0057 */
[----:B------:R-:W2:Y:S01]  /*199a0*/  MUFU.EX2 R97, R97 ;  /* 0x0000006100617308 */ /* 0x000ea20000000800 */
[----:B0-----:R-:W-:-:S01]  /*199b0*/  FADD.FTZ R20, R32, R43 ;  /* 0x0000002b20147221 */ /* 0x001fc20000010000 */
[----:B------:R-:W-:-:S06]  /*199c0*/  MOV R43, R87 ;  /* 0x00000057002b7202 */ /* 0x000fcc0000000f00 */
[----:B------:R-:W0:Y:S01]  /*199d0*/  MUFU.EX2 R36, R36 ;  /* 0x0000002400247308 */ /* 0x000e220000000800 */
[----:B-1----:R-:W-:-:S01]  /*199e0*/  FADD.FTZ R37, R59, R10 ;  /* 0x0000000a3b257221 */ /* 0x002fc20000010000 */
[----:B------:R-:W-:-:S03]  /*199f0*/  F2FP.SATFINITE.E4M3.F32.PACK_AB_MERGE_C R59, R80, R59, RZ ;  /* 0x0000003b503b723e */ /* 0x000fc600048070ff */
[----:B------:R-:W-:Y:S01]  /*19a00*/  FADD.FTZ R10, R80, R37 ;  /* 0x00000025500a7221 */ /* 0x000fe20000010000 */
[----:B------:R-:W-:Y:S01]  /*19a10*/  F2FP.SATFINITE.E4M3.F32.PACK_AB_MERGE_C R185, R68, R21, R59 ;  /* 0x0000001544b9723e */ /* 0x000fe2000480703b */
[--C-:B------:R-:W-:Y:S01]  /*19a20*/  IMAD.MOV.U32 R80, RZ, RZ, R87.reuse ;  /* 0x000000ffff507224 */ /* 0x100fe200078e0057 */
[----:B------:R-:W1:Y:S01]  /*19a30*/  MUFU.EX2 R57, R57 ;  /* 0x0000003900397308 */ /* 0x000e620000000800 */
[C---:B--2---:R-:W-:Y:S01]  /*19a40*/  F2FP.SATFINITE.E4M3.F32.PACK_AB_MERGE_C R184, R97.reuse, R32, RZ ;  /* 0x0000002061b8723e */ /* 0x044fe200048070ff */
[----:B------:R-:W-:Y:S01]  /*19a50*/  FADD.FTZ R97, R97, R20 ;  /* 0x0000001461617221 */ /* 0x000fe20000010000 */
[--C-:B------:R-:W-:Y:S01]  /*19a60*/  IMAD.MOV.U32 R68, RZ, RZ, R87.reuse ;  /* 0x000000ffff447224 */ /* 0x100fe200078e0057 */
[----:B------:R-:W-:Y:S01]  /*19a70*/  MOV R59, R87 ;  /* 0x00000057003b7202 */ /* 0x000fe20000000f00 */
[--C-:B------:R-:W-:Y:S01]  /*19a80*/  IMAD.MOV.U32 R32, RZ, RZ, R87.reuse ;  /* 0x000000ffff207224 */ /* 0x100fe200078e0057 */
[----:B------:R-:W-:Y:S01]  /*19a90*/  F2FP.SATFINITE.E4M3.F32.PACK_AB_MERGE_C R184, R93, R30, R184 ;  /* 0x0000001e5db8723e */ /* 0x000fe200048070b8 */
[----:B------:R-:W-:Y:S01]  /*19aa0*/  IMAD.MOV.U32 R30, RZ, RZ, R87 ;  /* 0x000000ffff1e7224 */ /* 0x000fe200078e0057 */
        /* <DEDUP_REMOVED lines=10> */
[----:B------:R-:W-:-:S06]  /*19b50*/  IMAD.MOV.U32 R37, RZ, RZ, R87 ;  /* 0x000000ffff257224 */ /* 0x000fcc00078e0057 */
[----:B------:R-:W1:Y:S01]  /*19b60*/  MUFU.EX2 R76, R76 ;  /* 0x0000004c004c7308 */ /* 0x000e620000000800 */
[----:B--2---:R-:W-:-:S07]  /*19b70*/  FADD.FTZ R15, R61, R20 ;  /* 0x000000143d0f7221 */ /* 0x004fce0000010000 */
[----:B------:R-:W2:Y:S01]  /*19b80*/  MUFU.EX2 R34, R34 ;  /* 0x0000002200227308 */ /* 0x000ea20000000800 */
[C---:B0-----:R-:W-:Y:S01]  /*19b90*/  F2FP.SATFINITE.E4M3.F32.PACK_AB_MERGE_C R186, R105.reuse, R40, RZ ;  /* 0x0000002869ba723e */ /* 0x041fe200048070ff */
[----:B------:R-:W-:Y:S01]  /*19ba0*/  FADD.FTZ R105, R105, R26 ;  /* 0x0000001a69697221 */ /* 0x000fe20000010000 */
[--C-:B------:R-:W-:Y:S02]  /*19bb0*/  IMAD.MOV.U32 R40, RZ, RZ, R87.reuse ;  /* 0x000000ffff287224 */ /* 0x100fe400078e0057 */
[----:B------:R-:W-:Y:S01]  /*19bc0*/  F2FP.SATFINITE.E4M3.F32.PACK_AB_MERGE_C R186, R101, R36, R186 ;  /* 0x0000002465ba723e */ /* 0x000fe200048070ba */
[----:B------:R-:W-:Y:S02]  /*19bd0*/  IMAD.MOV.U32 R36, RZ, RZ, R87 ;  /* 0x000000ffff247224 */ /* 0x000fe400078e0057 */
[----:B------:R0:W3:Y:S01]  /*19be0*/  MUFU.EX2 R3, R63 ;  /* 0x0000003f00037308 */ /* 0x0000e20000000800 */
[C---:B-1----:R-:W-:Y:S01]  /*19bf0*/  F2FP.SATFINITE.E4M3.F32.PACK_AB_MERGE_C R61, R76.reuse, R61, RZ ;  /* 0x0000003d4c3d723e */ /* 0x042fe200048070ff */
[----:B------:R-:W-:Y:S01]  /*19c00*/  FADD.FTZ R76, R76, R15 ;  /* 0x0000000f4c4c7221 */ /* 0x000fe20000010000 */
[----:B------:R-:W-:-:S02]  /*19c10*/  IMAD.MOV.U32 R26, RZ, RZ, R87 ;  /* 0x000000ffff1a7224 */ /* 0x000fc400078e0057 */
[----:B------:R-:W-:Y:S01]  /*19c20*/  F2FP.SATFINITE.E4M3.F32.PACK_AB_MERGE_C R187, R70, R57, R61 ;  /* 0x0000003946bb723e */ /* 0x000fe2000480703d */
[----:B------:R-:W-:Y:S02]  /*19c30*/  IMAD.MOV.U32 R70, RZ, RZ, R87 ;  /* 0x000000ffff467224 */ /* 0x000fe400078e0057 */
[----:B------:R-:W-:Y:S01]  /*19c40*/  MUFU.EX2 R39, R145 ;  /* 0x0000009100277308 */ /* 0x000fe20000000800 */
[----:B--2---:R-:W-:-:S01]  /*19c50*/  FADD.FTZ R4, R34, R105 ;  /* 0x0000006922047221 */ /* 0x004fc20000010000 */
[----:B0-----:R-:W-:Y:S01]  /*19c60*/  MOV R63, R87 ;  /* 0x00000057003f7202 */ /* 0x001fe20000000f00 */
[--C-:B------:R-:W-:Y:S02]  /*19c70*/  IMAD.MOV.U32 R61, RZ, RZ, R87.reuse ;  /* 0x000000ffff3d7224 */ /* 0x100fe400078e0057 */
[----:B------:R-:W-:-:S03]  /*19c80*/  IMAD.MOV.U32 R57, RZ, RZ, R87 ;  /* 0x000000ffff397224 */ /* 0x000fc600078e0057 */
[----:B------:R-:W0:Y:S01]  /*19c90*/  MUFU.EX2 R72, R72 ;  /* 0x0000004800487308 */ /* 0x000e220000000800 */
[----:B---3--:R-:W-:-:S01]  /*19ca0*/  FADD.FTZ R15, R3, R76 ;  /* 0x0000004c030f7221 */ /* 0x008fc20000010000 */
[----:B------:R-:W-:-:S06]  /*19cb0*/  IMAD.MOV.U32 R76, RZ, RZ, R87 ;  /* 0x000000ffff4c7224 */ /* 0x000fcc00078e0057 */
[----:B------:R-:W-:Y:S08]  /*19cc0*/  MUFU.EX2 R38, R38 ;  /* 0x0000002600267308 */ /* 0x000ff00000000800 */
[----:B------:R-:W1:Y:S01]  /*19cd0*/  MUFU.EX2 R45, R45 ;  /* 0x0000002d002d7308 */ /* 0x000e620000000800 */
[----:B0-----:R-:W-:-:S07]  /*19ce0*/  FADD.FTZ R8, R72, R15 ;  /* 0x0000000f48087221 */ /* 0x001fce0000010000 */
[----:B------:R-:W-:Y:S08]  /*19cf0*/  MUFU.EX2 R121, R121 ;  /* 0x0000007900797308 */ /* 0x000ff00000000800 */
[----:B------:R-:W-:Y:S01]  /*19d00*/  MUFU.EX2 R42, R42 ;  /* 0x0000002a002a7308 */ /* 0x000fe20000000800 */
[----:B-1----:R-:W-:-:S01]  /*19d10*/  FADD.FTZ R15, R45, R8 ;  /* 0x000000082d0f7221 */ /* 0x002fc20000010000 */
[----:B------:R-:W-:-:S03]  /*19d20*/  F2FP.SATFINITE.E4M3.F32.PACK_AB_MERGE_C R45, R82, R45, RZ ;  /* 0x0000002d522d723e */ /* 0x000fc600048070ff */
[----:B------:R-:W-:Y:S01]  /*19d30*/  FADD.FTZ R82, R82, R15 ;  /* 0x0000000f52527221 */ /* 0x000fe20000010000 */
[----:B------:R-:W-:Y:S01]  /*19d40*/  F2FP.SATFINITE.E4M3.F32.PACK_AB_MERGE_C R189, R72, R3, R45 ;  /* 0x0000000348bd723e */ /* 0x000fe2000480702d */
[--C-:B------:R-:W-:Y:S01]  /*19d50*/  IMAD.MOV.U32 R72, RZ, RZ, R87.reuse ;  /* 0x000000ffff487224 */ /* 0x100fe200078e0057 */
[----:B------:R0:W1:Y:S01]  /*19d60*/  MUFU.EX2 R25, R49 ;  /* 0x0000003100197308 */ /* 0x0000620000000800 */
[----:B------:R-:W-:-:S07]  /*19d70*/  IMAD.MOV.U32 R45, RZ, RZ, R87 ;  /* 0x000000ffff2d7224 */ /* 0x000fce00078e0057 */
[----:B------:R-:W-:Y:S01]  /*19d80*/  MUFU.EX2 R123, R123 ;  /* 0x0000007b007b7308 */ /* 0x000fe20000000800 */
[----:B0-----:R-:W-:-:S07]  /*19d90*/  IMAD.MOV.U32 R49, RZ, RZ, R87 ;  /* 0x000000ffff317224 */ /* 0x001fce00078e0057 */
[----:B------:R-:W0:Y:S01]  /*19da0*/  MUFU.EX2 R78, R78 ;  /* 0x0000004e004e7308 */ /* 0x000e220000000800 */
[----:B-1----:R-:W-:-:S01]  /*19db0*/  FADD.FTZ R15, R25, R82 ;  /* 0x00000052190f7221 */ /* 0x002fc20000010000 */
[----:B------:R-:W-:-:S06]  /*19dc0*/  IMAD.MOV.U32 R82, RZ, RZ, R87 ;  /* 0x000000ffff527224 */ /* 0x000fcc00078e0057 */
[----:B------:R1:W-:Y:S08]  /*19dd0*/  MUFU.EX2 R10, R27 ;  /* 0x0000001b000a7308 */ /* 0x0003f00000000800 */
[----:B------:R-:W-:Y:S01]  /*19de0*/  MUFU.EX2 R44, R44 ;  /* 0x0000002c002c7308 */ /* 0x000fe20000000800 */
[----:B-1----:R-:W-:-:S04]  /*19df0*/  FADD.FTZ R27, R39, R4 ;  /* 0x00000004271b7221 */ /* 0x002fc80000010000 */
[----:B------:R-:W-:Y:S01]  /*19e00*/  FADD.FTZ R12, R38, R27 ;  /* 0x0000001b260c7221 */ /* 0x000fe20000010000 */
[C---:B------:R-:W-:Y:S02]  /*19e10*/  F2FP.SATFINITE.E4M3.F32.PACK_AB_MERGE_C R38, R121.reuse, R38, RZ ;  /* 0x000000267926723e */ /* 0x040fe400048070ff */
[----:B------:R-:W1:Y:S01]  /*19e20*/  MUFU.EX2 R125, R125 ;  /* 0x0000007d007d7308 */ /* 0x000e620000000800 */
[----:B------:R-:W-:-:S01]  /*19e30*/  FADD.FTZ R121, R121, R12 ;  /* 0x0000000c79797221 */ /* 0x000fc20000010000 */
[----:B0-----:R-:W-:Y:S01]  /*19e40*/  FADD.FTZ R12, R78, R15 ;  /* 0x0000000f4e0c7221 */ /* 0x001fe20000010000 */
[----:B------:R-:W-:Y:S01]  /*19e50*/  F2FP.SATFINITE.E4M3.F32.PACK_AB_MERGE_C R188, R39, R34, R38 ;  /* 0x0000002227bc723e */ /* 0x000fe20004807026 */
[----:B------:R-:W-:Y:S02]  /*19e60*/  IMAD.MOV.U32 R38, RZ, RZ, R87 ;  /* 0x000000ffff267224 */ /* 0x000fe400078e0057 */
[----:B------:R-:W-:-:S01]  /*19e70*/  FADD.FTZ R8, R42, R121 ;  /* 0x000000792a087221 */ /* 0x000fc20000010000 */
[----:B------:R-:W-:Y:S01]  /*19e80*/  MOV R39, R87 ;  /* 0x0000005700277202 */ /* 0x000fe20000000f00 */
[----:B------:R-:W-:Y:S01]  /*19e90*/  IMAD.MOV.U32 R34, RZ, RZ, R87 ;  /* 0x000000ffff227224 */ /* 0x000fe200078e0057 */
[----:B------:R-:W0:Y:S01]  /*19ea0*/  MUFU.EX2 R53, R53 ;  /* 0x0000003500357308 */ /* 0x000e220000000800 */
[----:B------:R-:W-:-:S07]  /*19eb0*/  FADD.FTZ R27, R123, R8 ;  /* 0x000000087b1b7221 */ /* 0x000fce0000010000 */
[----:B------:R2:W3:Y:S01]  /*19ec0*/  MUFU.EX2 R6, R55 ;  /* 0x0000003700067308 */ /* 0x0004e20000000800 */
[----:B-1----:R-:W-:Y:S01]  /*19ed0*/  F2FP.SATFINITE.E4M3.F32.PACK_AB_MERGE_C R20, R125, R44, RZ ;  /* 0x0000002c7d14723e */ /* 0x002fe200048070ff */
[----:B------:R-:W-:Y:S01]  /*19ee0*/  FADD.FTZ R44, R44, R27 ;  /* 0x0000001b2c2c7221 */ /* 0x000fe20000010000 */
[----:B------:R-:W-:Y:S02]  /*19ef0*/  MOV R27, R87 ;  /* 0x00000057001b7202 */ /* 0x000fe40000000f00 */
[----:B------:R-:W-:Y:S01]  /*19f00*/  F2FP.SATFINITE.E4M3.F32.PACK_AB_MERGE_C R190, R123, R42, R20 ;  /* 0x0000002a7bbe723e */ /* 0x000fe20004807014 */
[----:B------:R-:W-:-:S01]  /*19f10*/  FADD.FTZ R125, R125, R44 ;  /* 0x0000002c7d7d7221 */ /* 0x000fc20000010000 */
[----:B------:R-:W-:Y:S01]  /*19f20*/  IMAD.MOV.U32 R44, RZ, RZ, R87 ;  /* 0x000000ffff2c7224 */ /* 0x000fe200078e0057 */
[----:B------:R-:W-:Y:S01]  /*19f30*/  MUFU.EX2 R48, R48 ;  /* 0x0000003000307308 */ /* 0x000fe20000000800 */
[----:B0-----:R-:W-:-:S01]  /*19f40*/  FADD.FTZ R15, R53, R12 ;  /* 0x0000000c350f7221 */ /* 0x001fc20000010000 */
[----:B--2---:R-:W-:Y:S01]  /*19f50*/  MOV R55, R87 ;  /* 0x0000005700377202 */ /* 0x004fe20000000f00 */
[----:B------:R-:W-:-:S05]  /*19f60*/  IMAD.MOV.U32 R42, RZ, RZ, R87 ;  /* 0x000000ffff2a7224 */ /* 0x000fca00078e0057 */
[----:B------:R-:W0:Y:S01]  /*19f70*/  MUFU.EX2 R129, R129 ;  /* 0x0000008100817308 */ /* 0x000e220000000800 */
[C---:B---3--:R-:W-:Y:S01]  /*19f80*/  F2FP.SATFINITE.E4M3.F32.PACK_AB_MERGE_C R53, R6.reuse, R53, RZ ;  /* 0x000000350635723e */ /* 0x048fe200048070ff */
[----:B------:R-:W-:-:S03]  /*19f90*/  FADD.FTZ R6, R6, R15 ;  /* 0x0000000f06067221 */ /* 0x000fc60000010000 */
[----:B------:R-:W-:Y:S01]  /*19fa0*/  F2FP.SATFINITE.E4M3.F32.PACK_AB_MERGE_C R191, R78, R25, R53 ;  /* 0x000000194ebf723e */ /* 0x000fe20004807035 */
[--C-:B------:R-:W-:Y:S02]  /*19fb0*/  IMAD.MOV.U32 R78, RZ, RZ, R87.reuse ;  /* 0x000000ffff4e7224 */ /* 0x100fe400078e0057 */
[----:B------:R-:W1:Y:S01]  /*19fc0*/  MUFU.EX2 R46, R46 ;  /* 0x0000002e002e7308 */ /* 0x000e620000000800 */
[--C-:B------:R-:W-:Y:S02]  /*19fd0*/  IMAD.MOV.U32 R53, RZ, RZ, R87.reuse ;  /* 0x000000ffff357224 */ /* 0x100fe400078e0057 */
[----:B------:R-:W-:-:S05]  /*19fe0*/  IMAD.MOV.U32 R25, RZ, RZ, R87 ;  /* 0x000000ffff197224 */ /* 0x000fca00078e0057 */
[----:B------:R-:W-:Y:S01]  /*19ff0*/  MUFU.EX2 R41, R41 ;  /* 0x0000002900297308 */ /* 0x000fe20000000800 */
[----:B0-----:R-:W-:-:S07]  /*1a000*/  F2FP.SATFINITE.E4M3.F32.PACK_AB_MERGE_C R15, R129, R48, RZ ;  /* 0x00000030810f723e */ /* 0x001fce00048070ff */
[----:B------:R-:W0:Y:S01]  /*1a010*/  MUFU.EX2 R127, R127 ;  /* 0x0000007f007f7308 */ /* 0x000e220000000800 */
[----:B-1----:R-:W-:-:S07]  /*1a020*/  FADD.FTZ R12, R46, R125 ;  /* 0x0000007d2e0c7221 */ /* 0x002fce0000010000 */
[----:B------:R-:W1:Y:S08]  /*1a030*/  MUFU.EX2 R29, R29 ;  /* 0x0000001d001d7308 */ /* 0x000e700000000800 */
[----:B------:R2:W3:Y:S01]  /*1a040*/  MUFU.EX2 R4, R31 ;  /* 0x0000001f00047308 */ /* 0x0004e20000000800 */
[C---:B0-----:R-:W-:Y:S01]  /*1a050*/  F2FP.SATFINITE.E4M3.F32.PACK_AB_MERGE_C R192, R127.reuse, R46, R15 ;  /* 0x0000002e7fc0723e */ /* 0x041fe2000480700f */
[----:B------:R-:W-:Y:S01]  /*1a060*/  FADD.FTZ R127, R127, R12 ;  /* 0x0000000c7f7f7221 */ /* 0x000fe20000010000 */
[----:B------:R-:W-:-:S03]  /*1a070*/  IMAD.MOV.U32 R46, RZ, RZ, R87 ;  /* 0x000000ffff2e7224 */ /* 0x000fc600078e0057 */
[----:B------:R-:W-:Y:S02]  /*1a080*/  FADD.FTZ R48, R48, R127 ;  /* 0x0000007f30307221 */ /* 0x000fe40000010000 */
[----:B------:R0:W-:Y:S01]  /*1a090*/  MUFU.EX2 R131, R177 ;  /* 0x000000b100837308 */ /* 0x0001e20000000800 */
[----:B--2---:R-:W-:Y:S01]  /*1a0a0*/  MOV R31, R87 ;  /* 0x00000057001f7202 */ /* 0x004fe20000000f00 */
[----:B------:R-:W-:Y:S01]  /*1a0b0*/  FADD.FTZ R129, R129, R48 ;  /* 0x0000003081817221 */ /* 0x000fe20000010000 */
[----:B------:R-:W-:-:S05]  /*1a0c0*/  IMAD.MOV.U32 R48, RZ, RZ, R87 ;  /* 0x000000ffff307224 */ /* 0x000fca00078e0057 */
[----:B------:R-:W-:Y:S01]  /*1a0d0*/  MUFU.EX2 R52, R52 ;  /* 0x0000003400347308 */ /* 0x000fe20000000800 */
[----:B0-----:R-:W-:Y:S01]  /*1a0e0*/  F2FP.SATFINITE.E4M3.F32.PACK_AB_MERGE_C R177, R28, R7, R58 ;  /* 0x000000071cb1723e */ /* 0x001fe2000480703a */
[----:B------:R-:W-:Y:S01]  /*1a0f0*/  FADD.FTZ R7, R41, R6 ;  /* 0x0000000629077221 */ /* 0x000fe20000010000 */
[--C-:B------:R-:W-:Y:S02]  /*1a100*/  IMAD.MOV.U32 R58, RZ, RZ, R87.reuse ;  /* 0x000000ffff3a7224 */ /* 0x100fe400078e0057 */
[----:B------:R-:W-:Y:S02]  /*1a110*/  IMAD.MOV.U32 R28, RZ, RZ, R87 ;  /* 0x000000ffff1c7224 */ /* 0x000fe400078e0057 */
[----:B------:R-:W-:-:S01]  /*1a120*/  FADD.FTZ R6, R10, R7 ;  /* 0x000000070a067221 */ /* 0x000fc20000010000 */
[----:B------:R-:W0:Y:S03]  /*1a130*/  MUFU.EX2 R133, R133 ;  /* 0x0000008500857308 */ /* 0x000e260000000800 */
[----:B-1----:R-:W-:-:S01]  /*1a140*/  FADD.FTZ R5, R29, R6 ;  /* 0x000000061d057221 */ /* 0x002fc20000010000 */
[----:B---3--:R-:W-:-:S03]  /*1a150*/  F2FP.SATFINITE.E4M3.F32.PACK_AB_MERGE_C R29, R4, R29, RZ ;  /* 0x0000001d041d723e */ /* 0x008fc600048070ff */
[----:B------:R-:W-:Y:S01]  /*1a160*/  FADD.FTZ R4, R4, R5 ;  /* 0x0000000504047221 */ /* 0x000fe20000010000 */
[----:B------:R-:W-:Y:S01]  /*1a170*/  F2FP.SATFINITE.E4M3.F32.PACK_AB_MERGE_C R193, R10, R41, R29 ;  /* 0x000000290ac1723e */ /* 0x000fe2000480701d */
[----:B------:R-:W1:Y:S01]  /*1a180*/  MUFU.EX2 R50, R50 ;  /* 0x0000003200327308 */ /* 0x000e620000000800 */
[--C-:B------:R-:W-:Y:S02]  /*1a190*/  IMAD.MOV.U32 R41, RZ, RZ, R87.reuse ;  /* 0x000000ffff297224 */ /* 0x100fe400078e0057 */
[----:B------:R-:W-:-:S05]  /*1a1a0*/  IMAD.MOV.U32 R29, RZ, RZ, R87 ;  /* 0x000000ffff1d7224 */ /* 0x000fca00078e0057 */
[----:B------:R-:W2:Y:S01]  /*1a1b0*/  MUFU.EX2 R109, R109 ;  /* 0x0000006d006d7308 */ /* 0x000ea20000000800 */
[----:B0-----:R-:W-:-:S07]  /*1a1c0*/  F2FP.SATFINITE.E4M3.F32.PACK_AB_MERGE_C R7, R133, R52, RZ ;  /* 0x000000348507723e */ /* 0x001fce00048070ff */
[----:B------:R0:W3:Y:S01]  /*1a1d0*/  MUFU.EX2 R8, R35 ;  /* 0x0000002300087308 */ /* 0x0000e20000000800 */
[----:B-1----:R-:W-:-:S01]  /*1a1e0*/  FADD.FTZ R6, R50, R129 ;  /* 0x0000008132067221 */ /* 0x002fc20000010000 */
[C---:B------:R-:W-:Y:S01]  /*1a1f0*/  F2FP.SATFINITE.E4M3.F32.PACK_AB_MERGE_C R194, R131.reuse, R50, R7 ;  /* 0x0000003283c2723e */ /* 0x040fe20004807007 */
[----:B------:R-:W-:Y:S02]  /*1a200*/  IMAD.MOV.U32 R50, RZ, RZ, R87 ;  /* 0x000000ffff327224 */ /* 0x000fe400078e0057 */
[----:B------:R-:W-:-:S03]  /*1a210*/  FADD.FTZ R131, R131, R6 ;  /* 0x0000000683837221 */ /* 0x000fc60000010000 */
[----:B------:R-:W-:Y:S01]  /*1a220*/  MUFU.EX2 R113, R113 ;  /* 0x0000007100717308 */ /* 0x000fe20000000800 */
[----:B--2---:R-:W-:-:S01]  /*1a230*/  FADD.FTZ R5, R109, R4 ;  /* 0x000000046d057221 */ /* 0x004fc20000010000 */
[----:B------:R-:W-:Y:S01]  /*1a240*/  FADD.FTZ R52, R52, R131 ;  /* 0x0000008334347221 */ /* 0x000fe20000010000 */
[----:B0-----:R-:W-:-:S05]  /*1a250*/  MOV R35, R87 ;  /* 0x0000005700237202 */ /* 0x001fca0000000f00 */
[----:B------:R-:W0:Y:S01]  /*1a260*/  MUFU.EX2 R56, R56 ;  /* 0x0000003800387308 */ /* 0x000e220000000800 */
[----:B---3--:R-:W-:-:S01]  /*1a270*/  FADD.FTZ R4, R8, R5 ;  /* 0x0000000508047221 */ /* 0x008fc20000010000 */
[----:B0-----:R-:W-:-:S03]  /*1a280*/  F2FP.SATFINITE.E4M3.F32.PACK_AB_MERGE_C R3, R56, R113, RZ ;  /* 0x000000713803723e */ /* 0x001fc600048070ff */
[----:B------:R-:W-:Y:S01]  /*1a290*/  FADD.FTZ R113, R113, R4 ;  /* 0x0000000471717221 */ /* 0x000fe20000010000 */
[----:B------:R-:W-:Y:S01]  /*1a2a0*/  F2FP.SATFINITE.E4M3.F32.PACK_AB_MERGE_C R195, R8, R109, R3 ;  /* 0x0000006d08c3723e */ /* 0x000fe20004807003 */
[----:B------:R-:W-:Y:S02]  /*1a2b0*/  FADD.FTZ R3, R133, R52 ;  /* 0x0000003485037221 */ /* 0x000fe40000010000 */
[----:B------:R-:W-:-:S01]  /*1a2c0*/  FADD.FTZ R4, R56, R113 ;  /* 0x0000007138047221 */ /* 0x000fc20000010000 */
[--C-:B------:R-:W-:Y:S02]  /*1a2d0*/  IMAD.MOV.U32 R56, RZ, RZ, R87.reuse ;  /* 0x000000ffff387224 */ /* 0x100fe400078e0057 */
[----:B------:R-:W-:Y:S01]  /*1a2e0*/  IMAD.MOV.U32 R52, RZ, RZ, R87 ;  /* 0x000000ffff347224 */ /* 0x000fe200078e0057 */
[----:B------:R-:W-:Y:S06]  /*1a2f0*/  @!P2 BRA `(.L_x_620) ;  /* 0x00000034001ca947 */ /* 0x000fec0003800000 */
[----:B------:R-:W-:Y:S01]  /*1a300*/  IADD3 R5, R164, -0x2, RZ ;  /* 0xfffffffea4057810 */ /* 0x000fe20007ffe0ff */
[----:B------:R-:W-:Y:S01]  /*1a310*/  IMAD.MOV.U32 R6, RZ, RZ, R14 ;  /* 0x000000ffff067224 */ /* 0x000fe200078e000e */
[----:B------:R-:W-:Y:S01]  /*1a320*/  MOV R9, R156 ;  /* 0x0000009c00097202 */ /* 0x000fe20000000f00 */
[----:B------:R-:W-:Y:S01]  /*1a330*/  IMAD.MOV.U32 R7, RZ, RZ, R11 ;  /* 0x000000ffff077224 */ /* 0x000fe200078e000b */
[----:B------:R-:W-:Y:S01]  /*1a340*/  CS2R R86, SRZ ;  /* 0x0000000000567805 */ /* 0x000fe2000001ff00 */
[----:B------:R-:W-:Y:S01]  /*1a350*/  IMAD.MOV.U32 R8, RZ, RZ, R198 ;  /* 0x000000ffff087224 */ /* 0x000fe200078e00c6 */
        /* <DEDUP_REMOVED lines=30> */
[----:B------:R-:W-:-:S07]  /*1a540*/  CS2R R24, SRZ ;  /* 0x0000000000187805 */ /* 0x000fce000001ff00 */
.L_x_631:
[----:B------:R-:W-:Y:S01]  /*1a550*/  ISETP.NE.AND P1, PT, R9, 0x1, PT ;  /* 0x000000010900780c */ /* 0x000fe20003f25270 */
[----:B------:R-:W-:Y:S05]  /*1a560*/  YIELD ;  /* 0x0000000000007946 */ /* 0x000fea0003800000 */
[----:B------:R-:W-:Y:S02]  /*1a570*/  SEL R11, RZ, 0x1, P1 ;  /* 0x00000001ff0b7807 */ /* 0x000fe40000800000 */
[----:B------:R-:W-:Y:S02]  /*1a580*/  ISETP.NE.AND P1, PT, R201, RZ, PT ;  /* 0x000000ffc900720c */ /* 0x000fe40003f25270 */
[----:B------:R-:W-:-:S11]  /*1a590*/  LOP3.LUT R198, R8, R11, RZ, 0x3c, !PT ;  /* 0x0000000b08c67212 */ /* 0x000fd600078e3cff */
[----:B------:R-:W-:Y:S05]  /*1a5a0*/  @P1 BRA `(.L_x_621) ;  /* 0x00000000003c1947 */ /* 0x000fea0003800000 */
[----:B------:R-:W-:Y:S05]  /*1a5b0*/  @!P0 BRA `(.L_x_622) ;  /* 0x0000000000048947 */ /* 0x000fea0003800000 */
[----:B------:R-:W-:Y:S01]  /*1a5c0*/  BPT.TRAP 0x1 ;  /* 0x000000040000795c */ /* 0x000fe20000300000 */
.L_x_622:
[----:B------:R-:W-:-:S05]  /*1a5d0*/  VIADD R10, R9, 0x1 ;  /* 0x00000001090a7836 */ /* 0x000fca0000000000 */
[----:B------:R-:W-:-:S04]  /*1a5e0*/  ISETP.NE.AND P2, PT, R10, 0x2, PT ;  /* 0x000000020a00780c */ /* 0x000fc80003f45270 */
[----:B------:R-:W-:Y:S02]  /*1a5f0*/  SEL R11, R10, RZ, P2 ;  /* 0x000000ff0a0b7207 */ /* 0x000fe40001000000 */
[----:B------:R-:W-:-:S03]  /*1a600*/  SHF.L.U32 R10, R198, 0x1f, RZ ;  /* 0x0000001fc60a7819 */ /* 0x000fc600000006ff */
[----:B------:R-:W-:-:S04]  /*1a610*/  IMAD R11, R11, 0x8, R16 ;  /* 0x000000080b0b7824 */ /* 0x000fc800078e0210 */
[----:B------:R0:W1:Y:S01]  /*1a620*/  SYNCS.PHASECHK.TRANS64.TRYWAIT P2, [R11+URZ+0x29830], R10 ;  /* 0x0298300a0b0075a7 */ /* 0x000062000804017f */
[----:B------:R-:W-:Y:S05]  /*1a630*/  @!P0 BRA `(.L_x_623) ;  /* 0x0000000000048947 */ /* 0x000fea0003800000 */
[----:B------:R-:W-:Y:S01]  /*1a640*/  BPT.TRAP 0x1 ;  /* 0x000000040000795c */ /* 0x000fe20000300000 */
.L_x_623:
[----:B------:R-:W-:Y:S04]  /*1a650*/  BSSY B0, `(.L_x_621) ;  /* 0x0000004000007945 */ /* 0x000fe80003800000 */
[----:B-1----:R-:W-:Y:S05]  /*1a660*/  @P2 BRA `(.L_x_624) ;  /* 0x0000000000082947 */ /* 0x002fea0003800000 */
[----:B------:R-:W1:Y:S02]  /*1a670*/  SYNCS.PHASECHK.TRANS64.TRYWAIT P2, [R11+URZ+0x29830], R10 ;  /* 0x0298300a0b0075a7 */ /* 0x000e64000804017f */
[----:B-1----:R-:W-:Y:S05]  /*1a680*/  @!P2 BRA `(.L_x_625) ;  /* 0x000000d0008ca947 */ /* 0x002fea0003800000 */
.L_x_624:
[----:B------:R-:W-:Y:S05]  /*1a690*/  BSYNC B0 ;  /* 0x0000000000007941 */ /* 0x000fea0003800000 */
.L_x_621:
[----:B01----:R-:W0:Y:S01]  /*1a6a0*/  S2R R10, SR_TID.X ;  /* 0x00000000000a7919 */ /* 0x003e220000002100 */
[----:B------:R-:W-:Y:S05]  /*1a6b0*/  WARPSYNC.ALL ;  /* 0x0000000000007948 */ /* 0x000fea0003800000 */
[----:B------:R-:W-:Y:S01]  /*1a6c0*/  IMAD.MOV.U32 R13, RZ, RZ, -0x7fffffe0 ;  /* 0x80000020ff0d7424 */ /* 0x000fe200078e00ff */
[----:B------:R-:W-:Y:S01]  /*1a6d0*/  UMOV UR20, UR28 ;  /* 0x0000001c00147c82 */ /* 0x000fe20008000000 */
[----:B------:R-:W-:Y:S01]  /*1a6e0*/  UMOV UR21, UR29 ;  /* 0x0000001d00157c82 */ /* 0x000fe20008000000 */
[----:B------:R-:W-:Y:S01]  /*1a6f0*/  MOV R15, 0x80000020 ;  /* 0x80000020000f7802 */ /* 0x000fe20000000f00 */
[----:B------:R-:W-:Y:S01]  /*1a700*/  UMOV UR24, UR28 ;  /* 0x0000001c00187c82 */ /* 0x000fe20008000000 */
[----:B------:R-:W-:Y:S01]  /*1a710*/  R2UR UR23, R13 ;  /* 0x000000000d1772ca */ /* 0x000fe200000e0000 */
[----:B------:R-:W-:Y:S01]  /*1a720*/  UMOV UR25, UR29 ;  /* 0x0000001d00197c82 */ /* 0x000fe20008000000 */
[C---:B------:R-:W-:Y:S01]  /*1a730*/  R2UR UR27, R15.reuse ;  /* 0x000000000f1b72ca */ /* 0x040fe200000e0000 */
[----:B------:R-:W-:Y:S01]  /*1a740*/  IMAD.MOV.U32 R21, RZ, RZ, -0x7fffffe0 ;  /* 0x80000020ff157424 */ /* 0x000fe200078e00ff */
[----:B------:R-:W-:Y:S01]  /*1a750*/  R2UR UR35, R15 ;  /* 0x000000000f2372ca */ /* 0x000fe200000e0000 */
[----:B------:R-:W-:Y:S01]  /*1a760*/  UMOV UR32, UR28 ;  /* 0x0000001c00207c82 */ /* 0x000fe20008000000 */
[----:B------:R-:W-:Y:S01]  /*1a770*/  UMOV UR33, UR29 ;  /* 0x0000001d00217c82 */ /* 0x000fe20008000000 */
[----:B------:R-:W-:Y:S01]  /*1a780*/  IMAD.MOV.U32 R89, RZ, RZ, -0x7fffffe0 ;  /* 0x80000020ff597424 */ /* 0x000fe200078e00ff */
[C---:B------:R-:W-:Y:S01]  /*1a790*/  R2UR UR31, R21.reuse ;  /* 0x00000000151f72ca */ /* 0x040fe200000e0000 */
[----:B------:R-:W-:Y:S01]  /*1a7a0*/  UMOV UR44, UR28 ;  /* 0x0000001c002c7c82 */ /* 0x000fe20008000000 */
[----:B------:R-:W-:Y:S01]  /*1a7b0*/  UMOV UR45, UR29 ;  /* 0x0000001d002d7c82 */ /* 0x000fe20008000000 */
[----:B------:R-:W-:Y:S01]  /*1a7c0*/  R2UR UR51, R21 ;  /* 0x00000000153372ca */ /* 0x000fe200000e0000 */
[----:B------:R-:W-:Y:S01]  /*1a7d0*/  IMAD.MOV.U32 R15, RZ, RZ, -0x7fffffe0 ;  /* 0x80000020ff0f7424 */ /* 0x000fe200078e00ff */
[----:B------:R-:W-:Y:S01]  /*1a7e0*/  R2UR UR47, R89 ;  /* 0x00000000592f72ca */ /* 0x000fe200000e0000 */
[----:B------:R-:W-:Y:S01]  /*1a7f0*/  IMAD.MOV.U32 R13, RZ, RZ, -0x7fffffe0 ;  /* 0x80000020ff0d7424 */ /* 0x000fe200078e00ff */
[----:B------:R-:W-:-:S02]  /*1a800*/  MOV R21, 0x80000020 ;  /* 0x8000002000157802 */ /* 0x000fc40000000f00 */
[----:B0-----:R-:W-:Y:S01]  /*1a810*/  SHF.R.U32.HI R11, RZ, 0x7, R10 ;  /* 0x00000007ff0b7819 */ /* 0x001fe2000001160a */
[----:B------:R-:W-:-:S03]  /*1a820*/  VIADD R10, R9, 0x1 ;  /* 0x00000001090a7836 */ /* 0x000fc60000000000 */
[----:B------:R-:W-:-:S05]  /*1a830*/  IADD3 R11, R11, 0x8, RZ ;  /* 0x000000080b0b7810 */ /* 0x000fca0007ffe0ff */
[----:B------:R0:W-:Y:S01]  /*1a840*/  BAR.SYNC.DEFER_BLOCKING R11, 0x100 ;  /* 0x0004000b0000751d */ /* 0x0001e20000010000 */
[----:B------:R-:W-:-:S04]  /*1a850*/  ISETP.NE.AND P2, PT, R10, 0x2, PT ;  /* 0x000000020a00780c */ /* 0x000fc80003f45270 */
[----:B------:R-:W-:-:S05]  /*1a860*/  SEL R10, R10, RZ, P2 ;  /* 0x000000ff0a0a7207 */ /* 0x000fca0001000000 */
[----:B------:R-:W-:-:S04]  /*1a870*/  IMAD R12, R10, 0x780, R0 ;  /* 0x000007800a0c7824 */ /* 0x000fc800078e0200 */
[C---:B------:R-:W-:Y:S01]  /*1a880*/  VIADD R14, R12.reuse, 0x80 ;  /* 0x000000800c0e7836 */ /* 0x040fe20000000000 */
[C---:B------:R-:W-:Y:S01]  /*1a890*/  R2UR UR22, R12.reuse ;  /* 0x000000000c1672ca */ /* 0x040fe200000e0000 */
[C---:B------:R-:W-:Y:S02]  /*1a8a0*/  VIADD R20, R12.reuse, 0x100 ;  /* 0x000001000c147836 */ /* 0x040fe40000000000 */
[----:B------:R-:W-:Y:S01]  /*1a8b0*/  VIADD R88, R12, 0x200 ;  /* 0x000002000c587836 */ /* 0x000fe20000000000 */
[----:B------:R-:W-:Y:S01]  /*1a8c0*/  R2UR UR26, R14 ;  /* 0x000000000e1a72ca */ /* 0x000fe200000e0000 */
[----:B------:R-:W-:Y:S01]  /*1a8d0*/  VIADD R14, R12, 0x180 ;  /* 0x000001800c0e7836 */ /* 0x000fe20000000000 */
[----:B------:R-:W-:Y:S02]  /*1a8e0*/  R2UR UR30, R20 ;  /* 0x00000000141e72ca */ /* 0x000fe400000e0000 */
[----:B------:R-:W-:Y:S01]  /*1a8f0*/  R2UR UR46, R88 ;  /* 0x00000000582e72ca */ /* 0x000fe200000e0000 */
[----:B------:R-:W-:Y:S01]  /*1a900*/  WARPGROUP.ARRIVE ;  /* 0x00000000000079c5 */ /* 0x000fe20000000000 */
[----:B------:R-:W-:Y:S01]  /*1a910*/  R2UR UR34, R14 ;  /* 0x000000000e2272ca */ /* 0x000fe200000e0000 */
[C---:B------:R-:W-:Y:S01]  /*1a920*/  VIADD R14, R12.reuse, 0x102 ;  /* 0x000001020c0e7836 */ /* 0x040fe20000000000 */
[----:B------:R-:W-:-:S03]  /*1a930*/  IADD3 R20, R12, 0x2, RZ ;  /* 0x000000020c147810 */ /* 0x000fc60007ffe0ff */
[----:B------:R-:W-:Y:S01]  /*1a940*/  QGMMA.64x32x32.F32.E4M3.E4M3 R152, gdesc[UR20], RZ, !UPT, gsb0 ;  /* 0x00600000149879f3 */ /* 0x000fe2000c0008ff */
[----:B------:R-:W-:Y:S01]  /*1a950*/  R2UR UR50, R20 ;  /* 0x00000000143272ca */ /* 0x000fe200000e0000 */
[----:B------:R-:W-:Y:S01]  /*1a960*/  VIADD R20, R12, 0x82 ;  /* 0x000000820c147836 */ /* 0x000fe20000000000 */
[----:B------:R-:W-:Y:S01]  /*1a970*/  R2UR UR23, R21 ;  /* 0x00000000151772ca */ /* 0x000fe200000e0000 */
[----:B------:R-:W-:Y:S01]  /*1a980*/  UMOV UR20, UR48 ;  /* 0x0000003000147c82 */ /* 0x000fe20008000000 */
[----:B------:R-:W-:Y:S02]  /*1a990*/  UMOV UR21, UR49 ;  /* 0x0000003100157c82 */ /* 0x000fe40008000000 */
[----:B------:R-:W-:Y:S01]  /*1a9a0*/  R2UR UR22, R20 ;  /* 0x00000000141672ca */ /* 0x000fe200000e0000 */
        /* <DEDUP_REMOVED lines=11> */
[----:B------:R-:W-:Y:S03]  /*1aa60*/  QGMMA.64x32x32.F32.E4M3.E4M3 R120, gdesc[UR28], RZ, !UPT, gsb0 ;  /* 0x006000001c7879f3 */ /* 0x000fe6000c0008ff */
[----:B------:R-:W-:Y:S02]  /*1aa70*/  WARPGROUP.DEPBAR.LE gsb0, 0x0 ;  /* 0x00008000000079c5 */ /* 0x000fe40000010000 */
[----:B------:R-:W-:-:S06]  /*1aa80*/  WARPGROUP.ARRIVE ;  /* 0x00000000000079c5 */ /* 0x000fcc0000000000 */
[----:B------:R-:W-:Y:S01]  /*1aa90*/  QGMMA.64x32x32.F32.E4M3.E4M3 R104, gdesc[UR32], RZ, !UPT, gsb0 ;  /* 0x00600000206879f3 */ /* 0x000fe2000c0008ff */
[----:B------:R-:W-:Y:S01]  /*1aaa0*/  R2UR UR34, R14 ;  /* 0x000000000e2272ca */ /* 0x000fe200000e0000 */
[----:B------:R-:W-:Y:S01]  /*1aab0*/  UMOV UR32, UR48 ;  /* 0x0000003000207c82 */ /* 0x000fe20008000000 */
[----:B------:R-:W-:Y:S01]  /*1aac0*/  R2UR UR35, R15 ;  /* 0x000000000f2372ca */ /* 0x000fe200000e0000 */
[----:B------:R-:W-:Y:S01]  /*1aad0*/  UMOV UR33, UR49 ;  /* 0x0000003100217c82 */ /* 0x000fe20008000000 */
[----:B------:R-:W-:Y:S01]  /*1aae0*/  IMAD.MOV.U32 R15, RZ, RZ, -0x7fffffe0 ;  /* 0x80000020ff0f7424 */ /* 0x000fe200078e00ff */
[----:B------:R-:W-:Y:S01]  /*1aaf0*/  IADD3 R14, R12, 0x202, RZ ;  /* 0x000002020c0e7810 */ /* 0x000fe20007ffe0ff */
        /* <DEDUP_REMOVED lines=8> */
[----:B------:R-:W-:-:S03]  /*1ab80*/  IMAD.MOV.U32 R15, RZ, RZ, -0x7fffffe0 ;  /* 0x80000020ff0f7424 */ /* 0x000fc600078e00ff */
[----:B------:R-:W-:Y:S02]  /*1ab90*/  R2UR UR6, R14 ;  /* 0x000000000e0672ca */ /* 0x000fe400000e0000 */
[----:B------:R-:W-:Y:S01]  /*1aba0*/  R2UR UR7, R15 ;  /* 0x000000000f0772ca */ /* 0x000fe200000e0000 */
[----:B------:R-:W-:Y:S01]  /*1abb0*/  IMAD.MOV.U32 R15, RZ, RZ, -0x7fffffe0 ;  /* 0x80000020ff0f7424 */ /* 0x000fe200078e00ff */
[----:B------:R-:W-:Y:S01]  /*1abc0*/  IADD3 R14, R12, 0x300, RZ ;  /* 0x000003000c0e7810 */ /* 0x000fe20007ffe0ff */
[----:B------:R-:W-:Y:S02]  /*1abd0*/  WARPGROUP.DEPBAR.LE gsb0, 0x0 ;  /* 0x00008000000079c5 */ /* 0x000fe40000010000 */
        /* <DEDUP_REMOVED lines=147> */
[C---:B------:R-:W-:Y:S01]  /*1b510*/  VIADD R14, R12.reuse, 0x682 ;  /* 0x000006820c0e7836 */ /* 0x040fe20000000000 */
[----:B------:R-:W-:Y:S01]  /*1b520*/  IADD3 R12, R12, 0x702, RZ ;  /* 0x000007020c0c7810 */ /* 0x000fe20007ffe0ff */
        /* <DEDUP_REMOVED lines=31> */
[----:B0-----:R-:W-:Y:S05]  /*1b720*/  @P1 BRA `(.L_x_626) ;  /* 0x0000000000281947 */ /* 0x001fea0003800000 */
[----:B------:R-:W-:Y:S05]  /*1b730*/  @!P0 BRA `(.L_x_627) ;  /* 0x0000000000048947 */ /* 0x000fea0003800000 */
[----:B------:R-:W-:Y:S01]  /*1b740*/  BPT.TRAP 0x1 ;  /* 0x000000040000795c */ /* 0x000fe20000300000 */
.L_x_627:
[----:B------:R-:W-:Y:S01]  /*1b750*/  SHF.L.U32 R8, R8, 0x1f, RZ ;  /* 0x0000001f08087819 */ /* 0x000fe200000006ff */
[----:B------:R-:W-:-:S04]  /*1b760*/  IMAD R11, R9, 0x8, R16 ;  /* 0x00000008090b7824 */ /* 0x000fc800078e0210 */
[----:B------:R0:W1:Y:S01]  /*1b770*/  SYNCS.PHASECHK.TRANS64.TRYWAIT P1, [R11+URZ+0x29850], R8 ;  /* 0x029850080b0075a7 */ /* 0x000062000802017f */
[----:B------:R-:W-:Y:S05]  /*1b780*/  @!P0 BRA `(.L_x_628) ;  /* 0x0000000000048947 */ /* 0x000fea0003800000 */
[----:B------:R-:W-:Y:S01]  /*1b790*/  BPT.TRAP 0x1 ;  /* 0x000000040000795c */ /* 0x000fe20000300000 */
.L_x_628:
[----:B-1----:R-:W-:Y:S05]  /*1b7a0*/  @P1 BRA `(.L_x_626) ;  /* 0x0000000000081947 */ /* 0x002fea0003800000 */
[----:B------:R-:W1:Y:S02]  /*1b7b0*/  SYNCS.PHASECHK.TRANS64.TRYWAIT P1, [R11+URZ+0x29850], R8 ;  /* 0x029850080b0075a7 */ /* 0x000e64000802017f */
[----:B-1----:R-:W-:Y:S05]  /*1b7c0*/  @!P1 BRA `(.L_x_629) ;  /* 0x000000c000509947 */ /* 0x002fea0003800000 */
.L_x_626:
[----:B01----:R-:W-:Y:S01]  /*1b7d0*/  VIADD R8, R16, 0x400 ;  /* 0x0000040010087836 */ /* 0x003fe20000000000 */
[----:B------:R-:W-:Y:S01]  /*1b7e0*/  MOV R13, 0xc0000010 ;  /* 0xc0000010000d7802 */ /* 0x000fe20000000f00 */
[----:B------:R-:W-:Y:S05]  /*1b7f0*/  WARPSYNC.ALL ;  /* 0x0000000000007948 */ /* 0x000fea0003800000 */
[----:B------:R-:W-:Y:S01]  /*1b800*/  SHF.R.U32.HI R8, RZ, 0x4, R8 ;  /* 0x00000004ff087819 */ /* 0x000fe20000011608 */
[----:B------:R-:W-:Y:S01]  /*1b810*/  WARPGROUP.ARRIVE ;  /* 0x00000000000079c5 */ /* 0x000fe20000000000 */
[----:B------:R-:W-:Y:S01]  /*1b820*/  R2UR UR7, R13 ;  /* 0x000000000d0772ca */ /* 0x000fe200000e0000 */
[----:B------:R-:W-:Y:S01]  /*1b830*/  IMAD.MOV.U32 R15, RZ, RZ, -0x3ffffff0 ;  /* 0xc0000010ff0f7424 */ /* 0x000fe200078e00ff */
[----:B------:R-:W-:-:S03]  /*1b840*/  LOP3.LUT R8, R8, 0x3fff, RZ, 0xc0, !PT ;  /* 0x00003fff08087812 */ /* 0x000fc600078ec0ff */
[----:B------:R-:W0:Y:S01]  /*1b850*/  S2R R204, SR_TID.X ;  /* 0x0000000000cc7919 */ /* 0x000e220000002100 */
[----:B------:R-:W-:-:S05]  /*1b860*/  LOP3.LUT R8, R8, 0x10000, RZ, 0xfc, !PT ;  /* 0x0001000008087812 */ /* 0x000fca00078efcff */
[----:B------:R-:W-:Y:S01]  /*1b870*/  IMAD R12, R9, 0x500, R8 ;  /* 0x00000500090c7824 */ /* 0x000fe200078e0208 */
[----:B------:R-:W-:-:S03]  /*1b880*/  FMNMX.FTZ R8, R152, R7, !PT ;  /* 0x0000000798087209 */ /* 0x000fc60007810000 */
[C---:B------:R-:W-:Y:S01]  /*1b890*/  VIADD R14, R12.reuse, 0x100 ;  /* 0x000001000c0e7836 */ /* 0x040fe20000000000 */
[----:B------:R-:W-:Y:S02]  /*1b8a0*/  R2UR UR6, R12 ;  /* 0x000000000c0672ca */ /* 0x000fe400000e0000 */
[----:B------:R-:W-:Y:S02]  /*1b8b0*/  FMNMX.FTZ R11, R153, R8, !PT ;  /* 0x00000008990b7209 */ /* 0x000fe40007810000 */
[----:B------:R-:W-:-:S09]  /*1b8c0*/  FMNMX.FTZ R8, R154, R6, !PT ;  /* 0x000000069a087209 */ /* 0x000fd20007810000 */
[----:B------:R-:W-:Y:S01]  /*1b8d0*/  QGMMA.64x128x32.F32.E4M3.E4M3 R24, R176, gdesc[UR4], R24, gsb0 ;  /* 0x01e00004b0187df3 */ /* 0x000fe20008000818 */
[----:B------:R-:W-:Y:S01]  /*1b8e0*/  R2UR UR6, R14 ;  /* 0x000000000e0672ca */ /* 0x000fe200000e0000 */
[----:B------:R-:W-:Y:S01]  /*1b8f0*/  VIADD R14, R12, 0x200 ;  /* 0x000002000c0e7836 */ /* 0x000fe20000000000 */
[----:B------:R-:W-:Y:S02]  /*1b900*/  R2UR UR7, R15 ;  /* 0x000000000f0772ca */ /* 0x000fe400000e0000 */
[----:B------:R-:W-:Y:S02]  /*1b910*/  MOV R15, 0xc0000010 ;  /* 0xc0000010000f7802 */ /* 0x000fe40000000f00 */
[----:B0-----:R-:W-:Y:S02]  /*1b920*/  LOP3.LUT R205, R204, 0x7f, RZ, 0xc0, !PT ;  /* 0x0000007fcccd7812 */ /* 0x001fe400078ec0ff */
[----:B------:R-:W0:Y:S02]  /*1b930*/  S2R R204, SR_TID.X ;  /* 0x0000000000cc7919 */ /* 0x000e240000002100 */
[----:B------:R-:W-:-:S02]  /*1b940*/  ISETP.NE.AND P1, PT, R205, RZ, PT ;  /* 0x000000ffcd00720c */ /* 0x000fc40003f25270 */
[----:B0-----:R-:W-:Y:S01]  /*1b950*/  SHF.R.U32.HI R204, RZ, 0x7, R204 ;  /* 0x00000007ffcc7819 */ /* 0x001fe200000116cc */
[----:B------:R-:W-:Y:S02]  /*1b960*/  WARPGROUP.DEPBAR.LE gsb0, 0x0 ;  /* 0x00008000000079c5 */ /* 0x000fe40000010000 */
[----:B------:R-:W-:-:S06]  /*1b970*/  WARPGROUP.ARRIVE ;  /* 0x00000000000079c5 */ /* 0x000fcc0000000000 */
[----:B------:R-:W-:Y:S01]  /*1b980*/  QGMMA.64x128x32.F32.E4M3.E4M3 R24, R180, gdesc[UR4], R24, gsb0 ;  /* 0x01e00004b4187df3 */ /* 0x000fe20008000818 */
[----:B------:R-:W-:Y:S02]  /*1b990*/  R2UR UR6, R14 ;  /* 0x000000000e0672ca */ /* 0x000fe400000e0000 */
        /* <DEDUP_REMOVED lines=31> */
[----:B------:R-:W-:Y:S01]  /*1bb90*/  R2UR UR7, R15 ;  /* 0x000000000f0772ca */ /* 0x000fe200000e0000 */
[----:B------:R-:W-:Y:S01]  /*1bba0*/  IMAD.MOV.U32 R15, RZ, RZ, -0x3ffffff0 ;  /* 0xc0000010ff0f7424 */ /* 0x000fe200078e00ff */
        /* <DEDUP_REMOVED lines=37> */
[----:B------:R-:W-:Y:S01]  /*1be00*/  FMNMX.FTZ R8, R94, R11, !PT ;  /* 0x0000000b5e087209 */ /* 0x000fe20007810000 */
[----:B------:R-:W-:Y:S02]  /*1be10*/  WARPGROUP.DEPBAR.LE gsb0, 0x0 ;  /* 0x00008000000079c5 */ /* 0x000fe40000010000 */
[----:B------:R-:W-:Y:S01]  /*1be20*/  WARPGROUP.ARRIVE ;  /* 0x00000000000079c5 */ /* 0x000fe20000000000 */
[----:B------:R-:W-:-:S02]  /*1be30*/  FMNMX.FTZ R13, R97, R14, !PT ;  /* 0x0000000e610d7209 */ /* 0x000fc40007810000 */
[----:B------:R-:W-:Y:S02]  /*1be40*/  FMNMX.FTZ R11, R95, R8, !PT ;  /* 0x000000085f0b7209 */ /* 0x000fe40007810000 */
[----:B------:R-:W-:Y:S01]  /*1be50*/  FMNMX.FTZ R14, R100, R13, !PT ;  /* 0x0000000d640e7209 */ /* 0x000fe20007810000 */
[----:B------:R-:W-:Y:S01]  /*1be60*/  QGMMA.64x128x32.F32.E4M3.E4M3 R24, R184, gdesc[UR4], R24, gsb0 ;  /* 0x01e00004b8187df3 */ /* 0x000fe20008000818 */
[----:B------:R-:W-:Y:S02]  /*1be70*/  FMNMX.FTZ R8, R98, R11, !PT ;  /* 0x0000000b62087209 */ /* 0x000fe40007810000 */
[----:B------:R-:W-:Y:S02]  /*1be80*/  FMNMX.FTZ R13, R101, R14, !PT ;  /* 0x0000000e650d7209 */ /* 0x000fe40007810000 */
[----:B------:R-:W-:Y:S02]  /*1be90*/  FMNMX.FTZ R11, R99, R8, !PT ;  /* 0x00000008630b7209 */ /* 0x000fe40007810000 */
[----:B------:R-:W-:Y:S01]  /*1bea0*/  R2UR UR7, R15 ;  /* 0x000000000f0772ca */ /* 0x000fe200000e0000 */
[----:B------:R-:W0:Y:S01]  /*1beb0*/  SHFL.BFLY PT, R14, R13, 0x2, 0x1f ;  /* 0x0c401f000d0e7f89 */ /* 0x000e2200000e0000 */
[----:B------:R-:W-:-:S04]  /*1bec0*/  FMNMX.FTZ R8, R102, R11, !PT ;  /* 0x0000000b66087209 */ /* 0x000fc80007810000 */
[----:B------:R-:W-:-:S05]  /*1bed0*/  FMNMX.FTZ R8, R103, R8, !PT ;  /* 0x0000000867087209 */ /* 0x000fca0007810000 */
[----:B------:R-:W1:Y:S01]  /*1bee0*/  SHFL.BFLY PT, R11, R8, 0x2, 0x1f ;  /* 0x0c401f00080b7f89 */ /* 0x000e6200000e0000 */
[----:B0-----:R-:W-:Y:S01]  /*1bef0*/  FMNMX.FTZ R20, R13, R14, !PT ;  /* 0x0000000e0d147209 */ /* 0x001fe20007810000 */
[C---:B------:R-:W-:Y:S01]  /*1bf00*/  VIADD R14, R12.reuse, 0x300 ;  /* 0x000003000c0e7836 */ /* 0x040fe20000000000 */
[----:B------:R-:W-:Y:S01]  /*1bf10*/  MOV R13, 0xc0000010 ;  /* 0xc0000010000d7802 */ /* 0x000fe20000000f00 */
[----:B------:R-:W-:-:S03]  /*1bf20*/  VIADD R12, R12, 0x400 ;  /* 0x000004000c0c7836 */ /* 0x000fc60000000000 */
[----:B------:R-:W-:Y:S02]  /*1bf30*/  R2UR UR6, R14 ;  /* 0x000000000e0672ca */ /* 0x000fe400000e0000 */
[----:B-1----:R-:W-:Y:S02]  /*1bf40*/  FMNMX.FTZ R15, R8, R11, !PT ;  /* 0x0000000b080f7209 */ /* 0x002fe40007810000 */
[----:B------:R-:W0:Y:S04]  /*1bf50*/  SHFL.BFLY PT, R11, R20, 0x1, 0x1f ;  /* 0x0c201f00140b7f89 */ /* 0x000e2800000e0000 */
[----:B------:R-:W1:Y:S01]  /*1bf60*/  SHFL.BFLY PT, R14, R15, 0x1, 0x1f ;  /* 0x0c201f000f0e7f89 */ /* 0x000e6200000e0000 */
[----:B0-----:R-:W-:Y:S02]  /*1bf70*/  FMNMX.FTZ R11, R20, R11, !PT ;  /* 0x0000000b140b7209 */ /* 0x001fe40007810000 */
[----:B-1----:R-:W-:-:S03]  /*1bf80*/  FMNMX.FTZ R14, R15, R14, !PT ;  /* 0x0000000e0f0e7209 */ /* 0x002fc60007810000 */
[----:B------:R-:W-:-:S04]  /*1bf90*/  FADD.FTZ R7, -R11, R7 ;  /* 0x000000070b077221 */ /* 0x000fc80000010100 */
[----:B------:R-:W-:Y:S01]  /*1bfa0*/  FMUL.FTZ R21, R2, R7 ;  /* 0x0000000702157220 */ /* 0x000fe20000410000 */
[----:B------:R-:W-:-:S03]  /*1bfb0*/  FADD.FTZ R7, -R14, R6 ;  /* 0x000000060e077221 */ /* 0x000fc60000010100 */
[----:B------:R0:W-:Y:S01]  /*1bfc0*/  MUFU.EX2 R6, R21 ;  /* 0x0000001500067308 */ /* 0x0001e20000000800 */
[----:B------:R-:W-:-:S07]  /*1bfd0*/  FMUL.FTZ R7, R2, R7 ;  /* 0x0000000702077220 */ /* 0x000fce0000410000 */
[----:B------:R-:W-:Y:S01]  /*1bfe0*/  MUFU.EX2 R7, R7 ;  /* 0x0000000700077308 */ /* 0x000fe20000000800 */
[----:B------:R-:W-:Y:S02]  /*1bff0*/  WARPGROUP.DEPBAR.LE gsb0, 0x0 ;  /* 0x00008000000079c5 */ /* 0x000fe40000010000 */
[----:B------:R-:W-:-:S06]  /*1c000*/  WARPGROUP.ARRIVE ;  /* 0x00000000000079c5 */ /* 0x000fcc0000000000 */
[----:B------:R-:W-:Y:S01]  /*1c010*/  QGMMA.64x128x32.F32.E4M3.E4M3 R24, R188, gdesc[UR4], R24, gsb0 ;  /* 0x01e00004bc187df3 */ /* 0x000fe20008000818 */
[----:B------:R-:W-:Y:S01]  /*1c020*/  R2UR UR7, R13 ;  /* 0x000000000d0772ca */ /* 0x000fe200000e0000 */
[----:B------:R-:W-:Y:S01]  /*1c030*/  FFMA.FTZ R13, R2, R11, -8 ;  /* 0xc1000000020d7423 */ /* 0x000fe2000001000b */
[----:B------:R-:W-:-:S03]  /*1c040*/  R2UR UR6, R12 ;  /* 0x000000000c0672ca */ /* 0x000fc600000e0000 */
[C-C-:B------:R-:W-:Y:S01]  /*1c050*/  FFMA.FTZ R15, R2.reuse, R152, -R13.reuse ;  /* 0x00000098020f7223 */ /* 0x140fe2000001080d */
[----:B------:R-:W-:-:S01]  /*1c060*/  FFMA.FTZ R8, R2, R153, -R13 ;  /* 0x0000009902087223 */ /* 0x000fc2000001080d */
[C-C-:B0-----:R-:W-:Y:S01]  /*1c070*/  FFMA.FTZ R21, R2.reuse, R157, -R13.reuse ;  /* 0x0000009d02157223 */ /* 0x141fe2000001080d */
[----:B------:R-:W-:-:S01]  /*1c080*/  FFMA.FTZ R12, R2, R156, -R13 ;  /* 0x0000009c020c7223 */ /* 0x000fc2000001080d */
[C-C-:B------:R-:W-:Y:S01]  /*1c090*/  FFMA.FTZ R20, R2.reuse, R160, -R13.reuse ;  /* 0x000000a002147223 */ /* 0x140fe2000001080d */
        /* <DEDUP_REMOVED lines=35> */
[C---:B------:R-:W-:Y:S01]  /*1c2d0*/  FFMA.FTZ R101, R2.reuse, R14, -8 ;  /* 0xc100000002657423 */ /* 0x040fe2000001000e */
[----:B------:R-:W0:Y:S03]  /*1c2e0*/  MUFU.EX2 R15, R15 ;  /* 0x0000000f000f7308 */ /* 0x000e260000000800 */
[----:B------:R-:W-:-:S01]  /*1c2f0*/  FFMA.FTZ R154, R2, R154, -R101 ;  /* 0x0000009a029a7223 */ /* 0x000fc20000010865 */
[C-C-:B------:R-:W-:Y:S01]  /*1c300*/  FFMA.FTZ R155, R2.reuse, R155, -R101.reuse ;  /* 0x0000009b029b7223 */ /* 0x140fe20000010865 */
[----:B------:R-:W-:-:S01]  /*1c310*/  FFMA.FTZ R156, R2, R158, -R101 ;  /* 0x0000009e029c7223 */ /* 0x000fc20000010865 */
[C-C-:B------:R-:W-:Y:S01]  /*1c320*/  FFMA.FTZ R159, R2.reuse, R159, -R101.reuse ;  /* 0x0000009f029f7223 */ /* 0x140fe20000010865 */
[----:B------:R-:W-:-:S01]  /*1c330*/  FFMA.FTZ R158, R2, R162, -R101 ;  /* 0x000000a2029e7223 */ /* 0x000fc20000010865 */
[----:B------:R-:W1:Y:S01]  /*1c340*/  MUFU.EX2 R8, R8 ;  /* 0x0000000800087308 */ /* 0x000e620000000800 */
[----:B------:R-:W-:-:S01]  /*1c350*/  FFMA.FTZ R161, R2, R163, -R101 ;  /* 0x000000a302a17223 */ /* 0x000fc20000010865 */
[C-C-:B------:R-:W-:Y:S01]  /*1c360*/  FFMA.FTZ R160, R2.reuse, R166, -R101.reuse ;  /* 0x000000a602a07223 */ /* 0x140fe20000010865 */
[----:B------:R-:W-:-:S01]  /*1c370*/  FFMA.FTZ R163, R2, R167, -R101 ;  /* 0x000000a702a37223 */ /* 0x000fc20000010865 */
[C-C-:B------:R-:W-:Y:S01]  /*1c380*/  FFMA.FTZ R138, R2.reuse, R138, -R101.reuse ;  /* 0x0000008a028a7223 */ /* 0x140fe20000010865 */
[----:B------:R-:W-:-:S01]  /*1c390*/  FFMA.FTZ R139, R2, R139, -R101 ;  /* 0x0000008b028b7223 */ /* 0x000fc20000010865 */
[C-C-:B------:R-:W-:Y:S01]  /*1c3a0*/  FFMA.FTZ R142, R2.reuse, R142, -R101.reuse ;  /* 0x0000008e028e7223 */ /* 0x140fe20000010865 */
[----:B------:R-:W-:-:S01]  /*1c3b0*/  FFMA.FTZ R143, R2, R143, -R101 ;  /* 0x0000008f028f7223 */ /* 0x000fc20000010865 */
[----:B------:R-:W2:Y:S01]  /*1c3c0*/  MUFU.EX2 R154, R154 ;  /* 0x0000009a009a7308 */ /* 0x000ea20000000800 */
[----:B0-----:R-:W-:-:S01]  /*1c3d0*/  FFMA.FTZ R3, R6, R3, R15 ;  /* 0x0000000306037223 */ /* 0x001fc2000001000f */
[C-C-:B------:R-:W-:Y:S01]  /*1c3e0*/  FFMA.FTZ R146, R2.reuse, R146, -R101.reuse ;  /* 0x0000009202927223 */ /* 0x140fe20000010865 */
[----:B------:R-:W-:-:S01]  /*1c3f0*/  FFMA.FTZ R147, R2, R147, -R101 ;  /* 0x0000009302937223 */ /* 0x000fc20000010865 */
[C-C-:B------:R-:W-:Y:S01]  /*1c400*/  FFMA.FTZ R150, R2.reuse, R150, -R101.reuse ;  /* 0x0000009602967223 */ /* 0x140fe20000010865 */
[----:B------:R-:W-:-:S01]  /*1c410*/  FFMA.FTZ R151, R2, R151, -R101 ;  /* 0x0000009702977223 */ /* 0x000fc20000010865 */
[C-C-:B------:R-:W-:Y:S01]  /*1c420*/  FFMA.FTZ R122, R2.reuse, R122, -R101.reuse ;  /* 0x0000007a027a7223 */ /* 0x140fe20000010865 */
[----:B------:R-:W-:-:S01]  /*1c430*/  FFMA.FTZ R123, R2, R123, -R101 ;  /* 0x0000007b027b7223 */ /* 0x000fc20000010865 */
[----:B------:R-:W0:Y:S01]  /*1c440*/  MUFU.EX2 R155, R155 ;  /* 0x0000009b009b7308 */ /* 0x000e220000000800 */
[----:B-1----:R-:W-:-:S01]  /*1c450*/  FADD.FTZ R3, R8, R3 ;  /* 0x0000000308037221 */ /* 0x002fc20000010000 */
[C-C-:B------:R-:W-:Y:S01]  /*1c460*/  FFMA.FTZ R126, R2.reuse, R126, -R101.reuse ;  /* 0x0000007e027e7223 */ /* 0x140fe20000010865 */
[----:B------:R-:W-:-:S01]  /*1c470*/  FFMA.FTZ R127, R2, R127, -R101 ;  /* 0x0000007f027f7223 */ /* 0x000fc20000010865 */
[C-C-:B------:R-:W-:Y:S01]  /*1c480*/  FFMA.FTZ R130, R2.reuse, R130, -R101.reuse ;  /* 0x0000008202827223 */ /* 0x140fe20000010865 */
[----:B------:R-:W-:-:S01]  /*1c490*/  FFMA.FTZ R131, R2, R131, -R101 ;  /* 0x0000008302837223 */ /* 0x000fc20000010865 */
[C-C-:B------:R-:W-:Y:S01]  /*1c4a0*/  FFMA.FTZ R134, R2.reuse, R134, -R101.reuse ;  /* 0x0000008602867223 */ /* 0x140fe20000010865 */
[----:B------:R-:W-:-:S01]  /*1c4b0*/  FFMA.FTZ R135, R2, R135, -R101 ;  /* 0x0000008702877223 */ /* 0x000fc20000010865 */
[----:B------:R-:W1:Y:S01]  /*1c4c0*/  MUFU.EX2 R12, R12 ;  /* 0x0000000c000c7308 */ /* 0x000e620000000800 */
[----:B--2---:R-:W-:-:S01]  /*1c4d0*/  FFMA.FTZ R4, R7, R4, R154 ;  /* 0x0000000407047223 */ /* 0x004fc2000001009a */
[C-C-:B------:R-:W-:Y:S01]  /*1c4e0*/  FFMA.FTZ R106, R2.reuse, R106, -R101.reuse ;  /* 0x0000006a026a7223 */ /* 0x140fe20000010865 */
[----:B------:R-:W-:-:S01]  /*1c4f0*/  FFMA.FTZ R107, R2, R107, -R101 ;  /* 0x0000006b026b7223 */ /* 0x000fc20000010865 */
[C-C-:B------:R-:W-:Y:S01]  /*1c500*/  FFMA.FTZ R110, R2.reuse, R110, -R101.reuse ;  /* 0x0000006e026e7223 */ /* 0x140fe20000010865 */
[----:B------:R-:W-:-:S01]  /*1c510*/  FFMA.FTZ R111, R2, R111, -R101 ;  /* 0x0000006f026f7223 */ /* 0x000fc20000010865 */
[C-C-:B------:R-:W-:Y:S01]  /*1c520*/  FFMA.FTZ R114, R2.reuse, R114, -R101.reuse ;  /* 0x0000007202727223 */ /* 0x140fe20000010865 */
[----:B------:R-:W-:-:S01]  /*1c530*/  FFMA.FTZ R115, R2, R115, -R101 ;  /* 0x0000007302737223 */ /* 0x000fc20000010865 */
[----:B------:R-:W2:Y:S01]  /*1c540*/  MUFU.EX2 R156, R156 ;  /* 0x0000009c009c7308 */ /* 0x000ea20000000800 */
[----:B0-----:R-:W-:-:S01]  /*1c550*/  FADD.FTZ R165, R155, R4 ;  /* 0x000000049ba57221 */ /* 0x001fc20000010000 */
        /* <DEDUP_REMOVED lines=11> */
[----:B------:R-:W-:-:S03]  /*1c610*/  FFMA.FTZ R101, R2, R103, -R101 ;  /* 0x0000006702657223 */ /* 0x000fc60000010865 */
        /* <DEDUP_REMOVED lines=10> */
[----:B------:R-:W-:-:S06]  /*1c6c0*/  WARPGROUP.DEPBAR.LE gsb0, 0x0 ;  /* 0x00008000000079c5 */ /* 0x000fcc0000010000 */
[----:B------:R-:W0:Y:S01]  /*1c6d0*/  MUFU.EX2 R152, R152 ;  /* 0x0000009800987308 */ /* 0x000e220000000800 */
[----:B-1----:R-:W-:-:S01]  /*1c6e0*/  FADD.FTZ R3, R153, R4 ;  /* 0x0000000499037221 */ /* 0x002fc20000010000 */
[----:B------:R-:W-:-:S06]  /*1c6f0*/  WARPGROUP.ARRIVE ;  /* 0x00000000000079c5 */ /* 0x000fcc0000000000 */
[----:B------:R-:W1:Y:S01]  /*1c700*/  MUFU.EX2 R160, R160 ;  /* 0x000000a000a07308 */ /* 0x000e620000000800 */
[----:B--2---:R-:W-:-:S01]  /*1c710*/  FADD.FTZ R165, R161, R162 ;  /* 0x000000a2a1a57221 */ /* 0x004fc20000010000 */
[----:B------:R-:W-:Y:S06]  /*1c720*/  QGMMA.64x128x32.F32.E4M3.E4M3 R24, R192, gdesc[UR4], R24, gsb0 ;  /* 0x01e00004c0187df3 */ /* 0x000fec0008000818 */
        /* <DEDUP_REMOVED lines=36> */
[----:B------:R-:W-:-:S06]  /*1c970*/  WARPGROUP.DEPBAR.LE gsb0, 0x0 ;  /* 0x00008000000079c5 */ /* 0x000fcc0000010000 */
        /* <DEDUP_REMOVED lines=54> */
[----:B------:R-:W-:-:S06]  /*1cce0*/  IADD3 R3, -R204, 0xb, RZ ;  /* 0x0000000bcc037810 */ /* 0x000fcc0007ffe1ff */
        /* <DEDUP_REMOVED lines=12> */
[----:B------:R-:W-:-:S04]  /*1cdb0*/  @!P1 IMAD R4, R10, 0x8, R16 ;  /* 0x000000080a049824 */ /* 0x000fc800078e0210 */
[----:B------:R-:W-:Y:S02]  /*1cdc0*/  @!P1 VIADD R4, R4, 0x29840 ;  /* 0x0002984004049836 */ /* 0x000fe40000000000 */
[----:B------:R-:W2:Y:S01]  /*1cdd0*/  MUFU.EX2 R90, R90 ;  /* 0x0000005a005a7308 */ /* 0x000ea20000000800 */
[----:B0-----:R-:W-:-:S02]  /*1cde0*/  FADD.FTZ R167, R119, R162 ;  /* 0x000000a277a77221 */ /* 0x001fc40000010000 */
[----:B------:R-:W-:Y:S01]  /*1cdf0*/  @!P1 PRMT R4, RZ, 0x654, R4 ;  /* 0x00000654ff049816 */ /* 0x000fe20000000004 */
[----:B------:R0:W-:Y:S06]  /*1ce00*/  BAR.ARV R3, 0x100 ;  /* 0x000400030000751d */ /* 0x0001ec0000002000 */
[----:B------:R-:W3:Y:S01]  /*1ce10*/  MUFU.EX2 R89, R89 ;  /* 0x0000005900597308 */ /* 0x000ee20000000800 */
[----:B-1----:R-:W-:-:S01]  /*1ce20*/  FADD.FTZ R162, R88, R165 ;  /* 0x000000a558a27221 */ /* 0x002fc20000010000 */
[----:B------:R1:W-:Y:S01]  /*1ce30*/  @!P1 SYNCS.ARRIVE.TRANS64.RED.A1T0 RZ, [R4+URZ], RZ ;  /* 0x000000ff04ff99a7 */ /* 0x0003e2000810043f */
[----:B--2---:R-:W-:-:S05]  /*1ce40*/  FADD.FTZ R164, R90, R167 ;  /* 0x000000a75aa47221 */ /* 0x004fca0000010000 */
[----:B------:R-:W0:Y:S08]  /*1ce50*/  MUFU.EX2 R91, R91 ;  /* 0x0000005b005b7308 */ /* 0x000e300000000800 */
[----:B------:R-:W2:Y:S01]  /*1ce60*/  MUFU.EX2 R92, R92 ;  /* 0x0000005c005c7308 */ /* 0x000ea20000000800 */
[----:B---3--:R-:W-:-:S07]  /*1ce70*/  FADD.FTZ R165, R89, R162 ;  /* 0x000000a259a57221 */ /* 0x008fce0000010000 */
[----:B------:R-:W3:Y:S01]  /*1ce80*/  MUFU.EX2 R94, R94 ;  /* 0x0000005e005e7308 */ /* 0x000ee20000000800 */
[----:B0-----:R-:W-:-:S07]  /*1ce90*/  FADD.FTZ R3, R91, R164 ;  /* 0x000000a45b037221 */ /* 0x001fce0000010000 */
[----:B------:R-:W0:Y:S01]  /*1cea0*/  MUFU.EX2 R93, R93 ;  /* 0x0000005d005d7308 */ /* 0x000e220000000800 */
[----:B--2---:R-:W-:-:S07]  /*1ceb0*/  FADD.FTZ R162, R92, R165 ;  /* 0x000000a55ca27221 */ /* 0x004fce0000010000 */
[----:B------:R-:W2:Y:S01]  /*1cec0*/  MUFU.EX2 R95, R95 ;  /* 0x0000005f005f7308 */ /* 0x000ea20000000800 */
[----:B---3--:R-:W-:-:S07]  /*1ced0*/  FADD.FTZ R164, R94, R3 ;  /* 0x000000035ea47221 */ /* 0x008fce0000010000 */
[----:B------:R-:W1:Y:S01]  /*1cee0*/  MUFU.EX2 R96, R96 ;  /* 0x0000006000607308 */ /* 0x000e620000000800 */
[----:B0-----:R-:W-:-:S07]  /*1cef0*/  FADD.FTZ R3, R93, R162 ;  /* 0x000000a25d037221 */ /* 0x001fce0000010000 */
[----:B------:R-:W0:Y:S01]  /*1cf00*/  MUFU.EX2 R98, R98 ;  /* 0x0000006200627308 */ /* 0x000e220000000800 */
[----:B--2---:R-:W-:-:S07]  /*1cf10*/  FADD.FTZ R103, R95, R164 ;  /* 0x000000a45f677221 */ /* 0x004fce0000010000 */
[----:B------:R-:W2:Y:S01]  /*1cf20*/  MUFU.EX2 R97, R97 ;  /* 0x0000006100617308 */ /* 0x000ea20000000800 */
[----:B-1----:R-:W-:-:S07]  /*1cf30*/  FADD.FTZ R4, R96, R3 ;  /* 0x0000000360047221 */ /* 0x002fce0000010000 */
        /* <DEDUP_REMOVED lines=9> */
[----:B--2---:R-:W-:-:S01]  /*1cfd0*/  FADD.FTZ R162, R102, R103 ;  /* 0x0000006766a27221 */ /* 0x004fc20000010000 */
[----:B-1----:R-:W-:-:S03]  /*1cfe0*/  FADD.FTZ R3, R13, R4 ;  /* 0x000000040d037221 */ /* 0x002fc60000010000 */
[----:B0-----:R-:W-:Y:S01]  /*1cff0*/  FADD.FTZ R4, R101, R162 ;  /* 0x000000a265047221 */ /* 0x001fe20000010000 */
[----:B------:R-:W-:Y:S06]  /*1d000*/  @!P0 BRA `(.L_x_630) ;  /* 0x0000000000048947 */ /* 0x000fec0003800000 */
[----:B------:R-:W-:Y:S01]  /*1d010*/  BPT.TRAP 0x1 ;  /* 0x000000040000795c */ /* 0x000fe20000300000 */
.L_x_630:
[----:B------:R-:W-:Y:S01]  /*1d020*/  F2FP.SATFINITE.E4M3.F32.PACK_AB_MERGE_C R12, R21, R12, RZ ;  /* 0x0000000c150c723e */ /* 0x000fe200048070ff */
[-C--:B------:R-:W-:Y:S01]  /*1d030*/  FMUL.FTZ R24, R24, R6.reuse ;  /* 0x0000000618187220 */ /* 0x080fe20000410000 */
[----:B------:R-:W-:Y:S01]  /*1d040*/  ISETP.GT.AND P1, PT, R5, RZ, PT ;  /* 0x000000ff0500720c */ /* 0x000fe20003f24270 */
[-C--:B------:R-:W-:Y:S01]  /*1d050*/  FMUL.FTZ R25, R25, R6.reuse ;  /* 0x0000000619197220 */ /* 0x080fe20000410000 */
[----:B------:R-:W-:Y:S01]  /*1d060*/  F2FP.SATFINITE.E4M3.F32.PACK_AB_MERGE_C R176, R8, R15, R12 ;  /* 0x0000000f08b0723e */ /* 0x000fe2000480700c */
[----:B------:R-:W-:Y:S01]  /*1d070*/  IMAD R8, R9, 0x8, R16 ;  /* 0x0000000809087824 */ /* 0x000fe200078e0210 */
[----:B------:R-:W-:Y:S01]  /*1d080*/  MOV R9, UR37 ;  /* 0x0000002500097c02 */ /* 0x000fe20008000f00 */
[----:B------:R-:W-:Y:S01]  /*1d090*/  FMUL.FTZ R28, R28, R6 ;  /* 0x000000061c1c7220 */ /* 0x000fe20000410000 */
        /* <DEDUP_REMOVED lines=84> */
[----:B------:R-:W-:Y:S01]  /*1d5e0*/  VIADD R5, R5, 0xffffffff ;  /* 0xffffffff05057836 */ /* 0x000fe20000000000 */
[----:B------:R-:W-:Y:S01]  /*1d5f0*/  F2FP.SATFINITE.E4M3.F32.PACK_AB_MERGE_C R178, R153, R20, R152 ;  /* 0x0000001499b2723e */ /* 0x000fe20004807098 */
[----:B------:R-:W-:Y:S01]  /*1d600*/  IMAD.MOV.U32 R6, RZ, RZ, R14 ;  /* 0x000000ffff067224 */ /* 0x000fe200078e000e */
[----:B------:R-:W-:Y:S01]  /*1d610*/  F2FP.SATFINITE.E4M3.F32.PACK_AB_MERGE_C R179, R161, R158, R160 ;  /* 0x0000009ea1b3723e */ /* 0x000fe200048070a0 */
[----:B0-----:R-:W-:Y:S01]  /*1d620*/  IMAD.MOV.U32 R8, RZ, RZ, R198 ;  /* 0x000000ffff087224 */ /* 0x001fe200078e00c6 */
        /* <DEDUP_REMOVED lines=17> */
[----:B------:R-:W-:Y:S01]  /*1d740*/  MOV R7, R11 ;  /* 0x0000000b00077202 */ /* 0x000fe20000000f00 */
[----:B------:R-:W-:Y:S06]  /*1d750*/  @P1 BRA `(.L_x_631) ;  /* 0xffffffcc007c1947 */ /* 0x000fec000383ffff */
[----:B------:R-:W-:-:S07]  /*1d760*/  IMAD.MOV.U32 R156, RZ, RZ, R10 ;  /* 0x000000ffff9c7224 */ /* 0x000fce00078e000a */
.L_x_620:
[----:B------:R-:W-:Y:S05]  /*1d770*/  WARPSYNC.ALL ;  /* 0x0000000000007948 */ /* 0x000fea0003800000 */
[----:B------:R-:W-:Y:S06]  /*1d780*/  BAR.ARV 0x8, 0x180 ;  /* 0x0206000000007b1d */ /* 0x000fec0000002000 */
[----:B------:R-:W-:Y:S05]  /*1d790*/  @!P0 BRA `(.L_x_632) ;  /* 0x0000000000048947 */ /* 0x000fea0003800000 */
[----:B------:R-:W-:Y:S01]  /*1d7a0*/  BPT.TRAP 0x1 ;  /* 0x000000040000795c */ /* 0x000fe20000300000 */
.L_x_632:
[----:B------:R-:W-:Y:S02]  /*1d7b0*/  LEA R15, R156, R16, 0x3 ;  /* 0x000000109c0f7211 */ /* 0x000fe400078e18ff */
[----:B------:R-:W-:-:S04]  /*1d7c0*/  SHF.L.U32 R0, R198, 0x1f, RZ ;  /* 0x0000001fc6007819 */ /* 0x000fc800000006ff */
[----:B------:R0:W1:Y:S01]  /*1d7d0*/  SYNCS.PHASECHK.TRANS64.TRYWAIT P1, [R15+URZ+0x29850], R0 ;  /* 0x029850000f0075a7 */ /* 0x000062000802017f */
[----:B------:R-:W-:Y:S05]  /*1d7e0*/  @!P0 BRA `(.L_x_633) ;  /* 0x0000000000048947 */ /* 0x000fea0003800000 */
[----:B------:R-:W-:Y:S01]  /*1d7f0*/  BPT.TRAP 0x1 ;  /* 0x000000040000795c */ /* 0x000fe20000300000 */
.L_x_633:
[----:B------:R-:W-:-:S05]  /*1d800*/  VIADD R16, R16, 0x400 ;  /* 0x0000040010107836 */ /* 0x000fca0000000000 */
[----:B------:R-:W-:-:S04]  /*1d810*/  SHF.R.U32.HI R16, RZ, 0x4, R16 ;  /* 0x00000004ff107819 */ /* 0x000fc80000011610 */
[----:B------:R-:W-:-:S04]  /*1d820*/  LOP3.LUT R16, R16, 0x3fff, RZ, 0xc0, !PT ;  /* 0x00003fff10107812 */ /* 0x000fc800078ec0ff */
[----:B------:R-:W-:Y:S01]  /*1d830*/  LOP3.LUT R7, R16, 0x10000, RZ, 0xfc, !PT ;  /* 0x0001000010077812 */ /* 0x000fe200078efcff */
[----:B-1----:R-:W-:Y:S06]  /*1d840*/  @P1 BRA `(.L_x_634) ;  /* 0x0000000000081947 */ /* 0x002fec0003800000 */
[----:B------:R-:W1:Y:S02]  /*1d850*/  SYNCS.PHASECHK.TRANS64.TRYWAIT P1, [R15+URZ+0x29850], R0 ;  /* 0x029850000f0075a7 */ /* 0x000e64000802017f */
[----:B-1----:R-:W-:Y:S05]  /*1d860*/  @!P1 BRA `(.L_x_635) ;  /* 0x000000a0003c9947 */ /* 0x002fea0003800000 */
.L_x_634:
[----:B------:R-:W-:Y:S01]  /*1d870*/  IMAD R6, R156, 0x500, R7 ;  /* 0x000005009c067824 */ /* 0x000fe200078e0207 */
[----:B------:R-:W-:Y:S05]  /*1d880*/  WARPSYNC.ALL ;  /* 0x0000000000007948 */ /* 0x000fea0003800000 */
[----:B------:R-:W-:Y:S01]  /*1d890*/  IMAD.MOV.U32 R7, RZ, RZ, -0x3ffffff0 ;  /* 0xc0000010ff077424 */ /* 0x000fe200078e00ff */
[C---:B------:R-:W-:Y:S01]  /*1d8a0*/  R2UR UR6, R6.reuse ;  /* 0x00000000060672ca */ /* 0x040fe200000e0000 */
[----:B------:R-:W-:Y:S01]  /*1d8b0*/  WARPGROUP.ARRIVE ;  /* 0x00000000000079c5 */ /* 0x000fe20000000000 */
[C---:B------:R-:W-:Y:S01]  /*1d8c0*/  VIADD R8, R6.reuse, 0x100 ;  /* 0x0000010006087836 */ /* 0x040fe20000000000 */
[----:B------:R-:W-:Y:S01]  /*1d8d0*/  MOV R9, 0xc0000010 ;  /* 0xc000001000097802 */ /* 0x000fe20000000f00 */
[----:B------:R-:W-:Y:S01]  /*1d8e0*/  ULDC.64 UR4, c[0x0][0x9a0] ;  /* 0x0002680000047ab9 */ /* 0x000fe20000000a00 */
[----:B------:R-:W-:Y:S01]  /*1d8f0*/  R2UR UR7, R7 ;  /* 0x00000000070772ca */ /* 0x000fe200000e0000 */
[----:B------:R-:W-:Y:S01]  /*1d900*/  VIADD R20, R6, 0x200 ;  /* 0x0000020006147836 */ /* 0x000fe20000000000 */
[----:B------:R-:W-:Y:S01]  /*1d910*/  ISETP.NE.U32.AND P1, PT, RZ, UR4, PT ;  /* 0x00000004ff007c0c */ /* 0x000fe2000bf25070 */
[----:B------:R-:W-:-:S03]  /*1d920*/  IMAD.MOV.U32 R21, RZ, RZ, -0x3ffffff0 ;  /* 0xc0000010ff157424 */ /* 0x000fc600078e00ff */
[----:B------:R-:W-:-:S07]  /*1d930*/  ISETP.NE.AND.EX P1, PT, RZ, UR5, PT, P1 ;  /* 0x00000005ff007c0c */ /* 0x000fce000bf25310 */
[----:B------:R-:W-:Y:S01]  /*1d940*/  QGMMA.64x128x32.F32.E4M3.E4M3 R24, R176, gdesc[UR4], R24, gsb0 ;  /* 0x01e00004b0187df3 */ /* 0x000fe20008000818 */
[----:B------:R-:W-:Y:S02]  /*1d950*/  R2UR UR6, R8 ;  /* 0x00000000080672ca */ /* 0x000fe400000e0000 */
[----:B------:R-:W-:-:S03]  /*1d960*/  R2UR UR7, R9 ;  /* 0x00000000090772ca */ /* 0x000fc600000e0000 */
[----:B------:R-:W0:Y:S01]  /*1d970*/  @P1 LDC.64 R8, c[0x0][0x9c8] ;  /* 0x00027200ff081b82 */ /* 0x000e220000000a00 */
[----:B------:R-:W-:-:S07]  /*1d980*/  @P1 SHF.R.S32.HI R7, RZ, 0x1f, R206 ;  /* 0x0000001fff071819 */ /* 0x000fce00000114ce */
[----:B------:R-:W2:Y:S01]  /*1d990*/  @P1 LDC.64 R12, c[0x0][0x9d0] ;  /* 0x00027400ff0c1b82 */ /* 0x000ea20000000a00 */
[----:B01----:R-:W-:-:S04]  /*1d9a0*/  @P1 IMAD R0, R216, R8, RZ ;  /* 0x00000008d8001224 */ /* 0x003fc800078e02ff */
[C---:B------:R-:W-:Y:S02]  /*1d9b0*/  @P1 IMAD R5, R210.reuse, R9, R0 ;  /* 0x00000009d2051224 */ /* 0x040fe400078e0200 */
[----:B------:R-:W-:-:S04]  /*1d9c0*/  @P1 IMAD.WIDE.U32 R8, R210, R8, RZ ;  /* 0x00000008d2081225 */ /* 0x000fc800078e00ff */
[-C--:B--2---:R-:W-:Y:S02]  /*1d9d0*/  @P1 IMAD R0, R7, R12.reuse, RZ ;  /* 0x0000000c07001224 */ /* 0x084fe400078e02ff */
[----:B------:R-:W-:Y:S02]  /*1d9e0*/  @P1 IMAD.IADD R9, R9, 0x1, R5 ;  /* 0x0000000109091824 */ /* 0x000fe400078e0205 */
[C---:B------:R-:W-:Y:S01]  /*1d9f0*/  @P1 IMAD R5, R206.reuse, R13, R0 ;  /* 0x0000000dce051224 */ /* 0x040fe200078e0200 */
[----:B------:R-:W-:Y:S01]  /*1da00*/  MOV R0, 0x3f800000 ;  /* 0x3f80000000007802 */ /* 0x000fe20000000f00 */
[----:B------:R-:W-:-:S04]  /*1da10*/  @P1 IMAD.WIDE.U32 R8, R206, R12, R8 ;  /* 0x0000000cce081225 */ /* 0x000fc800078e0008 */
[----:B------:R-:W-:Y:S01]  /*1da20*/  @P1 IMAD.IADD R5, R9, 0x1, R5 ;  /* 0x0000000109051824 */ /* 0x000fe200078e0205 */
[----:B------:R-:W-:-:S04]  /*1da30*/  @P1 LEA R12, P2, R8, UR4, 0x2 ;  /* 0x00000004080c1c11 */ /* 0x000fc8000f8410ff */
[----:B------:R-:W-:-:S05]  /*1da40*/  @P1 LEA.HI.X R13, R8, UR5, R5, 0x2, P2 ;  /* 0x00000005080d1c11 */ /* 0x000fca00090f1405 */
[----:B------:R0:W2:Y:S01]  /*1da50*/  @P1 LDG.E R0, desc[UR54][R12.64] ;  /* 0x000000360c001981 */ /* 0x0000a2000c1e1900 */
[----:B------:R-:W-:Y:S02]  /*1da60*/  WARPGROUP.DEPBAR.LE gsb0, 0x0 ;  /* 0x00008000000079c5 */ /* 0x000fe40000010000 */
[----:B------:R-:W-:-:S06]  /*1da70*/  WARPGROUP.ARRIVE ;  /* 0x00000000000079c5 */ /* 0x000fcc0000000000 */
[----:B------:R-:W-:Y:S01]  /*1da80*/  QGMMA.64x128x32.F32.E4M3.E4M3 R24, R180, gdesc[UR4], R24, gsb0 ;  /* 0x01e00004b4187df3 */ /* 0x000fe20008000818 */
[----:B------:R-:W-:Y:S02]  /*1da90*/  R2UR UR6, R20 ;  /* 0x00000000140672ca */ /* 0x000fe400000e0000 */
[----:B------:R-:W-:Y:S01]  /*1daa0*/  R2UR UR7, R21 ;  /* 0x00000000150772ca */ /* 0x000fe200000e0000 */
[----:B------:R-:W-:Y:S02]  /*1dab0*/  VIADD R8, R6, 0x300 ;  /* 0x0000030006087836 */ /* 0x000fe40000000000 */
[----:B------:R-:W-:Y:S01]  /*1dac0*/  IMAD.MOV.U32 R9, RZ, RZ, -0x3ffffff0 ;  /* 0xc0000010ff097424 */ /* 0x000fe200078e00ff */
[----:B------:R-:W-:Y:S02]  /*1dad0*/  WARPGROUP.DEPBAR.LE gsb0, 0x0 ;  /* 0x00008000000079c5 */ /* 0x000fe40000010000 */
[----:B------:R-:W-:-:S07]  /*1dae0*/  WARPGROUP.ARRIVE ;  /* 0x00000000000079c5 */ /* 0x000fce0000000000 */
[----:B------:R-:W-:Y:S01]  /*1daf0*/  QGMMA.64x128x32.F32.E4M3.E4M3 R24, R184, gdesc[UR4], R24, gsb0 ;  /* 0x01e00004b8187df3 */ /* 0x000fe20008000818 */
[----:B------:R-:W-:Y:S02]  /*1db00*/  R2UR UR6, R8 ;  /* 0x00000000080672ca */ /* 0x000fe400000e0000 */
[----:B------:R-:W-:Y:S01]  /*1db10*/  R2UR UR7, R9 ;  /* 0x00000000090772ca */ /* 0x000fe200000e0000 */
[----:B------:R-:W-:Y:S01]  /*1db20*/  IMAD.MOV.U32 R7, RZ, RZ, -0x3ffffff0 ;  /* 0xc0000010ff077424 */ /* 0x000fe200078e00ff */
[----:B------:R-:W-:Y:S01]  /*1db30*/  IADD3 R6, R6, 0x400, RZ ;  /* 0x0000040006067810 */ /* 0x000fe20007ffe0ff */
[----:B------:R-:W1:Y:S01]  /*1db40*/  SHFL.BFLY PT, R8, R3, 0x2, 0x1f ;  /* 0x0c401f0003087f89 */ /* 0x000e6200000e0000 */
[----:B------:R-:W-:Y:S02]  /*1db50*/  WARPGROUP.DEPBAR.LE gsb0, 0x0 ;  /* 0x00008000000079c5 */ /* 0x000fe40000010000 */
[----:B------:R-:W-:-:S07]  /*1db60*/  WARPGROUP.ARRIVE ;  /* 0x00000000000079c5 */ /* 0x000fce0000000000 */
[----:B------:R-:W-:Y:S01]  /*1db70*/  QGMMA.64x128x32.F32.E4M3.E4M3 R24, R188, gdesc[UR4], R24, gsb0 ;  /* 0x01e00004bc187df3 */ /* 0x000fe20008000818 */
[----:B------:R-:W-:Y:S02]  /*1db80*/  R2UR UR6, R6 ;  /* 0x00000000060672ca */ /* 0x000fe400000e0000 */
[----:B------:R-:W-:Y:S02]  /*1db90*/  R2UR UR7, R7 ;  /* 0x00000000070772ca */ /* 0x000fe400000e0000 */
[----:B------:R-:W3:Y:S01]  /*1dba0*/  SHFL.BFLY PT, R7, R4, 0x2, 0x1f ;  /* 0x0c401f0004077f89 */ /* 0x000ee200000e0000 */
[----:B-1----:R-:W-:-:S05]  /*1dbb0*/  FADD.FTZ R8, R8, R3 ;  /* 0x0000000308087221 */ /* 0x002fca0000010000 */
[----:B------:R-:W1:Y:S01]  /*1dbc0*/  SHFL.BFLY PT, R5, R8, 0x1, 0x1f ;  /* 0x0c201f0008057f89 */ /* 0x000e6200000e0000 */
[----:B---3--:R-:W-:-:S05]  /*1dbd0*/  FADD.FTZ R7, R7, R4 ;  /* 0x0000000407077221 */ /* 0x008fca0000010000 */
[----:B------:R-:W3:Y:S01]  /*1dbe0*/  SHFL.BFLY PT, R6, R7, 0x1, 0x1f ;  /* 0x0c201f0007067f89 */ /* 0x000ee200000e0000 */
[----:B-1----:R-:W-:-:S05]  /*1dbf0*/  FADD.FTZ R9, R8, R5 ;  /* 0x0000000508097221 */ /* 0x002fca0000010000 */
[C---:B------:R-:W-:Y:S01]  /*1dc00*/  FSETP.NE.FTZ.AND P1, PT, R9.reuse, RZ, PT ;  /* 0x000000ff0900720b */ /* 0x040fe20003f35000 */
[----:B0-----:R-:W-:Y:S01]  /*1dc10*/  FMUL.FTZ R12, R9, 0.00390625 ;  /* 0x3b800000090c7820 */ /* 0x001fe20000410000 */
[----:B------:R-:W-:-:S04]  /*1dc20*/  IMAD.MOV.U32 R3, RZ, RZ, RZ ;  /* 0x000000ffff037224 */ /* 0x000fc800078e00ff */
[----:B------:R-:W-:Y:S01]  /*1dc30*/  FSETP.NE.FTZ.AND P2, PT, R12, RZ, PT ;  /* 0x000000ff0c00720b */ /* 0x000fe20003f55000 */
[----:B---3--:R-:W-:-:S04]  /*1dc40*/  FADD.FTZ R10, R7, R6 ;  /* 0x00000006070a7221 */ /* 0x008fc80000010000 */
[----:B------:R-:W-:Y:S02]  /*1dc50*/  FMUL.FTZ R6, R10, 0.00390625 ;  /* 0x3b8000000a067820 */ /* 0x000fe40000410000 */
[----:B------:R-:W-:Y:S03]  /*1dc60*/  @P1 MUFU.RCP R3, R9 ;  /* 0x0000000900031308 */ /* 0x000fe60000001000 */
[----:B------:R-:W-:Y:S01]  /*1dc70*/  FSETP.NE.FTZ.AND P3, PT, R6, RZ, PT ;  /* 0x000000ff0600720b */ /* 0x000fe20003f75000 */
[----:B------:R-:W-:Y:S02]  /*1dc80*/  WARPGROUP.DEPBAR.LE gsb0, 0x0 ;  /* 0x00008000000079c5 */ /* 0x000fe40000010000 */
[----:B------:R-:W-:-:S06]  /*1dc90*/  WARPGROUP.ARRIVE ;  /* 0x00000000000079c5 */ /* 0x000fcc0000000000 */
[----:B------:R-:W-:Y:S01]  /*1dca0*/  QGMMA.64x128x32.F32.E4M3.E4M3 R24, R192, gdesc[UR4], R24, gsb0 ;  /* 0x01e00004c0187df3 */ /* 0x000fe20008000818 */
[----:B------:R-:W-:Y:S01]  /*1dcb0*/  FSETP.NE.FTZ.AND P1, PT, R10, RZ, PT ;  /* 0x000000ff0a00720b */ /* 0x000fe20003f35000 */
[----:B------:R-:W-:Y:S02]  /*1dcc0*/  IMAD.MOV.U32 R7, RZ, RZ, RZ ;  /* 0x000000ffff077224 */ /* 0x000fe400078e00ff */
[----:B------:R-:W0:Y:S08]  /*1dcd0*/  @P3 MUFU.LG2 R6, R6 ;  /* 0x0000000600063308 */ /* 0x000e300000000c00 */
[----:B------:R-:W1:Y:S08]  /*1dce0*/  @P2 MUFU.LG2 R5, R12 ;  /* 0x0000000c00052308 */ /* 0x000e700000000c00 */
[----:B------:R-:W3:Y:S01]  /*1dcf0*/  @P1 MUFU.RCP R7, R10 ;  /* 0x0000000a00071308 */ /* 0x000ee20000001000 */
[C---:B------:R-:W-:Y:S01]  /*1dd00*/  @P2 FMUL.FTZ R4, R2.reuse, 0.69314718246459960938 ;  /* 0x3f31721802042820 */ /* 0x040fe20000410000 */
[----:B------:R-:W-:Y:S01]  /*1dd10*/  @P3 FMUL.FTZ R2, R2, 0.69314718246459960938 ;  /* 0x3f31721802023820 */ /* 0x000fe20000410000 */
[----:B0-----:R-:W-:Y:S01]  /*1dd20*/  @P3 FMUL.FTZ R9, R6, 0.69314718246459960938 ;  /* 0x3f31721806093820 */ /* 0x001fe20000410000 */
[----:B------:R-:W-:Y:S01]  /*1dd30*/  IMAD.MOV.U32 R89, RZ, RZ, -0x800000 ;  /* 0xff800000ff597424 */ /* 0x000fe200078e00ff */
[----:B------:R-:W-:Y:S01]  /*1dd40*/  MOV R88, 0xff800000 ;  /* 0xff80000000587802 */ /* 0x000fe20000000f00 */
[----:B-1----:R-:W-:Y:S01]  /*1dd50*/  @P2 FMUL.FTZ R5, R5, 0.69314718246459960938 ;  /* 0x3f31721805052820 */ /* 0x002fe20000410000 */
[----:B------:R-:W-:-:S01]  /*1dd60*/  @P3 FFMA.FTZ R89, R2, R14, R9 ;  /* 0x0000000e02593223 */ /* 0x000fc20000010009 */
[----:B--2---:R-:W-:-:S02]  /*1dd70*/  FMUL.FTZ R3, R3, R0 ;  /* 0x0000000003037220 */ /* 0x004fc40000410000 */
[----:B------:R-:W-:-:S01]  /*1dd80*/  @P2 FFMA.FTZ R88, R4, R11, R5 ;  /* 0x0000000b04582223 */ /* 0x000fc20000010005 */
[----:B---3--:R-:W-:Y:S01]  /*1dd90*/  FMUL.FTZ R2, R7, R0 ;  /* 0x0000000007027220 */ /* 0x008fe20000410000 */
[----:B------:R-:W-:Y:S02]  /*1dda0*/  WARPGROUP.DEPBAR.LE gsb0, 0x0 ;  /* 0x00008000000079c5 */ /* 0x000fe40000010000 */
[----:B------:R-:W-:Y:S05]  /*1ddb0*/  @!P0 BRA `(.L_x_636) ;  /* 0x0000000000048947 */ /* 0x000fea0003800000 */
[----:B------:R-:W-:Y:S01]  /*1ddc0*/  BPT.TRAP 0x1 ;  /* 0x000000040000795c */ /* 0x000fe20000300000 */
.L_x_636:
[----:B------:R-:W-:Y:S01]  /*1ddd0*/  VIADD R0, R15, 0x29860 ;  /* 0x000298600f007836 */ /* 0x000fe20000000000 */
[----:B------:R-:W-:Y:S01]  /*1dde0*/  IADD3 R156, R156, 0x1, RZ ;  /* 0x000000019c9c7810 */ /* 0x000fe20007ffe0ff */
[----:B------:R-:W-:Y:S02]  /*1ddf0*/  IMAD.U32 R5, RZ, RZ, UR37 ;  /* 0x00000025ff057e24 */ /* 0x000fe4000f8e00ff */
[-C--:B------:R-:W-:Y:S01]  /*1de00*/  FMUL.FTZ R103, R24, R3.reuse ;  /* 0x0000000318677220 */ /* 0x080fe20000410000 */
[-C--:B------:R-:W-:Y:S01]  /*1de10*/  FMUL.FTZ R100, R28, R3.reuse ;  /* 0x000000031c647220 */ /* 0x080fe20000410000 */
[----:B------:R-:W-:Y:S01]  /*1de20*/  ISETP.NE.AND P1, PT, R156, 0x2, PT ;  /* 0x000000029c00780c */ /* 0x000fe20003f25270 */
[-C--:B------:R-:W-:Y:S01]  /*1de30*/  FMUL.FTZ R98, R29, R3.reuse ;  /* 0x000000031d627220 */ /* 0x080fe20000410000 */
[----:B------:R-:W-:Y:S01]  /*1de40*/  PRMT R0, R5, 0x654, R0 ;  /* 0x0000065405007816 */ /* 0x000fe20000000000 */
[-C--:B------:R-:W-:Y:S01]  /*1de50*/  FMUL.FTZ R99, R32, R3.reuse ;  /* 0x0000000320637220 */ /* 0x080fe20000410000 */
        /* <DEDUP_REMOVED lines=29> */
[----:B------:R-:W-:Y:S01]  /*1e030*/  SEL R3, RZ, 0x1, P1 ;  /* 0x00000001ff037807 */ /* 0x000fe20000800000 */
        /* <DEDUP_REMOVED lines=32> */
[----:B------:R-:W-:Y:S01]  /*1e240*/  FMUL.FTZ R87, R87, R2 ;  /* 0x0000000257577220 */ /* 0x000fe20000410000 */
[----:B------:R-:W-:Y:S01]  /*1e250*/  LOP3.LUT R198, R198, R3, RZ, 0x3c, !PT ;  /* 0x00000003c6c67212 */ /* 0x000fe200078e3cff */
[----:B------:R-:W-:Y:S01]  /*1e260*/  UIADD3 UR43, UR43, 0x1, URZ ;  /* 0x000000012b2b7890 */ /* 0x000fe2000fffe03f */
[----:B0-----:R-:W-:-:S11]  /*1e270*/  SEL R156, R156, RZ, P1 ;  /* 0x000000ff9c9c7207 */ /* 0x001fd60000800000 */
.L_x_580:
[----:B------:R-:W-:Y:S05]  /*1e280*/  WARPSYNC.ALL ;  /* 0x0000000000007948 */ /* 0x000fea0003800000 */
[----:B------:R-:W0:Y:S08]  /*1e290*/  S2UR UR37, SR_CgaCtaId ;  /* 0x00000000002579c3 */ /* 0x000e300000008800 */
[----:B------:R-:W-:Y:S06]  /*1e2a0*/  BAR.SYNC.DEFER_BLOCKING 0x5, 0x180 ;  /* 0x0146000000007b1d */ /* 0x000fec0000010000 */
[----:B------:R-:W-:Y:S01]  /*1e2b0*/  UMOV UR4, 0x400 ;  /* 0x0000040000047882 */ /* 0x000fe20000000000 */
[----:B------:R-:W-:Y:S01]  /*1e2c0*/  BSSY B0, `(.L_x_637) ;  /* 0x0000275000007945 */ /* 0x000fe20003800000 */
[----:B0-----:R-:W-:-:S06]  /*1e2d0*/  ULEA UR4, UR37, UR4, 0x18 ;  /* 0x0000000425047291 */ /* 0x001fcc000f8ec03f */
[----:B------:R-:W-:-:S05]  /*1e2e0*/  IMAD.U32 R16, RZ, RZ, UR4 ;  /* 0x00000004ff107e24 */ /* 0x000fca000f8e00ff */
[----:B------:R0:W1:Y:S01]  /*1e2f0*/  LDS.128 R204, [R16+0x298d0] ;  /* 0x0298d00010cc7984 */ /* 0x0000620000000c00 */
[----:B------:R-:W-:Y:S06]  /*1e300*/  BAR.ARV 0x4, 0x180 ;  /* 0x0106000000007b1d */ /* 0x000fec0000002000 */
[----:B------:R-:W-:Y:S05]  /*1e310*/  @P0 BRA `(.L_x_638) ;  /* 0x0000001800c40947 */ /* 0x000fea0003800000 */
[----:B------:R-:W2:Y:S01]  /*1e320*/  S2R R54, SR_TID.X ;  /* 0x0000000000367919 */ /* 0x000ea20000002100 */
[----:B------:R-:W-:Y:S01]  /*1e330*/  ULDC.64 UR4, c[0x4][0x40] ;  /* 0x0100100000047ab9 */ /* 0x000fe20000000a00 */
[----:B------:R-:W3:Y:S01]  /*1e340*/  LDL R50, [R1+0x8] ;  /* 0x0000080001327983 */ /* 0x000ee20000100800 */
[----:B--2---:R-:W-:-:S05]  /*1e350*/  IMAD.SHL.U32 R0, R54, 0x4, RZ ;  /* 0x0000000436007824 */ /* 0x004fca00078e00ff */
[----:B------:R-:W-:-:S04]  /*1e360*/  LOP3.LUT R0, R0, 0xc, RZ, 0xc0, !PT ;  /* 0x0000000c00007812 */ /* 0x000fc800078ec0ff */
[----:B------:R-:W-:-:S05]  /*1e370*/  IADD3 R2, P0, R0, UR4, RZ ;  /* 0x0000000400027c10 */ /* 0x000fca000ff1e0ff */
[----:B------:R-:W-:-:S05]  /*1e380*/  IMAD.X R3, RZ, RZ, UR5, P0 ;  /* 0x00000005ff037e24 */ /* 0x000fca00080e06ff */
[----:B------:R2:W4:Y:S01]  /*1e390*/  LDG.E.CONSTANT R0, desc[UR54][R2.64] ;  /* 0x0000003602007981 */ /* 0x000522000c1e9900 */
[----:B------:R-:W-:Y:S01]  /*1e3a0*/  F2FP.BF16.F32.PACK_AB R68, R61, R68 ;  /* 0x000000443d44723e */ /* 0x000fe200000010ff */
[----:B------:R-:W-:Y:S01]  /*1e3b0*/  UMOV UR4, 0xffffffff ;  /* 0xffffffff00047882 */ /* 0x000fe20000000000 */
[----:B------:R-:W-:Y:S01]  /*1e3c0*/  F2FP.BF16.F32.PACK_AB R59, R47, R52 ;  /* 0x000000342f3b723e */ /* 0x000fe200000010ff */
[----:B------:R-:W0:Y:S01]  /*1e3d0*/  S2R R51, SR_SWINHI ;  /* 0x0000000000337919 */ /* 0x000e220000002f00 */
[----:B------:R-:W-:Y:S02]  /*1e3e0*/  F2FP.BF16.F32.PACK_AB R61, R43, R46 ;  /* 0x0000002e2b3d723e */ /* 0x000fe400000010ff */
[----:B------:R-:W-:Y:S02]  /*1e3f0*/  F2FP.BF16.F32.PACK_AB R43, R4, R5 ;  /* 0x00000005042b723e */ /* 0x000fe400000010ff */
[----:B------:R-:W-:Y:S02]  /*1e400*/  F2FP.BF16.F32.PACK_AB R67, R31, R34 ;  /* 0x000000221f43723e */ /* 0x000fe400000010ff */
[----:B------:R-:W-:-:S02]  /*1e410*/  F2FP.BF16.F32.PACK_AB R73, R15, R20 ;  /* 0x000000140f49723e */ /* 0x000fc400000010ff */
[----:B------:R-:W-:Y:S02]  /*1e420*/  F2FP.BF16.F32.PACK_AB R34, R11, R12 ;  /* 0x0000000c0b22723e */ /* 0x000fe400000010ff */
[----:B------:R-:W-:Y:S02]  /*1e430*/  F2FP.BF16.F32.PACK_AB R38, R35, R38 ;  /* 0x000000262326723e */ /* 0x000fe400000010ff */
        /* <DEDUP_REMOVED lines=10> */
[----:B------:R-:W-:Y:S02]  /*1e4e0*/  MOV R46, R16 ;  /* 0x00000010002e7202 */ /* 0x000fe40000000f00 */
[----:B0-----:R-:W-:Y:S02]  /*1e4f0*/  MOV R47, R51 ;  /* 0x00000033002f7202 */ /* 0x001fe40000000f00 */
[----:B------:R-:W-:Y:S02]  /*1e500*/  F2FP.BF16.F32.PACK_AB R39, R21, R24 ;  /* 0x000000181527723e */ /* 0x000fe400000010ff */
[----:B--2---:R-:W-:Y:S02]  /*1e510*/  LOP3.LUT P0, R2, R54, 0x3, RZ, 0xc0, !PT ;  /* 0x0000000336027812 */ /* 0x004fe4000780c0ff */
[----:B------:R-:W-:Y:S02]  /*1e520*/  F2FP.BF16.F32.PACK_AB R100, R100, R103 ;  /* 0x000000676464723e */ /* 0x000fe400000010ff */
[----:B------:R-:W-:-:S02]  /*1e530*/  F2FP.BF16.F32.PACK_AB R101, R98, R101 ;  /* 0x000000656265723e */ /* 0x000fc400000010ff */
[----:B------:R-:W-:Y:S02]  /*1e540*/  ISETP.EQ.OR P0, PT, R2, 0x3, !P0 ;  /* 0x000000030200780c */ /* 0x000fe40004702670 */
        /* <DEDUP_REMOVED lines=11> */
[----:B------:R-:W-:Y:S02]  /*1e600*/  SEL R13, R100, R101, P0 ;  /* 0x00000065640d7207 */ /* 0x000fe40000000000 */
[----:B------:R-:W-:Y:S01]  /*1e610*/  SEL R3, R101, R100, P0 ;  /* 0x0000006465037207 */ /* 0x000fe20000000000 */
[----:B---3--:R-:W-:-:S03]  /*1e620*/  IMAD.WIDE R4, R50, 0x2, R46 ;  /* 0x0000000232047825 */ /* 0x008fc600078e022e */
[C---:B------:R-:W-:Y:S02]  /*1e630*/  IADD3 R15, P5, R4.reuse, 0x4060, RZ ;  /* 0x00004060040f7810 */ /* 0x040fe40007fbe0ff */
[C---:B------:R-:W-:Y:S02]  /*1e640*/  IADD3 R11, P1, R4.reuse, 0x4040, RZ ;  /* 0x00004040040b7810 */ /* 0x040fe40007f3e0ff */
[----:B------:R-:W-:Y:S02]  /*1e650*/  LOP3.LUT R14, R15, 0x380, RZ, 0xc0, !PT ;  /* 0x000003800f0e7812 */ /* 0x000fe400078ec0ff */
[----:B------:R-:W-:Y:S02]  /*1e660*/  LOP3.LUT R10, R11, 0x380, RZ, 0xc0, !PT ;  /* 0x000003800b0a7812 */ /* 0x000fe400078ec0ff */
[----:B------:R-:W-:Y:S02]  /*1e670*/  IADD3 R7, P3, R4, 0x4000, RZ ;  /* 0x0000400004077810 */ /* 0x000fe40007f7e0ff */
[----:B------:R-:W-:-:S02]  /*1e680*/  SHF.R.U64 R14, R14, 0x3, RZ ;  /* 0x000000030e0e7819 */ /* 0x000fc400000012ff */
[----:B------:R-:W-:Y:S02]  /*1e690*/  SHF.R.U64 R10, R10, 0x3, RZ ;  /* 0x000000030a0a7819 */ /* 0x000fe400000012ff */
[----:B------:R-:W-:Y:S02]  /*1e6a0*/  LOP3.LUT R6, R7, 0x380, RZ, 0xc0, !PT ;  /* 0x0000038007067812 */ /* 0x000fe400078ec0ff */
[----:B------:R-:W-:Y:S02]  /*1e6b0*/  LOP3.LUT R14, R14, R15, RZ, 0x3c, !PT ;  /* 0x0000000f0e0e7212 */ /* 0x000fe400078e3cff */
[----:B------:R-:W-:Y:S01]  /*1e6c0*/  LOP3.LUT R10, R10, R11, RZ, 0x3c, !PT ;  /* 0x0000000b0a0a7212 */ /* 0x000fe200078e3cff */
[----:B------:R-:W-:Y:S01]  /*1e6d0*/  IMAD.X R11, RZ, RZ, R5, P1 ;  /* 0x000000ffff0b7224 */ /* 0x000fe200008e0605 */
[----:B------:R-:W-:Y:S02]  /*1e6e0*/  IADD3.X R15, RZ, R5, RZ, P5, !PT ;  /* 0x00000005ff0f7210 */ /* 0x000fe40002ffe4ff */
[----:B------:R-:W-:-:S02]  /*1e6f0*/  SHF.R.U64 R6, R6, 0x3, RZ ;  /* 0x0000000306067819 */ /* 0x000fc400000012ff */
[C---:B------:R-:W-:Y:S02]  /*1e700*/  IADD3 R9, P2, R4.reuse, 0x4020, RZ ;  /* 0x0000402004097810 */ /* 0x040fe40007f5e0ff */
[C---:B------:R-:W-:Y:S02]  /*1e710*/  IADD3 R25, P5, R4.reuse, 0x40, RZ ;  /* 0x0000004004197810 */ /* 0x040fe40007fbe0ff */
[C---:B------:R-:W-:Y:S02]  /*1e720*/  IADD3 R27, P1, R4.reuse, 0x20, RZ ;  /* 0x00000020041b7810 */ /* 0x040fe40007f3e0ff */
[----:B------:R-:W-:Y:S02]  /*1e730*/  IADD3 R21, P4, R4, 0x60, RZ ;  /* 0x0000006004157810 */ /* 0x000fe40007f9e0ff */
[----:B------:R-:W-:Y:S02]  /*1e740*/  LOP3.LUT R6, R6, R7, RZ, 0x3c, !PT ;  /* 0x0000000706067212 */ /* 0x000fe400078e3cff */
[----:B------:R-:W-:-:S02]  /*1e750*/  LOP3.LUT R8, R9, 0x380, RZ, 0xc0, !PT ;  /* 0x0000038009087812 */ /* 0x000fc400078ec0ff */
[----:B------:R-:W-:Y:S02]  /*1e760*/  LOP3.LUT R24, R25, 0x380, RZ, 0xc0, !PT ;  /* 0x0000038019187812 */ /* 0x000fe400078ec0ff */
[----:B------:R-:W-:Y:S02]  /*1e770*/  LOP3.LUT R26, R27, 0x380, RZ, 0xc0, !PT ;  /* 0x000003801b1a7812 */ /* 0x000fe400078ec0ff */
[----:B------:R-:W-:Y:S02]  /*1e780*/  LOP3.LUT R7, R4, 0x380, RZ, 0xc0, !PT ;  /* 0x0000038004077812 */ /* 0x000fe400078ec0ff */
[----:B------:R-:W-:Y:S02]  /*1e790*/  LOP3.LUT R20, R21, 0x380, RZ, 0xc0, !PT ;  /* 0x0000038015147812 */ /* 0x000fe400078ec0ff */
[----:B------:R-:W-:Y:S02]  /*1e7a0*/  SHF.R.U64 R8, R8, 0x3, RZ ;  /* 0x0000000308087819 */ /* 0x000fe400000012ff */
[----:B------:R-:W-:-:S02]  /*1e7b0*/  SHF.R.U64 R24, R24, 0x3, RZ ;  /* 0x0000000318187819 */ /* 0x000fc400000012ff */
[----:B------:R-:W-:Y:S02]  /*1e7c0*/  SHF.R.U64 R26, R26, 0x3, RZ ;  /* 0x000000031a1a7819 */ /* 0x000fe400000012ff */
[----:B------:R-:W-:Y:S02]  /*1e7d0*/  SHF.R.U64 R7, R7, 0x3, RZ ;  /* 0x0000000307077819 */ /* 0x000fe400000012ff */
[----:B------:R-:W-:Y:S02]  /*1e7e0*/  SHF.R.U64 R20, R20, 0x3, RZ ;  /* 0x0000000314147819 */ /* 0x000fe400000012ff */
[----:B------:R-:W-:Y:S01]  /*1e7f0*/  LOP3.LUT R8, R8, R9, RZ, 0x3c, !PT ;  /* 0x0000000908087212 */ /* 0x000fe200078e3cff */
[--C-:B------:R-:W-:Y:S01]  /*1e800*/  IMAD.X R9, RZ, RZ, R5.reuse, P2 ;  /* 0x000000ffff097224 */ /* 0x100fe200010e0605 */
[----:B------:R-:W-:Y:S01]  /*1e810*/  LOP3.LUT R24, R24, R25, RZ, 0x3c, !PT ;  /* 0x0000001918187212 */ /* 0x000fe200078e3cff */
[--C-:B------:R-:W-:Y:S01]  /*1e820*/  IMAD.X R25, RZ, RZ, R5.reuse, P5 ;  /* 0x000000ffff197224 */ /* 0x100fe200028e0605 */
[----:B------:R-:W-:Y:S01]  /*1e830*/  LOP3.LUT R26, R26, R27, RZ, 0x3c, !PT ;  /* 0x0000001b1a1a7212 */ /* 0x000fe200078e3cff */
[--C-:B------:R-:W-:Y:S01]  /*1e840*/  IMAD.X R27, RZ, RZ, R5.reuse, P1 ;  /* 0x000000ffff1b7224 */ /* 0x100fe200008e0605 */
[----:B------:R-:W-:Y:S01]  /*1e850*/  LOP3.LUT R4, R7, R4, RZ, 0x3c, !PT ;  /* 0x0000000407047212 */ /* 0x000fe200078e3cff */
[----:B------:R-:W-:Y:S01]  /*1e860*/  IMAD.X R7, RZ, RZ, R5, P3 ;  /* 0x000000ffff077224 */ /* 0x000fe200018e0605 */
[----:B------:R-:W-:-:S02]  /*1e870*/  LOP3.LUT R20, R20, R21, RZ, 0x3c, !PT ;  /* 0x0000001514147212 */ /* 0x000fc400078e3cff */
[-C--:B------:R-:W-:Y:S02]  /*1e880*/  IADD3.X R21, RZ, R5.reuse, RZ, P4, !PT ;  /* 0x00000005ff157210 */ /* 0x080fe400027fe4ff */
[----:B------:R-:W-:Y:S02]  /*1e890*/  MOV R78, R4 ;  /* 0x00000004004e7202 */ /* 0x000fe40000000f00 */
[----:B------:R-:W-:Y:S02]  /*1e8a0*/  MOV R62, R14 ;  /* 0x0000000e003e7202 */ /* 0x000fe40000000f00 */
[----:B------:R-:W-:Y:S02]  /*1e8b0*/  MOV R64, R10 ;  /* 0x0000000a00407202 */ /* 0x000fe40000000f00 */
[----:B------:R-:W-:Y:S02]  /*1e8c0*/  MOV R66, R8 ;  /* 0x0000000800427202 */ /* 0x000fe40000000f00 */
[----:B------:R-:W-:-:S02]  /*1e8d0*/  MOV R70, R6 ;  /* 0x0000000600467202 */ /* 0x000fc40000000f00 */
[----:B------:R-:W-:Y:S02]  /*1e8e0*/  MOV R72, R20 ;  /* 0x0000001400487202 */ /* 0x000fe40000000f00 */
[----:B------:R-:W-:Y:S02]  /*1e8f0*/  MOV R74, R24 ;  /* 0x00000018004a7202 */ /* 0x000fe40000000f00 */
[----:B------:R-:W-:Y:S02]  /*1e900*/  MOV R76, R26 ;  /* 0x0000001a004c7202 */ /* 0x000fe40000000f00 */
[----:B----4-:R-:W-:Y:S01]  /*1e910*/  LOP3.LUT R2, R0, 0x2, RZ, 0x3c, !PT ;  /* 0x0000000200027812 */ /* 0x010fe200078e3cff */
[----:B------:R-:W-:Y:S06]  /*1e920*/  BRA.DIV UR4, `(.L_x_639) ;  /* 0x0000009204207947 */ /* 0x000fec000b800000 */
[----:B------:R-:W-:Y:S01]  /*1e930*/  SEL R29, R40, R37, P0 ;  /* 0x00000025281d7207 */ /* 0x000fe20000000000 */
[----:B------:R-:W-:Y:S01]  /*1e940*/  SHFL.IDX PT, R6, R13, R0, 0x1c1f ;  /* 0x001c1f000d067589 */ /* 0x000fe200000e0000 */
[----:B------:R-:W-:Y:S02]  /*1e950*/  SEL R31, R37, R40, P0 ;  /* 0x00000028251f7207 */ /* 0x000fe40000000000 */
[----:B------:R-:W-:Y:S01]  /*1e960*/  SEL R25, R48, R45, P0 ;  /* 0x0000002d30197207 */ /* 0x000fe20000000000 */
[----:B------:R-:W-:Y:S01]  /*1e970*/  SHFL.IDX PT, R3, R3, R2, 0x1c1f ;  /* 0x001c1f0203037589 */ /* 0x000fe200000e0000 */
[----:B------:R-:W-:Y:S02]  /*1e980*/  SEL R27, R45, R48, P0 ;  /* 0x000000302d1b7207 */ /* 0x000fe40000000000 */
[----:B------:R-:W-:Y:S01]  /*1e990*/  SEL R33, R32, R35, P0 ;  /* 0x0000002320217207 */ /* 0x000fe20000000000 */
[----:B------:R-:W-:Y:S01]  /*1e9a0*/  SHFL.IDX PT, R26, R25, R0, 0x1c1f ;  /* 0x001c1f00191a7589 */ /* 0x000fe200000e0000 */
[----:B------:R-:W-:-:S02]  /*1e9b0*/  SEL R37, R39, R28, P0 ;  /* 0x0000001c27257207 */ /* 0x000fc40000000000 */
        /* <DEDUP_REMOVED lines=16> */
[----:B------:R-:W0:Y:S01]  /*1eac0*/  SHFL.IDX PT, R10, R5, R0, 0x1c1f ;  /* 0x001c1f00050a7589 */ /* 0x000e2200000e0000 */
        /* <DEDUP_REMOVED lines=8> */
[----:B------:R-:W2:Y:S01]  /*1eb50*/  SHFL.IDX PT, R38, R37, R0, 0x1c1f ;  /* 0x001c1f0025267589 */ /* 0x000ea200000e0000 */
[----:B------:R-:W-:-:S02]  /*1eb60*/  SEL R67, R30, R69, P0 ;  /* 0x000000451e437207 */ /* 0x000fc40000000000 */
[----:B------:R-:W-:Y:S01]  /*1eb70*/  SEL R71, R73, R34, P0 ;  /* 0x0000002249477207 */ /* 0x000fe20000000000 */
[----:B------:R-:W3:Y:S01]  /*1eb80*/  SHFL.IDX PT, R20, R21, R2, 0x1c1f ;  /* 0x001c1f0215147589 */ /* 0x000ee200000e0000 */
[----:B------:R-:W-:Y:S02]  /*1eb90*/  SEL R61, R42, R61, P0 ;  /* 0x0000003d2a3d7207 */ /* 0x000fe40000000000 */
[----:B------:R-:W-:Y:S01]  /*1eba0*/  SEL R69, R69, R30, P0 ;  /* 0x0000001e45457207 */ /* 0x000fe20000000000 */
[----:B------:R-:W4:Y:S01]  /*1ebb0*/  SHFL.IDX PT, R42, R41, R0, 0x1c1f ;  /* 0x001c1f00292a7589 */ /* 0x000f2200000e0000 */
[----:B------:R-:W-:Y:S02]  /*1ebc0*/  SEL R73, R34, R73, P0 ;  /* 0x0000004922497207 */ /* 0x000fe40000000000 */
[----:B------:R-:W-:Y:S01]  /*1ebd0*/  SEL R75, R77, R44, P0 ;  /* 0x0000002c4d4b7207 */ /* 0x000fe20000000000 */
[----:B------:R-:W1:Y:S01]  /*1ebe0*/  SHFL.IDX PT, R30, R29, R0, 0x1c1f ;  /* 0x001c1f001d1e7589 */ /* 0x000e6200000e0000 */
[----:B------:R-:W-:-:S02]  /*1ebf0*/  SEL R77, R44, R77, P0 ;  /* 0x0000004d2c4d7207 */ /* 0x000fc40000000000 */
[----:B0-----:R-:W-:Y:S01]  /*1ec00*/  SEL R8, R10, R7, P0 ;  /* 0x000000070a087207 */ /* 0x001fe20000000000 */
[----:B------:R-:W0:Y:S01]  /*1ec10*/  SHFL.IDX PT, R34, R33, R0, 0x1c1f ;  /* 0x001c1f0021227589 */ /* 0x000e2200000e0000 */
[----:B------:R-:W-:Y:S02]  /*1ec20*/  SEL R24, R26, R27, P0 ;  /* 0x0000001b1a187207 */ /* 0x000fe40000000000 */
[----:B------:R-:W-:Y:S01]  /*1ec30*/  SEL R4, R6, R3, P0 ;  /* 0x0000000306047207 */ /* 0x000fe20000000000 */
[----:B------:R-:W-:Y:S01]  /*1ec40*/  SHFL.IDX PT, R45, R45, R0, 0x1c1f ;  /* 0x001c1f002d2d7589 */ /* 0x000fe200000e0000 */
[----:B------:R-:W-:Y:S02]  /*1ec50*/  SEL R10, R7, R10, P0 ;  /* 0x0000000a070a7207 */ /* 0x000fe40000000000 */
[----:B------:R-:W-:Y:S01]  /*1ec60*/  SEL R26, R27, R26, P0 ;  /* 0x0000001a1b1a7207 */ /* 0x000fe20000000000 */
[----:B------:R-:W-:Y:S01]  /*1ec70*/  SHFL.IDX PT, R51, R51, R0, 0x1c1f ;  /* 0x001c1f0033337589 */ /* 0x000fe200000e0000 */
[----:B--2---:R-:W-:-:S02]  /*1ec80*/  SEL R36, R38, R39, P0 ;  /* 0x0000002726247207 */ /* 0x004fc40000000000 */
[----:B------:R-:W-:Y:S01]  /*1ec90*/  SEL R38, R39, R38, P0 ;  /* 0x0000002627267207 */ /* 0x000fe20000000000 */
[----:B------:R-:W-:Y:S01]  /*1eca0*/  SHFL.IDX PT, R55, R55, R0, 0x1c1f ;  /* 0x001c1f0037377589 */ /* 0x000fe200000e0000 */
[----:B---3--:R-:W-:Y:S02]  /*1ecb0*/  SEL R12, R9, R20, P0 ;  /* 0x00000014090c7207 */ /* 0x008fe40000000000 */
[----:B------:R-:W-:Y:S01]  /*1ecc0*/  SEL R14, R20, R9, P0 ;  /* 0x00000009140e7207 */ /* 0x000fe20000000000 */
[----:B------:R-:W-:Y:S01]  /*1ecd0*/  SHFL.IDX PT, R59, R59, R0, 0x1c1f ;  /* 0x001c1f003b3b7589 */ /* 0x000fe200000e0000 */
[----:B----4-:R-:W-:Y:S02]  /*1ece0*/  SEL R40, R42, R43, P0 ;  /* 0x0000002b2a287207 */ /* 0x010fe40000000000 */
[----:B------:R-:W-:Y:S01]  /*1ecf0*/  SEL R6, R3, R6, P0 ;  /* 0x0000000603067207 */ /* 0x000fe20000000000 */
[----:B------:R-:W-:Y:S01]  /*1ed00*/  SHFL.IDX PT, R63, R63, R0, 0x1c1f ;  /* 0x001c1f003f3f7589 */ /* 0x000fe200000e0000 */
[----:B-1----:R-:W-:-:S02]  /*1ed10*/  SEL R28, R30, R31, P0 ;  /* 0x0000001f1e1c7207 */ /* 0x002fc40000000000 */
[----:B------:R-:W-:Y:S01]  /*1ed20*/  SEL R30, R31, R30, P0 ;  /* 0x0000001e1f1e7207 */ /* 0x000fe20000000000 */
[----:B------:R-:W-:Y:S01]  /*1ed30*/  SHFL.IDX PT, R67, R67, R0, 0x1c1f ;  /* 0x001c1f0043437589 */ /* 0x000fe200000e0000 */
[----:B0-----:R-:W-:Y:S02]  /*1ed40*/  SEL R32, R34, R35, P0 ;  /* 0x0000002322207207 */ /* 0x001fe40000000000 */
[----:B------:R-:W-:Y:S01]  /*1ed50*/  SEL R34, R35, R34, P0 ;  /* 0x0000002223227207 */ /* 0x000fe20000000000 */
[----:B------:R-:W-:Y:S01]  /*1ed60*/  SHFL.IDX PT, R71, R71, R0, 0x1c1f ;  /* 0x001c1f0047477589 */ /* 0x000fe200000e0000 */
[----:B------:R-:W-:-:S03]  /*1ed70*/  SEL R42, R43, R42, P0 ;  /* 0x0000002a2b2a7207 */ /* 0x000fc60000000000 */
[----:B------:R0:W1:Y:S04]  /*1ed80*/  SHFL.IDX PT, R44, R49, R2, 0x1c1f ;  /* 0x001c1f02312c7589 */ /* 0x00006800000e0000 */
[----:B------:R-:W2:Y:S04]  /*1ed90*/  SHFL.IDX PT, R48, R53, R2, 0x1c1f ;  /* 0x001c1f0235307589 */ /* 0x000ea800000e0000 */
[----:B------:R-:W3:Y:S01]  /*1eda0*/  SHFL.IDX PT, R50, R57, R2, 0x1c1f ;  /* 0x001c1f0239327589 */ /* 0x000ee200000e0000 */
[----:B0-----:R-:W-:-:S03]  /*1edb0*/  IMAD.MOV.U32 R49, RZ, RZ, RZ ;  /* 0x000000ffff317224 */ /* 0x001fc600078e00ff */
[----:B------:R-:W0:Y:S04]  /*1edc0*/  SHFL.IDX PT, R52, R61, R2, 0x1c1f ;  /* 0x001c1f023d347589 */ /* 0x000e2800000e0000 */
[----:B------:R-:W4:Y:S04]  /*1edd0*/  SHFL.IDX PT, R54, R65, R2, 0x1c1f ;  /* 0x001c1f0241367589 */ /* 0x000f2800000e0000 */
[----:B------:R-:W4:Y:S04]  /*1ede0*/  SHFL.IDX PT, R56, R69, R2, 0x1c1f ;  /* 0x001c1f0245387589 */ /* 0x000f2800000e0000 */
[----:B------:R-:W4:Y:S01]  /*1edf0*/  SHFL.IDX PT, R58, R73, R2, 0x1c1f ;  /* 0x001c1f02493a7589 */ /* 0x000f2200000e0000 */
[----:B-1----:R-:W-:-:S02]  /*1ee00*/  SEL R5, R45, R44, P0 ;  /* 0x0000002c2d057207 */ /* 0x002fc40000000000 */
[----:B------:R-:W-:Y:S01]  /*1ee10*/  SEL R7, R44, R45, P0 ;  /* 0x0000002d2c077207 */ /* 0x000fe20000000000 */
[----:B------:R1:W1:Y:S01]  /*1ee20*/  SHFL.IDX PT, R75, R75, R0, 0x1c1f ;  /* 0x001c1f004b4b7589 */ /* 0x00026200000e0000 */
[----:B--2---:R-:W-:Y:S02]  /*1ee30*/  SEL R9, R51, R48, P0 ;  /* 0x0000003033097207 */ /* 0x004fe40000000000 */
[----:B------:R-:W-:Y:S01]  /*1ee40*/  SEL R11, R48, R51, P0 ;  /* 0x00000033300b7207 */ /* 0x000fe20000000000 */
[----:B------:R2:W1:Y:S01]  /*1ee50*/  SHFL.IDX PT, R60, R77, R2, 0x1c1f ;  /* 0x001c1f024d3c7589 */ /* 0x00046200000e0000 */
[----:B---3--:R-:W-:Y:S02]  /*1ee60*/  SEL R13, R55, R50, P0 ;  /* 0x00000032370d7207 */ /* 0x008fe40000000000 */
[----:B------:R-:W-:Y:S02]  /*1ee70*/  SEL R15, R50, R55, P0 ;  /* 0x00000037320f7207 */ /* 0x000fe40000000000 */
[----:B0-----:R-:W-:-:S02]  /*1ee80*/  SEL R25, R59, R52, P0 ;  /* 0x000000343b197207 */ /* 0x001fc40000000000 */
[----:B------:R-:W-:Y:S02]  /*1ee90*/  SEL R27, R52, R59, P0 ;  /* 0x0000003b341b7207 */ /* 0x000fe40000000000 */
[----:B----4-:R-:W-:Y:S02]  /*1eea0*/  SEL R29, R63, R54, P0 ;  /* 0x000000363f1d7207 */ /* 0x010fe40000000000 */
[----:B------:R-:W-:Y:S02]  /*1eeb0*/  SEL R31, R54, R63, P0 ;  /* 0x0000003f361f7207 */ /* 0x000fe40000000000 */
[----:B------:R-:W-:Y:S02]  /*1eec0*/  SEL R33, R67, R56, P0 ;  /* 0x0000003843217207 */ /* 0x000fe40000000000 */
[----:B------:R-:W-:Y:S02]  /*1eed0*/  SEL R35, R56, R67, P0 ;  /* 0x0000004338237207 */ /* 0x000fe40000000000 */
[----:B------:R-:W-:-:S02]  /*1eee0*/  SEL R37, R71, R58, P0 ;  /* 0x0000003a47257207 */ /* 0x000fc40000000000 */
[----:B--2---:R-:W-:-:S07]  /*1eef0*/  SEL R39, R58, R71, P0 ;  /* 0x000000473a277207 */ /* 0x004fce0000000000 */
.L_x_849:
[----:B------:R-:W-:Y:S05]  /*1ef00*/  WARPSYNC.ALL ;  /* 0x0000000000007948 */ /* 0x000fea0003800000 */
[----:B------:R-:W-:Y:S01]  /*1ef10*/  BAR.SYNC.DEFER_BLOCKING 0x1, 0x100 ;  /* 0x0044000000007b1d */ /* 0x000fe20000010000 */
[----:B-1----:R-:W-:-:S05]  /*1ef20*/  SEL R41, R75, R60, P0 ;  /* 0x0000003c4b297207 */ /* 0x002fca0000000000 */
[----:B------:R-:W-:Y:S01]  /*1ef30*/  ULDC.64 UR4, c[0x0][0xc00] ;  /* 0x0003000000047ab9 */ /* 0x000fe20000000a00 */
[----:B------:R-:W-:Y:S01]  /*1ef40*/  SEL R43, R60, R75, P0 ;  /* 0x0000004b3c2b7207 */ /* 0x000fe20000000000 */
[----:B------:R-:W2:Y:S01]  /*1ef50*/  LDL R20, [R1+0x4] ;  /* 0x0000040001147983 */ /* 0x000ea20000100800 */
[----:B------:R-:W-:Y:S01]  /*1ef60*/  ISETP.NE.U32.AND P1, PT, RZ, UR4, PT ;  /* 0x00000004ff007c0c */ /* 0x000fe2000bf25070 */
[----:B------:R-:W0:Y:S01]  /*1ef70*/  LDC R51, c[0x0][0xbe8] ;  /* 0x0002fa00ff337b82 */ /* 0x000e220000000800 */
[----:B------:R-:W-:Y:S02]  /*1ef80*/  IADD3 R2, P2, R214, UR4, RZ ;  /* 0x00000004d6027c10 */ /* 0x000fe4000ff5e0ff */
[----:B------:R-:W-:Y:S02]  /*1ef90*/  ISETP.NE.AND.EX P1, PT, RZ, UR5, PT, P1 ;  /* 0x00000005ff007c0c */ /* 0x000fe4000bf25310 */
[----:B------:R-:W-:Y:S01]  /*1efa0*/  IADD3.X R3, R215, UR5, RZ, P2, !PT ;  /* 0x00000005d7037c10 */ /* 0x000fe200097fe4ff */
[----:B------:R-:W-:-:S02]  /*1efb0*/  ULDC.64 UR4, c[0x0][0xc08] ;  /* 0x0003020000047ab9 */ /* 0x000fc40000000a00 */
[----:B------:R-:W-:Y:S01]  /*1efc0*/  ISETP.NE.U32.AND P0, PT, RZ, UR4, PT ;  /* 0x00000004ff007c0c */ /* 0x000fe2000bf05070 */
[----:B------:R1:W-:Y:S04]  /*1efd0*/  STSM.16.M88.4 [R78], R4 ;  /* 0x000000044e007844 */ /* 0x0003e80000000200 */
[----:B------:R-:W-:Y:S04]  /*1efe0*/  STSM.16.M88.4 [R76], R8 ;  /* 0x000000084c007844 */ /* 0x000fe80000000200 */
[----:B------:R2:W-:Y:S04]  /*1eff0*/  STSM.16.M88.4 [R74], R12 ;  /* 0x0000000c4a007844 */ /* 0x0005e80000000200 */
[----:B------:R3:W-:Y:S04]  /*1f000*/  STSM.16.M88.4 [R72], R24 ;  /* 0x0000001848007844 */ /* 0x0007e80000000200 */
[----:B------:R3:W-:Y:S04]  /*1f010*/  STSM.16.M88.4 [R70], R28 ;  /* 0x0000001c46007844 */ /* 0x0007e80000000200 */
[----:B------:R3:W-:Y:S04]  /*1f020*/  STSM.16.M88.4 [R66], R32 ;  /* 0x0000002042007844 */ /* 0x0007e80000000200 */
[----:B------:R3:W-:Y:S01]  /*1f030*/  STSM.16.M88.4 [R64], R36 ;  /* 0x0000002440007844 */ /* 0x0007e20000000200 */
[----:B------:R-:W-:-:S03]  /*1f040*/  ISETP.NE.AND.EX P0, PT, RZ, UR5, PT, P0 ;  /* 0x00000005ff007c0c */ /* 0x000fc6000bf05300 */
[----:B------:R3:W-:Y:S01]  /*1f050*/  STSM.16.M88.4 [R62], R40 ;  /* 0x000000283e007844 */ /* 0x0007e20000000200 */
[----:B------:R-:W-:Y:S09]  /*1f060*/  BAR.SYNC.DEFER_BLOCKING 0x1, 0x100 ;  /* 0x0044000000007b1d */ /* 0x000ff20000010000 */
[----:B------:R-:W-:Y:S01]  /*1f070*/  @P0 IADD3 R214, P3, R214, UR4, RZ ;  /* 0x00000004d6d60c10 */ /* 0x000fe2000ff7e0ff */
[----:B------:R-:W-:-:S02]  /*1f080*/  ULDC UR4, c[0x0][0xa88] ;  /* 0x0002a20000047ab9 */ /* 0x000fc40000000800 */
[----:B------:R-:W-:Y:S02]  /*1f090*/  MOV R0, UR4 ;  /* 0x0000000400007c02 */ /* 0x000fe40008000f00 */
[----:B------:R-:W-:Y:S01]  /*1f0a0*/  @P0 IADD3.X R215, R215, UR5, RZ, P3, !PT ;  /* 0x00000005d7d70c10 */ /* 0x000fe20009ffe4ff */
[----:B------:R3:W5:Y:S01]  /*1f0b0*/  @P1 LDG.E R49, desc[UR54][R2.64] ;  /* 0x0000003602311981 */ /* 0x000762000c1e1900 */
[----:B0-----:R-:W-:-:S03]  /*1f0c0*/  ISETP.NE.AND P2, PT, R51, 0x1, PT ;  /* 0x000000013300780c */ /* 0x001fc60003f45270 */
[----:B------:R3:W5:Y:S10]  /*1f0d0*/  @P0 LDG.E R0, desc[UR54][R214.64] ;  /* 0x00000036d6000981 */ /* 0x000774000c1e1900 */
[----:B-1----:R-:W0:Y:S08]  /*1f0e0*/  @P2 LDC R4, c[0x0][0xbec] ;  /* 0x0002fb00ff042b82 */ /* 0x002e300000000800 */
[----:B------:R-:W1:Y:S01]  /*1f0f0*/  @P2 LDC R5, c[0x0][0xbf0] ;  /* 0x0002fc00ff052b82 */ /* 0x000e620000000800 */
[----:B--2---:R-:W-:Y:S01]  /*1f100*/  IMAD R13, R217, 0x80, R20 ;  /* 0x00000080d90d7824 */ /* 0x004fe200078e0214 */
[----:B01-3--:R-:W-:Y:S06]  /*1f110*/  @P0 BRA `(.L_x_640) ;  /* 0x0000000000100947 */ /* 0x00bfec0003800000 */
[----:B------:R-:W-:Y:S05]  /*1f120*/  @!P1 BRA `(.L_x_640) ;  /* 0x00000000000c9947 */ /* 0x000fea0003800000 */
[----:B------:R-:W2:Y:S04]  /*1f130*/  LDG.E R7, desc[UR54][R2.64] ;  /* 0x0000003602077981 */ /* 0x000ea8000c1e1900 */
[----:B-----5:R-:W2:Y:S02]  /*1f140*/  LDG.E R0, desc[UR54][R2.64+0x4] ;  /* 0x0000043602007981 */ /* 0x020ea4000c1e1900 */
[----:B--2---:R-:W-:-:S07]  /*1f150*/  IMAD.IADD R0, R0, 0x1, -R7 ;  /* 0x0000000100007824 */ /* 0x004fce00078e0a07 */
.L_x_640:
[----:B------:R-:W-:Y:S01]  /*1f160*/  @P2 IMAD.HI.U32 R2, R13, R4, RZ ;  /* 0x000000040d022227 */ /* 0x000fe200078e00ff */
[----:B------:R-:W-:Y:S01]  /*1f170*/  SHF.R.S32.HI R48, RZ, 0x1f, R213 ;  /* 0x0000001fff307819 */ /* 0x000fe200000114d5 */
[----:B------:R-:W-:Y:S01]  /*1f180*/  ULDC.64 UR4, c[0x0][0xb90] ;  /* 0x0002e40000047ab9 */ /* 0x000fe20000000a00 */
[----:B-----5:R-:W-:Y:S01]  /*1f190*/  SHF.R.S32.HI R3, RZ, 0x1f, R49 ;  /* 0x0000001fff037819 */ /* 0x020fe20000011431 */
[----:B------:R-:W-:Y:S01]  /*1f1a0*/  IMAD.MOV.U32 R7, RZ, RZ, R13 ;  /* 0x000000ffff077224 */ /* 0x000fe200078e000d */
[----:B------:R-:W-:Y:S01]  /*1f1b0*/  @P2 SHF.R.U32.HI R7, RZ, R5, R2 ;  /* 0x00000005ff072219 */ /* 0x000fe20000011602 */
[----:B------:R-:W-:Y:S01]  /*1f1c0*/  IMAD R6, R48, UR4, RZ ;  /* 0x0000000430067c24 */ /* 0x000fe2000f8e02ff */
[----:B------:R-:W-:Y:S01]  /*1f1d0*/  MOV R2, R49 ;  /* 0x0000003100027202 */ /* 0x000fe20000000f00 */
[----:B------:R-:W-:Y:S01]  /*1f1e0*/  IMAD R11, R221, 0x40, R202 ;  /* 0x00000040dd0b7824 */ /* 0x000fe200078e02ca */
[----:B------:R-:W-:Y:S01]  /*1f1f0*/  SEL R216, R216, RZ, !P1 ;  /* 0x000000ffd8d87207 */ /* 0x000fe20004800000 */
[C---:B------:R-:W-:Y:S01]  /*1f200*/  IMAD R9, R213.reuse, UR5, R6 ;  /* 0x00000005d5097c24 */ /* 0x040fe2000f8e0206 */
[----:B------:R-:W-:Y:S01]  /*1f210*/  SEL R53, R210, RZ, !P1 ;  /* 0x000000ffd2357207 */ /* 0x000fe20004800000 */
[----:B------:R-:W-:Y:S01]  /*1f220*/  IMAD.WIDE.U32 R4, R213, UR4, R2 ;  /* 0x00000004d5047c25 */ /* 0x000fe2000f8e0002 */
[----:B------:R-:W-:Y:S01]  /*1f230*/  ULDC.64 UR4, c[0x0][0xb98] ;  /* 0x0002e60000047ab9 */ /* 0x000fe20000000a00 */
[----:B------:R-:W0:Y:S02]  /*1f240*/  @P2 LDC R57, c[0x0][0xbec] ;  /* 0x0002fb00ff392b82 */ /* 0x000e240000000800 */
[----:B------:R-:W-:-:S02]  /*1f250*/  IMAD.MOV R2, RZ, RZ, -R7 ;  /* 0x000000ffff027224 */ /* 0x000fc400078e0a07 */
[----:B------:R-:W-:Y:S02]  /*1f260*/  IMAD.IADD R5, R5, 0x1, R9 ;  /* 0x0000000105057824 */ /* 0x000fe400078e0209 */
[----:B------:R-:W-:Y:S02]  /*1f270*/  IMAD R9, R51, R2, R13 ;  /* 0x0000000233097224 */ /* 0x000fe400078e020d */
[----:B------:R-:W-:Y:S02]  /*1f280*/  IMAD R2, R216, UR4, RZ ;  /* 0x00000004d8027c24 */ /* 0x000fe4000f8e02ff */
[----:B------:R-:W-:-:S04]  /*1f290*/  IMAD.WIDE.U32 R4, R53, UR4, R4 ;  /* 0x0000000435047c25 */ /* 0x000fc8000f8e0004 */
[----:B------:R-:W-:Y:S01]  /*1f2a0*/  IMAD.WIDE R46, R11, 0x2, R46 ;  /* 0x000000020b2e7825 */ /* 0x000fe200078e022e */
[----:B------:R-:W-:Y:S02]  /*1f2b0*/  SHF.R.S32.HI R11, RZ, 0x1f, R7 ;  /* 0x0000001fff0b7819 */ /* 0x000fe40000011407 */
[----:B------:R-:W-:Y:S01]  /*1f2c0*/  IADD3 R4, P1, R7, R4, RZ ;  /* 0x0000000407047210 */ /* 0x000fe20007f3e0ff */
[----:B------:R-:W-:Y:S01]  /*1f2d0*/  IMAD R6, R53, UR5, R2 ;  /* 0x0000000535067c24 */ /* 0x000fe2000f8e0202 */
[----:B------:R-:W-:Y:S01]  /*1f2e0*/  SHF.R.S32.HI R2, RZ, 0x1f, R9 ;  /* 0x0000001fff027819 */ /* 0x000fe20000011409 */
[----:B------:R-:W-:Y:S01]  /*1f2f0*/  ULDC.64 UR4, c[0x0][0xb88] ;  /* 0x0002e20000047ab9 */ /* 0x000fe20000000a00 */
[----:B------:R-:W-:Y:S01]  /*1f300*/  IADD3 R7, P0, R46, 0x1000, RZ ;  /* 0x000010002e077810 */ /* 0x000fe20007f1e0ff */
[----:B------:R-:W-:Y:S01]  /*1f310*/  IMAD R55, R0, R51, RZ ;  /* 0x0000003300377224 */ /* 0x000fe200078e02ff */
[----:B------:R-:W-:Y:S01]  /*1f320*/  IADD3.X R5, R11, R5, R6, P1, !PT ;  /* 0x000000050b057210 */ /* 0x000fe20000ffe406 */
[----:B------:R-:W-:Y:S01]  /*1f330*/  IMAD R2, R2, UR4, RZ ;  /* 0x0000000402027c24 */ /* 0x000fe2000f8e02ff */
[C---:B------:R-:W-:Y:S01]  /*1f340*/  IADD3 R29, P3, R46.reuse, 0x4000, RZ ;  /* 0x000040002e1d7810 */ /* 0x040fe20007f7e0ff */
[----:B------:R-:W-:Y:S01]  /*1f350*/  IMAD R6, R217, 0x80, R235 ;  /* 0x00000080d9067824 */ /* 0x000fe200078e02eb */
[----:B------:R-:W-:Y:S01]  /*1f360*/  IADD3 R13, P4, R46, 0x2000, RZ ;  /* 0x000020002e0d7810 */ /* 0x000fe20007f9e0ff */
[----:B------:R-:W-:Y:S01]  /*1f370*/  IMAD R11, R9, UR5, R2 ;  /* 0x00000005090b7c24 */ /* 0x000fe2000f8e0202 */
[----:B------:R-:W-:Y:S01]  /*1f380*/  LOP3.LUT R28, R29, 0x380, RZ, 0xc0, !PT ;  /* 0x000003801d1c7812 */ /* 0x000fe200078ec0ff */
[----:B------:R-:W-:Y:S01]  /*1f390*/  IMAD.WIDE.U32 R4, R9, UR4, R4 ;  /* 0x0000000409047c25 */ /* 0x000fe2000f8e0004 */
[----:B------:R-:W-:Y:S01]  /*1f3a0*/  ULDC.64 UR4, c[0x0][0xb50] ;  /* 0x0002d40000047ab9 */ /* 0x000fe20000000a00 */
[----:B------:R-:W-:-:S02]  /*1f3b0*/  LOP3.LUT R12, R13, 0x380, RZ, 0xc0, !PT ;  /* 0x000003800d0c7812 */ /* 0x000fc400078ec0ff */
[----:B------:R-:W-:Y:S01]  /*1f3c0*/  IMAD.X R9, RZ, RZ, R47, P0 ;  /* 0x000000ffff097224 */ /* 0x000fe200000e062f */
[----:B------:R-:W-:Y:S01]  /*1f3d0*/  IADD3 R5, R5, R11, RZ ;  /* 0x0000000b05057210 */ /* 0x000fe20007ffe0ff */
[----:B------:R-:W-:Y:S01]  /*1f3e0*/  VIADD R0, R6, 0x8 ;  /* 0x0000000806007836 */ /* 0x000fe20000000000 */
[C---:B------:R-:W-:Y:S02]  /*1f3f0*/  LEA R2, P1, R4.reuse, UR4, 0x2 ;  /* 0x0000000404027c11 */ /* 0x040fe4000f8210ff */
[----:B------:R-:W-:Y:S02]  /*1f400*/  LOP3.LUT P0, RZ, R225, 0x3, RZ, 0xc0, !PT ;  /* 0x00000003e1ff7812 */ /* 0x000fe4000780c0ff */
[----:B------:R-:W-:Y:S01]  /*1f410*/  LEA.HI.X R4, R4, UR5, R5, 0x2, P1 ;  /* 0x0000000504047c11 */ /* 0x000fe200088f1405 */
[----:B------:R-:W-:Y:S01]  /*1f420*/  SHFL.IDX PT, R20, R2, RZ, 0x1c1f ;  /* 0x001c1fff02147589 */ /* 0x000fe200000e0000 */
[----:B------:R-:W-:Y:S01]  /*1f430*/  IADD3 R25, P1, R46, 0x3000, RZ ;  /* 0x000030002e197810 */ /* 0x000fe20007f3e0ff */
[----:B------:R-:W-:Y:S01]  /*1f440*/  ULDC.64 UR4, c[0x0][0xaa0] ;  /* 0x0002a80000047ab9 */ /* 0x000fe20000000a00 */
[----:B------:R-:W-:Y:S01]  /*1f450*/  SHF.R.U64 R28, R28, 0x3, RZ ;  /* 0x000000031c1c7819 */ /* 0x000fe200000012ff */
[----:B------:R-:W1:Y:S01]  /*1f460*/  SHFL.IDX PT, R21, R4, RZ, 0x1c1f ;  /* 0x001c1fff04157589 */ /* 0x000e6200000e0000 */
[----:B------:R-:W-:-:S02]  /*1f470*/  LOP3.LUT R24, R25, 0x380, RZ, 0xc0, !PT ;  /* 0x0000038019187812 */ /* 0x000fc400078ec0ff */
[----:B------:R-:W-:Y:S01]  /*1f480*/  LOP3.LUT R28, R28, R29, RZ, 0x3c, !PT ;  /* 0x0000001d1c1c7212 */ /* 0x000fe200078e3cff */
[----:B------:R-:W-:Y:S01]  /*1f490*/  SHFL.IDX PT, R44, R2, 0x1, 0x1c1f ;  /* 0x003c1f00022c7f89 */ /* 0x000fe200000e0000 */
[----:B------:R-:W-:Y:S01]  /*1f4a0*/  SHF.R.U64 R24, R24, 0x3, RZ ;  /* 0x0000000318187819 */ /* 0x000fe200000012ff */
[--C-:B------:R-:W-:Y:S01]  /*1f4b0*/  IMAD.X R29, RZ, RZ, R47.reuse, P3 ;  /* 0x000000ffff1d7224 */ /* 0x100fe200018e062f */
[----:B------:R-:W-:Y:S01]  /*1f4c0*/  IADD3 R5, P3, R46, 0x7000, RZ ;  /* 0x000070002e057810 */ /* 0x000fe20007f7e0ff */
[----:B------:R-:W2:Y:S01]  /*1f4d0*/  SHFL.IDX PT, R45, R4, 0x1, 0x1c1f ;  /* 0x003c1f00042d7f89 */ /* 0x000ea200000e0000 */
[----:B------:R-:W-:Y:S02]  /*1f4e0*/  LOP3.LUT R24, R24, R25, RZ, 0x3c, !PT ;  /* 0x0000001918187212 */ /* 0x000fe400078e3cff */
[----:B------:R-:W-:Y:S01]  /*1f4f0*/  IADD3.X R25, RZ, R47, RZ, P1, !PT ;  /* 0x0000002fff197210 */ /* 0x000fe20000ffe4ff */
[----:B------:R-:W-:Y:S01]  /*1f500*/  IMAD.X R41, RZ, RZ, R47, P3 ;  /* 0x000000ffff297224 */ /* 0x000fe200018e062f */
[----:B------:R-:W-:-:S02]  /*1f510*/  ISETP.GE.OR P1, PT, R6, R55, P0 ;  /* 0x000000370600720c */ /* 0x000fc40000726670 */
[----:B------:R-:W-:Y:S02]  /*1f520*/  ISETP.GE.OR P0, PT, R0, R55, P0 ;  /* 0x000000370000720c */ /* 0x000fe40000706670 */
[----:B------:R-:W-:Y:S02]  /*1f530*/  LOP3.LUT R0, R5, 0x380, RZ, 0xc0, !PT ;  /* 0x0000038005007812 */ /* 0x000fe400078ec0ff */
[----:B------:R-:W-:Y:S02]  /*1f540*/  SHF.R.U64 R12, R12, 0x3, RZ ;  /* 0x000000030c0c7819 */ /* 0x000fe400000012ff */
[----:B------:R-:W-:Y:S02]  /*1f550*/  SHF.R.U64 R0, R0, 0x3, RZ ;  /* 0x0000000300007819 */ /* 0x000fe400000012ff */
[----:B------:R-:W-:Y:S02]  /*1f560*/  LOP3.LUT R8, R7, 0x380, RZ, 0xc0, !PT ;  /* 0x0000038007087812 */ /* 0x000fe400078ec0ff */
[----:B------:R-:W-:Y:S01]  /*1f570*/  LOP3.LUT R40, R0, R5, RZ, 0x3c, !PT ;  /* 0x0000000500287212 */ /* 0x000fe200078e3cff */
[----:B-1----:R1:W-:Y:S01]  /*1f580*/  @!P1 ST.E desc[UR54][R20.64], R88 ;  /* 0x0000005814009985 */ /* 0x0023e2000c101936 */
[----:B------:R-:W-:Y:S01]  /*1f590*/  IMAD R0, R3, UR4, RZ ;  /* 0x0000000403007c24 */ /* 0x000fe2000f8e02ff */
[----:B------:R-:W-:-:S02]  /*1f5a0*/  LOP3.LUT R12, R12, R13, RZ, 0x3c, !PT ;  /* 0x0000000d0c0c7212 */ /* 0x000fc400078e3cff */
[----:B------:R-:W-:Y:S01]  /*1f5b0*/  IADD3 R33, P5, R46, 0x5000, RZ ;  /* 0x000050002e217810 */ /* 0x000fe20007fbe0ff */
[----:B--2---:R2:W-:Y:S01]  /*1f5c0*/  @!P0 ST.E desc[UR54][R44.64], R89 ;  /* 0x000000592c008985 */ /* 0x0045e2000c101936 */
[----:B------:R-:W-:Y:S01]  /*1f5d0*/  IMAD.WIDE.U32 R2, R49, UR4, RZ ;  /* 0x0000000431027c25 */ /* 0x000fe2000f8e00ff */
[----:B------:R-:W-:Y:S02]  /*1f5e0*/  SHF.R.U64 R8, R8, 0x3, RZ ;  /* 0x0000000308087819 */ /* 0x000fe400000012ff */
[----:B------:R-:W-:Y:S01]  /*1f5f0*/  LOP3.LUT R32, R33, 0x380, RZ, 0xc0, !PT ;  /* 0x0000038021207812 */ /* 0x000fe200078ec0ff */
[----:B------:R-:W-:Y:S01]  /*1f600*/  IMAD.X R13, RZ, RZ, R47, P4 ;  /* 0x000000ffff0d7224 */ /* 0x000fe200020e062f */
[----:B------:R-:W-:Y:S01]  /*1f610*/  IADD3 R37, P4, R46, 0x6000, RZ ;  /* 0x000060002e257810 */ /* 0x000fe20007f9e0ff */
[----:B-1----:R-:W-:Y:S01]  /*1f620*/  IMAD R21, R49, UR5, R0 ;  /* 0x0000000531157c24 */ /* 0x002fe2000f8e0200 */
[----:B------:R-:W-:Y:S01]  /*1f630*/  ULDC.64 UR4, c[0x0][0xae8] ;  /* 0x0002ba0000047ab9 */ /* 0x000fe20000000a00 */
[----:B--2---:R-:W1:Y:S01]  /*1f640*/  @P2 LDC R45, c[0x0][0xbf0] ;  /* 0x0002fc00ff2d2b82 */ /* 0x004e620000000800 */
[----:B------:R-:W-:Y:S01]  /*1f650*/  IMAD R0, R212, 0x20, R221 ;  /* 0x00000020d4007824 */ /* 0x000fe200078e02dd */
[----:B------:R-:W-:Y:S01]  /*1f660*/  LOP3.LUT R36, R37, 0x380, RZ, 0xc0, !PT ;  /* 0x0000038025247812 */ /* 0x000fe200078ec0ff */
[----:B------:R-:W-:Y:S01]  /*1f670*/  IMAD.IADD R3, R3, 0x1, R21 ;  /* 0x0000000103037824 */ /* 0x000fe200078e0215 */
[----:B------:R-:W-:Y:S01]  /*1f680*/  LOP3.LUT R8, R8, R7, RZ, 0x3c, !PT ;  /* 0x0000000708087212 */ /* 0x000fe200078e3cff */
[----:B------:R-:W-:Y:S01]  /*1f690*/  IMAD R20, R48, UR4, RZ ;  /* 0x0000000430147c24 */ /* 0x000fe2000f8e02ff */
[----:B------:R-:W-:Y:S01]  /*1f6a0*/  LEA R44, R217, R0, 0x7 ;  /* 0x00000000d92c7211 */ /* 0x000fe200078e38ff */
[C---:B------:R-:W-:Y:S01]  /*1f6b0*/  IMAD.WIDE.U32 R2, R213.reuse, UR4, R2 ;  /* 0x00000004d5027c25 */ /* 0x040fe2000f8e0002 */
[----:B------:R-:W-:Y:S01]  /*1f6c0*/  LOP3.LUT R7, R46, 0x380, RZ, 0xc0, !PT ;  /* 0x000003802e077812 */ /* 0x000fe200078ec0ff */
[----:B------:R-:W5:Y:S01]  /*1f6d0*/  LD.E.128 R12, desc[UR54][R12.64] ;  /* 0x000000360c0c7980 */ /* 0x000f62000c101d00 */
[----:B------:R-:W-:Y:S01]  /*1f6e0*/  SHF.R.U64 R32, R32, 0x3, RZ ;  /* 0x0000000320207819 */ /* 0x000fe200000012ff */
[----:B------:R-:W-:Y:S01]  /*1f6f0*/  IMAD R21, R213, UR5, R20 ;  /* 0x00000005d5157c24 */ /* 0x000fe2000f8e0214 */
[----:B------:R-:W-:Y:S01]  /*1f700*/  ULDC.64 UR4, c[0x0][0xaf0] ;  /* 0x0002bc0000047ab9 */ /* 0x000fe20000000a00 */
[----:B0-----:R-:W-:Y:S01]  /*1f710*/  @P2 IMAD.HI.U32 R0, R44, R57, RZ ;  /* 0x000000392c002227 */ /* 0x001fe200078e00ff */
[----:B------:R-:W-:Y:S01]  /*1f720*/  SHF.R.U64 R36, R36, 0x3, RZ ;  /* 0x0000000324247819 */ /* 0x000fe200000012ff */
[----:B------:R-:W5:Y:S01]  /*1f730*/  LD.E.128 R8, desc[UR54][R8.64] ;  /* 0x0000003608087980 */ /* 0x000f62000c101d00 */
[----:B------:R-:W-:Y:S01]  /*1f740*/  SHF.R.U64 R7, R7, 0x3, RZ ;  /* 0x0000000307077819 */ /* 0x000fe200000012ff */
[----:B------:R-:W-:Y:S01]  /*1f750*/  IMAD.IADD R3, R3, 0x1, R21 ;  /* 0x0000000103037824 */ /* 0x000fe200078e0215 */
[----:B------:R-:W-:Y:S01]  /*1f760*/  LOP3.LUT R32, R32, R33, RZ, 0x3c, !PT ;  /* 0x0000002120207212 */ /* 0x000fe200078e3cff */
[----:B------:R-:W-:Y:S01]  /*1f770*/  IMAD.MOV.U32 R21, RZ, RZ, R44 ;  /* 0x000000ffff157224 */ /* 0x000fe200078e002c */
[----:B------:R-:W-:Y:S01]  /*1f780*/  LOP3.LUT R36, R36, R37, RZ, 0x3c, !PT ;  /* 0x0000002524247212 */ /* 0x000fe200078e3cff */
[----:B------:R-:W-:Y:S01]  /*1f790*/  IMAD R20, R216, UR4, RZ ;  /* 0x00000004d8147c24 */ /* 0x000fe2000f8e02ff */
[----:B------:R-:W-:Y:S01]  /*1f7a0*/  IADD3.X R37, RZ, R47, RZ, P4, !PT ;  /* 0x0000002fff257210 */ /* 0x000fe200027fe4ff */
[----:B------:R-:W-:Y:S01]  /*1f7b0*/  IMAD.WIDE.U32 R2, R53, UR4, R2 ;  /* 0x0000000435027c25 */ /* 0x000fe2000f8e0002 */
[----:B-1----:R-:W-:Y:S01]  /*1f7c0*/  @P2 SHF.R.U32.HI R21, RZ, R45, R0 ;  /* 0x0000002dff152219 */ /* 0x002fe20000011600 */
[----:B------:R-:W5:Y:S01]  /*1f7d0*/  LD.E.128 R24, desc[UR54][R24.64] ;  /* 0x0000003618187980 */ /* 0x000f62000c101d00 */
[----:B------:R-:W-:Y:S01]  /*1f7e0*/  LOP3.LUT R46, R7, R46, RZ, 0x3c, !PT ;  /* 0x0000002e072e7212 */ /* 0x000fe200078e3cff */
[----:B------:R-:W-:Y:S01]  /*1f7f0*/  IMAD R45, R53, UR5, R20 ;  /* 0x00000005352d7c24 */ /* 0x000fe2000f8e0214 */
[----:B------:R-:W-:Y:S01]  /*1f800*/  SHF.R.S32.HI R0, RZ, 0x1f, R21 ;  /* 0x0000001fff007819 */ /* 0x000fe20000011415 */
[----:B------:R-:W-:Y:S01]  /*1f810*/  IMAD.X R33, RZ, RZ, R47, P5 ;  /* 0x000000ffff217224 */ /* 0x000fe200028e062f */
[----:B------:R-:W-:Y:S01]  /*1f820*/  ULDC.64 UR4, c[0x0][0xae0] ;  /* 0x0002b80000047ab9 */ /* 0x000fe20000000a00 */
[----:B------:R-:W-:Y:S01]  /*1f830*/  IMAD.MOV R20, RZ, RZ, -R21 ;  /* 0x000000ffff147224 */ /* 0x000fe200078e0a15 */
[----:B------:R-:W-:Y:S01]  /*1f840*/  IADD3 R3, R3, R45, RZ ;  /* 0x0000002d03037210 */ /* 0x000fe20007ffe0ff */
[----:B------:R-:W-:Y:S01]  /*1f850*/  IMAD R0, R0, UR4, RZ ;  /* 0x0000000400007c24 */ /* 0x000fe2000f8e02ff */
[----:B------:R0:W5:Y:S01]  /*1f860*/  LD.E.128 R4, desc[UR54][R46.64] ;  /* 0x000000362e047980 */ /* 0x000162000c101d00 */
[----:B------:R-:W-:-:S03]  /*1f870*/  IMAD R45, R51, R20, R44 ;  /* 0x00000014332d7224 */ /* 0x000fc600078e022c */
[----:B------:R-:W5:Y:S04]  /*1f880*/  LD.E.128 R28, desc[UR54][R28.64] ;  /* 0x000000361c1c7980 */ /* 0x000f68000c101d00 */
[----:B------:R-:W5:Y:S01]  /*1f890*/  LD.E.128 R32, desc[UR54][R32.64] ;  /* 0x0000003620207980 */ /* 0x000f62000c101d00 */
[----:B0-----:R-:W-:-:S03]  /*1f8a0*/  IMAD R47, R21, UR5, R0 ;  /* 0x00000005152f7c24 */ /* 0x001fc6000f8e0200 */
[----:B------:R-:W5:Y:S01]  /*1f8b0*/  LD.E.128 R36, desc[UR54][R36.64] ;  /* 0x0000003624247980 */ /* 0x000f62000c101d00 */
[----:B------:R-:W-:-:S03]  /*1f8c0*/  SHF.R.S32.HI R0, RZ, 0x1f, R45 ;  /* 0x0000001fff007819 */ /* 0x000fc6000001142d */
[----:B------:R-:W5:Y:S01]  /*1f8d0*/  LD.E.128 R40, desc[UR54][R40.64] ;  /* 0x0000003628287980 */ /* 0x000f62000c101d00 */
[----:B------:R-:W-:Y:S01]  /*1f8e0*/  IMAD.WIDE.U32 R2, R21, UR4, R2 ;  /* 0x0000000415027c25 */ /* 0x000fe2000f8e0002 */
[----:B------:R-:W-:Y:S01]  /*1f8f0*/  ULDC.64 UR4, c[0x0][0xad8] ;  /* 0x0002b60000047ab9 */ /* 0x000fe20000000a00 */
[----:B------:R-:W-:Y:S01]  /*1f900*/  @!PT LDS RZ, [RZ] ;  /* 0x00000000fffff984 */ /* 0x000fe20000000800 */
[----:B------:R-:W-:Y:S01]  /*1f910*/  @!PT LDS RZ, [RZ] ;  /* 0x00000000fffff984 */ /* 0x000fe20000000800 */
[----:B------:R-:W-:Y:S01]  /*1f920*/  @!PT LDS RZ, [RZ] ;  /* 0x00000000fffff984 */ /* 0x000fe20000000800 */
[----:B------:R-:W-:Y:S01]  /*1f930*/  @!PT LDS RZ, [RZ] ;  /* 0x00000000fffff984 */ /* 0x000fe20000000800 */
[----:B------:R0:W-:Y:S06]  /*1f940*/  MEMBAR.ALL.CTA ;  /* 0x0000000000007992 */ /* 0x0001ec0000008000 */
[----:B0-----:R-:W0:Y:S01]  /*1f950*/  FENCE.VIEW.ASYNC.S ;  /* 0x00000000000073c6 */ /* 0x001e220000000000 */
[----:B------:R-:W-:-:S02]  /*1f960*/  IMAD R46, R217, 0x80, R221 ;  /* 0x00000080d92e7824 */ /* 0x000fc400078e02dd */
[----:B------:R-:W-:Y:S02]  /*1f970*/  IMAD.IADD R3, R3, 0x1, R47 ;  /* 0x0000000103037824 */ /* 0x000fe400078e022f */
[----:B------:R-:W-:Y:S02]  /*1f980*/  IMAD R20, R0, UR4, RZ ;  /* 0x0000000400147c24 */ /* 0x000fe4000f8e02ff */
[C---:B------:R-:W-:Y:S02]  /*1f990*/  VIADD R0, R46.reuse, 0x20 ;  /* 0x000000202e007836 */ /* 0x040fe40000000000 */
[C---:B------:R-:W-:Y:S02]  /*1f9a0*/  IMAD R21, R45.reuse, UR5, R20 ;  /* 0x000000052d157c24 */ /* 0x040fe4000f8e0214 */
[----:B------:R-:W-:Y:S01]  /*1f9b0*/  IMAD.WIDE.U32 R2, R45, UR4, R2 ;  /* 0x000000042d027c25 */ /* 0x000fe2000f8e0002 */
[-C--:B------:R-:W-:Y:S01]  /*1f9c0*/  ISETP.GE.AND P2, PT, R46, R55.reuse, PT ;  /* 0x000000372e00720c */ /* 0x080fe20003f46270 */
[----:B------:R-:W-:Y:S01]  /*1f9d0*/  ULDC.64 UR4, c[0x0][0xa80] ;  /* 0x0002a00000047ab9 */ /* 0x000fe20000000a00 */
[----:B------:R-:W-:Y:S01]  /*1f9e0*/  ISETP.GE.AND P0, PT, R0, R55, PT ;  /* 0x000000370000720c */ /* 0x000fe20003f06270 */
[----:B------:R-:W-:Y:S01]  /*1f9f0*/  IMAD.IADD R3, R3, 0x1, R21 ;  /* 0x0000000103037824 */ /* 0x000fe200078e0215 */
[----:B------:R-:W-:-:S02]  /*1fa00*/  IADD3 R0, R16, 0x29820, RZ ;  /* 0x0002982010007810 */ /* 0x000fc40007ffe0ff */
[----:B------:R-:W-:Y:S01]  /*1fa10*/  LEA R44, P3, R2, UR4, 0x1 ;  /* 0x00000004022c7c11 */ /* 0x000fe2000f8608ff */
[----:B------:R-:W-:Y:S01]  /*1fa20*/  VIADD R20, R46, 0x40 ;  /* 0x000000402e147836 */ /* 0x000fe20000000000 */
[----:B------:R-:W-:Y:S02]  /*1fa30*/  PRMT R0, RZ, 0x654, R0 ;  /* 0x00000654ff007816 */ /* 0x000fe40000000000 */
[----:B------:R-:W-:Y:S01]  /*1fa40*/  LEA.HI.X R45, R2, UR5, R3, 0x1, P3 ;  /* 0x00000005022d7c11 */ /* 0x000fe200098f0c03 */
[----:B------:R-:W-:Y:S01]  /*1fa50*/  BSSY B1, `(.L_x_641) ;  /* 0x0000011000017945 */ /* 0x000fe20003800000 */
[----:B------:R-:W-:Y:S01]  /*1fa60*/  ISETP.GE.AND P1, PT, R20, R55, PT ;  /* 0x000000371400720c */ /* 0x000fe20003f26270 */
[----:B0-----:R0:W-:Y:S01]  /*1fa70*/  SYNCS.ARRIVE.TRANS64.RED.A1T0 RZ, [R0+URZ], RZ ;  /* 0x000000ff00ff79a7 */ /* 0x0011e2000810043f */
[----:B------:R1:W2:Y:S01]  /*1fa80*/  SHFL.IDX PT, R20, R44, RZ, 0x181f ;  /* 0x00181fff2c147589 */ /* 0x0002a200000e0000 */
[----:B------:R-:W-:Y:S02]  /*1fa90*/  SHF.R.S32.HI R50, RZ, 0x1f, R211 ;  /* 0x0000001fff327819 */ /* 0x000fe400000114d3 */
[----:B------:R-:W-:Y:S01]  /*1faa0*/  SHF.R.S32.HI R52, RZ, 0x1f, R202 ;  /* 0x0000001fff347819 */ /* 0x000fe200000114ca */
[----:B0-----:R1:W0:Y:S01]  /*1fab0*/  SHFL.IDX PT, R0, R45, RZ, 0x181f ;  /* 0x00181fff2d007589 */ /* 0x00122200000e0000 */
[----:B------:R-:W-:Y:S06]  /*1fac0*/  @P2 BRA `(.L_x_642) ;  /* 0x0000000000242947 */ /* 0x000fec0003800000 */
[----:B------:R-:W-:Y:S02]  /*1fad0*/  ULDC UR4, c[0x0][0xac8] ;  /* 0x0002b20000047ab9 */ /* 0x000fe40000000800 */
[----:B------:R-:W-:Y:S02]  /*1fae0*/  ISETP.GE.AND P2, PT, R202, UR4, PT ;  /* 0x00000004ca007c0c */ /* 0x000fe4000bf46270 */
[----:B------:R-:W-:-:S11]  /*1faf0*/  ISETP.GE.AND P3, PT, R211, UR4, PT ;  /* 0x00000004d3007c0c */ /* 0x000fd6000bf66270 */
[CC--:B--2---:R-:W-:Y:S02]  /*1fb00*/  @!P2 LEA R2, P4, R202.reuse, R20.reuse, 0x1 ;  /* 0x00000014ca02a211 */ /* 0x0c4fe400078808ff */
[C---:B------:R-:W-:Y:S02]  /*1fb10*/  @!P3 LEA R20, P5, R211.reuse, R20, 0x1 ;  /* 0x00000014d314b211 */ /* 0x040fe400078a08ff */
[-C--:B0-----:R-:W-:Y:S02]  /*1fb20*/  @!P2 LEA.HI.X R3, R202, R0.reuse, R52, 0x1, P4 ;  /* 0x00000000ca03a211 */ /* 0x081fe400020f0c34 */
[----:B------:R-:W-:-:S03]  /*1fb30*/  @!P3 LEA.HI.X R21, R211, R0, R50, 0x1, P5 ;  /* 0x00000000d315b211 */ /* 0x000fc600028f0c32 */
[----:B-----5:R3:W-:Y:S04]  /*1fb40*/  @!P2 ST.E.128 desc[UR54][R2.64], R4 ;  /* 0x000000040200a985 */ /* 0x0207e8000c101d36 */
[----:B------:R3:W-:Y:S02]  /*1fb50*/  @!P3 ST.E.128 desc[UR54][R20.64], R28 ;  /* 0x0000001c1400b985 */ /* 0x0007e4000c101d36 */
.L_x_642:
[----:B------:R-:W-:Y:S05]  /*1fb60*/  BSYNC B1 ;  /* 0x0000000000017941 */ /* 0x000fea0003800000 */
.L_x_641:
[----:B0-----:R0:W4:Y:S01]  /*1fb70*/  SHFL.IDX PT, R0, R45, 0x1, 0x181f ;  /* 0x00381f002d007f89 */ /* 0x00112200000e0000 */
[----:B------:R-:W-:Y:S03]  /*1fb80*/  BSSY B1, `(.L_x_643) ;  /* 0x000000c000017945 */ /* 0x000fe60003800000 */
[----:B---3-5:R0:W3:Y:S01]  /*1fb90*/  SHFL.IDX PT, R4, R44, 0x1, 0x181f ;  /* 0x00381f002c047f89 */ /* 0x0280e200000e0000 */
[----:B------:R-:W-:Y:S05]  /*1fba0*/  @P0 BRA `(.L_x_644) ;  /* 0x0000000000240947 */ /* 0x000fea0003800000 */
[----:B------:R-:W-:Y:S02]  /*1fbb0*/  ULDC UR4, c[0x0][0xac8] ;  /* 0x0002b20000047ab9 */ /* 0x000fe40000000800 */
[----:B------:R-:W-:Y:S02]  /*1fbc0*/  ISETP.GE.AND P3, PT, R202, UR4, PT ;  /* 0x00000004ca007c0c */ /* 0x000fe4000bf66270 */
[----:B------:R-:W-:-:S11]  /*1fbd0*/  ISETP.GE.AND P4, PT, R211, UR4, PT ;  /* 0x00000004d3007c0c */ /* 0x000fd6000bf86270 */
[CC--:B---3--:R-:W-:Y:S02]  /*1fbe0*/  @!P3 LEA R2, P0, R202.reuse, R4.reuse, 0x1 ;  /* 0x00000004ca02b211 */ /* 0x0c8fe400078008ff */
[C---:B------:R-:W-:Y:S02]  /*1fbf0*/  @!P4 LEA R4, P2, R211.reuse, R4, 0x1 ;  /* 0x00000004d304c211 */ /* 0x040fe400078408ff */
[-C--:B----4-:R-:W-:Y:S02]  /*1fc00*/  @!P3 LEA.HI.X R3, R202, R0.reuse, R52, 0x1, P0 ;  /* 0x00000000ca03b211 */ /* 0x090fe400000f0c34 */
[----:B------:R-:W-:-:S03]  /*1fc10*/  @!P4 LEA.HI.X R5, R211, R0, R50, 0x1, P2 ;  /* 0x00000000d305c211 */ /* 0x000fc600010f0c32 */
[----:B------:R3:W-:Y:S04]  /*1fc20*/  @!P3 ST.E.128 desc[UR54][R2.64], R8 ;  /* 0x000000080200b985 */ /* 0x0007e8000c101d36 */
[----:B------:R3:W-:Y:S02]  /*1fc30*/  @!P4 ST.E.128 desc[UR54][R4.64], R32 ;  /* 0x000000200400c985 */ /* 0x0007e4000c101d36 */
.L_x_644:
[----:B------:R-:W-:Y:S05]  /*1fc40*/  BSYNC B1 ;  /* 0x0000000000017941 */ /* 0x000fea0003800000 */
.L_x_643:
[----:B----4-:R4:W0:Y:S01]  /*1fc50*/  SHFL.IDX PT, R0, R45, 0x2, 0x181f ;  /* 0x00581f002d007f89 */ /* 0x01082200000e0000 */
[----:B------:R-:W-:Y:S03]  /*1fc60*/  BSSY B1, `(.L_x_645) ;  /* 0x000000c000017945 */ /* 0x000fe60003800000 */
[----:B---3--:R4:W3:Y:S01]  /*1fc70*/  SHFL.IDX PT, R4, R44, 0x2, 0x181f ;  /* 0x00581f002c047f89 */ /* 0x0088e200000e0000 */
[----:B------:R-:W-:Y:S05]  /*1fc80*/  @P1 BRA `(.L_x_646) ;  /* 0x0000000000241947 */ /* 0x000fea0003800000 */
[----:B------:R-:W-:Y:S02]  /*1fc90*/  ULDC UR4, c[0x0][0xac8] ;  /* 0x0002b20000047ab9 */ /* 0x000fe40000000800 */
[----:B------:R-:W-:Y:S02]  /*1fca0*/  ISETP.GE.AND P2, PT, R202, UR4, PT ;  /* 0x00000004ca007c0c */ /* 0x000fe4000bf46270 */
[----:B------:R-:W-:-:S11]  /*1fcb0*/  ISETP.GE.AND P3, PT, R211, UR4, PT ;  /* 0x00000004d3007c0c */ /* 0x000fd6000bf66270 */
[CC--:B---3--:R-:W-:Y:S02]  /*1fcc0*/  @!P2 LEA R2, P0, R202.reuse, R4.reuse, 0x1 ;  /* 0x00000004ca02a211 */ /* 0x0c8fe400078008ff */
[C---:B------:R-:W-:Y:S02]  /*1fcd0*/  @!P3 LEA R4, P1, R211.reuse, R4, 0x1 ;  /* 0x00000004d304b211 */ /* 0x040fe400078208ff */
[-C--:B0-----:R-:W-:Y:S02]  /*1fce0*/  @!P2 LEA.HI.X R3, R202, R0.reuse, R52, 0x1, P0 ;  /* 0x00000000ca03a211 */ /* 0x081fe400000f0c34 */
[----:B------:R-:W-:-:S03]  /*1fcf0*/  @!P3 LEA.HI.X R5, R211, R0, R50, 0x1, P1 ;  /* 0x00000000d305b211 */ /* 0x000fc600008f0c32 */
[----:B------:R0:W-:Y:S04]  /*1fd00*/  @!P2 ST.E.128 desc[UR54][R2.64], R12 ;  /* 0x0000000c0200a985 */ /* 0x0001e8000c101d36 */
[----:B------:R0:W-:Y:S02]  /*1fd10*/  @!P3 ST.E.128 desc[UR54][R4.64], R36 ;  /* 0x000000240400b985 */ /* 0x0001e4000c101d36 */
.L_x_646:
[----:B------:R-:W-:Y:S05]  /*1fd20*/  BSYNC B1 ;  /* 0x0000000000017941 */ /* 0x000fea0003800000 */
.L_x_645:
[----:B0-----:R-:W-:Y:S01]  /*1fd30*/  VIADD R0, R46, 0x60 ;  /* 0x000000602e007836 */ /* 0x001fe20000000000 */
[----:B-1--4-:R-:W0:Y:S04]  /*1fd40*/  SHFL.IDX PT, R45, R45, 0x3, 0x181f ;  /* 0x00781f002d2d7f89 */ /* 0x012e2800000e0000 */
[----:B------:R-:W-:Y:S01]  /*1fd50*/  ISETP.GE.AND P0, PT, R0, R55, PT ;  /* 0x000000370000720c */ /* 0x000fe20003f06270 */
[----:B------:R-:W1:-:S12]  /*1fd60*/  SHFL.IDX PT, R44, R44, 0x3, 0x181f ;  /* 0x00781f002c2c7f89 */ /* 0x000e5800000e0000 */
[----:B------:R-:W-:Y:S05]  /*1fd70*/  @P0 BRA `(.L_x_647) ;  /* 0x0000000c00240947 */ /* 0x000fea0003800000 */
[----:B------:R-:W-:Y:S02]  /*1fd80*/  ULDC UR4, c[0x0][0xac8] ;  /* 0x0002b20000047ab9 */ /* 0x000fe40000000800 */
[----:B------:R-:W-:-:S13]  /*1fd90*/  ISETP.GE.AND P1, PT, R202, UR4, PT ;  /* 0x00000004ca007c0c */ /* 0x000fda000bf26270 */
[----:B-1----:R-:W-:-:S04]  /*1fda0*/  @!P1 LEA R2, P0, R202, R44, 0x1 ;  /* 0x0000002cca029211 */ /* 0x002fc800078008ff */
[----:B0-----:R-:W-:Y:S02]  /*1fdb0*/  @!P1 LEA.HI.X R3, R202, R45, R52, 0x1, P0 ;  /* 0x0000002dca039211 */ /* 0x001fe400000f0c34 */
[----:B------:R-:W-:-:S03]  /*1fdc0*/  ISETP.GE.AND P0, PT, R211, UR4, PT ;  /* 0x00000004d3007c0c */ /* 0x000fc6000bf06270 */
[----:B------:R4:W-:Y:S10]  /*1fdd0*/  @!P1 ST.E.128 desc[UR54][R2.64], R24 ;  /* 0x0000001802009985 */ /* 0x0009f4000c101d36 */
[----:B------:R-:W-:Y:S05]  /*1fde0*/  @P0 BRA `(.L_x_647) ;  /* 0x0000000c00080947 */ /* 0x000fea0003800000 */
[----:B----4-:R-:W-:-:S04]  /*1fdf0*/  LEA R2, P0, R211, R44, 0x1 ;  /* 0x0000002cd3027211 */ /* 0x010fc800078008ff */
[----:B------:R-:W-:-:S05]  /*1fe00*/  LEA.HI.X R3, R211, R45, R50, 0x1, P0 ;  /* 0x0000002dd3037211 */ /* 0x000fca00000f0c32 */
[----:B------:R0:W-:Y:S01]  /*1fe10*/  ST.E.128 desc[UR54][R2.64], R40 ;  /* 0x0000002802007985 */ /* 0x0001e2000c101d36 */
[----:B------:R-:W-:Y:S05]  /*1fe20*/  BRA `(.L_x_647) ;  /* 0x0000000800f87947 */ /* 0x000fea0003800000 */
.L_x_638:
[----:B------:R-:W-:Y:S01]  /*1fe30*/  ULDC.64 UR4, c[0x0][0xc00] ;  /* 0x0003000000047ab9 */ /* 0x000fe20000000a00 */
[----:B------:R-:W-:Y:S01]  /*1fe40*/  MOV R0, RZ ;  /* 0x000000ff00007202 */ /* 0x000fe20000000f00 */
[----:B------:R-:W2:Y:S01]  /*1fe50*/  LDC R21, c[0x0][0xbe8] ;  /* 0x0002fa00ff157b82 */ /* 0x000ea20000000800 */
[----:B------:R-:W-:Y:S02]  /*1fe60*/  ISETP.NE.U32.AND P0, PT, RZ, UR4, PT ;  /* 0x00000004ff007c0c */ /* 0x000fe4000bf05070 */
[----:B------:R-:W-:Y:S02]  /*1fe70*/  IADD3 R2, P1, R214, UR4, RZ ;  /* 0x00000004d6027c10 */ /* 0x000fe4000ff3e0ff */
[----:B------:R-:W-:Y:S02]  /*1fe80*/  ISETP.NE.AND.EX P0, PT, RZ, UR5, PT, P0 ;  /* 0x00000005ff007c0c */ /* 0x000fe4000bf05300 */
[----:B------:R-:W-:Y:S01]  /*1fe90*/  IADD3.X R3, R215, UR5, RZ, P1, !PT ;  /* 0x00000005d7037c10 */ /* 0x000fe20008ffe4ff */
[----:B------:R-:W-:-:S02]  /*1fea0*/  ULDC.64 UR4, c[0x0][0xc08] ;  /* 0x0003020000047ab9 */ /* 0x000fc40000000a00 */
[----:B------:R-:W-:-:S04]  /*1feb0*/  ISETP.NE.U32.AND P1, PT, RZ, UR4, PT ;  /* 0x00000004ff007c0c */ /* 0x000fc8000bf25070 */
[----:B------:R-:W-:-:S04]  /*1fec0*/  ISETP.NE.AND.EX P1, PT, RZ, UR5, PT, P1 ;  /* 0x00000005ff007c0c */ /* 0x000fc8000bf25310 */
[----:B------:R3:W5:Y:S01]  /*1fed0*/  @P0 LDG.E R0, desc[UR54][R2.64] ;  /* 0x0000003602000981 */ /* 0x000762000c1e1900 */
[----:B------:R-:W4:Y:S08]  /*1fee0*/  S2R R4, SR_TID.X ;  /* 0x0000000000047919 */ /* 0x000f300000002100 */
[----:B------:R-:W-:Y:S01]  /*1fef0*/  @P1 IADD3 R214, P2, R214, UR4, RZ ;  /* 0x00000004d6d61c10 */ /* 0x000fe2000ff5e0ff */
[----:B------:R-:W-:-:S02]  /*1ff00*/  ULDC UR4, c[0x0][0xa88] ;  /* 0x0002a20000047ab9 */ /* 0x000fc40000000800 */
[----:B------:R-:W-:Y:S01]  /*1ff10*/  IMAD.U32 R6, RZ, RZ, UR4 ;  /* 0x00000004ff067e24 */ /* 0x000fe2000f8e00ff */
[----:B------:R-:W-:-:S05]  /*1ff20*/  @P1 IADD3.X R215, R215, UR5, RZ, P2, !PT ;  /* 0x00000005d7d71c10 */ /* 0x000fca00097fe4ff */
[----:B------:R3:W5:Y:S01]  /*1ff30*/  @P1 LDG.E R6, desc[UR54][R214.64] ;  /* 0x00000036d6061981 */ /* 0x000762000c1e1900 */
[----:B--2---:R-:W-:-:S13]  /*1ff40*/  ISETP.NE.AND P2, PT, R21, 0x1, PT ;  /* 0x000000011500780c */ /* 0x004fda0003f45270 */
[----:B------:R-:W2:Y:S01]  /*1ff50*/  @P2 LDC R14, c[0x0][0xbec] ;  /* 0x0002fb00ff0e2b82 */ /* 0x000ea20000000800 */
[----:B----4-:R-:W-:-:S07]  /*1ff60*/  VIADD R4, R4, 0xffffff80 ;  /* 0xffffff8004047836 */ /* 0x010fce0000000000 */
[----:B------:R-:W4:Y:S01]  /*1ff70*/  @P2 LDC R25, c[0x0][0xbf0] ;  /* 0x0002fc00ff192b82 */ /* 0x000f220000000800 */
[----:B------:R-:W-:Y:S01]  /*1ff80*/  ISETP.GE.AND P3, PT, R4, 0x80, PT ;  /* 0x000000800400780c */ /* 0x000fe20003f66270 */
[----:B---3--:R-:W-:-:S12]  /*1ff90*/  @P1 BRA `(.L_x_648) ;  /* 0x0000000000101947 */ /* 0x008fd80003800000 */
[----:B------:R-:W-:Y:S05]  /*1ffa0*/  @!P0 BRA `(.L_x_648) ;  /* 0x00000000000c8947 */ /* 0x000fea0003800000 */
[----:B------:R-:W3:Y:S04]  /*1ffb0*/  LDG.E R5, desc[UR54][R2.64] ;  /* 0x0000003602057981 */ /* 0x000ee8000c1e1900 */
[----:B-----5:R-:W3:Y:S02]  /*1ffc0*/  LDG.E R6, desc[UR54][R2.64+0x4] ;  /* 0x0000043602067981 */ /* 0x020ee4000c1e1900 */
[----:B---3--:R-:W-:-:S07]  /*1ffd0*/  IMAD.IADD R6, R6, 0x1, -R5 ;  /* 0x0000000106067824 */ /* 0x008fce00078e0a05 */
.L_x_648:
[----:B------:R-:W-:Y:S01]  /*1ffe0*/  BSSY B1, `(.L_x_649) ;  /* 0x000002e000017945 */ /* 0x000fe20003800000 */
[----:B------:R-:W-:Y:S02]  /*1fff0*/  SHF.R.S32.HI R12, RZ, 0x1f, R213 ;  /* 0x0000001fff0c7819 */ /* 0x000fe400000114d5 */
[----:B------:R-:W-:Y:S02]  /*20000*/  SEL R13, R210, RZ, !P0 ;  /* 0x000000ffd20d7207 */ /* 0x000fe40004000000 */
[----:B------:R-:W-:Y:S02]  /*20010*/  SEL R216, R216, RZ, !P0 ;  /* 0x000000ffd8d87207 */ /* 0x000fe40004000000 */
[----:B-----5:R-:W-:Y:S01]  /*20020*/  SHF.R.S32.HI R11, RZ, 0x1f, R0 ;  /* 0x0000001fff0b7819 */ /* 0x020fe20000011400 */
[----:B------:R-:W-:Y:S06]  /*20030*/  @P3 BRA `(.L_x_650) ;  /* 0x0000000000a03947 */ /* 0x000fec0003800000 */
[----:B------:R-:W3:Y:S01]  /*20040*/  S2R R2, SR_TID.X ;  /* 0x0000000000027919 */ /* 0x000ee20000002100 */
[----:B------:R-:W5:Y:S02]  /*20050*/  LDC R9, c[0x0][0xbe8] ;  /* 0x0002fa00ff097b82 */ /* 0x000f640000000800 */
[----:B-----5:R-:W-:Y:S01]  /*20060*/  IMAD R3, R6, R9, RZ ;  /* 0x0000000906037224 */ /* 0x020fe200078e02ff */
[----:B---3--:R-:W-:-:S05]  /*20070*/  LEA R2, R217, R2, 0x7 ;  /* 0x00000002d9027211 */ /* 0x008fca00078e38ff */
[----:B------:R-:W-:-:S05]  /*20080*/  VIADD R10, R2, 0xffffff80 ;  /* 0xffffff80020a7836 */ /* 0x000fca0000000000 */
[----:B------:R-:W-:-:S13]  /*20090*/  ISETP.GE.AND P0, PT, R10, R3, PT ;  /* 0x000000030a00720c */ /* 0x000fda0003f06270 */
[----:B------:R-:W-:Y:S05]  /*200a0*/  @P0 BRA `(.L_x_650) ;  /* 0x0000000000840947 */ /* 0x000fea0003800000 */
[----:B------:R-:W-:Y:S01]  /*200b0*/  ISETP.NE.AND P0, PT, R9, 0x1, PT ;  /* 0x000000010900780c */ /* 0x000fe20003f05270 */
[----:B------:R-:W-:Y:S01]  /*200c0*/  ULDC.64 UR4, c[0x0][0xb90] ;  /* 0x0002e40000047ab9 */ /* 0x000fe20000000a00 */
[----:B------:R-:W-:Y:S01]  /*200d0*/  MOV R3, R11 ;  /* 0x0000000b00037202 */ /* 0x000fe20000000f00 */
[----:B------:R-:W-:Y:S02]  /*200e0*/  IMAD R8, R12, UR4, RZ ;  /* 0x000000040c087c24 */ /* 0x000fe4000f8e02ff */
[----:B------:R-:W-:Y:S02]  /*200f0*/  IMAD.MOV.U32 R2, RZ, RZ, R0 ;  /* 0x000000ffff027224 */ /* 0x000fe400078e0000 */
[----:B------:R-:W-:Y:S02]  /*20100*/  IMAD.MOV.U32 R5, RZ, RZ, R10 ;  /* 0x000000ffff057224 */ /* 0x000fe400078e000a */
[----:B------:R-:W-:-:S04]  /*20110*/  IMAD.WIDE.U32 R2, R213, UR4, R2 ;  /* 0x00000004d5027c25 */ /* 0x000fc8000f8e0002 */
[----:B------:R-:W3:Y:S08]  /*20120*/  @P0 LDC R7, c[0x0][0xbec] ;  /* 0x0002fb00ff070b82 */ /* 0x000ef00000000800 */
[----:B------:R-:W5:Y:S01]  /*20130*/  @P0 LDC R15, c[0x0][0xbf0] ;  /* 0x0002fc00ff0f0b82 */ /* 0x000f620000000800 */
[----:B---3--:R-:W-:-:S04]  /*20140*/  @P0 IMAD.HI.U32 R4, R10, R7, RZ ;  /* 0x000000070a040227 */ /* 0x008fc800078e00ff */
[----:B------:R-:W-:Y:S01]  /*20150*/  IMAD R7, R213, UR5, R8 ;  /* 0x00000005d5077c24 */ /* 0x000fe2000f8e0208 */
[----:B------:R-:W-:Y:S01]  /*20160*/  ULDC.64 UR4, c[0x0][0xb98] ;  /* 0x0002e60000047ab9 */ /* 0x000fe20000000a00 */
[----:B-----5:R-:W-:Y:S02]  /*20170*/  @P0 SHF.R.U32.HI R5, RZ, R15, R4 ;  /* 0x0000000fff050219 */ /* 0x020fe40000011604 */
[----:B------:R-:W-:Y:S02]  /*20180*/  IMAD.IADD R3, R3, 0x1, R7 ;  /* 0x0000000103037824 */ /* 0x000fe400078e0207 */
[----:B------:R-:W-:Y:S02]  /*20190*/  IMAD R4, R216, UR4, RZ ;  /* 0x00000004d8047c24 */ /* 0x000fe4000f8e02ff */
[----:B------:R-:W-:Y:S02]  /*201a0*/  IMAD.MOV R7, RZ, RZ, -R5 ;  /* 0x000000ffff077224 */ /* 0x000fe400078e0a05 */
[----:B------:R-:W-:-:S04]  /*201b0*/  IMAD.WIDE.U32 R2, R13, UR4, R2 ;  /* 0x000000040d027c25 */ /* 0x000fc8000f8e0002 */
[----:B------:R-:W-:Y:S01]  /*201c0*/  IMAD R7, R9, R7, R10 ;  /* 0x0000000709077224 */ /* 0x000fe200078e020a */
[----:B------:R-:W-:Y:S01]  /*201d0*/  SHF.R.S32.HI R9, RZ, 0x1f, R5 ;  /* 0x0000001fff097819 */ /* 0x000fe20000011405 */
[----:B------:R-:W-:Y:S01]  /*201e0*/  IMAD R8, R13, UR5, R4 ;  /* 0x000000050d087c24 */ /* 0x000fe2000f8e0204 */
[----:B------:R-:W-:Y:S01]  /*201f0*/  IADD3 R2, P0, R5, R2, RZ ;  /* 0x0000000205027210 */ /* 0x000fe20007f1e0ff */
[----:B------:R-:W-:Y:S01]  /*20200*/  ULDC.64 UR4, c[0x0][0xb88] ;  /* 0x0002e20000047ab9 */ /* 0x000fe20000000a00 */
[----:B------:R-:W-:Y:S02]  /*20210*/  SHF.R.S32.HI R4, RZ, 0x1f, R7 ;  /* 0x0000001fff047819 */ /* 0x000fe40000011407 */
[----:B------:R-:W-:-:S03]  /*20220*/  IADD3.X R3, R9, R3, R8, P0, !PT ;  /* 0x0000000309037210 */ /* 0x000fc600007fe408 */
[----:B------:R-:W-:Y:S02]  /*20230*/  IMAD R4, R4, UR4, RZ ;  /* 0x0000000404047c24 */ /* 0x000fe4000f8e02ff */
[----:B------:R-:W-:-:S04]  /*20240*/  IMAD.WIDE.U32 R2, R7, UR4, R2 ;  /* 0x0000000407027c25 */ /* 0x000fc8000f8e0002 */
[----:B------:R-:W-:Y:S01]  /*20250*/  IMAD R5, R7, UR5, R4 ;  /* 0x0000000507057c24 */ /* 0x000fe2000f8e0204 */
[----:B------:R-:W-:Y:S02]  /*20260*/  ULDC.64 UR4, c[0x0][0xb50] ;  /* 0x0002d40000047ab9 */ /* 0x000fe40000000a00 */
[----:B------:R-:W-:Y:S01]  /*20270*/  LEA R4, P0, R2, UR4, 0x2 ;  /* 0x0000000402047c11 */ /* 0x000fe2000f8010ff */
[----:B------:R-:W-:-:S05]  /*20280*/  IMAD.IADD R3, R3, 0x1, R5 ;  /* 0x0000000103037824 */ /* 0x000fca00078e0205 */
[----:B------:R-:W-:Y:S02]  /*20290*/  LEA.HI.X R5, R2, UR5, R3, 0x2, P0 ;  /* 0x0000000502057c11 */ /* 0x000fe400080f1403 */
[----:B------:R-:W-:-:S05]  /*202a0*/  MOV R3, 0xff800000 ;  /* 0xff80000000037802 */ /* 0x000fca0000000f00 */
[----:B------:R3:W-:Y:S02]  /*202b0*/  STG.E desc[UR54][R4.64], R3 ;  /* 0x0000000304007986 */ /* 0x0007e4000c101936 */
.L_x_650:
[----:B------:R-:W-:Y:S05]  /*202c0*/  BSYNC B1 ;  /* 0x0000000000017941 */ /* 0x000fea0003800000 */
.L_x_649:
[----:B------:R-:W-:Y:S02]  /*202d0*/  ULDC.64 UR4, c[0x0][0xaa0] ;  /* 0x0002a80000047ab9 */ /* 0x000fe40000000a00 */
[----:B---3--:R-:W-:-:S04]  /*202e0*/  IMAD R3, R11, UR4, RZ ;  /* 0x000000040b037c24 */ /* 0x008fc8000f8e02ff */
[C---:B------:R-:W-:Y:S02]  /*202f0*/  IMAD R5, R0.reuse, UR5, R3 ;  /* 0x0000000500057c24 */ /* 0x040fe4000f8e0203 */
[----:B------:R-:W-:Y:S01]  /*20300*/  IMAD.WIDE.U32 R2, R0, UR4, RZ ;  /* 0x0000000400027c25 */ /* 0x000fe2000f8e00ff */
[----:B------:R-:W-:-:S03]  /*20310*/  ULDC.64 UR4, c[0x0][0xae8] ;  /* 0x0002ba0000047ab9 */ /* 0x000fc60000000a00 */
[----:B------:R-:W-:Y:S02]  /*20320*/  IMAD R0, R212, 0x20, R221 ;  /* 0x00000020d4007824 */ /* 0x000fe400078e02dd */
[----:B------:R-:W-:Y:S02]  /*20330*/  IMAD.IADD R3, R3, 0x1, R5 ;  /* 0x0000000103037824 */ /* 0x000fe400078e0205 */
[----:B------:R-:W-:Y:S02]  /*20340*/  IMAD R9, R217, 0x80, R0 ;  /* 0x00000080d9097824 */ /* 0x000fe400078e0200 */
[----:B------:R-:W-:Y:S02]  /*20350*/  IMAD R4, R12, UR4, RZ ;  /* 0x000000040c047c24 */ /* 0x000fe4000f8e02ff */
[----:B--2---:R-:W-:Y:S01]  /*20360*/  @P2 IMAD.HI.U32 R0, R9, R14, RZ ;  /* 0x0000000e09002227 */ /* 0x004fe200078e00ff */
[----:B------:R-:W-:-:S03]  /*20370*/  MOV R5, R9 ;  /* 0x0000000900057202 */ /* 0x000fc60000000f00 */
[C---:B------:R-:W-:Y:S01]  /*20380*/  IMAD R7, R213.reuse, UR5, R4 ;  /* 0x00000005d5077c24 */ /* 0x040fe2000f8e0204 */
[----:B----4-:R-:W-:Y:S01]  /*20390*/  @P2 SHF.R.U32.HI R5, RZ, R25, R0 ;  /* 0x00000019ff052219 */ /* 0x010fe20000011600 */
[----:B------:R-:W-:Y:S01]  /*203a0*/  IMAD.WIDE.U32 R2, R213, UR4, R2 ;  /* 0x00000004d5027c25 */ /* 0x000fe2000f8e0002 */
[----:B------:R-:W-:Y:S02]  /*203b0*/  ULDC.64 UR4, c[0x0][0xaf0] ;  /* 0x0002bc0000047ab9 */ /* 0x000fe40000000a00 */
[----:B------:R-:W-:Y:S01]  /*203c0*/  SHF.R.S32.HI R0, RZ, 0x1f, R5 ;  /* 0x0000001fff007819 */ /* 0x000fe20000011405 */
[----:B------:R-:W-:Y:S02]  /*203d0*/  IMAD R4, R216, UR4, RZ ;  /* 0x00000004d8047c24 */ /* 0x000fe4000f8e02ff */
[----:B------:R-:W-:Y:S02]  /*203e0*/  IMAD.IADD R3, R3, 0x1, R7 ;  /* 0x0000000103037824 */ /* 0x000fe400078e0207 */
[----:B------:R-:W-:-:S02]  /*203f0*/  IMAD R7, R13, UR5, R4 ;  /* 0x000000050d077c24 */ /* 0x000fc4000f8e0204 */
[----:B------:R-:W-:Y:S01]  /*20400*/  IMAD.WIDE.U32 R2, R13, UR4, R2 ;  /* 0x000000040d027c25 */ /* 0x000fe2000f8e0002 */
[----:B------:R-:W-:-:S03]  /*20410*/  ULDC.64 UR4, c[0x0][0xae0] ;  /* 0x0002b80000047ab9 */ /* 0x000fc60000000a00 */
[----:B------:R-:W-:Y:S02]  /*20420*/  IMAD.MOV R4, RZ, RZ, -R5 ;  /* 0x000000ffff047224 */ /* 0x000fe400078e0a05 */
[----:B------:R-:W-:Y:S02]  /*20430*/  IMAD R0, R0, UR4, RZ ;  /* 0x0000000400007c24 */ /* 0x000fe4000f8e02ff */
[----:B------:R-:W-:Y:S02]  /*20440*/  IMAD.IADD R3, R3, 0x1, R7 ;  /* 0x0000000103037824 */ /* 0x000fe400078e0207 */
[----:B------:R-:W-:Y:S02]  /*20450*/  IMAD R7, R21, R4, R9 ;  /* 0x0000000415077224 */ /* 0x000fe400078e0209 */
[C---:B------:R-:W-:Y:S02]  /*20460*/  IMAD R9, R5.reuse, UR5, R0 ;  /* 0x0000000505097c24 */ /* 0x040fe4000f8e0200 */
[----:B------:R-:W-:Y:S01]  /*20470*/  IMAD.WIDE.U32 R2, R5, UR4, R2 ;  /* 0x0000000405027c25 */ /* 0x000fe2000f8e0002 */
[----:B------:R-:W-:Y:S01]  /*20480*/  SHF.R.S32.HI R0, RZ, 0x1f, R7 ;  /* 0x0000001fff007819 */ /* 0x000fe20000011407 */
[----:B------:R-:W-:-:S03]  /*20490*/  ULDC.64 UR4, c[0x0][0xad8] ;  /* 0x0002b60000047ab9 */ /* 0x000fc60000000a00 */
[----:B------:R-:W-:Y:S01]  /*204a0*/  IADD3 R3, R3, R9, RZ ;  /* 0x0000000903037210 */ /* 0x000fe20007ffe0ff */
[----:B------:R-:W-:Y:S02]  /*204b0*/  IMAD R0, R0, UR4, RZ ;  /* 0x0000000400007c24 */ /* 0x000fe4000f8e02ff */
[----:B------:R-:W-:-:S04]  /*204c0*/  IMAD.WIDE.U32 R4, R7, UR4, R2 ;  /* 0x0000000407047c25 */ /* 0x000fc8000f8e0002 */
[----:B------:R-:W-:Y:S01]  /*204d0*/  IMAD R3, R7, UR5, R0 ;  /* 0x0000000507037c24 */ /* 0x000fe2000f8e0200 */
[----:B------:R-:W-:Y:S02]  /*204e0*/  ULDC.64 UR4, c[0x0][0xa80] ;  /* 0x0002a00000047ab9 */ /* 0x000fe40000000a00 */
[----:B------:R-:W-:Y:S01]  /*204f0*/  LEA R2, P0, R4, UR4, 0x1 ;  /* 0x0000000404027c11 */ /* 0x000fe2000f8008ff */
[----:B------:R-:W-:Y:S01]  /*20500*/  IMAD.IADD R3, R5, 0x1, R3 ;  /* 0x0000000105037824 */ /* 0x000fe200078e0203 */
[----:B------:R-:W-:-:S04]  /*20510*/  UMOV UR4, 0xffffffff ;  /* 0xffffffff00047882 */ /* 0x000fc80000000000 */
[----:B------:R-:W-:Y:S01]  /*20520*/  LEA.HI.X R3, R4, UR5, R3, 0x1, P0 ;  /* 0x0000000504037c11 */ /* 0x000fe200080f0c03 */
[----:B------:R-:W-:Y:S06]  /*20530*/  BRA.DIV UR4, `(.L_x_651) ;  /* 0x0000008604187947 */ /* 0x000fec000b800000 */
[----:B------:R2:W3:Y:S04]  /*20540*/  SHFL.IDX PT, R0, R3, RZ, 0x181f ;  /* 0x00181fff03007589 */ /* 0x0004e800000e0000 */
[----:B------:R2:W4:Y:S02]  /*20550*/  SHFL.IDX PT, R14, R2, RZ, 0x181f ;  /* 0x00181fff020e7589 */ /* 0x00052400000e0000 */
.L_x_852:
[----:B------:R-:W-:Y:S01]  /*20560*/  IMAD R21, R6, R21, RZ ;  /* 0x0000001506157224 */ /* 0x000fe200078e02ff */
[----:B------:R-:W-:Y:S01]  /*20570*/  BSSY B1, `(.L_x_652) ;  /* 0x000000f000017945 */ /* 0x000fe20003800000 */
[----:B------:R-:W-:-:S05]  /*20580*/  IMAD R6, R217, 0x80, R221 ;  /* 0x00000080d9067824 */ /* 0x000fca00078e02dd */
[----:B------:R-:W-:-:S13]  /*20590*/  ISETP.GE.AND P0, PT, R6, R21, PT ;  /* 0x000000150600720c */ /* 0x000fda0003f06270 */
[----:B------:R-:W-:Y:S05]  /*205a0*/  @P0 BRA `(.L_x_653) ;  /* 0x00000000002c0947 */ /* 0x000fea0003800000 */
[----:B------:R-:W-:Y:S01]  /*205b0*/  ULDC UR4, c[0x0][0xac8] ;  /* 0x0002b20000047ab9 */ /* 0x000fe20000000800 */
[----:B------:R-:W-:Y:S02]  /*205c0*/  SHF.R.S32.HI R8, RZ, 0x1f, R202 ;  /* 0x0000001fff087819 */ /* 0x000fe400000114ca */
[----:B------:R-:W-:Y:S02]  /*205d0*/  ISETP.GE.AND P2, PT, R202, UR4, PT ;  /* 0x00000004ca007c0c */ /* 0x000fe4000bf46270 */
[----:B------:R-:W-:Y:S02]  /*205e0*/  ISETP.GE.AND P3, PT, R211, UR4, PT ;  /* 0x00000004d3007c0c */ /* 0x000fe4000bf66270 */
[----:B------:R-:W-:-:S09]  /*205f0*/  SHF.R.S32.HI R7, RZ, 0x1f, R211 ;  /* 0x0000001fff077819 */ /* 0x000fd200000114d3 */
[CC--:B----4-:R-:W-:Y:S02]  /*20600*/  @!P2 LEA R4, P0, R202.reuse, R14.reuse, 0x1 ;  /* 0x0000000eca04a211 */ /* 0x0d0fe400078008ff */
[C---:B------:R-:W-:Y:S02]  /*20610*/  @!P3 LEA R14, P1, R211.reuse, R14, 0x1 ;  /* 0x0000000ed30eb211 */ /* 0x040fe400078208ff */
[-C--:B---3--:R-:W-:Y:S02]  /*20620*/  @!P2 LEA.HI.X R5, R202, R0.reuse, R8, 0x1, P0 ;  /* 0x00000000ca05a211 */ /* 0x088fe400000f0c08 */
[----:B------:R-:W-:-:S03]  /*20630*/  @!P3 LEA.HI.X R15, R211, R0, R7, 0x1, P1 ;  /* 0x00000000d30fb211 */ /* 0x000fc600008f0c07 */
[----:B------:R3:W-:Y:S04]  /*20640*/  @!P2 ST.E.128 desc[UR54][R4.64], RZ ;  /* 0x000000ff0400a985 */ /* 0x0007e8000c101d36 */
[----:B------:R3:W-:Y:S02]  /*20650*/  @!P3 ST.E.128 desc[UR54][R14.64], RZ ;  /* 0x000000ff0e00b985 */ /* 0x0007e4000c101d36 */
.L_x_653:
[----:B------:R-:W-:Y:S05]  /*20660*/  BSYNC B1 ;  /* 0x0000000000017941 */ /* 0x000fea0003800000 */
.L_x_652:
[----:B------:R-:W-:-:S03]  /*20670*/  UMOV UR4, 0xffffffff ;  /* 0xffffffff00047882 */ /* 0x000fc60000000000 */
[----:B------:R-:W-:Y:S05]  /*20680*/  BRA.DIV UR4, `(.L_x_654) ;  /* 0x0000008204f87947 */ /* 0x000fea000b800000 */
[----:B---3--:R3:W0:Y:S04]  /*20690*/  SHFL.IDX PT, R0, R3, 0x1, 0x181f ;  /* 0x00381f0003007f89 */ /* 0x00862800000e0000 */
[----:B----4-:R3:W4:Y:S02]  /*206a0*/  SHFL.IDX PT, R14, R2, 0x1, 0x181f ;  /* 0x00381f00020e7f89 */ /* 0x01072400000e0000 */
.L_x_856:
[----:B------:R-:W-:Y:S01]  /*206b0*/  VIADD R4, R6, 0x20 ;  /* 0x0000002006047836 */ /* 0x000fe20000000000 */
[----:B------:R-:W-:Y:S04]  /*206c0*/  BSSY B1, `(.L_x_655) ;  /* 0x000000e000017945 */ /* 0x000fe80003800000 */
        /* <DEDUP_REMOVED lines=9> */
[-C--:B0-----:R-:W-:Y:S02]  /*20760*/  @!P2 LEA.HI.X R5, R202, R0.reuse, R8, 0x1, P0 ;  /* 0x00000000ca05a211 */ /* 0x081fe400000f0c08 */
[----:B------:R-:W-:-:S03]  /*20770*/  @!P3 LEA.HI.X R15, R211, R0, R7, 0x1, P1 ;  /* 0x00000000d30fb211 */ /* 0x000fc600008f0c07 */
[----:B------:R0:W-:Y:S04]  /*20780*/  @!P2 ST.E.128 desc[UR54][R4.64], RZ ;  /* 0x000000ff0400a985 */ /* 0x0001e8000c101d36 */
[----:B------:R0:W-:Y:S02]  /*20790*/  @!P3 ST.E.128 desc[UR54][R14.64], RZ ;  /* 0x000000ff0e00b985 */ /* 0x0001e4000c101d36 */
.L_x_656:
[----:B------:R-:W-:Y:S05]  /*207a0*/  BSYNC B1 ;  /* 0x0000000000017941 */ /* 0x000fea0003800000 */
.L_x_655:
[----:B------:R-:W-:-:S03]  /*207b0*/  UMOV UR4, 0xffffffff ;  /* 0xffffffff00047882 */ /* 0x000fc60000000000 */
[----:B------:R-:W-:Y:S05]  /*207c0*/  BRA.DIV UR4, `(.L_x_657) ;  /* 0x0000008204f07947 */ /* 0x000fea000b800000 */
[----:B0-----:R0:W0:Y:S04]  /*207d0*/  SHFL.IDX PT, R0, R3, 0x2, 0x181f ;  /* 0x00581f0003007f89 */ /* 0x00102800000e0000 */
[----:B----4-:R4:W0:Y:S02]  /*207e0*/  SHFL.IDX PT, R14, R2, 0x2, 0x181f ;  /* 0x00581f00020e7f89 */ /* 0x01082400000e0000 */
.L_x_860:
[----:B------:R-:W-:Y:S01]  /*207f0*/  IADD3 R4, R6, 0x40, RZ ;  /* 0x0000004006047810 */ /* 0x000fe20007ffe0ff */
[----:B------:R-:W-:Y:S03]  /*20800*/  BSSY B1, `(.L_x_658) ;  /* 0x000000e000017945 */ /* 0x000fe60003800000 */
[----:B------:R-:W-:-:S13]  /*20810*/  ISETP.GE.AND P0, PT, R4, R21, PT ;  /* 0x000000150400720c */ /* 0x000fda0003f06270 */
[----:B------:R-:W-:Y:S05]  /*20820*/  @P0 BRA `(.L_x_659) ;  /* 0x00000000002c0947 */ /* 0x000fea0003800000 */
[----:B------:R-:W-:Y:S01]  /*20830*/  ULDC UR4, c[0x0][0xac8] ;  /* 0x0002b20000047ab9 */ /* 0x000fe20000000800 */
[----:B------:R-:W-:Y:S02]  /*20840*/  SHF.R.S32.HI R8, RZ, 0x1f, R202 ;  /* 0x0000001fff087819 */ /* 0x000fe400000114ca */
[----:B------:R-:W-:Y:S02]  /*20850*/  ISETP.GE.AND P2, PT, R202, UR4, PT ;  /* 0x00000004ca007c0c */ /* 0x000fe4000bf46270 */
[----:B------:R-:W-:Y:S02]  /*20860*/  ISETP.GE.AND P3, PT, R211, UR4, PT ;  /* 0x00000004d3007c0c */ /* 0x000fe4000bf66270 */
[----:B------:R-:W-:-:S09]  /*20870*/  SHF.R.S32.HI R7, RZ, 0x1f, R211 ;  /* 0x0000001fff077819 */ /* 0x000fd200000114d3 */
[CC--:B0-----:R-:W-:Y:S02]  /*20880*/  @!P2 LEA R4, P0, R202.reuse, R14.reuse, 0x1 ;  /* 0x0000000eca04a211 */ /* 0x0c1fe400078008ff */
[C---:B------:R-:W-:Y:S02]  /*20890*/  @!P3 LEA R14, P1, R211.reuse, R14, 0x1 ;  /* 0x0000000ed30eb211 */ /* 0x040fe400078208ff */
[-C--:B------:R-:W-:Y:S02]  /*208a0*/  @!P2 LEA.HI.X R5, R202, R0.reuse, R8, 0x1, P0 ;  /* 0x00000000ca05a211 */ /* 0x080fe400000f0c08 */
[----:B------:R-:W-:-:S03]  /*208b0*/  @!P3 LEA.HI.X R15, R211, R0, R7, 0x1, P1 ;  /* 0x00000000d30fb211 */ /* 0x000fc600008f0c07 */
[----:B------:R0:W-:Y:S04]  /*208c0*/  @!P2 ST.E.128 desc[UR54][R4.64], RZ ;  /* 0x000000ff0400a985 */ /* 0x0001e8000c101d36 */
[----:B------:R0:W-:Y:S02]  /*208d0*/  @!P3 ST.E.128 desc[UR54][R14.64], RZ ;  /* 0x000000ff0e00b985 */ /* 0x0001e4000c101d36 */
.L_x_659:
[----:B------:R-:W-:Y:S05]  /*208e0*/  BSYNC B1 ;  /* 0x0000000000017941 */ /* 0x000fea0003800000 */
.L_x_658:
[----:B------:R-:W-:-:S03]  /*208f0*/  UMOV UR4, 0xffffffff ;  /* 0xffffffff00047882 */ /* 0x000fc60000000000 */
[----:B------:R-:W-:Y:S05]  /*20900*/  BRA.DIV UR4, `(.L_x_660) ;  /* 0x0000008204e87947 */ /* 0x000fea000b800000 */
[----:B0-----:R0:W0:Y:S04]  /*20910*/  SHFL.IDX PT, R0, R3, 0x3, 0x181f ;  /* 0x00781f0003007f89 */ /* 0x00102800000e0000 */
[----:B------:R0:W0:Y:S02]  /*20920*/  SHFL.IDX PT, R14, R2, 0x3, 0x181f ;  /* 0x00781f00020e7f89 */ /* 0x00002400000e0000 */
.L_x_864:
[----:B0-234-:R-:W-:-:S05]  /*20930*/  VIADD R2, R6, 0x60 ;  /* 0x0000006006027836 */ /* 0x01dfca0000000000 */
[----:B------:R-:W-:-:S13]  /*20940*/  ISETP.GE.AND P0, PT, R2, R21, PT ;  /* 0x000000150200720c */ /* 0x000fda0003f06270 */
[----:B------:R-:W-:Y:S05]  /*20950*/  @P0 BRA `(.L_x_647) ;  /* 0x00000000002c0947 */ /* 0x000fea0003800000 */
[----:B------:R-:W-:Y:S01]  /*20960*/  ULDC UR4, c[0x0][0xac8] ;  /* 0x0002b20000047ab9 */ /* 0x000fe20000000800 */
[----:B------:R-:W-:Y:S02]  /*20970*/  SHF.R.S32.HI R5, RZ, 0x1f, R202 ;  /* 0x0000001fff057819 */ /* 0x000fe400000114ca */
[----:B------:R-:W-:Y:S02]  /*20980*/  ISETP.GE.AND P2, PT, R202, UR4, PT ;  /* 0x00000004ca007c0c */ /* 0x000fe4000bf46270 */
[----:B------:R-:W-:Y:S02]  /*20990*/  ISETP.GE.AND P3, PT, R211, UR4, PT ;  /* 0x00000004d3007c0c */ /* 0x000fe4000bf66270 */
[----:B------:R-:W-:-:S09]  /*209a0*/  SHF.R.S32.HI R4, RZ, 0x1f, R211 ;  /* 0x0000001fff047819 */ /* 0x000fd200000114d3 */
[CC--:B------:R-:W-:Y:S02]  /*209b0*/  @!P2 LEA R2, P0, R202.reuse, R14.reuse, 0x1 ;  /* 0x0000000eca02a211 */ /* 0x0c0fe400078008ff */
[C---:B------:R-:W-:Y:S02]  /*209c0*/  @!P3 LEA R14, P1, R211.reuse, R14, 0x1 ;  /* 0x0000000ed30eb211 */ /* 0x040fe400078208ff */
[-C--:B------:R-:W-:Y:S02]  /*209d0*/  @!P2 LEA.HI.X R3, R202, R0.reuse, R5, 0x1, P0 ;  /* 0x00000000ca03a211 */ /* 0x080fe400000f0c05 */
[----:B------:R-:W-:-:S03]  /*209e0*/  @!P3 LEA.HI.X R15, R211, R0, R4, 0x1, P1 ;  /* 0x00000000d30fb211 */ /* 0x000fc600008f0c04 */
[----:B------:R0:W-:Y:S04]  /*209f0*/  @!P2 ST.E.128 desc[UR54][R2.64], RZ ;  /* 0x000000ff0200a985 */ /* 0x0001e8000c101d36 */
[----:B------:R0:W-:Y:S02]  /*20a00*/  @!P3 ST.E.128 desc[UR54][R14.64], RZ ;  /* 0x000000ff0e00b985 */ /* 0x0001e4000c101d36 */
.L_x_647:
[----:B------:R-:W-:Y:S05]  /*20a10*/  BSYNC B0 ;  /* 0x0000000000007941 */ /* 0x000fea0003800000 */
.L_x_637:
[----:B------:R-:W-:Y:S02]  /*20a20*/  ULDC UR4, c[0x0][0xc3c] ;  /* 0x00030f0000047ab9 */ /* 0x000fe40000000800 */
[----:B-1----:R-:W-:-:S13]  /*20a30*/  ISETP.GE.AND P0, PT, R207, UR4, PT ;  /* 0x00000004cf007c0c */ /* 0x002fda000bf06270 */
[----:B------:R-:W-:Y:S05]  /*20a40*/  @!P0 BRA `(.L_x_661) ;  /* 0xfffffe08008c8947 */ /* 0x000fea000383ffff */
[----:B------:R-:W-:Y:S05]  /*20a50*/  BRA `(.L_x_470) ;  /* 0x0000006400f47947 */ /* 0x000fea0003800000 */
.L_x_468:
        /* <DEDUP_REMOVED lines=15> */
[----:B------:R-:W1:Y:S01]  /*20b50*/  LDS.128 R16, [UR4+0x298d0] ;  /* 0x0298d004ff107984 */ /* 0x000e620008000c00 */
[----:B------:R-:W-:Y:S06]  /*20b60*/  BAR.ARV 0x4, 0x180 ;  /* 0x0106000000007b1d */ /* 0x000fec0000002000 */
[----:B------:R-:W-:Y:S05]  /*20b70*/  BRA `(.L_x_663) ;  /* 0x0000000400fc7947 */ /* 0x000fea0003800000 */
.L_x_662:
[----:B0-----:R-:W0:Y:S01]  /*20b80*/  S2R R2, SR_TID.X ;  /* 0x0000000000027919 */ /* 0x001e220000002100 */
[----:B------:R-:W-:Y:S01]  /*20b90*/  ULDC UR4, c[0x0][0xc3c] ;  /* 0x00030f0000047ab9 */ /* 0x000fe20000000800 */
[----:B------:R-:W1:Y:S01]  /*20ba0*/  S2UR UR6, SR_CTAID.X ;  /* 0x00000000000679c3 */ /* 0x000e620000002500 */
[----:B------:R-:W-:Y:S01]  /*20bb0*/  ULDC UR5, c[0x0][0xc38] ;  /* 0x00030e0000057ab9 */ /* 0x000fe20000000800 */
        /* <DEDUP_REMOVED lines=11> */
[----:B------:R-:W-:Y:S02]  /*20c70*/  ISETP.GE.U32.AND P5, PT, R5, 0x10, PT ;  /* 0x000000100500780c */ /* 0x000fe40003fa6070 */
[----:B------:R-:W-:Y:S01]  /*20c80*/  MOV R16, RZ ;  /* 0x000000ff00107202 */ /* 0x000fe20000000f00 */
[----:B--2---:R-:W0:Y:S02]  /*20c90*/  SHFL.UP PT, R4, R0, 0x1, RZ ;  /* 0x0420000000047989 */ /* 0x004e2400000e00ff */
[----:B0-----:R-:W-:-:S05]  /*20ca0*/  SEL R7, R4, RZ, P1 ;  /* 0x000000ff04077207 */ /* 0x001fca0000800000 */
[----:B------:R-:W-:-:S05]  /*20cb0*/  IMAD.IADD R7, R0, 0x1, R7 ;  /* 0x0000000100077824 */ /* 0x000fca00078e0207 */
[----:B------:R-:W0:Y:S02]  /*20cc0*/  SHFL.UP PT, R4, R7, 0x2, RZ ;  /* 0x0440000007047989 */ /* 0x000e2400000e00ff */
[----:B0-----:R-:W-:-:S04]  /*20cd0*/  SEL R4, R4, RZ, P2 ;  /* 0x000000ff04047207 */ /* 0x001fc80001000000 */
[----:B------:R-:W-:-:S05]  /*20ce0*/  IADD3 R4, R7, R4, RZ ;  /* 0x0000000407047210 */ /* 0x000fca0007ffe0ff */
        /* <DEDUP_REMOVED lines=9> */
[----:B------:R-:W0:Y:S02]  /*20d80*/  SHFL.IDX PT, R4, R2, 0x1f, 0x1f ;  /* 0x03e01f0002047f89 */ /* 0x000e2400000e0000 */
[----:B0-----:R-:W-:-:S04]  /*20d90*/  IMAD R4, R4, UR5, RZ ;  /* 0x0000000504047c24 */ /* 0x001fc8000f8e02ff */
[----:B------:R-:W-:Y:S01]  /*20da0*/  IMAD.MOV.U32 R7, RZ, RZ, R4 ;  /* 0x000000ffff077224 */ /* 0x000fe200078e0004 */
[----:B-1----:R-:W-:-:S13]  /*20db0*/  ISETP.GT.AND P6, PT, R4, UR6, PT ;  /* 0x0000000604007c0c */ /* 0x002fda000bfc4270 */
[----:B------:R-:W-:Y:S05]  /*20dc0*/  @P6 BRA `(.L_x_664) ;  /* 0x0000000000a06947 */ /* 0x000fea0003800000 */
[----:B------:R-:W0:Y:S01]  /*20dd0*/  LDC R6, c[0x0][0xc3c] ;  /* 0x00030f00ff067b82 */ /* 0x000e220000000800 */
[----:B------:R-:W-:Y:S01]  /*20de0*/  IMAD.MOV.U32 R4, RZ, RZ, R7 ;  /* 0x000000ffff047224 */ /* 0x000fe200078e0007 */
[----:B------:R-:W-:Y:S01]  /*20df0*/  UMOV UR4, URZ ;  /* 0x0000003f00047c82 */ /* 0x000fe20008000000 */
[----:B------:R-:W-:Y:S01]  /*20e00*/  ULDC UR7, c[0x0][0xc3c] ;  /* 0x00030f0000077ab9 */ /* 0x000fe20000000800 */
[----:B------:R-:W-:-:S05]  /*20e10*/  ULDC UR5, c[0x0][0xc38] ;  /* 0x00030e0000057ab9 */ /* 0x000fca0000000800 */
.L_x_668:
[----:B------:R-:W-:Y:S01]  /*20e20*/  UIADD3 UR4, UR4, 0x1f, URZ ;  /* 0x0000001f04047890 */ /* 0x000fe2000fffe03f */
[----:B------:R-:W-:-:S05]  /*20e30*/  IMAD.U32 R19, RZ, RZ, UR7 ;  /* 0x00000007ff137e24 */ /* 0x000fca000f8e00ff */
[----:B0-----:R-:W-:-:S13]  /*20e40*/  ISETP.LE.AND P6, PT, R6, UR4, PT ;  /* 0x0000000406007c0c */ /* 0x001fda000bfc3270 */
[----:B------:R-:W-:Y:S05]  /*20e50*/  @P6 BRA `(.L_x_665) ;  /* 0x0000000400206947 */ /* 0x000fea0003800000 */
[----:B------:R-:W-:Y:S01]  /*20e60*/  IADD3 R7, R5, UR4, RZ ;  /* 0x0000000405077c10 */ /* 0x000fe2000fffe0ff */
[----:B------:R-:W-:Y:S01]  /*20e70*/  BSSY B0, `(.L_x_666) ;  /* 0x0000007000007945 */ /* 0x000fe20003800000 */
[----:B------:R-:W-:Y:S02]  /*20e80*/  IMAD.MOV.U32 R0, RZ, RZ, RZ ;  /* 0x000000ffff007224 */ /* 0x000fe400078e00ff */
[----:B------:R-:W-:-:S13]  /*20e90*/  ISETP.GE.OR P6, PT, R7, R6, !P0 ;  /* 0x000000060700720c */ /* 0x000fda00047c6670 */
[----:B------:R-:W-:Y:S05]  /*20ea0*/  @P6 BRA `(.L_x_667) ;  /* 0x00000000000c6947 */ /* 0x000fea0003800000 */
[----:B------:R-:W0:Y:S02]  /*20eb0*/  LDC.64 R2, c[0x0][0xc80] ;  /* 0x00032000ff027b82 */ /* 0x000e240000000a00 */
[----:B0-----:R-:W-:-:S05]  /*20ec0*/  IMAD.WIDE R2, R7, 0x4, R2 ;  /* 0x0000000407027825 */ /* 0x001fca00078e0202 */
[----:B------:R0:W5:Y:S02]  /*20ed0*/  LDG.E R0, desc[UR54][R2.64] ;  /* 0x0000003602007981 */ /* 0x000164000c1e1900 */
.L_x_667:
[----:B------:R-:W-:Y:S05]  /*20ee0*/  BSYNC B0 ;  /* 0x0000000000007941 */ /* 0x000fea0003800000 */
.L_x_666:
[----:B0----5:R-:W0:Y:S02]  /*20ef0*/  SHFL.UP PT, R2, R0, 0x1, RZ ;  /* 0x0420000000027989 */ /* 0x021e2400000e00ff */
[----:B0-----:R-:W-:-:S05]  /*20f00*/  SEL R3, R2, RZ, P1 ;  /* 0x000000ff02037207 */ /* 0x001fca0000800000 */
[----:B------:R-:W-:-:S05]  /*20f10*/  IMAD.IADD R3, R0, 0x1, R3 ;  /* 0x0000000100037824 */ /* 0x000fca00078e0203 */
[----:B------:R-:W0:Y:S02]  /*20f20*/  SHFL.UP PT, R2, R3, 0x2, RZ ;  /* 0x0440000003027989 */ /* 0x000e2400000e00ff */
        /* <DEDUP_REMOVED lines=13> */
[----:B------:R-:W-:-:S05]  /*21000*/  IMAD.IADD R4, R3, 0x1, R4 ;  /* 0x0000000103047824 */ /* 0x000fca00078e0204 */
[----:B------:R-:W-:-:S13]  /*21010*/  ISETP.GT.AND P6, PT, R4, UR6, PT ;  /* 0x0000000604007c0c */ /* 0x000fda000bfc4270 */
[----:B------:R-:W-:Y:S05]  /*21020*/  @!P6 BRA `(.L_x_668) ;  /* 0xfffffffc007ce947 */ /* 0x000fea000383ffff */
[----:B------:R-:W-:Y:S01]  /*21030*/  MOV R2, R9 ;  /* 0x0000000900027202 */ /* 0x000fe20000000f00 */
[----:B------:R-:W-:-:S07]  /*21040*/  IMAD.MOV.U32 R7, RZ, RZ, R3 ;  /* 0x000000ffff077224 */ /* 0x000fce00078e0003 */
.L_x_664:
[----:B------:R-:W-:-:S04]  /*21050*/  IMAD.IADD R7, R4, 0x1, -R7 ;  /* 0x0000000104077824 */ /* 0x000fc800078e0a07 */
[----:B------:R-:W-:-:S05]  /*21060*/  IMAD R3, R2, UR5, R7 ;  /* 0x0000000502037c24 */ /* 0x000fca000f8e0207 */
[----:B------:R-:W-:-:S13]  /*21070*/  ISETP.GT.AND P0, PT, R3, UR6, PT ;  /* 0x0000000603007c0c */ /* 0x000fda000bf04270 */
[----:B------:R-:W-:-:S04]  /*21080*/  VOTE.ANY R6, PT, !P0 ;  /* 0x0000000000067806 */ /* 0x000fc800040e0100 */
[----:B------:R-:W0:Y:S01]  /*21090*/  POPC R19, R6 ;  /* 0x0000000600137309 */ /* 0x000e220000000000 */
[----:B------:R-:W-:Y:S01]  /*210a0*/  ISETP.NE.AND P0, PT, R6, RZ, PT ;  /* 0x000000ff0600720c */ /* 0x000fe20003f05270 */
[----:B0-----:R-:W0:Y:S02]  /*210b0*/  SHFL.IDX PT, R0, R0, R19, 0x1f ;  /* 0x00001f1300007589 */ /* 0x001e2400000e0000 */
[----:B0-----:R-:W-:-:S04]  /*210c0*/  IABS R4, R0 ;  /* 0x0000000000047213 */ /* 0x001fc80000000000 */
[----:B------:R-:W0:Y:S08]  /*210d0*/  I2F.RP R8, R4 ;  /* 0x0000000400087306 */ /* 0x000e300000209400 */
[----:B0-----:R-:W0:Y:S02]  /*210e0*/  MUFU.RCP R8, R8 ;  /* 0x0000000800087308 */ /* 0x001e240000001000 */
[----:B0-----:R-:W-:-:S06]  /*210f0*/  VIADD R3, R8, 0xffffffe ;  /* 0x0ffffffe08037836 */ /* 0x001fcc0000000000 */
[----:B------:R-:W0:Y:S02]  /*21100*/  F2I.FTZ.U32.TRUNC.NTZ R3, R3 ;  /* 0x0000000300037305 */ /* 0x000e24000021f000 */
[----:B0-----:R-:W-:Y:S01]  /*21110*/  IADD3 R11, RZ, -R3, RZ ;  /* 0x80000003ff0b7210 */ /* 0x001fe20007ffe0ff */
[----:B------:R-:W-:Y:S06]  /*21120*/  @!P0 BRA `(.L_x_669) ;  /* 0x0000000000088947 */ /* 0x000fec0003800000 */
[----:B------:R-:W-:-:S05]  /*21130*/  VIADD R9, R19, 0xffffffff ;  /* 0xffffffff13097836 */ /* 0x000fca0000000000 */
[----:B------:R0:W1:Y:S02]  /*21140*/  SHFL.IDX PT, R16, R2, R9, 0x1f ;  /* 0x00001f0902107589 */ /* 0x00006400000e0000 */
.L_x_669:
[----:B-1----:R-:W-:Y:S01]  /*21150*/  IMAD R16, R16, UR5, R7 ;  /* 0x0000000510107c24 */ /* 0x002fe2000f8e0207 */
[----:B------:R-:W-:Y:S01]  /*21160*/  IABS R6, R0 ;  /* 0x0000000000067213 */ /* 0x000fe20000000000 */
[----:B------:R-:W-:Y:S02]  /*21170*/  IMAD R7, R11, R4, RZ ;  /* 0x000000040b077224 */ /* 0x000fe400078e02ff */
[----:B0-----:R-:W-:Y:S02]  /*21180*/  IMAD.MOV.U32 R2, RZ, RZ, RZ ;  /* 0x000000ffff027224 */ /* 0x001fe400078e00ff */
[----:B------:R-:W-:Y:S02]  /*21190*/  IMAD.MOV R6, RZ, RZ, -R6 ;  /* 0x000000ffff067224 */ /* 0x000fe400078e0a06 */
[----:B------:R-:W-:Y:S01]  /*211a0*/  IMAD.HI.U32 R2, R3, R7, R2 ;  /* 0x0000000703027227 */ /* 0x000fe200078e0002 */
[----:B------:R-:W-:-:S03]  /*211b0*/  IADD3 R7, -R16, UR6, RZ ;  /* 0x0000000610077c10 */ /* 0x000fc6000fffe1ff */
[----:B------:R-:W-:Y:S01]  /*211c0*/  VIADD R19, R19, UR4 ;  /* 0x0000000413137c36 */ /* 0x000fe20008000000 */
[----:B------:R-:W-:-:S05]  /*211d0*/  IABS R3, R7 ;  /* 0x0000000700037213 */ /* 0x000fca0000000000 */
[----:B------:R-:W-:-:S04]  /*211e0*/  IMAD.HI.U32 R2, R2, R3, RZ ;  /* 0x0000000302027227 */ /* 0x000fc800078e00ff */
[----:B------:R-:W-:-:S05]  /*211f0*/  IMAD R3, R2, R6, R3 ;  /* 0x0000000602037224 */ /* 0x000fca00078e0203 */
[----:B------:R-:W-:-:S13]  /*21200*/  ISETP.GT.U32.AND P1, PT, R4, R3, PT ;  /* 0x000000030400720c */ /* 0x000fda0003f24070 */
[-C--:B------:R-:W-:Y:S01]  /*21210*/  @!P1 IADD3 R3, R3, -R4.reuse, RZ ;  /* 0x8000000403039210 */ /* 0x080fe20007ffe0ff */
        /* <DEDUP_REMOVED lines=8> */
[----:B------:R-:W-:Y:S01]  /*212a0*/  IADD3 R17, -R2, RZ, RZ ;  /* 0x000000ff02117210 */ /* 0x000fe20007ffe1ff */
[----:B------:R-:W-:-:S04]  /*212b0*/  IMAD.MOV.U32 R18, RZ, RZ, R2 ;  /* 0x000000ffff127224 */ /* 0x000fc800078e0002 */
[----:B------:R-:W-:Y:S01]  /*212c0*/  IMAD R17, R0, R17, R7 ;  /* 0x0000001100117224 */ /* 0x000fe200078e0207 */
[----:B------:R-:W-:Y:S06]  /*212d0*/  BRA `(.L_x_670) ;  /* 0x00000000000c7947 */ /* 0x000fec0003800000 */
.L_x_665:
[----:B------:R-:W-:Y:S01]  /*212e0*/  IMAD.MOV.U32 R17, RZ, RZ, RZ ;  /* 0x000000ffff117224 */ /* 0x000fe200078e00ff */
[----:B------:R-:W-:Y:S01]  /*212f0*/  MOV R16, UR6 ;  /* 0x0000000600107c02 */ /* 0x000fe20008000f00 */
[----:B------:R-:W-:-:S07]  /*21300*/  IMAD.MOV.U32 R18, RZ, RZ, RZ ;  /* 0x000000ffff127224 */ /* 0x000fce00078e00ff */
.L_x_670:
[----:B------:R-:W-:-:S13]  /*21310*/  ISETP.NE.AND P0, PT, R5, RZ, PT ;  /* 0x000000ff0500720c */ /* 0x000fda0003f05270 */
[----:B------:R-:W0:Y:S01]  /*21320*/  @!P0 S2R R3, SR_CgaCtaId ;  /* 0x0000000000038919 */ /* 0x000e220000008800 */
[----:B------:R-:W-:-:S04]  /*21330*/  @!P0 MOV R0, 0x400 ;  /* 0x0000040000008802 */ /* 0x000fc80000000f00 */
[----:B0-----:R-:W-:-:S05]  /*21340*/  @!P0 LEA R0, R3, R0, 0x18 ;  /* 0x0000000003008211 */ /* 0x001fca00078ec0ff */
[----:B------:R2:W-:Y:S01]  /*21350*/  @!P0 STS.128 [R0+0x298d0], R16 ;  /* 0x0298d01000008388 */ /* 0x0005e20000000c00 */
[----:B------:R-:W-:Y:S06]  /*21360*/  BAR.ARV 0x5, 0x180 ;  /* 0x0146000000007b1d */ /* 0x000fec0000002000 */
.L_x_663:
[----:B--2---:R-:W-:Y:S01]  /*21370*/  IMAD.MOV.U32 R0, RZ, RZ, 0x1 ;  /* 0x00000001ff007424 */ /* 0x004fe200078e00ff */
[----:B------:R2:W-:Y:S01]  /*21380*/  STL [R1+0x8], RZ ;  /* 0x000008ff01007387 */ /* 0x0005e20000100800 */
[----:B------:R-:W-:Y:S02]  /*21390*/  ULDC UR4, c[0x0][0xc3c] ;  /* 0x00030f0000047ab9 */ /* 0x000fe40000000800 */
[----:B-1----:R-:W-:Y:S01]  /*213a0*/  ISETP.GE.AND P0, PT, R19, UR4, PT ;  /* 0x0000000413007c0c */ /* 0x002fe2000bf06270 */
[----:B------:R2:W-:Y:S04]  /*213b0*/  STL [R1+0x14], R0 ;  /* 0x0000140001007387 */ /* 0x0005e80000100800 */
[----:B------:R2:W-:Y:S08]  /*213c0*/  STL [R1+0x58], RZ ;  /* 0x000058ff01007387 */ /* 0x0005f00000100800 */
[----:B--2---:R-:W-:Y:S05]  /*213d0*/  @P0 BRA `(.L_x_671) ;  /* 0x0000005800900947 */ /* 0x004fea0003800000 */
[----:B------:R-:W1:Y:S01]  /*213e0*/  S2R R11, SR_TID.X ;  /* 0x00000000000b7919 */ /* 0x000e620000002100 */
[----:B------:R-:W2:Y:S01]  /*213f0*/  S2UR UR5, SR_CgaCtaId ;  /* 0x00000000000579c3 */ /* 0x000ea20000008800 */
[----:B------:R-:W-:Y:S01]  /*21400*/  UMOV UR4, 0x400 ;  /* 0x0000040000047882 */ /* 0x000fe20000000000 */
[----:B------:R-:W-:Y:S01]  /*21410*/  BSSY B7, `(.L_x_671) ;  /* 0x00005a0000077945 */ /* 0x000fe20003800000 */
[----:B------:R-:W-:Y:S01]  /*21420*/  ULDC.64 UR40, c[0x0][0x198] ;  /* 0x0000660000287ab9 */ /* 0x000fe20000000a00 */
[----:B------:R-:W-:Y:S02]  /*21430*/  ULOP3.LUT UR37, UR36, 0x1, URZ, 0xfc, !UPT ;  /* 0x0000000124257892 */ /* 0x000fe4000f8efc3f */
[----:B------:R-:W-:Y:S01]  /*21440*/  ULOP3.LUT UR39, UR36, 0x2, URZ, 0xfc, !UPT ;  /* 0x0000000224277892 */ /* 0x000fe2000f8efc3f */
[----:B------:R-:W-:Y:S01]  /*21450*/  ULDC UR38, c[0x0][0xc] ;  /* 0x0000030000267ab9 */ /* 0x000fe20000000800 */
[----:B--2---:R-:W-:Y:S01]  /*21460*/  ULEA UR4, UR5, UR4, 0x18 ;  /* 0x0000000405047291 */ /* 0x004fe2000f8ec03f */
[C---:B-1----:R-:W-:Y:S01]  /*21470*/  IMAD.SHL.U32 R4, R11.reuse, 0x80, RZ ;  /* 0x000000800b047824 */ /* 0x042fe200078e00ff */
[----:B------:R-:W-:Y:S01]  /*21480*/  SHF.R.U32.HI R3, RZ, 0x1, R11 ;  /* 0x00000001ff037819 */ /* 0x000fe2000001160b */
[C---:B------:R-:W-:Y:S01]  /*21490*/  IMAD.SHL.U32 R5, R11.reuse, 0x2, RZ ;  /* 0x000000020b057824 */ /* 0x040fe200078e00ff */
[C---:B------:R-:W-:Y:S01]  /*214a0*/  LOP3.LUT R10, R11.reuse, 0x7f, RZ, 0xc0, !PT ;  /* 0x0000007f0b0a7812 */ /* 0x040fe200078ec0ff */
[----:B0-----:R-:W-:Y:S01]  /*214b0*/  IMAD.SHL.U32 R2, R11, 0x20, RZ ;  /* 0x000000200b027824 */ /* 0x001fe200078e00ff */
[----:B------:R-:W-:-:S02]  /*214c0*/  LOP3.LUT R6, R4, 0x380, RZ, 0xc0, !PT ;  /* 0x0000038004067812 */ /* 0x000fc400078ec0ff */
[----:B------:R-:W-:Y:S02]  /*214d0*/  SHF.L.U32 R0, R10, 0x4, RZ ;  /* 0x000000040a007819 */ /* 0x000fe400000006ff */
[----:B------:R-:W-:Y:S01]  /*214e0*/  LOP3.LUT R6, R6, 0x30, R3, 0xf8, !PT ;  /* 0x0000003006067812 */ /* 0x000fe200078ef803 */
[C---:B------:R-:W-:Y:S01]  /*214f0*/  IMAD.SHL.U32 R3, R11.reuse, 0x10, RZ ;  /* 0x000000100b037824 */ /* 0x040fe200078e00ff */
[----:B------:R-:W-:Y:S02]  /*21500*/  LOP3.LUT R7, R0, 0x600, RZ, 0xc0, !PT ;  /* 0x0000060000077812 */ /* 0x000fe400078ec0ff */
[----:B------:R-:W-:Y:S02]  /*21510*/  SHF.L.U32 R8, R11, 0x2, RZ ;  /* 0x000000020b087819 */ /* 0x000fe400000006ff */
[----:B------:R-:W-:Y:S02]  /*21520*/  LOP3.LUT R0, R3, 0x1b0, RZ, 0xc0, !PT ;  /* 0x000001b003007812 */ /* 0x000fe400078ec0ff */
[----:B------:R-:W-:-:S02]  /*21530*/  LOP3.LUT R9, R7, 0x60, R2, 0xf8, !PT ;  /* 0x0000006007097812 */ /* 0x000fc400078ef802 */
[----:B------:R-:W-:Y:S02]  /*21540*/  LOP3.LUT R0, R0, 0x30, R5, 0x78, !PT ;  /* 0x0000003000007812 */ /* 0x000fe400078e7805 */
[----:B------:R-:W-:Y:S02]  /*21550*/  LOP3.LUT R5, R7, 0x40, R3, 0xf8, !PT ;  /* 0x0000004007057812 */ /* 0x000fe400078ef803 */
[----:B------:R-:W-:Y:S02]  /*21560*/  LOP3.LUT P0, RZ, R11, 0x4, RZ, 0xc0, !PT ;  /* 0x000000040bff7812 */ /* 0x000fe4000780c0ff */
[----:B------:R-:W-:Y:S02]  /*21570*/  LOP3.LUT R0, R5, R0, RZ, 0xfc, !PT ;  /* 0x0000000005007212 */ /* 0x000fe400078efcff */
[----:B------:R-:W-:-:S04]  /*21580*/  LOP3.LUT R5, R2, 0x80, RZ, 0xc0, !PT ;  /* 0x0000008002057812 */ /* 0x000fc800078ec0ff */
[----:B------:R-:W-:-:S04]  /*21590*/  LOP3.LUT R5, R5, 0x10, R11, 0xf8, !PT ;  /* 0x0000001005057812 */ /* 0x000fc800078ef80b */
[----:B------:R-:W-:Y:S02]  /*215a0*/  LOP3.LUT R7, R5, 0x10, R8, 0x78, !PT ;  /* 0x0000001005077812 */ /* 0x000fe400078e7808 */
[----:B------:R-:W-:Y:S02]  /*215b0*/  LOP3.LUT R5, R6, 0x70, R3, 0x78, !PT ;  /* 0x0000007006057812 */ /* 0x000fe400078e7803 */
[----:B------:R-:W-:Y:S02]  /*215c0*/  LOP3.LUT R6, R9, 0x100, R2, 0xf8, !PT ;  /* 0x0000010009067812 */ /* 0x000fe400078ef802 */
[----:B------:R-:W-:Y:S02]  /*215d0*/  LOP3.LUT R5, R5, 0xc00, R4, 0xf8, !PT ;  /* 0x00000c0005057812 */ /* 0x000fe400078ef804 */
[----:B------:R-:W-:Y:S02]  /*215e0*/  LOP3.LUT R4, R6, R7, RZ, 0xfc, !PT ;  /* 0x0000000706047212 */ /* 0x000fe400078efcff */
[----:B------:R-:W-:Y:S01]  /*215f0*/  SHF.R.U32.HI R6, RZ, 0x2, R10 ;  /* 0x00000002ff067819 */ /* 0x000fe2000001160a */
[----:B------:R0:W-:Y:S04]  /*21600*/  STL [R1+0x2c], R5 ;  /* 0x00002c0501007387 */ /* 0x0001e80000100800 */
[----:B------:R1:W-:Y:S01]  /*21610*/  STL [R1+0x28], R4 ;  /* 0x0000280401007387 */ /* 0x0003e20000100800 */
[----:B0-----:R-:W-:Y:S01]  /*21620*/  IMAD.U32 R5, RZ, RZ, UR4 ;  /* 0x00000004ff057e24 */ /* 0x001fe2000f8e00ff */
[----:B-1----:R-:W-:Y:S01]  /*21630*/  LOP3.LUT R4, R3, 0x30, RZ, 0xc0, !PT ;  /* 0x0000003003047812 */ /* 0x002fe200078ec0ff */
[----:B------:R-:W-:-:S03]  /*21640*/  IMAD.MOV.U32 R3, RZ, RZ, 0x40 ;  /* 0x00000040ff037424 */ /* 0x000fc600078e00ff */
[----:B------:R-:W-:Y:S02]  /*21650*/  STL [R1+0x4], R5 ;  /* 0x0000040501007387 */ /* 0x000fe40000100800 */
[----:B------:R-:W-:Y:S02]  /*21660*/  SEL R7, R3, 0xffffffc0, !P0 ;  /* 0xffffffc003077807 */ /* 0x000fe40004000000 */
[----:B------:R-:W-:Y:S01]  /*21670*/  LOP3.LUT R3, R6, 0x60, R2, 0xf8, !PT ;  /* 0x0000006006037812 */ /* 0x000fe200078ef802 */
[----:B------:R-:W-:Y:S01]  /*21680*/  IMAD.IADD R2, R5, 0x1, R0 ;  /* 0x0000000105027824 */ /* 0x000fe200078e0200 */
[----:B------:R-:W-:Y:S01]  /*21690*/  MOV R0, 0x1 ;  /* 0x0000000100007802 */ /* 0x000fe20000000f00 */
[----:B------:R-:W-:Y:S01]  /*216a0*/  STL [R1+0x30], R7 ;  /* 0x0000300701007387 */ /* 0x000fe20000100800 */
[----:B------:R-:W-:-:S03]  /*216b0*/  IMAD.MOV.U32 R3, RZ, RZ, 0x1 ;  /* 0x00000001ff037424 */ /* 0x000fc600078e00ff */
[----:B------:R0:W-:Y:S04]  /*216c0*/  STL [R1+0x38], R2 ;  /* 0x0000380201007387 */ /* 0x0001e80000100800 */
[----:B------:R-:W-:Y:S04]  /*216d0*/  STL [R1+0x58], RZ ;  /* 0x000058ff01007387 */ /* 0x000fe80000100800 */
[----:B------:R1:W-:Y:S01]  /*216e0*/  STL [R1+0x18], R0 ;  /* 0x0000180001007387 */ /* 0x0003e20000100800 */
[----:B0-----:R-:W-:-:S03]  /*216f0*/  LOP3.LUT R2, R4, 0x40, RZ, 0xfc, !PT ;  /* 0x0000004004027812 */ /* 0x001fc600078efcff */
[----:B------:R0:W-:Y:S04]  /*21700*/  STL [R1+0xc], RZ ;  /* 0x00000cff01007387 */ /* 0x0001e80000100800 */
[----:B------:R0:W-:Y:S01]  /*21710*/  STL [R1+0x8], RZ ;  /* 0x000008ff01007387 */ /* 0x0001e20000100800 */
[----:B-1----:R-:W-:-:S03]  /*21720*/  LOP3.LUT R0, R4, 0x80, RZ, 0xfc, !PT ;  /* 0x0000008004007812 */ /* 0x002fc600078efcff */
[----:B------:R0:W-:Y:S04]  /*21730*/  STL [R1+0x14], R3 ;  /* 0x0000140301007387 */ /* 0x0001e80000100800 */
.L_x_781:
[----:B0--3--:R-:W0:Y:S02]  /*21740*/  LDC.64 R2, c[0x0][0xc88] ;  /* 0x00032200ff027b82 */ /* 0x009e240000000a00 */
[----:B0-----:R-:W-:-:S05]  /*21750*/  IMAD.WIDE R2, R19, 0x4, R2 ;  /* 0x0000000413027825 */ /* 0x001fca00078e0202 */
[----:B------:R-:W2:Y:S01]  /*21760*/  LDG.E R15, desc[UR54][R2.64] ;  /* 0x00000036020f7981 */ /* 0x000ea2000c1e1900 */
[----:B------:R-:W-:Y:S05]  /*21770*/  YIELD ;  /* 0x0000000000007946 */ /* 0x000fea0003800000 */
[----:B------:R-:W-:Y:S01]  /*21780*/  ULDC.64 UR4, c[0x0][0xa28] ;  /* 0x00028a0000047ab9 */ /* 0x000fe20000000a00 */
[----:B-1----:R-:W-:Y:S01]  /*21790*/  IMAD.MOV.U32 R0, RZ, RZ, RZ ;  /* 0x000000ffff007224 */ /* 0x002fe200078e00ff */
[----:B------:R-:W-:Y:S01]  /*217a0*/  ISETP.NE.U32.AND P0, PT, RZ, UR4, PT ;  /* 0x00000004ff007c0c */ /* 0x000fe2000bf05070 */
[----:B------:R-:W-:Y:S01]  /*217b0*/  ULDC.64 UR10, c[0x0][0xa18] ;  /* 0x00028600000a7ab9 */ /* 0x000fe20000000a00 */
[----:B------:R-:W-:Y:S01]  /*217c0*/  ULDC.64 UR8, c[0x0][0xa10] ;  /* 0x0002840000087ab9 */ /* 0x000fe20000000a00 */
[----:B------:R-:W-:Y:S01]  /*217d0*/  ULDC.64 UR6, c[0x0][0xa08] ;  /* 0x0002820000067ab9 */ /* 0x000fe20000000a00 */
[----:B------:R-:W-:-:S02]  /*217e0*/  ISETP.NE.AND.EX P0, PT, RZ, UR5, PT, P0 ;  /* 0x00000005ff007c0c */ /* 0x000fc4000bf05300 */
[----:B--2---:R-:W-:Y:S01]  /*217f0*/  SHF.R.S32.HI R4, RZ, 0x1f, R15 ;  /* 0x0000001fff047819 */ /* 0x004fe2000001140f */
[----:B------:R-:W-:-:S10]  /*21800*/  IMAD.SHL.U32 R14, R15, 0x4, RZ ;  /* 0x000000040f0e7824 */ /* 0x000fd400078e00ff */
[C---:B------:R-:W-:Y:S01]  /*21810*/  @P0 LEA R2, P1, R15.reuse, UR4, 0x2 ;  /* 0x000000040f020c11 */ /* 0x040fe2000f8210ff */
[----:B------:R-:W-:Y:S03]  /*21820*/  STL [R1+0x34], R15 ;  /* 0x0000340f01007387 */ /* 0x000fe60000100800 */
[C-C-:B------:R-:W-:Y:S01]  /*21830*/  @P0 LEA.HI.X R3, R15.reuse, UR5, R4.reuse, 0x2, P1 ;  /* 0x000000050f030c11 */ /* 0x140fe200088f1404 */
[----:B------:R-:W-:Y:S01]  /*21840*/  ULDC.64 UR4, c[0x0][0xa00] ;  /* 0x0002800000047ab9 */ /* 0x000fe20000000a00 */
[----:B------:R0:W-:Y:S01]  /*21850*/  STL [R1+0x40], R4 ;  /* 0x0000400401007387 */ /* 0x0001e20000100800 */
[----:B------:R-:W-:Y:S02]  /*21860*/  ISETP.NE.U32.AND P2, PT, RZ, UR4, PT ;  /* 0x00000004ff007c0c */ /* 0x000fe4000bf45070 */
[----:B------:R-:W-:Y:S01]  /*21870*/  SHF.L.U64.HI R13, R15, 0x2, R4 ;  /* 0x000000020f0d7819 */ /* 0x000fe20000010204 */
[----:B------:R1:W5:Y:S01]  /*21880*/  @P0 LDG.E R0, desc[UR54][R2.64] ;  /* 0x0000003602000981 */ /* 0x000362000c1e1900 */
[----:B------:R-:W-:-:S02]  /*21890*/  ISETP.NE.AND.EX P2, PT, RZ, UR5, PT, P2 ;  /* 0x00000005ff007c0c */ /* 0x000fc4000bf45320 */
[----:B------:R-:W-:Y:S01]  /*218a0*/  ISETP.NE.U32.AND P3, PT, RZ, UR10, PT ;  /* 0x0000000aff007c0c */ /* 0x000fe2000bf65070 */
[----:B------:R-:W-:Y:S01]  /*218b0*/  STL [R1], R14 ;  /* 0x0000000e01007387 */ /* 0x000fe20000100800 */
[----:B------:R-:W-:Y:S02]  /*218c0*/  ISETP.NE.U32.AND P0, PT, RZ, UR6, PT ;  /* 0x00000006ff007c0c */ /* 0x000fe4000bf05070 */
[----:B0-----:R-:W-:Y:S01]  /*218d0*/  IADD3 R4, P4, R14, UR4, RZ ;  /* 0x000000040e047c10 */ /* 0x001fe2000ff9e0ff */
[----:B------:R-:W-:Y:S01]  /*218e0*/  STL [R1+0x20], R13 ;  /* 0x0000200d01007387 */ /* 0x000fe20000100800 */
[----:B------:R-:W-:Y:S02]  /*218f0*/  ISETP.NE.AND.EX P3, PT, RZ, UR11, PT, P3 ;  /* 0x0000000bff007c0c */ /* 0x000fe4000bf65330 */
[----:B-1----:R-:W-:Y:S02]  /*21900*/  CS2R R2, SRZ ;  /* 0x0000000000027805 */ /* 0x002fe4000001ff00 */
[----:B------:R-:W-:-:S02]  /*21910*/  IADD3.X R5, R13, UR5, RZ, P4, !PT ;  /* 0x000000050d057c10 */ /* 0x000fc4000a7fe4ff */
[C---:B------:R-:W-:Y:S02]  /*21920*/  IADD3 R6, P4, R14.reuse, UR8, RZ ;  /* 0x000000080e067c10 */ /* 0x040fe4000ff9e0ff */
[----:B------:R-:W-:Y:S01]  /*21930*/  ISETP.NE.U32.AND P1, PT, RZ, UR8, PT ;  /* 0x00000008ff007c0c */ /* 0x000fe2000bf25070 */
[----:B------:R-:W2:Y:S01]  /*21940*/  @P2 LDG.E R2, desc[UR54][R4.64] ;  /* 0x0000003604022981 */ /* 0x000ea2000c1e1900 */
[----:B------:R-:W-:Y:S01]  /*21950*/  IADD3.X R7, R13, UR9, RZ, P4, !PT ;  /* 0x000000090d077c10 */ /* 0x000fe2000a7fe4ff */
[----:B------:R-:W-:Y:S01]  /*21960*/  ULDC UR4, c[0x0][0x288] ;  /* 0x0000a20000047ab9 */ /* 0x000fe20000000800 */
[----:B------:R-:W-:Y:S02]  /*21970*/  ISETP.NE.AND.EX P0, PT, RZ, UR7, PT, P0 ;  /* 0x00000007ff007c0c */ /* 0x000fe4000bf05300 */
[----:B------:R-:W-:Y:S02]  /*21980*/  ISETP.NE.AND.EX P1, PT, RZ, UR9, PT, P1 ;  /* 0x00000009ff007c0c */ /* 0x000fe4000bf25310 */
[----:B------:R-:W-:-:S02]  /*21990*/  @P3 IADD3 R10, P4, R14, UR10, RZ ;  /* 0x0000000a0e0a3c10 */ /* 0x000fc4000ff9e0ff */
[----:B------:R-:W-:Y:S02]  /*219a0*/  IADD3 R8, P5, R14, UR6, RZ ;  /* 0x000000060e087c10 */ /* 0x000fe4000ffbe0ff */
[C---:B------:R-:W-:Y:S02]  /*219b0*/  @P3 IADD3.X R11, R13.reuse, UR11, RZ, P4, !PT ;  /* 0x0000000b0d0b3c10 */ /* 0x040fe4000a7fe4ff */
[----:B------:R-:W-:Y:S02]  /*219c0*/  MOV R12, RZ ;  /* 0x000000ff000c7202 */ /* 0x000fe40000000f00 */
[----:B------:R-:W-:-:S03]  /*219d0*/  IADD3.X R9, R13, UR7, RZ, P5, !PT ;  /* 0x000000070d097c10 */ /* 0x000fc6000affe4ff */
[----:B------:R-:W5:Y:S04]  /*219e0*/  @P1 LDG.E R3, desc[UR54][R6.64] ;  /* 0x0000003606031981 */ /* 0x000f68000c1e1900 */
[----:B------:R-:W5:Y:S04]  /*219f0*/  @P0 LDG.E R12, desc[UR54][R8.64] ;  /* 0x00000036080c0981 */ /* 0x000f68000c1e1900 */
[----:B--2---:R0:W-:Y:S02]  /*21a00*/  STL [R1+0x3c], R2 ;  /* 0x00003c0201007387 */ /* 0x0041e40000100800 */
[----:B0-----:R-:W-:Y:S01]  /*21a10*/  IMAD.U32 R2, RZ, RZ, UR4 ;  /* 0x00000004ff027e24 */ /* 0x001fe2000f8e00ff */
[----:B------:R-:W-:-:S05]  /*21a20*/  ULDC.64 UR4, c[0x0][0x418] ;  /* 0x0001060000047ab9 */ /* 0x000fca0000000a00 */
[----:B------:R0:W2:Y:S01]  /*21a30*/  @P3 LDG.E R2, desc[UR54][R10.64] ;  /* 0x000000360a023981 */ /* 0x0000a2000c1e1900 */
[----:B------:R-:W-:-:S03]  /*21a40*/  UISETP.NE.U32.AND UP0, UPT, UR4, URZ, UPT ;  /* 0x0000003f0400728c */ /* 0x000fc6000bf05070 */
[----:B------:R-:W-:Y:S01]  /*21a50*/  ULDC UR4, c[0x0][0x424] ;  /* 0x0001090000047ab9 */ /* 0x000fe20000000800 */
[----:B------:R-:W-:-:S03]  /*21a60*/  UISETP.NE.AND.EX UP0, UPT, UR5, URZ, UPT, UP0 ;  /* 0x0000003f0500728c */ /* 0x000fc6000bf05300 */
[----:B------:R-:W-:Y:S01]  /*21a70*/  ULDC UR5, c[0x0][0x2f0] ;  /* 0x0000bc0000057ab9 */ /* 0x000fe20000000800 */
[----:B------:R-:W-:-:S04]  /*21a80*/  USEL UR4, UR4, 0x1, UP0 ;  /* 0x0000000104047887 */ /* 0x000fc80008000000 */
[----:B------:R-:W-:-:S03]  /*21a90*/  UIMAD UR4, UR4, UR5, URZ ;  /* 0x00000005040472a4 */ /* 0x000fc6000f8e023f */
[----:B------:R-:W-:Y:S02]  /*21aa0*/  ULDC UR5, c[0x0][0x348] ;  /* 0x0000d20000057ab9 */ /* 0x000fe40000000800 */
[----:B0-----:R-:W-:Y:S01]  /*21ab0*/  IMAD.U32 R10, RZ, RZ, UR5 ;  /* 0x00000005ff0a7e24 */ /* 0x001fe2000f8e00ff */
[----:B--2---:R0:W-:Y:S02]  /*21ac0*/  STL [R1+0x54], R2 ;  /* 0x0000540201007387 */ /* 0x0041e40000100800 */
[----:B0-----:R-:W-:Y:S01]  /*21ad0*/  IMAD.U32 R2, RZ, RZ, UR4 ;  /* 0x00000004ff027e24 */ /* 0x001fe2000f8e00ff */
[----:B------:R-:W-:Y:S06]  /*21ae0*/  @P3 BRA `(.L_x_672) ;  /* 0x0000000000143947 */ /* 0x000fec0003800000 */
[----:B------:R-:W-:Y:S05]  /*21af0*/  @!P2 BRA `(.L_x_672) ;  /* 0x000000000010a947 */ /* 0x000fea0003800000 */
[----:B------:R-:W2:Y:S04]  /*21b00*/  LDG.E R11, desc[UR54][R4.64] ;  /* 0x00000036040b7981 */ /* 0x000ea8000c1e1900 */
[----:B------:R-:W2:Y:S02]  /*21b10*/  LDG.E R4, desc[UR54][R4.64+0x4] ;  /* 0x0000043604047981 */ /* 0x000ea4000c1e1900 */
[----:B--2---:R-:W-:-:S05]  /*21b20*/  IADD3 R4, -R11, R4, RZ ;  /* 0x000000040b047210 */ /* 0x004fca0007ffe1ff */
[----:B------:R0:W-:Y:S02]  /*21b30*/  STL [R1+0x54], R4 ;  /* 0x0000540401007387 */ /* 0x0001e40000100800 */
.L_x_672:
[----:B------:R-:W-:Y:S01]  /*21b40*/  IMAD.MOV.U32 R11, RZ, RZ, R15 ;  /* 0x000000ffff0b7224 */ /* 0x000fe200078e000f */
[----:B------:R-:W-:Y:S01]  /*21b50*/  ULDC.64 UR4, c[0x0][0xa20] ;  /* 0x0002880000047ab9 */ /* 0x000fe20000000a00 */
[----:B0----5:R-:W-:Y:S01]  /*21b60*/  IMAD.IADD R4, R12, 0x1, R0 ;  /* 0x000000010c047824 */ /* 0x021fe200078e0200 */
[----:B------:R-:W-:Y:S02]  /*21b70*/  ISETP.NE.U32.AND P2, PT, RZ, UR4, PT ;  /* 0x00000004ff007c0c */ /* 0x000fe4000bf45070 */
[----:B------:R0:W-:Y:S02]  /*21b80*/  STL [R1+0x1c], R11 ;  /* 0x00001c0b01007387 */ /* 0x0001e40000100800 */
[----:B------:R-:W-:Y:S02]  /*21b90*/  ISETP.NE.AND.EX P2, PT, RZ, UR5, PT, P2 ;  /* 0x00000005ff007c0c */ /* 0x000fe4000bf45320 */
[----:B------:R0:W-:Y:S11]  /*21ba0*/  STL [R1+0x24], R4 ;  /* 0x0000240401007387 */ /* 0x0001f60000100800 */
[----:B0-----:R-:W-:Y:S05]  /*21bb0*/  @!P2 BRA `(.L_x_673) ;  /* 0x000000000010a947 */ /* 0x001fea0003800000 */
[----:B------:R-:W-:-:S04]  /*21bc0*/  IADD3 R4, P0, R14, UR4, RZ ;  /* 0x000000040e047c10 */ /* 0x000fc8000ff1e0ff */
[----:B------:R-:W-:-:S05]  /*21bd0*/  IADD3.X R5, R13, UR5, RZ, P0, !PT ;  /* 0x000000050d057c10 */ /* 0x000fca00087fe4ff */
[----:B------:R0:W5:Y:S01]  /*21be0*/  LDG.E R2, desc[UR54][R4.64] ;  /* 0x0000003604027981 */ /* 0x000162000c1e1900 */
[----:B------:R-:W-:Y:S05]  /*21bf0*/  BRA `(.L_x_674) ;  /* 0x0000000000107947 */ /* 0x000fea0003800000 */
.L_x_673:
[----:B------:R-:W-:Y:S05]  /*21c00*/  @!P0 BRA `(.L_x_674) ;  /* 0x00000000000c8947 */ /* 0x000fea0003800000 */
[----:B------:R-:W2:Y:S04]  /*21c10*/  LDG.E R4, desc[UR54][R8.64] ;  /* 0x0000003608047981 */ /* 0x000ea8000c1e1900 */
[----:B------:R-:W2:Y:S02]  /*21c20*/  LDG.E R2, desc[UR54][R8.64+0x4] ;  /* 0x0000043608027981 */ /* 0x000ea4000c1e1900 */
[----:B--2---:R-:W-:-:S07]  /*21c30*/  IMAD.IADD R2, R2, 0x1, -R4 ;  /* 0x0000000102027824 */ /* 0x004fce00078e0a04 */
.L_x_674:
[----:B-----5:R-:W-:Y:S02]  /*21c40*/  IADD3 R0, -R0, R2, RZ ;  /* 0x0000000200007210 */ /* 0x020fe40007ffe1ff */
[----:B------:R-:W2:Y:S04]  /*21c50*/  @P1 LDG.E R2, desc[UR54][R6.64] ;  /* 0x0000003606021981 */ /* 0x000ea8000c1e1900 */
[----:B------:R-:W2:Y:S01]  /*21c60*/  @P1 LDG.E R6, desc[UR54][R6.64+0x4] ;  /* 0x0000043606061981 */ /* 0x000ea2000c1e1900 */
[----:B------:R-:W-:Y:S01]  /*21c70*/  BSSY B0, `(.L_x_675) ;  /* 0x0000132000007945 */ /* 0x000fe20003800000 */
[----:B--2---:R-:W-:-:S04]  /*21c80*/  @P1 IMAD.IADD R10, R6, 0x1, -R2 ;  /* 0x00000001060a1824 */ /* 0x004fc800078e0a02 */
[----:B0-----:R-:W-:-:S04]  /*21c90*/  IMAD.IADD R4, R0, 0x1, R10 ;  /* 0x0000000100047824 */ /* 0x001fc800078e020a */
[----:B------:R-:W-:Y:S01]  /*21ca0*/  VIADD R2, R4, 0x9f ;  /* 0x0000009f04027836 */ /* 0x000fe20000000000 */
[----:B------:R0:W-:Y:S03]  /*21cb0*/  STL [R1+0x44], R4 ;  /* 0x0000440401007387 */ /* 0x0001e60000100800 */
[----:B------:R-:W-:-:S05]  /*21cc0*/  IMAD.HI R2, R2, 0x66666667, RZ ;  /* 0x6666666702027827 */ /* 0x000fca00078e02ff */
[----:B0-----:R-:W-:-:S04]  /*21cd0*/  SHF.R.U32.HI R4, RZ, 0x1f, R2 ;  /* 0x0000001fff047819 */ /* 0x001fc80000011602 */
[----:B------:R-:W-:-:S05]  /*21ce0*/  LEA.HI.SX32 R5, R2, R4, 0x1a ;  /* 0x0000000402057211 */ /* 0x000fca00078fd2ff */
[----:B------:R-:W-:Y:S01]  /*21cf0*/  IMAD R2, R5, 0xa0, -R0 ;  /* 0x000000a005027824 */ /* 0x000fe200078e0a00 */
[----:B------:R-:W-:Y:S01]  /*21d00*/  IADD3 R0, -R0, RZ, RZ ;  /* 0x000000ff00007210 */ /* 0x000fe20007ffe1ff */
[----:B------:R0:W-:Y:S03]  /*21d10*/  STL [R1+0x50], R5 ;  /* 0x0000500501007387 */ /* 0x0001e60000100800 */
[----:B------:R-:W-:Y:S02]  /*21d20*/  VIMNMX R10, R2, R10, PT ;  /* 0x0000000a020a7248 */ /* 0x000fe40003fe0100 */
[----:B------:R-:W-:-:S04]  /*21d30*/  VIMNMX R0, RZ, R0, !PT ;  /* 0x00000000ff007248 */ /* 0x000fc80007fe0100 */
[----:B------:R-:W-:Y:S01]  /*21d40*/  ISETP.GT.AND P0, PT, R10, R0, PT ;  /* 0x000000000a00720c */ /* 0x000fe20003f04270 */
[----:B0-----:R-:W-:-:S05]  /*21d50*/  IMAD.WIDE.U32 R4, R0, -0x33333333, RZ ;  /* 0xcccccccd00047825 */ /* 0x001fca00078e00ff */
        /* <DEDUP_REMOVED lines=8> */
[----:B------:R-:W-:Y:S05]  /*21de0*/  @!P2 BRA `(.L_x_676) ;  /* 0x000000100068a947 */ /* 0x000fea0003800000 */
[----:B------:R-:W-:Y:S01]  /*21df0*/  UMOV UR4, 0xffffffff ;  /* 0xffffffff00047882 */ /* 0x000fe20000000000 */
[----:B------:R-:W-:Y:S02]  /*21e00*/  SEL R0, R11, RZ, !P1 ;  /* 0x000000ff0b007207 */ /* 0x000fe40004800000 */
[----:B------:R-:W-:Y:S05]  /*21e10*/  BRA.DIV UR4, `(.L_x_677) ;  /* 0x0000006e04ec7947 */ /* 0x000fea000b800000 */
[----:B------:R-:W0:Y:S02]  /*21e20*/  S2R R4, SR_TID.X ;  /* 0x0000000000047919 */ /* 0x000e240000002100 */
[----:B0-----:R-:W-:-:S04]  /*21e30*/  SHF.R.U32.HI R4, RZ, 0x5, R4 ;  /* 0x00000005ff047819 */ /* 0x001fc80000011604 */
[----:B------:R-:W-:-:S05]  /*21e40*/  LOP3.LUT R4, R4, 0x3, RZ, 0xc0, !PT ;  /* 0x0000000304047812 */ /* 0x000fca00078ec0ff */
[----:B------:R0:W1:Y:S02]  /*21e50*/  SHFL.IDX PT, R14, R4, RZ, 0x1f ;  /* 0x00001fff040e7589 */ /* 0x00006400000e0000 */
.L_x_867:
[----:B-1----:R-:W-:Y:S02]  /*21e60*/  ISETP.NE.AND P0, PT, R14, RZ, PT ;  /* 0x000000ff0e00720c */ /* 0x002fe40003f05270 */
[----:B------:R-:W-:-:S11]  /*21e70*/  PLOP3.LUT P6, PT, PT, PT, PT, 0x8, 0x0 ;  /* 0x000000000000781c */ /* 0x000fd60003fce170 */
[----:B------:R-:W-:Y:S05]  /*21e80*/  @P0 BRA `(.L_x_678) ;  /* 0x00000000000c0947 */ /* 0x000fea0003800000 */
[----:B------:R-:W-:-:S03]  /*21e90*/  UMOV UR4, 0xffffffff ;  /* 0xffffffff00047882 */ /* 0x000fc60000000000 */
[----:B------:R-:W-:Y:S05]  /*21ea0*/  BRA.DIV UR4, `(.L_x_679) ;  /* 0x0000006e04fc7947 */ /* 0x000fea000b800000 */
[----:B------:R-:W-:-:S13]  /*21eb0*/  ELECT P6, URZ, PT ;  /* 0x00000000003f782f */ /* 0x000fda00038c0000 */
.L_x_678:
[----:B0-----:R-:W2:Y:S04]  /*21ec0*/  LDL R4, [R1+0x58] ;  /* 0x0000580001047983 */ /* 0x001ea80000100800 */
[----:B------:R-:W3:Y:S01]  /*21ed0*/  LDL R6, [R1+0x4] ;  /* 0x0000040001067983 */ /* 0x000ee20000100800 */
[----:B------:R-:W-:Y:S01]  /*21ee0*/  BSSY B1, `(.L_x_680) ;  /* 0x0000008000017945 */ /* 0x000fe20003800000 */
[----:B--2---:R-:W-:-:S05]  /*21ef0*/  VIADD R4, R4, 0x1 ;  /* 0x0000000104047836 */ /* 0x004fca0000000000 */
[----:B------:R-:W-:-:S04]  /*21f00*/  LEA.HI R5, R4, R4, RZ, 0x1 ;  /* 0x0000000404057211 */ /* 0x000fc800078f08ff */
[----:B------:R-:W-:-:S04]  /*21f10*/  LOP3.LUT R5, R5, 0xfffffffe, RZ, 0xc0, !PT ;  /* 0xfffffffe05057812 */ /* 0x000fc800078ec0ff */
[----:B------:R-:W-:-:S04]  /*21f20*/  IADD3 R4, R4, -R5, RZ ;  /* 0x8000000504047210 */ /* 0x000fc80007ffe0ff */
[----:B------:R-:W-:-:S04]  /*21f30*/  SHF.L.U32 R4, R4, 0x1f, RZ ;  /* 0x0000001f04047819 */ /* 0x000fc800000006ff */
[----:B---3--:R-:W0:Y:S02]  /*21f40*/  SYNCS.PHASECHK.TRANS64.TRYWAIT P0, [R6+URZ+0x29820], R4 ;  /* 0x02982004060075a7 */ /* 0x008e24000800017f */
[----:B0-----:R-:W-:Y:S05]  /*21f50*/  @!P0 BRA `(.L_x_681) ;  /* 0x0000006c00f08947 */ /* 0x001fea0003800000 */
.L_x_870:
[----:B------:R-:W-:Y:S05]  /*21f60*/  BSYNC B1 ;  /* 0x0000000000017941 */ /* 0x000fea0003800000 */
.L_x_680:
[----:B------:R-:W-:Y:S04]  /*21f70*/  BSSY B1, `(.L_x_682) ;  /* 0x0000074000017945 */ /* 0x000fe80003800000 */
[----:B------:R-:W-:Y:S05]  /*21f80*/  @!P6 BRA `(.L_x_683) ;  /* 0x0000000400c8e947 */ /* 0x000fea0003800000 */
[----:B------:R-:W2:Y:S04]  /*21f90*/  LDL R6, [R1+0x4] ;  /* 0x0000040001067983 */ /* 0x000ea80000100800 */
[----:B------:R-:W3:Y:S01]  /*21fa0*/  LDL R7, [R1+0xc] ;  /* 0x00000c0001077983 */ /* 0x000ee20000100800 */
[----:B0-----:R-:W0:Y:S01]  /*21fb0*/  S2R R5, SR_TID.X ;  /* 0x0000000000057919 */ /* 0x001e220000002100 */
[----:B--2---:R-:W-:Y:S02]  /*21fc0*/  IMAD.MOV.U32 R9, RZ, RZ, R6 ;  /* 0x000000ffff097224 */ /* 0x004fe400078e0006 */
[----:B------:R-:W2:Y:S02]  /*21fd0*/  LDL R6, [R1+0x18] ;  /* 0x0000180001067983 */ /* 0x000ea40000100800 */
[----:B---3--:R-:W-:Y:S01]  /*21fe0*/  IMAD R7, R7, 0x8, R9 ;  /* 0x0000000807077824 */ /* 0x008fe200078e0209 */
[----:B0-----:R-:W-:Y:S01]  /*21ff0*/  LOP3.LUT R5, R5, 0x7f, RZ, 0xc0, !PT ;  /* 0x0000007f05057812 */ /* 0x001fe200078ec0ff */
[----:B------:R-:W-:Y:S03]  /*22000*/  BSSY B2, `(.L_x_684) ;  /* 0x0000005000027945 */ /* 0x000fe60003800000 */
[----:B------:R-:W-:-:S02]  /*22010*/  ISETP.NE.AND P1, PT, R5, RZ, PT ;  /* 0x000000ff0500720c */ /* 0x000fc40003f25270 */
[----:B--2---:R-:W-:-:S04]  /*22020*/  SHF.L.U32 R10, R6, 0x1f, RZ ;  /* 0x0000001f060a7819 */ /* 0x004fc800000006ff */
[----:B------:R-:W0:Y:S02]  /*22030*/  SYNCS.PHASECHK.TRANS64.TRYWAIT P0, [R7+URZ+0x298a0], R10 ;  /* 0x0298a00a070075a7 */ /* 0x000e24000800017f */
[----:B0-----:R-:W-:Y:S05]  /*22040*/  @!P0 BRA `(.L_x_685) ;  /* 0x0000006c00cc8947 */ /* 0x001fea0003800000 */
.L_x_871:
[----:B------:R-:W-:Y:S05]  /*22050*/  BSYNC B2 ;  /* 0x0000000000027941 */ /* 0x000fea0003800000 */
.L_x_684:
        /* <DEDUP_REMOVED lines=9> */
.L_x_687:
[----:B------:R-:W-:Y:S05]  /*220f0*/  BSYNC B2 ;  /* 0x0000000000027941 */ /* 0x000fea0003800000 */
.L_x_686:
[----:B------:R-:W2:Y:S04]  /*22100*/  LDL R6, [R1+0x4] ;  /* 0x0000040001067983 */ /* 0x000ea80000100800 */
[----:B------:R-:W2:Y:S01]  /*22110*/  LDL R4, [R1+0xc] ;  /* 0x00000c0001047983 */ /* 0x000ea20000100800 */
[----:B------:R-:W-:Y:S01]  /*22120*/  MOV R11, RZ ;  /* 0x000000ff000b7202 */ /* 0x000fe20000000f00 */
[----:B------:R-:W-:Y:S01]  /*22130*/  IMAD R5, R8, 0xa0, R3 ;  /* 0x000000a008057824 */ /* 0x000fe200078e0203 */
[----:B------:R-:W-:Y:S01]  /*22140*/  UIADD3 UR4, UP0, UR40, 0x570, URZ ;  /* 0x0000057028047890 */ /* 0x000fe2000ff1e03f */
[----:B------:R-:W-:Y:S01]  /*22150*/  PLOP3.LUT P0, PT, PT, PT, PT, 0x80, 0x0 ;  /* 0x000000000000781c */ /* 0x000fe20003f0f070 */
[----:B------:R-:W-:Y:S01]  /*22160*/  UMOV UR6, 0x0 ;  /* 0x0000000000067882 */ /* 0x000fe20000000000 */
[----:B------:R-:W-:Y:S01]  /*22170*/  R2UR UR10, R11 ;  /* 0x000000000b0a72ca */ /* 0x000fe200000e0000 */
[----:B------:R-:W-:Y:S01]  /*22180*/  VIADD R5, R5, 0xffffff60 ;  /* 0xffffff6005057836 */ /* 0x000fe20000000000 */
[----:B------:R-:W-:Y:S01]  /*22190*/  UIADD3.X UR5, URZ, UR41, URZ, UP0, !UPT ;  /* 0x000000293f057290 */ /* 0x000fe200087fe43f */
[----:B------:R-:W-:Y:S01]  /*221a0*/  UMOV UR7, 0x12f00000 ;  /* 0x12f0000000077882 */ /* 0x000fe20000000000 */
[----:B--2---:R-:W-:-:S02]  /*221b0*/  IMAD R9, R4, 0x7800, R6 ;  /* 0x0000780004097824 */ /* 0x004fc400078e0206 */
[----:B------:R-:W-:Y:S02]  /*221c0*/  VIADD R4, R7, 0x29890 ;  /* 0x0002989007047836 */ /* 0x000fe40000000000 */
[----:B------:R-:W-:-:S07]  /*221d0*/  VIADD R6, R9, 0x1a400 ;  /* 0x0001a40009067836 */ /* 0x000fce0000000000 */
.L_x_688:
[----:B------:R-:W-:-:S13]  /*221e0*/  @P0 ELECT P2, URZ, PT ;  /* 0x00000000003f082f */ /* 0x000fda0003840000 */
[----:B------:R-:W-:Y:S02]  /*221f0*/  @P2 R2UR UR13, R0 ;  /* 0x00000000000d22ca */ /* 0x000fe400000e0000 */
[----:B------:R-:W-:Y:S02]  /*22200*/  @P2 R2UR UR12, R18 ;  /* 0x00000000120c22ca */ /* 0x000fe400000e0000 */
[----:B------:R-:W-:Y:S02]  /*22210*/  @P2 R2UR UR11, R5 ;  /* 0x00000000050b22ca */ /* 0x000fe400000e0000 */
[----:B------:R-:W-:Y:S02]  /*22220*/  @P2 R2UR UR9, R4 ;  /* 0x00000000040922ca */ /* 0x000fe400000e0000 */
[----:B------:R-:W-:Y:S02]  /*22230*/  @P2 R2UR UR8, R6 ;  /* 0x00000000060822ca */ /* 0x000fe400000e0000 */
[----:B------:R-:W-:-:S02]  /*22240*/  @P2 PLOP3.LUT P0, PT, P2, PT, PT, 0x8, 0x0 ;  /* 0x000000000000281c */ /* 0x000fc4000170e170 */
[----:B------:R-:W-:-:S09]  /*22250*/  PLOP3.LUT P2, PT, PT, PT, PT, 0x8, 0x0 ;  /* 0x000000000000781c */ /* 0x000fd20003f4e170 */
[----:B------:R1:W-:Y:S02]  /*22260*/  UTMALDG.4D [UR8], [UR4], desc[UR6] ;  /* 0x00000608040075b4 */ /* 0x0003e40008019000 */
[----:B-1----:R-:W-:Y:S05]  /*22270*/  @P0 BRA.U.ANY `(.L_x_688) ;  /* 0xfffffffd00d80947 */ /* 0x002fea000393ffff */
[----:B------:R-:W-:Y:S01]  /*22280*/  PLOP3.LUT P0, PT, PT, PT, PT, 0x80, 0x0 ;  /* 0x000000000000781c */ /* 0x000fe20003f0f070 */
[----:B------:R-:W-:Y:S01]  /*22290*/  UMOV UR6, 0x0 ;  /* 0x0000000000067882 */ /* 0x000fe20000000000 */
[----:B------:R-:W-:Y:S01]  /*222a0*/  IADD3 R6, R9, 0x1cc00, RZ ;  /* 0x0001cc0009067810 */ /* 0x000fe20007ffe0ff */
[----:B------:R-:W-:Y:S01]  /*222b0*/  UMOV UR7, 0x12f00000 ;  /* 0x12f0000000077882 */ /* 0x000fe20000000000 */
[----:B------:R-:W-:-:S09]  /*222c0*/  UMOV UR10, 0x40 ;  /* 0x00000040000a7882 */ /* 0x000fd20000000000 */
.L_x_689:
        /* <DEDUP_REMOVED lines=11> */
[----:B------:R-:W-:Y:S01]  /*22380*/  VIADD R6, R9, 0x1f400 ;  /* 0x0001f40009067836 */ /* 0x000fe20000000000 */
[----:B------:R-:W-:Y:S01]  /*22390*/  UMOV UR6, 0x0 ;  /* 0x0000000000067882 */ /* 0x000fe20000000000 */
[----:B------:R-:W-:Y:S01]  /*223a0*/  UMOV UR7, 0x12f00000 ;  /* 0x12f0000000077882 */ /* 0x000fe20000000000 */
[----:B------:R-:W-:-:S09]  /*223b0*/  UMOV UR10, 0x80 ;  /* 0x00000080000a7882 */ /* 0x000fd20000000000 */
.L_x_690:
        /* <DEDUP_REMOVED lines=10> */
[----:B------:R-:W1:Y:S01]  /*22460*/  SYNCS.PHASECHK.TRANS64.TRYWAIT P0, [R7+URZ+0x298c0], R10 ;  /* 0x0298c00a070075a7 */ /* 0x000e62000800017f */
[----:B------:R-:W-:Y:S04]  /*22470*/  BSSY B2, `(.L_x_691) ;  /* 0x0000002000027945 */ /* 0x000fe80003800000 */
[----:B-1----:R-:W-:Y:S05]  /*22480*/  @!P0 BRA `(.L_x_692) ;  /* 0x0000006800d08947 */ /* 0x002fea0003800000 */
.L_x_872:
[----:B------:R-:W-:Y:S05]  /*22490*/  BSYNC B2 ;  /* 0x0000000000027941 */ /* 0x000fea0003800000 */
.L_x_691:
[----:B------:R-:W-:Y:S01]  /*224a0*/  BSSY B2, `(.L_x_693) ;  /* 0x000000b000027945 */ /* 0x000fe20003800000 */
[----:B------:R-:W-:Y:S02]  /*224b0*/  IMAD.MOV.U32 R12, RZ, RZ, 0x0 ;  /* 0x00000000ff0c7424 */ /* 0x000fe400078e00ff */
[----:B------:R-:W-:Y:S01]  /*224c0*/  IMAD.MOV.U32 R13, RZ, RZ, 0x12f00000 ;  /* 0x12f00000ff0d7424 */ /* 0x000fe200078e00ff */
[----:B------:R-:W-:Y:S06]  /*224d0*/  @P1 BRA `(.L_x_694) ;  /* 0x00000000001c1947 */ /* 0x000fec0003800000 */
[----:B------:R-:W2:Y:S02]  /*224e0*/  S2R R4, SR_TID.X ;  /* 0x0000000000047919 */ /* 0x000ea40000002100 */
[----:B--2---:R-:W-:Y:S02]  /*224f0*/  LOP3.LUT R6, R4, 0x1f, RZ, 0xc0, !PT ;  /* 0x0000001f04067812 */ /* 0x004fe400078ec0ff */
[----:B------:R-:W-:Y:S02]  /*22500*/  MOV R4, 0x5000 ;  /* 0x0000500000047802 */ /* 0x000fe40000000f00 */
[----:B------:R-:W-:Y:S02]  /*22510*/  ISETP.NE.AND P0, PT, R6, RZ, PT ;  /* 0x000000ff0600720c */ /* 0x000fe40003f05270 */
[----:B------:R2:W-:Y:S11]  /*22520*/  SYNCS.ARRIVE.TRANS64 RZ, [R7+URZ+0x298b0], R4 ;  /* 0x0298b00407ff79a7 */ /* 0x0005f6000800003f */
[----:B--2---:R-:W-:Y:S05]  /*22530*/  @!P0 BRA `(.L_x_694) ;  /* 0x0000000000048947 */ /* 0x004fea0003800000 */
[----:B------:R-:W-:Y:S01]  /*22540*/  BPT.TRAP 0x1 ;  /* 0x000000040000795c */ /* 0x000fe20000300000 */
.L_x_694:
[----:B------:R-:W-:Y:S05]  /*22550*/  BSYNC B2 ;  /* 0x0000000000027941 */ /* 0x000fea0003800000 */
.L_x_693:
[----:B------:R-:W2:Y:S04]  /*22560*/  LDL R6, [R1+0x4] ;  /* 0x0000040001067983 */ /* 0x000ea80000100800 */
[----:B------:R-:W2:Y:S01]  /*22570*/  LDL R4, [R1+0xc] ;  /* 0x00000c0001047983 */ /* 0x000ea20000100800 */
[----:B------:R-:W-:Y:S01]  /*22580*/  R2UR UR10, R11 ;  /* 0x000000000b0a72ca */ /* 0x000fe200000e0000 */
[----:B------:R-:W-:Y:S01]  /*22590*/  UIADD3 UR4, UP0, UR40, 0x670, URZ ;  /* 0x0000067028047890 */ /* 0x000fe2000ff1e03f */
[----:B------:R-:W-:Y:S01]  /*225a0*/  R2UR UR6, R12 ;  /* 0x000000000c0672ca */ /* 0x000fe200000e0000 */
[----:B01----:R-:W-:Y:S01]  /*225b0*/  VIADD R7, R7, 0x298b0 ;  /* 0x000298b007077836 */ /* 0x003fe20000000000 */
[----:B------:R-:W-:Y:S01]  /*225c0*/  R2UR UR7, R13 ;  /* 0x000000000d0772ca */ /* 0x000fe200000e0000 */
[----:B------:R-:W-:Y:S01]  /*225d0*/  UIADD3.X UR5, URZ, UR41, URZ, UP0, !UPT ;  /* 0x000000293f057290 */ /* 0x000fe200087fe43f */
[----:B------:R-:W-:Y:S01]  /*225e0*/  PLOP3.LUT P0, PT, PT, PT, PT, 0x80, 0x0 ;  /* 0x000000000000781c */ /* 0x000fe20003f0f070 */
[----:B--2---:R-:W-:-:S04]  /*225f0*/  IMAD R4, R4, 0x5000, R6 ;  /* 0x0000500004047824 */ /* 0x004fc800078e0206 */
[----:B------:R-:W-:-:S08]  /*22600*/  VIADD R4, R4, 0xa400 ;  /* 0x0000a40004047836 */ /* 0x000fd00000000000 */
.L_x_695:
        /* <DEDUP_REMOVED lines=10> */
.L_x_683:
[----:B------:R-:W-:Y:S05]  /*226b0*/  BSYNC B1 ;  /* 0x0000000000017941 */ /* 0x000fea0003800000 */
.L_x_682:
[----:B------:R-:W0:Y:S04]  /*226c0*/  LDL.LU R9, [R1+0xc] ;  /* 0x00000c0001097983 */ /* 0x000e280000300800 */
[----:B------:R-:W2:Y:S01]  /*226d0*/  LDL.LU R6, [R1+0x18] ;  /* 0x0000180001067983 */ /* 0x000ea20000300800 */
[----:B------:R-:W-:Y:S01]  /*226e0*/  PLOP3.LUT P0, PT, PT, PT, PT, 0x8, 0x0 ;  /* 0x000000000000781c */ /* 0x000fe20003f0e170 */
[----:B0-----:R-:W-:Y:S01]  /*226f0*/  VIADD R4, R9, 0x1 ;  /* 0x0000000109047836 */ /* 0x001fe20000000000 */
[----:B------:R-:W-:-:S04]  /*22700*/  IADD3 R9, R8, -0x2, RZ ;  /* 0xfffffffe08097810 */ /* 0x000fc80007ffe0ff */
[C---:B------:R-:W-:Y:S02]  /*22710*/  ISETP.NE.AND P1, PT, R4.reuse, 0x2, PT ;  /* 0x000000020400780c */ /* 0x040fe40003f25270 */
[----:B------:R-:W-:Y:S02]  /*22720*/  ISETP.GE.AND P2, PT, R9, R2, PT ;  /* 0x000000020900720c */ /* 0x000fe40003f46270 */
[----:B------:R-:W-:Y:S02]  /*22730*/  SEL R5, RZ, 0x1, P1 ;  /* 0x00000001ff057807 */ /* 0x000fe40000800000 */
[----:B------:R-:W-:Y:S02]  /*22740*/  SEL R4, R4, RZ, P1 ;  /* 0x000000ff04047207 */ /* 0x000fe40000800000 */
[----:B--2---:R-:W-:-:S03]  /*22750*/  LOP3.LUT R6, R6, R5, RZ, 0x3c, !PT ;  /* 0x0000000506067212 */ /* 0x004fc600078e3cff */
[----:B------:R0:W-:Y:S04]  /*22760*/  STL [R1+0xc], R4 ;  /* 0x00000c0401007387 */ /* 0x0001e80000100800 */
[----:B------:R0:W-:Y:S01]  /*22770*/  STL [R1+0x18], R6 ;  /* 0x0000180601007387 */ /* 0x0001e20000100800 */
[----:B------:R-:W-:Y:S05]  /*22780*/  @!P2 BRA `(.L_x_676) ;  /* 0x000000080000a947 */ /* 0x000fea0003800000 */
.L_x_710:
[----:B------:R-:W-:Y:S05]  /*22790*/  YIELD ;  /* 0x0000000000007946 */ /* 0x000fea0003800000 */
[----:B------:R-:W-:Y:S04]  /*227a0*/  BSSY B1, `(.L_x_696) ;  /* 0x0000072000017945 */ /* 0x000fe80003800000 */
[----:B-1----:R-:W-:Y:S05]  /*227b0*/  @!P6 BRA `(.L_x_697) ;  /* 0x0000000400c0e947 */ /* 0x002fea0003800000 */
[----:B------:R-:W2:Y:S04]  /*227c0*/  LDL R7, [R1+0x4] ;  /* 0x0000040001077983 */ /* 0x000ea80000100800 */
[----:B0-----:R-:W2:Y:S04]  /*227d0*/  LDL R6, [R1+0xc] ;  /* 0x00000c0001067983 */ /* 0x001ea80000100800 */
[----:B------:R-:W3:Y:S01]  /*227e0*/  LDL R5, [R1+0x18] ;  /* 0x0000180001057983 */ /* 0x000ee20000100800 */
[----:B------:R-:W0:Y:S01]  /*227f0*/  S2R R4, SR_TID.X ;  /* 0x0000000000047919 */ /* 0x000e220000002100 */
[----:B------:R-:W-:Y:S01]  /*22800*/  BSSY B2, `(.L_x_698) ;  /* 0x0000007000027945 */ /* 0x000fe20003800000 */
[----:B0-----:R-:W-:-:S04]  /*22810*/  LOP3.LUT R4, R4, 0x7f, RZ, 0xc0, !PT ;  /* 0x0000007f04047812 */ /* 0x001fc800078ec0ff */
[----:B------:R-:W-:Y:S01]  /*22820*/  ISETP.NE.AND P2, PT, R4, RZ, PT ;  /* 0x000000ff0400720c */ /* 0x000fe20003f45270 */
[----:B--2---:R-:W-:Y:S01]  /*22830*/  IMAD R8, R6, 0x8, R7 ;  /* 0x0000000806087824 */ /* 0x004fe200078e0207 */
[----:B---3--:R-:W-:-:S04]  /*22840*/  SHF.L.U32 R7, R5, 0x1f, RZ ;  /* 0x0000001f05077819 */ /* 0x008fc800000006ff */
[----:B------:R-:W0:Y:S02]  /*22850*/  SYNCS.PHASECHK.TRANS64.TRYWAIT P1, [R8+URZ+0x298a0], R7 ;  /* 0x0298a007080075a7 */ /* 0x000e24000802017f */
[----:B0-----:R-:W-:Y:S05]  /*22860*/  @!P1 BRA `(.L_x_699) ;  /* 0x0000006400ec9947 */ /* 0x001fea0003800000 */
.L_x_873:
[----:B------:R-:W-:Y:S05]  /*22870*/  BSYNC B2 ;  /* 0x0000000000027941 */ /* 0x000fea0003800000 */
.L_x_698:
        /* <DEDUP_REMOVED lines=9> */
.L_x_701:
[----:B------:R-:W-:Y:S05]  /*22910*/  BSYNC B2 ;  /* 0x0000000000027941 */ /* 0x000fea0003800000 */
.L_x_700:
[----:B------:R-:W2:Y:S04]  /*22920*/  LDL R5, [R1+0x4] ;  /* 0x0000040001057983 */ /* 0x000ea80000100800 */
[----:B------:R-:W2:Y:S01]  /*22930*/  LDL R4, [R1+0xc] ;  /* 0x00000c0001047983 */ /* 0x000ea20000100800 */
[----:B------:R-:W-:Y:S01]  /*22940*/  IMAD.MOV.U32 R11, RZ, RZ, RZ ;  /* 0x000000ffff0b7224 */ /* 0x000fe200078e00ff */
[----:B------:R-:W-:Y:S01]  /*22950*/  UIADD3 UR4, UP0, UR40, 0x570, URZ ;  /* 0x0000057028047890 */ /* 0x000fe2000ff1e03f */
[----:B------:R-:W-:Y:S01]  /*22960*/  PLOP3.LUT P1, PT, PT, PT, PT, 0x80, 0x0 ;  /* 0x000000000000781c */ /* 0x000fe20003f2f070 */
[----:B------:R-:W-:Y:S01]  /*22970*/  UMOV UR6, 0x0 ;  /* 0x0000000000067882 */ /* 0x000fe20000000000 */
[----:B------:R-:W-:Y:S01]  /*22980*/  UMOV UR7, 0x12f00000 ;  /* 0x12f0000000077882 */ /* 0x000fe20000000000 */
[----:B------:R-:W-:Y:S01]  /*22990*/  R2UR UR10, R11 ;  /* 0x000000000b0a72ca */ /* 0x000fe200000e0000 */
[----:B------:R-:W-:Y:S01]  /*229a0*/  UIADD3.X UR5, URZ, UR41, URZ, UP0, !UPT ;  /* 0x000000293f057290 */ /* 0x000fe200087fe43f */
[----:B--2---:R-:W-:Y:S01]  /*229b0*/  IMAD R6, R4, 0x7800, R5 ;  /* 0x0000780004067824 */ /* 0x004fe200078e0205 */
[----:B------:R-:W-:Y:S01]  /*229c0*/  IADD3 R4, R8, 0x29890, RZ ;  /* 0x0002989008047810 */ /* 0x000fe20007ffe0ff */
[----:B------:R-:W-:-:S02]  /*229d0*/  IMAD R5, R9, 0xa0, R3 ;  /* 0x000000a009057824 */ /* 0x000fc400078e0203 */
[----:B------:R-:W-:-:S09]  /*229e0*/  VIADD R10, R6, 0x1a400 ;  /* 0x0001a400060a7836 */ /* 0x000fd20000000000 */
.L_x_702:
        /* <DEDUP_REMOVED lines=15> */
.L_x_703:
        /* <DEDUP_REMOVED lines=15> */
.L_x_704:
        /* <DEDUP_REMOVED lines=13> */
.L_x_874:
[----:B------:R-:W-:Y:S05]  /*22ca0*/  BSYNC B2 ;  /* 0x0000000000027941 */ /* 0x000fea0003800000 */
.L_x_705:
[----:B------:R-:W-:Y:S01]  /*22cb0*/  BSSY B2, `(.L_x_707) ;  /* 0x000000b000027945 */ /* 0x000fe20003800000 */
[----:B------:R-:W-:Y:S01]  /*22cc0*/  MOV R6, 0x0 ;  /* 0x0000000000067802 */ /* 0x000fe20000000f00 */
[----:B01----:R-:W-:Y:S02]  /*22cd0*/  IMAD.MOV.U32 R7, RZ, RZ, 0x12f00000 ;  /* 0x12f00000ff077424 */ /* 0x003fe400078e00ff */
[----:B------:R-:W-:Y:S05]  /*22ce0*/  @P2 BRA `(.L_x_708) ;  /* 0x00000000001c2947 */ /* 0x000fea0003800000 */
[----:B------:R-:W0:Y:S02]  /*22cf0*/  S2R R4, SR_TID.X ;  /* 0x0000000000047919 */ /* 0x000e240000002100 */
[----:B0-----:R-:W-:Y:S01]  /*22d00*/  LOP3.LUT R10, R4, 0x1f, RZ, 0xc0, !PT ;  /* 0x0000001f040a7812 */ /* 0x001fe200078ec0ff */
[----:B------:R-:W-:-:S03]  /*22d10*/  IMAD.MOV.U32 R4, RZ, RZ, 0x5000 ;  /* 0x00005000ff047424 */ /* 0x000fc600078e00ff */
[----:B------:R-:W-:Y:S01]  /*22d20*/  ISETP.NE.AND P1, PT, R10, RZ, PT ;  /* 0x000000ff0a00720c */ /* 0x000fe20003f25270 */
[----:B------:R0:W-:-:S12]  /*22d30*/  SYNCS.ARRIVE.TRANS64 RZ, [R8+URZ+0x298b0], R4 ;  /* 0x0298b00408ff79a7 */ /* 0x0001d8000800003f */
[----:B0-----:R-:W-:Y:S05]  /*22d40*/  @!P1 BRA `(.L_x_708) ;  /* 0x0000000000049947 */ /* 0x001fea0003800000 */
[----:B------:R-:W-:Y:S01]  /*22d50*/  BPT.TRAP 0x1 ;  /* 0x000000040000795c */ /* 0x000fe20000300000 */
.L_x_708:
[----:B------:R-:W-:Y:S05]  /*22d60*/  BSYNC B2 ;  /* 0x0000000000027941 */ /* 0x000fea0003800000 */
.L_x_707:
[----:B------:R-:W2:Y:S04]  /*22d70*/  LDL R10, [R1+0x4] ;  /* 0x00000400010a7983 */ /* 0x000ea80000100800 */
[----:B------:R-:W2:Y:S01]  /*22d80*/  LDL R4, [R1+0xc] ;  /* 0x00000c0001047983 */ /* 0x000ea20000100800 */
[----:B------:R-:W-:Y:S01]  /*22d90*/  R2UR UR10, R11 ;  /* 0x000000000b0a72ca */ /* 0x000fe200000e0000 */
[----:B------:R-:W-:Y:S01]  /*22da0*/  UIADD3 UR4, UP0, UR40, 0x670, URZ ;  /* 0x0000067028047890 */ /* 0x000fe2000ff1e03f */
[----:B------:R-:W-:Y:S01]  /*22db0*/  R2UR UR6, R6 ;  /* 0x00000000060672ca */ /* 0x000fe200000e0000 */
[----:B------:R-:W-:Y:S01]  /*22dc0*/  VIADD R8, R8, 0x298b0 ;  /* 0x000298b008087836 */ /* 0x000fe20000000000 */
[----:B------:R-:W-:Y:S01]  /*22dd0*/  R2UR UR7, R7 ;  /* 0x00000000070772ca */ /* 0x000fe200000e0000 */
[----:B------:R-:W-:Y:S01]  /*22de0*/  UIADD3.X UR5, URZ, UR41, URZ, UP0, !UPT ;  /* 0x000000293f057290 */ /* 0x000fe200087fe43f */
[----:B------:R-:W-:Y:S01]  /*22df0*/  PLOP3.LUT P1, PT, PT, PT, PT, 0x80, 0x0 ;  /* 0x000000000000781c */ /* 0x000fe20003f2f070 */
[----:B--2---:R-:W-:-:S05]  /*22e00*/  IMAD R4, R4, 0x5000, R10 ;  /* 0x0000500004047824 */ /* 0x004fca00078e020a */
[----:B------:R-:W-:-:S07]  /*22e10*/  IADD3 R4, R4, 0xa400, RZ ;  /* 0x0000a40004047810 */ /* 0x000fce0007ffe0ff */
.L_x_709:
        /* <DEDUP_REMOVED lines=10> */
.L_x_697:
[----:B------:R-:W-:Y:S05]  /*22ec0*/  BSYNC B1 ;  /* 0x0000000000017941 */ /* 0x000fea0003800000 */
.L_x_696:
[----:B------:R-:W2:Y:S04]  /*22ed0*/  LDL.LU R7, [R1+0xc] ;  /* 0x00000c0001077983 */ /* 0x000ea80000300800 */
[----:B0-----:R-:W3:Y:S01]  /*22ee0*/  LDL.LU R6, [R1+0x18] ;  /* 0x0000180001067983 */ /* 0x001ee20000300800 */
[C---:B------:R-:W-:Y:S01]  /*22ef0*/  ISETP.GT.AND P2, PT, R9.reuse, R2, PT ;  /* 0x000000020900720c */ /* 0x040fe20003f44270 */
[----:B------:R-:W-:Y:S02]  /*22f00*/  VIADD R9, R9, 0xffffffff ;  /* 0xffffffff09097836 */ /* 0x000fe40000000000 */
[----:B--2---:R-:W-:-:S05]  /*22f10*/  VIADD R4, R7, 0x1 ;  /* 0x0000000107047836 */ /* 0x004fca0000000000 */
[----:B------:R-:W-:-:S04]  /*22f20*/  ISETP.NE.AND P1, PT, R4, 0x2, PT ;  /* 0x000000020400780c */ /* 0x000fc80003f25270 */
[----:B------:R-:W-:Y:S02]  /*22f30*/  SEL R5, RZ, 0x1, P1 ;  /* 0x00000001ff057807 */ /* 0x000fe40000800000 */
[----:B------:R-:W-:Y:S02]  /*22f40*/  SEL R4, R4, RZ, P1 ;  /* 0x000000ff04047207 */ /* 0x000fe40000800000 */
[----:B---3--:R-:W-:-:S05]  /*22f50*/  LOP3.LUT R6, R6, R5, RZ, 0x3c, !PT ;  /* 0x0000000506067212 */ /* 0x008fca00078e3cff */
[----:B------:R1:W-:Y:S04]  /*22f60*/  STL [R1+0x18], R6 ;  /* 0x0000180601007387 */ /* 0x0003e80000100800 */
[----:B------:R1:W-:Y:S01]  /*22f70*/  STL [R1+0xc], R4 ;  /* 0x00000c0401007387 */ /* 0x0003e20000100800 */
[----:B------:R-:W-:Y:S05]  /*22f80*/  @P2 BRA `(.L_x_710) ;  /* 0xfffffff800002947 */ /* 0x000fea000383ffff */
.L_x_676:
[----:B------:R-:W-:Y:S05]  /*22f90*/  BSYNC B0 ;  /* 0x0000000000007941 */ /* 0x000fea0003800000 */
.L_x_675:
[----:B01----:R-:W2:Y:S01]  /*22fa0*/  LDL R4, [R1+0x44] ;  /* 0x0000440001047983 */ /* 0x003ea20000100800 */
[----:B------:R-:W-:Y:S05]  /*22fb0*/  @!P0 WARPSYNC.ALL ;  /* 0x0000000000008948 */ /* 0x000fea0003800000 */
[----:B------:R-:W-:Y:S01]  /*22fc0*/  @!P0 BAR.SYNC.DEFER_BLOCKING 0xc, 0x180 ;  /* 0x0306000000008b1d */ /* 0x000fe20000010000 */
[----:B--2---:R-:W-:-:S13]  /*22fd0*/  ISETP.GT.AND P0, PT, R4, RZ, PT ;  /* 0x000000ff0400720c */ /* 0x004fda0003f04270 */
[----:B------:R-:W-:Y:S05]  /*22fe0*/  @P0 BRA `(.L_x_711) ;  /* 0x0000000000440947 */ /* 0x000fea0003800000 */
[----:B------:R-:W0:Y:S02]  /*22ff0*/  S2R R4, SR_TID.X ;  /* 0x0000000000047919 */ /* 0x000e240000002100 */
[----:B0-----:R-:W-:-:S04]  /*23000*/  LOP3.LUT R4, R4, 0x7f, RZ, 0xc0, !PT ;  /* 0x0000007f04047812 */ /* 0x001fc800078ec0ff */
[----:B------:R-:W-:-:S13]  /*23010*/  ISETP.NE.AND P0, PT, R4, RZ, PT ;  /* 0x000000ff0400720c */ /* 0x000fda0003f05270 */
[----:B------:R-:W-:Y:S05]  /*23020*/  @P0 BRA `(.L_x_712) ;  /* 0x0000003000f00947 */ /* 0x000fea0003800000 */
[----:B------:R-:W0:Y:S01]  /*23030*/  S2R R2, SR_LANEID ;  /* 0x0000000000027919 */ /* 0x000e220000000000 */
[----:B------:R-:W-:Y:S01]  /*23040*/  VOTEU.ANY UR4, UPT, PT ;  /* 0x0000000000047886 */ /* 0x000fe200038e0100 */
[----:B------:R-:W1:Y:S01]  /*23050*/  LDC.64 R4, c[0x0][0xc60] ;  /* 0x00031800ff047b82 */ /* 0x000e620000000a00 */
[----:B------:R-:W0:Y:S02]  /*23060*/  FLO.U32 R0, UR4 ;  /* 0x0000000400007d00 */ /* 0x000e2400080e0000 */
[----:B0-----:R-:W-:-:S06]  /*23070*/  ISETP.EQ.U32.AND P0, PT, R0, R2, PT ;  /* 0x000000020000720c */ /* 0x001fcc0003f02070 */
[----:B------:R-:W1:Y:S07]  /*23080*/  POPC R2, UR4 ;  /* 0x0000000400027d09 */ /* 0x000e6e0008000000 */
[----:B-1----:R-:W2:Y:S04]  /*23090*/  @P0 ATOMG.E.ADD.STRONG.GPU PT, R2, desc[UR54][R4.64], R2 ;  /* 0x00000002040209a8 */ /* 0x002ea800081ee1f6 */
[----:B--2---:R0:W1:Y:S02]  /*230a0*/  SHFL.IDX PT, R2, R2, R0, 0x1f ;  /* 0x00001f0002027589 */ /* 0x00406400000e0000 */
[----:B0-----:R-:W0:Y:S02]  /*230b0*/  S2R R0, SR_LTMASK ;  /* 0x0000000000007919 */ /* 0x001e240000003900 */
[----:B0-----:R-:W-:-:S06]  /*230c0*/  LOP3.LUT R0, R0, UR4, RZ, 0xc0, !PT ;  /* 0x0000000400007c12 */ /* 0x001fcc000f8ec0ff */
[----:B------:R-:W1:Y:S02]  /*230d0*/  POPC R0, R0 ;  /* 0x0000000000007309 */ /* 0x000e640000000000 */
[----:B-1----:R-:W-:Y:S01]  /*230e0*/  IADD3 R16, R2, UR38, R0 ;  /* 0x0000002602107c10 */ /* 0x002fe2000fffe000 */
[----:B------:R-:W-:Y:S06]  /*230f0*/  BRA `(.L_x_712) ;  /* 0x0000003000bc7947 */ /* 0x000fec0003800000 */
.L_x_711:
[----:B------:R-:W2:Y:S01]  /*23100*/  LDL R0, [R1+0x4] ;  /* 0x0000040001007983 */ /* 0x000ea20000100800 */
[----:B------:R-:W-:Y:S01]  /*23110*/  BSSY B6, `(.L_x_713) ;  /* 0x0000014000067945 */ /* 0x000fe20003800000 */
[----:B--2---:R-:W-:-:S05]  /*23120*/  VIADD R0, R0, 0x1a400 ;  /* 0x0001a40000007836 */ /* 0x004fca0000000000 */
[----:B------:R-:W-:-:S13]  /*23130*/  LOP3.LUT P0, RZ, R0, 0x1bf, RZ, 0xc0, !PT ;  /* 0x000001bf00ff7812 */ /* 0x000fda000780c0ff */
[----:B------:R-:W-:Y:S05]  /*23140*/  @!P0 BRA `(.L_x_714) ;  /* 0x0000000000408947 */ /* 0x000fea0003800000 */
[----:B------:R-:W-:Y:S01]  /*23150*/  MOV R2, 0x0 ;  /* 0x0000000000027802 */ /* 0x000fe20000000f00 */
[----:B------:R-:W-:Y:S01]  /*23160*/  ULDC.64 UR6, c[0x4][0xa0] ;  /* 0x0100280000067ab9 */ /* 0x000fe20000000a00 */
[----:B------:R-:W-:Y:S01]  /*23170*/  ULDC.64 UR8, c[0x4][0xa8] ;  /* 0x01002a0000087ab9 */ /* 0x000fe20000000a00 */
[----:B------:R-:W-:Y:S01]  /*23180*/  ULDC.64 UR4, c[0x4][0x8] ;  /* 0x0100020000047ab9 */ /* 0x000fe20000000a00 */
[----:B------:R-:W-:Y:S01]  /*23190*/  MOV R4, UR6 ;  /* 0x0000000600047c02 */ /* 0x000fe20008000f00 */
[----:B------:R-:W-:Y:S01]  /*231a0*/  IMAD.U32 R5, RZ, RZ, UR7 ;  /* 0x00000007ff057e24 */ /* 0x000fe2000f8e00ff */
[----:B------:R-:W0:Y:S01]  /*231b0*/  LDC.64 R2, c[0x4][R2] ;  /* 0x0100000002027b82 */ /* 0x000e220000000a00 */
[----:B------:R-:W-:Y:S01]  /*231c0*/  IMAD.U32 R6, RZ, RZ, UR8 ;  /* 0x00000008ff067e24 */ /* 0x000fe2000f8e00ff */
[----:B------:R-:W-:Y:S01]  /*231d0*/  MOV R10, UR4 ;  /* 0x00000004000a7c02 */ /* 0x000fe20008000f00 */
[----:B------:R-:W-:Y:S01]  /*231e0*/  IMAD.U32 R7, RZ, RZ, UR9 ;  /* 0x00000009ff077e24 */ /* 0x000fe2000f8e00ff */
[----:B------:R-:W-:Y:S01]  /*231f0*/  MOV R13, RZ ;  /* 0x000000ff000d7202 */ /* 0x000fe20000000f00 */
[----:B------:R-:W-:-:S02]  /*23200*/  IMAD.U32 R11, RZ, RZ, UR5 ;  /* 0x00000005ff0b7e24 */ /* 0x000fc4000f8e00ff */
[----:B------:R-:W-:Y:S02]  /*23210*/  IMAD.MOV.U32 R8, RZ, RZ, 0x70 ;  /* 0x00000070ff087424 */ /* 0x000fe400078e00ff */
[----:B------:R-:W-:-:S07]  /*23220*/  IMAD.MOV.U32 R12, RZ, RZ, 0x1 ;  /* 0x00000001ff0c7424 */ /* 0x000fce00078e00ff */
[----:B------:R-:W-:-:S07]  /*23230*/  LEPC R20, `(.L_x_714) ;  /* 0x000000001014794e */ /* 0x000fce0000000000 */
[----:B0-----:R-:W-:Y:S05]  /*23240*/  CALL.ABS.NOINC R2 ;  /* 0x0000000002007343 */ /* 0x001fea0003c00000 */
.L_x_714:
[----:B------:R-:W-:Y:S05]  /*23250*/  BSYNC B6 ;  /* 0x0000000000067941 */ /* 0x000fea0003800000 */
.L_x_713:
[----:B------:R-:W2:Y:S04]  /*23260*/  LDL R0, [R1+0x4] ;  /* 0x0000040001007983 */ /* 0x000ea80000100800 */
[----:B------:R-:W3:Y:S01]  /*23270*/  LDL.LU R2, [R1+0x10] ;  /* 0x0000100001027983 */ /* 0x000ee20000300800 */
[----:B------:R-:W-:Y:S01]  /*23280*/  BSSY B6, `(.L_x_715) ;  /* 0x0000017000067945 */ /* 0x000fe20003800000 */
[----:B--2---:R-:W-:Y:S01]  /*23290*/  VIADD R0, R0, 0xa400 ;  /* 0x0000a40000007836 */ /* 0x004fe20000000000 */
[----:B---3--:R-:W-:-:S04]  /*232a0*/  LOP3.LUT R2, R2, 0xfffffffe, RZ, 0xc0, !PT ;  /* 0xfffffffe02027812 */ /* 0x008fc800078ec0ff */
[----:B------:R-:W-:-:S13]  /*232b0*/  LOP3.LUT P0, RZ, R0, 0x3ff, RZ, 0xc0, !PT ;  /* 0x000003ff00ff7812 */ /* 0x000fda000780c0ff */
[----:B------:R-:W-:-:S05]  /*232c0*/  @P0 LOP3.LUT R2, R2, 0x1, RZ, 0xfc, !PT ;  /* 0x0000000102020812 */ /* 0x000fca00078efcff */
[----:B------:R0:W-:Y:S01]  /*232d0*/  STL [R1+0x10], R2 ;  /* 0x0000100201007387 */ /* 0x0001e20000100800 */
[----:B------:R-:W-:Y:S05]  /*232e0*/  @!P0 BRA `(.L_x_716) ;  /* 0x0000000000408947 */ /* 0x000fea0003800000 */
[----:B0-----:R-:W-:Y:S01]  /*232f0*/  MOV R2, 0x0 ;  /* 0x0000000000027802 */ /* 0x001fe20000000f00 */
[----:B------:R-:W-:Y:S01]  /*23300*/  ULDC.64 UR6, c[0x4][0xa0] ;  /* 0x0100280000067ab9 */ /* 0x000fe20000000a00 */
[----:B------:R-:W-:Y:S01]  /*23310*/  ULDC.64 UR8, c[0x4][0xa8] ;  /* 0x01002a0000087ab9 */ /* 0x000fe20000000a00 */
[----:B------:R-:W-:Y:S01]  /*23320*/  ULDC.64 UR4, c[0x4][0x10] ;  /* 0x0100040000047ab9 */ /* 0x000fe20000000a00 */
[----:B------:R-:W-:Y:S01]  /*23330*/  IMAD.U32 R4, RZ, RZ, UR6 ;  /* 0x00000006ff047e24 */ /* 0x000fe2000f8e00ff */
[----:B------:R-:W-:Y:S01]  /*23340*/  MOV R6, UR8 ;  /* 0x0000000800067c02 */ /* 0x000fe20008000f00 */
[----:B------:R-:W0:Y:S01]  /*23350*/  LDC.64 R2, c[0x4][R2] ;  /* 0x0100000002027b82 */ /* 0x000e220000000a00 */
[----:B------:R-:W-:Y:S01]  /*23360*/  IMAD.U32 R5, RZ, RZ, UR7 ;  /* 0x00000007ff057e24 */ /* 0x000fe2000f8e00ff */
[----:B------:R-:W-:Y:S01]  /*23370*/  MOV R8, 0x70 ;  /* 0x0000007000087802 */ /* 0x000fe20000000f00 */
[----:B------:R-:W-:Y:S02]  /*23380*/  IMAD.U32 R7, RZ, RZ, UR9 ;  /* 0x00000009ff077e24 */ /* 0x000fe4000f8e00ff */
[----:B------:R-:W-:-:S02]  /*23390*/  IMAD.U32 R10, RZ, RZ, UR4 ;  /* 0x00000004ff0a7e24 */ /* 0x000fc4000f8e00ff */
[----:B------:R-:W-:Y:S02]  /*233a0*/  IMAD.U32 R11, RZ, RZ, UR5 ;  /* 0x00000005ff0b7e24 */ /* 0x000fe4000f8e00ff */
[----:B------:R-:W-:Y:S02]  /*233b0*/  IMAD.MOV.U32 R12, RZ, RZ, 0x1 ;  /* 0x00000001ff0c7424 */ /* 0x000fe400078e00ff */
[----:B------:R-:W-:-:S07]  /*233c0*/  IMAD.MOV.U32 R13, RZ, RZ, RZ ;  /* 0x000000ffff0d7224 */ /* 0x000fce00078e00ff */
[----:B------:R-:W-:-:S07]  /*233d0*/  LEPC R20, `(.L_x_716) ;  /* 0x000000001014794e */ /* 0x000fce0000000000 */
[----:B0-----:R-:W-:Y:S05]  /*233e0*/  CALL.ABS.NOINC R2 ;  /* 0x0000000002007343 */ /* 0x001fea0003c00000 */
.L_x_716:
[----:B------:R-:W-:Y:S05]  /*233f0*/  BSYNC B6 ;  /* 0x0000000000067941 */ /* 0x000fea0003800000 */
.L_x_715:
[----:B0-----:R-:W2:Y:S01]  /*23400*/  LDL R2, [R1+0x4] ;  /* 0x0000040001027983 */ /* 0x001ea20000100800 */
        /* <DEDUP_REMOVED lines=20> */
.L_x_718:
[----:B------:R-:W-:Y:S05]  /*23550*/  BSYNC B6 ;  /* 0x0000000000067941 */ /* 0x000fea0003800000 */
.L_x_717:
[----:B------:R-:W2:Y:S01]  /*23560*/  LDL R2, [R1+0x10] ;  /* 0x0000100001027983 */ /* 0x000ea20000100800 */
[----:B------:R-:W-:Y:S01]  /*23570*/  BSSY B6, `(.L_x_719) ;  /* 0x0000013000067945 */ /* 0x000fe20003800000 */
[----:B--2---:R-:W-:-:S13]  /*23580*/  LOP3.LUT P6, RZ, R2, 0x1, RZ, 0xc0, !PT ;  /* 0x0000000102ff7812 */ /* 0x004fda00078cc0ff */
[----:B------:R-:W-:Y:S05]  /*23590*/  @!P6 BRA `(.L_x_720) ;  /* 0x000000000040e947 */ /* 0x000fea0003800000 */
[----:B------:R-:W-:Y:S01]  /*235a0*/  MOV R2, 0x0 ;  /* 0x0000000000027802 */ /* 0x000fe20000000f00 */
        /* <DEDUP_REMOVED lines=15> */
.L_x_720:
[----:B------:R-:W-:Y:S05]  /*236a0*/  BSYNC B6 ;  /* 0x0000000000067941 */ /* 0x000fea0003800000 */
.L_x_719:
[----:B------:R-:W2:Y:S01]  /*236b0*/  LDL.LU R2, [R1] ;  /* 0x0000000001027983 */ /* 0x000ea20000300800 */
[----:B------:R-:W-:-:S03]  /*236c0*/  ULDC.64 UR4, c[0x0][0x9f8] ;  /* 0x00027e0000047ab9 */ /* 0x000fc60000000a00 */
[----:B------:R-:W3:Y:S04]  /*236d0*/  LDL.LU R0, [R1+0x20] ;  /* 0x0000200001007983 */ /* 0x000ee80000300800 */
[----:B------:R-:W4:Y:S01]  /*236e0*/  LDL R8, [R1+0x1c] ;  /* 0x00001c0001087983 */ /* 0x000f220000100800 */
[----:B------:R-:W-:-:S04]  /*236f0*/  ISETP.NE.U32.AND P0, PT, RZ, UR4, PT ;  /* 0x00000004ff007c0c */ /* 0x000fc8000bf05070 */
[----:B------:R-:W-:-:S13]  /*23700*/  ISETP.NE.AND.EX P0, PT, RZ, UR5, PT, P0 ;  /* 0x00000005ff007c0c */ /* 0x000fda000bf05300 */
[----:B--2---:R-:W-:-:S04]  /*23710*/  @P0 IADD3 R2, P1, R2, UR4, RZ ;  /* 0x0000000402020c10 */ /* 0x004fc8000ff3e0ff */
[----:B---3--:R-:W-:Y:S01]  /*23720*/  @P0 IADD3.X R3, R0, UR5, RZ, P1, !PT ;  /* 0x0000000500030c10 */ /* 0x008fe20008ffe4ff */
[----:B------:R-:W-:-:S04]  /*23730*/  ULDC.64 UR4, c[0x0][0xa08] ;  /* 0x0002820000047ab9 */ /* 0x000fc80000000a00 */
[----:B----4-:R0:W2:Y:S02]  /*23740*/  @P0 LDG.E R8, desc[UR54][R2.64] ;  /* 0x0000003602080981 */ /* 0x0100a4000c1e1900 */
[----:B0-----:R-:W0:Y:S01]  /*23750*/  LDC.64 R2, c[0x0][0x418] ;  /* 0x00010600ff027b82 */ /* 0x001e220000000a00 */
[----:B--2---:R-:W-:Y:S01]  /*23760*/  SHF.R.S32.HI R9, RZ, 0x1f, R8 ;  /* 0x0000001fff097819 */ /* 0x004fe20000011408 */
[----:B------:R1:W-:Y:S01]  /*23770*/  @P0 STL [R1+0x1c], R8 ;  /* 0x00001c0801000387 */ /* 0x0003e20000100800 */
[----:B0-----:R-:W-:Y:S01]  /*23780*/  LOP3.LUT P0, RZ, R2, UR4, RZ, 0xfc, !PT ;  /* 0x0000000402ff7c12 */ /* 0x001fe2000f80fcff */
[----:B------:R-:W-:Y:S02]  /*23790*/  UMOV UR4, 0xffffffff ;  /* 0xffffffff00047882 */ /* 0x000fe40000000000 */
[----:B------:R1:W-:Y:S01]  /*237a0*/  STL [R1+0x20], R9 ;  /* 0x0000200901007387 */ /* 0x0003e20000100800 */
[----:B------:R-:W-:-:S04]  /*237b0*/  LOP3.LUT P0, RZ, R3, UR5, RZ, 0xfc, P0 ;  /* 0x0000000503ff7c12 */ /* 0x000fc8000800fcff */
[----:B------:R-:W-:Y:S01]  /*237c0*/  SEL R0, R8, RZ, !P0 ;  /* 0x000000ff08007207 */ /* 0x000fe20004000000 */
[----:B------:R-:W-:Y:S08]  /*237d0*/  BRA.DIV UR4, `(.L_x_721) ;  /* 0x0000005a04387947 */ /* 0x000ff0000b800000 */
[----:B------:R-:W0:Y:S02]  /*237e0*/  S2R R4, SR_TID.X ;  /* 0x0000000000047919 */ /* 0x000e240000002100 */
[----:B0-----:R-:W-:-:S04]  /*237f0*/  SHF.R.U32.HI R4, RZ, 0x5, R4 ;  /* 0x00000005ff047819 */ /* 0x001fc80000011604 */
[----:B------:R-:W-:-:S05]  /*23800*/  LOP3.LUT R4, R4, 0x3, RZ, 0xc0, !PT ;  /* 0x0000000304047812 */ /* 0x000fca00078ec0ff */
[----:B------:R0:W2:Y:S02]  /*23810*/  SHFL.IDX PT, R14, R4, RZ, 0x1f ;  /* 0x00001fff040e7589 */ /* 0x0000a400000e0000 */
.L_x_877:
[----:B0-----:R-:W3:Y:S01]  /*23820*/  LDL.LU R4, [R1+0x10] ;  /* 0x0000100001047983 */ /* 0x001ee20000300800 */
[----:B------:R-:W-:Y:S02]  /*23830*/  PLOP3.LUT P1, PT, PT, PT, PT, 0x8, 0x0 ;  /* 0x000000000000781c */ /* 0x000fe40003f2e170 */
[----:B--2---:R-:W-:Y:S01]  /*23840*/  ISETP.NE.AND P0, PT, R14, RZ, PT ;  /* 0x000000ff0e00720c */ /* 0x004fe20003f05270 */
[----:B------:R0:W-:Y:S01]  /*23850*/  STL [R1], R0 ;  /* 0x0000000001007387 */ /* 0x0001e20000100800 */
[----:B---3--:R-:W-:-:S09]  /*23860*/  LOP3.LUT R4, R4, 0xfffffffe, RZ, 0xc0, !PT ;  /* 0xfffffffe04047812 */ /* 0x008fd200078ec0ff */
[----:B------:R-:W-:-:S05]  /*23870*/  @P1 LOP3.LUT R4, R4, 0x1, RZ, 0xfc, !PT ;  /* 0x0000000104041812 */ /* 0x000fca00078efcff */
[----:B------:R0:W-:Y:S01]  /*23880*/  STL [R1+0x10], R4 ;  /* 0x0000100401007387 */ /* 0x0001e20000100800 */
[----:B------:R-:W-:Y:S05]  /*23890*/  @P0 BRA `(.L_x_722) ;  /* 0x0000000400b00947 */ /* 0x000fea0003800000 */
[----:B------:R-:W-:-:S03]  /*238a0*/  UMOV UR4, 0xffffffff ;  /* 0xffffffff00047882 */ /* 0x000fc60000000000 */
[----:B------:R-:W-:Y:S05]  /*238b0*/  BRA.DIV UR4, `(.L_x_723) ;  /* 0x0000005a04347947 */ /* 0x000fea000b800000 */
[----:B------:R-:W-:-:S13]  /*238c0*/  ELECT P6, URZ, PT ;  /* 0x00000000003f782f */ /* 0x000fda00038c0000 */
.L_x_880:
[----:B------:R-:W-:Y:S05]  /*238d0*/  @!P6 BRA `(.L_x_722) ;  /* 0x0000000400a0e947 */ /* 0x000fea0003800000 */
[----:B0-----:R-:W2:Y:S01]  /*238e0*/  LDL R0, [R1+0x50] ;  /* 0x0000500001007983 */ /* 0x001ea20000100800 */
[----:B------:R-:W-:-:S04]  /*238f0*/  ISETP.NE.U32.AND P0, PT, R2, RZ, PT ;  /* 0x000000ff0200720c */ /* 0x000fc80003f05070 */
[----:B------:R-:W-:Y:S01]  /*23900*/  ISETP.NE.AND.EX P0, PT, R3, RZ, PT, P0 ;  /* 0x000000ff0300720c */ /* 0x000fe20003f05300 */
[----:B--2---:R-:W-:-:S12]  /*23910*/  VIADD R0, R0, 0xffffffff ;  /* 0xffffffff00007836 */ /* 0x004fd80000000000 */
        /* <DEDUP_REMOVED lines=8> */
[----:B------:R-:W-:-:S03]  /*239a0*/  IMAD R6, R9, UR4, RZ ;  /* 0x0000000409067c24 */ /* 0x000fc6000f8e02ff */
[----:B------:R-:W-:Y:S01]  /*239b0*/  IADD3 R5, -R4, RZ, RZ ;  /* 0x000000ff04057210 */ /* 0x000fe20007ffe1ff */
[----:B------:R-:W-:-:S04]  /*239c0*/  IMAD R6, R8, UR5, R6 ;  /* 0x0000000508067c24 */ /* 0x000fc8000f8e0206 */
[----:B------:R-:W-:Y:S01]  /*239d0*/  IMAD R0, R7, R5, R0 ;  /* 0x0000000507007224 */ /* 0x000fe200078e0200 */
[----:B------:R-:W-:-:S03]  /*239e0*/  SHF.R.S32.HI R5, RZ, 0x1f, R4 ;  /* 0x0000001fff057819 */ /* 0x000fc60000011404 */
[----:B------:R-:W-:-:S04]  /*239f0*/  IMAD.WIDE.U32 R4, R8, UR4, R4 ;  /* 0x0000000408047c25 */ /* 0x000fc8000f8e0004 */
[----:B------:R-:W-:Y:S01]  /*23a00*/  IMAD.IADD R5, R5, 0x1, R6 ;  /* 0x0000000105057824 */ /* 0x000fe200078e0206 */
[----:B------:R-:W-:-:S04]  /*23a10*/  LEA R2, P0, R4, R2, 0x2 ;  /* 0x0000000204027211 */ /* 0x000fc800078010ff */
[----:B------:R-:W-:-:S05]  /*23a20*/  LEA.HI.X R3, R4, R3, R5, 0x2, P0 ;  /* 0x0000000304037211 */ /* 0x000fca00000f1405 */
[----:B------:R-:W2:Y:S04]  /*23a30*/  LDG.E R2, desc[UR54][R2.64] ;  /* 0x0000003602027981 */ /* 0x000ea8000c1e1900 */
[----:B--2---:R0:W-:Y:S02]  /*23a40*/  STL [R1], R2 ;  /* 0x0000000201007387 */ /* 0x0041e40000100800 */
.L_x_724:
[----:B-1----:R-:W2:Y:S04]  /*23a50*/  LDL R9, [R1+0x4] ;  /* 0x0000040001097983 */ /* 0x002ea80000100800 */
[----:B0-----:R-:W2:Y:S04]  /*23a60*/  LDL R2, [R1+0x8] ;  /* 0x0000080001027983 */ /* 0x001ea80000100800 */
[----:B------:R-:W3:Y:S01]  /*23a70*/  LDL R3, [R1+0x14] ;  /* 0x0000140001037983 */ /* 0x000ee20000100800 */
[----:B------:R-:W0:Y:S02]  /*23a80*/  S2R R8, SR_TID.X ;  /* 0x0000000000087919 */ /* 0x000e240000002100 */
[----:B0-----:R-:W-:-:S04]  /*23a90*/  LOP3.LUT R8, R8, 0x7f, RZ, 0xc0, !PT ;  /* 0x0000007f08087812 */ /* 0x001fc800078ec0ff */
[----:B------:R-:W-:Y:S01]  /*23aa0*/  ISETP.NE.AND P1, PT, R8, RZ, PT ;  /* 0x000000ff0800720c */ /* 0x000fe20003f25270 */
[----:B--2---:R-:W-:Y:S01]  /*23ab0*/  IMAD R2, R2, 0x8, R9 ;  /* 0x0000000802027824 */ /* 0x004fe200078e0209 */
[----:B---3--:R-:W-:-:S04]  /*23ac0*/  SHF.L.U32 R3, R3, 0x1f, RZ ;  /* 0x0000001f03037819 */ /* 0x008fc800000006ff */
[----:B------:R-:W0:Y:S02]  /*23ad0*/  SYNCS.PHASECHK.TRANS64.TRYWAIT P0, [R2+URZ+0x29880], R3 ;  /* 0x02988003020075a7 */ /* 0x000e24000800017f */
[----:B0-----:R-:W-:Y:S05]  /*23ae0*/  @!P0 BRA `(.L_x_725) ;  /* 0x0000005400c88947 */ /* 0x001fea0003800000 */
.L_x_881:
        /* <DEDUP_REMOVED lines=8> */
.L_x_726:
[----:B------:R-:W2:Y:S04]  /*23b70*/  LDL R7, [R1+0x4] ;  /* 0x0000040001077983 */ /* 0x000ea80000100800 */
[----:B------:R-:W2:Y:S04]  /*23b80*/  LDL R4, [R1+0x8] ;  /* 0x0000080001047983 */ /* 0x000ea80000100800 */
[----:B------:R-:W3:Y:S04]  /*23b90*/  LDL R6, [R1+0x24] ;  /* 0x0000240001067983 */ /* 0x000ee80000100800 */
[----:B------:R-:W4:Y:S01]  /*23ba0*/  LDL R5, [R1] ;  /* 0x0000000001057983 */ /* 0x000f220000100800 */
[----:B------:R-:W-:Y:S01]  /*23bb0*/  R2UR UR9, R2 ;  /* 0x00000000020972ca */ /* 0x000fe200000e0000 */
[----:B------:R-:W-:Y:S01]  /*23bc0*/  UIADD3 UR4, UP0, UR40, 0x470, URZ ;  /* 0x0000047028047890 */ /* 0x000fe2000ff1e03f */
[----:B------:R-:W-:Y:S01]  /*23bd0*/  R2UR UR12, R18 ;  /* 0x00000000120c72ca */ /* 0x000fe200000e0000 */
[----:B------:R-:W-:Y:S01]  /*23be0*/  UMOV UR6, 0x0 ;  /* 0x0000000000067882 */ /* 0x000fe20000000000 */
[----:B------:R-:W-:Y:S01]  /*23bf0*/  UMOV UR7, 0x14f00000 ;  /* 0x14f0000000077882 */ /* 0x000fe20000000000 */
[----:B------:R-:W-:Y:S01]  /*23c00*/  UIADD3.X UR5, URZ, UR41, URZ, UP0, !UPT ;  /* 0x000000293f057290 */ /* 0x000fe200087fe43f */
[----:B------:R-:W-:-:S07]  /*23c10*/  UMOV UR10, URZ ;  /* 0x0000003f000a7c82 */ /* 0x000fce0008000000 */
[----:B------:R-:W-:Y:S01]  /*23c20*/  UIADD3 UR9, UR9, 0x29870, URZ ;  /* 0x0002987009097890 */ /* 0x000fe2000fffe03f */
[----:B--2---:R-:W-:Y:S02]  /*23c30*/  IMAD R4, R4, 0x5000, R7 ;  /* 0x0000500004047824 */ /* 0x004fe400078e0207 */
[----:B---3--:R-:W-:-:S03]  /*23c40*/  IMAD R0, R0, 0xa0, R6 ;  /* 0x000000a000007824 */ /* 0x008fc600078e0206 */
[----:B------:R-:W-:Y:S02]  /*23c50*/  R2UR UR8, R4 ;  /* 0x00000000040872ca */ /* 0x000fe400000e0000 */
[----:B----4-:R-:W-:Y:S02]  /*23c60*/  R2UR UR13, R5 ;  /* 0x00000000050d72ca */ /* 0x010fe400000e0000 */
[----:B------:R-:W-:-:S09]  /*23c70*/  R2UR UR11, R0 ;  /* 0x00000000000b72ca */ /* 0x000fd200000e0000 */
[----:B------:R-:W-:-:S09]  /*23c80*/  UIADD3 UR8, UR8, 0xa400, URZ ;  /* 0x0000a40008087890 */ /* 0x000fd2000fffe03f */
[----:B------:R1:W-:Y:S01]  /*23c90*/  UTMALDG.4D [UR8], [UR4], desc[UR6] ;  /* 0x00000608040075b4 */ /* 0x0003e20008019000 */
[----:B------:R-:W2:Y:S02]  /*23ca0*/  SYNCS.PHASECHK.TRANS64.TRYWAIT P0, [R2+URZ+0x29840], R3 ;  /* 0x02984003020075a7 */ /* 0x000ea4000800017f */
[----:B-12---:R-:W-:Y:S05]  /*23cb0*/  @!P0 BRA `(.L_x_727) ;  /* 0x0000005400688947 */ /* 0x006fea0003800000 */
.L_x_882:
[----:B------:R-:W-:Y:S05]  /*23cc0*/  @P1 BRA `(.L_x_728) ;  /* 0x00000000001c1947 */ /* 0x000fea0003800000 */
[----:B------:R-:W2:Y:S01]  /*23cd0*/  S2R R4, SR_TID.X ;  /* 0x0000000000047919 */ /* 0x000ea20000002100 */
[----:B01----:R-:W-:-:S04]  /*23ce0*/  MOV R3, 0x7800 ;  /* 0x0000780000037802 */ /* 0x003fc80000000f00 */
[----:B------:R3:W-:Y:S01]  /*23cf0*/  SYNCS.ARRIVE.TRANS64 RZ, [R2+URZ+0x29830], R3 ;  /* 0x0298300302ff79a7 */ /* 0x0007e2000800003f */
[----:B--2---:R-:W-:-:S04]  /*23d00*/  LOP3.LUT R4, R4, 0x1f, RZ, 0xc0, !PT ;  /* 0x0000001f04047812 */ /* 0x004fc800078ec0ff */
[----:B------:R-:W-:-:S13]  /*23d10*/  ISETP.NE.AND P0, PT, R4, RZ, PT ;  /* 0x000000ff0400720c */ /* 0x000fda0003f05270 */
[----:B---3--:R-:W-:Y:S05]  /*23d20*/  @!P0 BRA `(.L_x_728) ;  /* 0x0000000000048947 */ /* 0x008fea0003800000 */
[----:B------:R-:W-:Y:S01]  /*23d30*/  BPT.TRAP 0x1 ;  /* 0x000000040000795c */ /* 0x000fe20000300000 */
.L_x_728:
[----:B------:R-:W2:Y:S04]  /*23d40*/  LDL R6, [R1+0x4] ;  /* 0x0000040001067983 */ /* 0x000ea80000100800 */
[----:B------:R-:W2:Y:S04]  /*23d50*/  LDL R5, [R1+0x8] ;  /* 0x0000080001057983 */ /* 0x000ea80000100800 */
[----:B------:R-:W3:Y:S04]  /*23d60*/  LDL R4, [R1] ;  /* 0x0000000001047983 */ /* 0x000ee80000100800 */
[----:B01----:R-:W4:Y:S01]  /*23d70*/  LDL.LU R3, [R1+0x10] ;  /* 0x0000100001037983 */ /* 0x003f220000300800 */
[----:B------:R-:W-:Y:S01]  /*23d80*/  R2UR UR11, R0 ;  /* 0x00000000000b72ca */ /* 0x000fe200000e0000 */
[----:B------:R-:W-:Y:S01]  /*23d90*/  UIADD3 UR4, UP0, UR40, 0x370, URZ ;  /* 0x0000037028047890 */ /* 0x000fe2000ff1e03f */
[----:B------:R-:W-:Y:S01]  /*23da0*/  R2UR UR9, R2 ;  /* 0x00000000020972ca */ /* 0x000fe200000e0000 */
[----:B------:R-:W-:Y:S01]  /*23db0*/  UMOV UR10, URZ ;  /* 0x0000003f000a7c82 */ /* 0x000fe20008000000 */
[----:B------:R-:W-:Y:S01]  /*23dc0*/  R2UR UR12, R18 ;  /* 0x00000000120c72ca */ /* 0x000fe200000e0000 */
[----:B------:R-:W-:Y:S01]  /*23dd0*/  UIADD3.X UR5, URZ, UR41, URZ, UP0, !UPT ;  /* 0x000000293f057290 */ /* 0x000fe200087fe43f */
[----:B------:R-:W-:Y:S01]  /*23de0*/  PLOP3.LUT P0, PT, PT, PT, PT, 0x80, 0x0 ;  /* 0x000000000000781c */ /* 0x000fe20003f0f070 */
[----:B------:R-:W-:Y:S01]  /*23df0*/  UMOV UR6, 0x0 ;  /* 0x0000000000067882 */ /* 0x000fe20000000000 */
[----:B------:R-:W-:Y:S01]  /*23e00*/  UMOV UR7, 0x14f00000 ;  /* 0x14f0000000077882 */ /* 0x000fe20000000000 */
[----:B------:R-:W-:-:S06]  /*23e10*/  UMOV UR17, 0x40 ;  /* 0x0000004000117882 */ /* 0x000fcc0000000000 */
[----:B------:R-:W-:Y:S01]  /*23e20*/  UIADD3 UR9, UR9, 0x29830, URZ ;  /* 0x0002983009097890 */ /* 0x000fe2000fffe03f */
[----:B--2---:R-:W-:Y:S01]  /*23e30*/  IMAD R0, R5, 0x7800, R6 ;  /* 0x0000780005007824 */ /* 0x004fe200078e0206 */
[----:B---3--:R-:W-:-:S04]  /*23e40*/  R2UR UR13, R4 ;  /* 0x00000000040d72ca */ /* 0x008fc800000e0000 */
[----:B------:R-:W-:Y:S02]  /*23e50*/  R2UR UR8, R0 ;  /* 0x00000000000872ca */ /* 0x000fe400000e0000 */
[----:B----4-:R-:W-:-:S04]  /*23e60*/  LOP3.LUT R3, R3, 0xfffffffe, RZ, 0xc0, !PT ;  /* 0xfffffffe03037812 */ /* 0x010fc800078ec0ff */
[----:B------:R-:W-:-:S05]  /*23e70*/  @P0 LOP3.LUT R3, R3, 0x1, RZ, 0xfc, !PT ;  /* 0x0000000103030812 */ /* 0x000fca00078efcff */
[----:B------:R2:W-:Y:S02]  /*23e80*/  STL [R1+0x10], R3 ;  /* 0x0000100301007387 */ /* 0x0005e40000100800 */
[----:B------:R-:W-:Y:S02]  /*23e90*/  UIADD3 UR14, UR8, 0x1a400, URZ ;  /* 0x0001a400080e7890 */ /* 0x000fe4000fffe03f */
[----:B------:R-:W-:Y:S02]  /*23ea0*/  UIADD3 UR15, UR8, 0x1cc00, URZ ;  /* 0x0001cc00080f7890 */ /* 0x000fe4000fffe03f */
[----:B------:R-:W-:-:S03]  /*23eb0*/  UIADD3 UR16, UR8, 0x1f400, URZ ;  /* 0x0001f40008107890 */ /* 0x000fc6000fffe03f */
[----:B------:R-:W-:Y:S01]  /*23ec0*/  UMOV UR8, UR14 ;  /* 0x0000000e00087c82 */ /* 0x000fe20008000000 */
[----:B------:R-:W-:Y:S01]  /*23ed0*/  UMOV UR14, 0x80 ;  /* 0x00000080000e7882 */ /* 0x000fe20000000000 */
[----:B------:R0:W-:Y:S02]  /*23ee0*/  UTMALDG.4D [UR8], [UR4], desc[UR6] ;  /* 0x00000608040075b4 */ /* 0x0001e40008019000 */
[----:B0-----:R-:W-:Y:S01]  /*23ef0*/  UMOV UR8, UR15 ;  /* 0x0000000f00087c82 */ /* 0x001fe20008000000 */
[----:B------:R-:W-:Y:S02]  /*23f00*/  UMOV UR10, UR17 ;  /* 0x00000011000a7c82 */ /* 0x000fe40008000000 */
[----:B------:R0:W-:Y:S02]  /*23f10*/  UTMALDG.4D [UR8], [UR4], desc[UR6] ;  /* 0x00000608040075b4 */ /* 0x0001e40008019000 */
[----:B0-----:R-:W-:Y:S01]  /*23f20*/  UMOV UR8, UR16 ;  /* 0x0000001000087c82 */ /* 0x001fe20008000000 */
[----:B------:R-:W-:-:S02]  /*23f30*/  UMOV UR10, UR14 ;  /* 0x0000000e000a7c82 */ /* 0x000fc40008000000 */
[----:B------:R2:W-:Y:S02]  /*23f40*/  UTMALDG.4D [UR8], [UR4], desc[UR6] ;  /* 0x00000608040075b4 */ /* 0x0005e40008019000 */
[----:B--2---:R-:W-:Y:S01]  /*23f50*/  NOP ;  /* 0x0000000000007918 */ /* 0x004fe20000000000 */
.L_x_722:
[----:B------:R-:W2:Y:S04]  /*23f60*/  LDL R2, [R1+0x4] ;  /* 0x0000040001027983 */ /* 0x000ea80000100800 */
[----:B------:R-:W3:Y:S04]  /*23f70*/  LDL.LU R3, [R1+0x3c] ;  /* 0x00003c0001037983 */ /* 0x000ee80000300800 */
[----:B------:R-:W4:Y:S04]  /*23f80*/  LDL.LU R5, [R1+0x34] ;  /* 0x0000340001057983 */ /* 0x000f280000300800 */
[----:B0-----:R-:W5:Y:S01]  /*23f90*/  LDL.LU R4, [R1+0x40] ;  /* 0x0000400001047983 */ /* 0x001f620000300800 */
[----:B------:R-:W-:Y:S05]  /*23fa0*/  WARPSYNC.ALL ;  /* 0x0000000000007948 */ /* 0x000fea0003800000 */
[----:B------:R-:W-:Y:S01]  /*23fb0*/  ULDC.64 UR4, c[0x0][0x298] ;  /* 0x0000a60000047ab9 */ /* 0x000fe20000000a00 */
[----:B------:R-:W-:Y:S01]  /*23fc0*/  ULDC.64 UR6, c[0x0][0xa00] ;  /* 0x0002800000067ab9 */ /* 0x000fe20000000a00 */
[----:B------:R-:W-:Y:S01]  /*23fd0*/  BSSY B6, `(.L_x_729) ;  /* 0x0000024000067945 */ /* 0x000fe20003800000 */
[----:B------:R-:W-:Y:S01]  /*23fe0*/  BAR.SYNC.DEFER_BLOCKING 0x8, 0x180 ;  /* 0x0206000000007b1d */ /* 0x000fe20000010000 */
[----:B------:R-:W-:-:S04]  /*23ff0*/  ISETP.NE.U32.AND P0, PT, RZ, UR6, PT ;  /* 0x00000006ff007c0c */ /* 0x000fc8000bf05070 */
[----:B------:R-:W-:Y:S01]  /*24000*/  ISETP.NE.AND.EX P0, PT, RZ, UR7, PT, P0 ;  /* 0x00000007ff007c0c */ /* 0x000fe2000bf05300 */
[----:B--2---:R-:W-:Y:S01]  /*24010*/  VIADD R2, R2, 0x14400 ;  /* 0x0001440002027836 */ /* 0x004fe20000000000 */
[----:B---3--:R-:W-:-:S04]  /*24020*/  SHF.R.S32.HI R0, RZ, 0x1f, R3 ;  /* 0x0000001fff007819 */ /* 0x008fc80000011403 */
[----:B------:R-:W-:Y:S02]  /*24030*/  LOP3.LUT P1, RZ, R2, 0x1bf, RZ, 0xc0, !PT ;  /* 0x000001bf02ff7812 */ /* 0x000fe4000782c0ff */
[----:B----4-:R-:W-:Y:S01]  /*24040*/  SEL R5, R5, RZ, !P0 ;  /* 0x000000ff05057207 */ /* 0x010fe20004000000 */
[----:B------:R-:W-:Y:S01]  /*24050*/  IMAD R0, R0, UR4, RZ ;  /* 0x0000000400007c24 */ /* 0x000fe2000f8e02ff */
[----:B-----5:R-:W-:-:S03]  /*24060*/  SEL R4, R4, RZ, !P0 ;  /* 0x000000ff04047207 */ /* 0x020fc60004000000 */
[C---:B------:R-:W-:Y:S02]  /*24070*/  IMAD R0, R3.reuse, UR5, R0 ;  /* 0x0000000503007c24 */ /* 0x040fe4000f8e0200 */
[----:B------:R-:W-:-:S05]  /*24080*/  IMAD.WIDE.U32 R2, R3, UR4, RZ ;  /* 0x0000000403027c25 */ /* 0x000fca000f8e00ff */
[----:B------:R0:W-:Y:S04]  /*24090*/  STL.64 [R1+0x48], R2 ;  /* 0x0000480201007387 */ /* 0x0001e80000100a00 */
[----:B------:R2:W-:Y:S04]  /*240a0*/  STL [R1+0x34], R5 ;  /* 0x0000340501007387 */ /* 0x0005e80000100800 */
[----:B------:R2:W-:Y:S01]  /*240b0*/  STL [R1+0x5c], R4 ;  /* 0x00005c0401007387 */ /* 0x0005e20000100800 */
[----:B0-----:R-:W-:Y:S01]  /*240c0*/  IMAD.IADD R2, R3, 0x1, R0 ;  /* 0x0000000103027824 */ /* 0x001fe200078e0200 */
[----:B------:R-:W-:-:S05]  /*240d0*/  SHF.R.S32.HI R0, RZ, 0x1f, R18 ;  /* 0x0000001fff007819 */ /* 0x000fca0000011412 */
[----:B------:R2:W-:Y:S04]  /*240e0*/  STL [R1+0x40], R0 ;  /* 0x0000400001007387 */ /* 0x0005e80000100800 */
[----:B------:R2:W-:Y:S01]  /*240f0*/  STL [R1+0x3c], R2 ;  /* 0x00003c0201007387 */ /* 0x0005e20000100800 */
[----:B------:R-:W-:Y:S05]  /*24100*/  @!P1 BRA `(.L_x_730) ;  /* 0x0000000000409947 */ /* 0x000fea0003800000 */
[----:B--2---:R-:W-:Y:S01]  /*24110*/  MOV R2, 0x0 ;  /* 0x0000000000027802 */ /* 0x004fe20000000f00 */
[----:B------:R-:W-:Y:S01]  /*24120*/  ULDC.64 UR4, c[0x4][0xa0] ;  /* 0x0100280000047ab9 */ /* 0x000fe20000000a00 */
[----:B------:R-:W-:Y:S01]  /*24130*/  ULDC.64 UR6, c[0x4][0xa8] ;  /* 0x01002a0000067ab9 */ /* 0x000fe20000000a00 */
[----:B------:R-:W-:Y:S01]  /*24140*/  ULDC.64 UR8, c[0x4][0x28] ;  /* 0x01000a0000087ab9 */ /* 0x000fe20000000a00 */
[----:B------:R-:W-:Y:S01]  /*24150*/  IMAD.U32 R4, RZ, RZ, UR4 ;  /* 0x00000004ff047e24 */ /* 0x000fe2000f8e00ff */
[----:B------:R-:W-:Y:S01]  /*24160*/  MOV R5, UR5 ;  /* 0x0000000500057c02 */ /* 0x000fe20008000f00 */
[----:B------:R-:W0:Y:S01]  /*24170*/  LDC.64 R2, c[0x4][R2] ;  /* 0x0100000002027b82 */ /* 0x000e220000000a00 */
[----:B------:R-:W-:Y:S01]  /*24180*/  IMAD.U32 R6, RZ, RZ, UR6 ;  /* 0x00000006ff067e24 */ /* 0x000fe2000f8e00ff */
[----:B------:R-:W-:Y:S01]  /*24190*/  MOV R11, UR9 ;  /* 0x00000009000b7c02 */ /* 0x000fe20008000f00 */
[----:B------:R-:W-:Y:S02]  /*241a0*/  IMAD.U32 R7, RZ, RZ, UR7 ;  /* 0x00000007ff077e24 */ /* 0x000fe4000f8e00ff */
[----:B------:R-:W-:-:S02]  /*241b0*/  IMAD.U32 R10, RZ, RZ, UR8 ;  /* 0x00000008ff0a7e24 */ /* 0x000fc4000f8e00ff */
[----:B-1----:R-:W-:Y:S02]  /*241c0*/  IMAD.MOV.U32 R8, RZ, RZ, 0x70 ;  /* 0x00000070ff087424 */ /* 0x002fe400078e00ff */
[----:B------:R-:W-:Y:S02]  /*241d0*/  IMAD.MOV.U32 R12, RZ, RZ, 0x1 ;  /* 0x00000001ff0c7424 */ /* 0x000fe400078e00ff */
[----:B------:R-:W-:-:S07]  /*241e0*/  IMAD.MOV.U32 R13, RZ, RZ, RZ ;  /* 0x000000ffff0d7224 */ /* 0x000fce00078e00ff */
[----:B------:R-:W-:-:S07]  /*241f0*/  LEPC R20, `(.L_x_730) ;  /* 0x000000001014794e */ /* 0x000fce0000000000 */
[----:B0-----:R-:W-:Y:S05]  /*24200*/  CALL.ABS.NOINC R2 ;  /* 0x0000000002007343 */ /* 0x001fea0003c00000 */
.L_x_730:
[----:B------:R-:W-:Y:S05]  /*24210*/  BSYNC B6 ;  /* 0x0000000000067941 */ /* 0x000fea0003800000 */
.L_x_729:
[----:B--2---:R-:W2:Y:S01]  /*24220*/  LDL.LU R4, [R1+0x3c] ;  /* 0x00003c0001047983 */ /* 0x004ea20000300800 */
[----:B------:R-:W0:Y:S01]  /*24230*/  LDC R7, c[0x0][0x448] ;  /* 0x00011200ff077b82 */ /* 0x000e220000000800 */
[----:B------:R-:W-:Y:S01]  /*24240*/  ULDC.64 UR4, c[0x0][0x2d8] ;  /* 0x0000b60000047ab9 */ /* 0x000fe20000000a00 */
[----:B------:R-:W-:Y:S01]  /*24250*/  SHF.L.U32 R17, R17, 0x7, RZ ;  /* 0x0000000711117819 */ /* 0x000fe200000006ff */
[----:B------:R-:W2:Y:S01]  /*24260*/  LDL.LU.64 R2, [R1+0x48] ;  /* 0x0000480001027983 */ /* 0x000ea20000300a00 */
[----:B------:R-:W-:-:S03]  /*24270*/  ULDC.64 UR6, c[0x0][0x280] ;  /* 0x0000a00000067ab9 */ /* 0x000fc60000000a00 */
[----:B------:R-:W3:Y:S04]  /*24280*/  LDL.LU R0, [R1+0x40] ;  /* 0x0000400001007983 */ /* 0x000ee80000300800 */
[----:B------:R-:W4:Y:S04]  /*24290*/  LDL.LU R6, [R1+0x5c] ;  /* 0x00005c0001067983 */ /* 0x000f280000300800 */
[----:B------:R-:W4:Y:S01]  /*242a0*/  LDL.LU R5, [R1+0x34] ;  /* 0x0000340001057983 */ /* 0x000f220000300800 */
[----:B------:R-:W0:Y:S01]  /*242b0*/  S2R R10, SR_TID.X ;  /* 0x00000000000a7919 */ /* 0x000e220000002100 */
[----:B-1----:R-:W1:Y:S01]  /*242c0*/  S2R R8, SR_TID.X ;  /* 0x0000000000087919 */ /* 0x002e620000002100 */
[----:B0-----:R-:W-:Y:S01]  /*242d0*/  ISETP.NE.AND P0, PT, R7, 0x1, PT ;  /* 0x000000010700780c */ /* 0x001fe20003f05270 */
[----:B------:R-:W-:Y:S01]  /*242e0*/  IMAD.SHL.U32 R10, R10, 0x10, RZ ;  /* 0x000000100a0a7824 */ /* 0x000fe200078e00ff */
[----:B-1----:R-:W-:-:S04]  /*242f0*/  SHF.L.U32 R9, R8, 0x4, RZ ;  /* 0x0000000408097819 */ /* 0x002fc800000006ff */
[----:B------:R-:W-:Y:S02]  /*24300*/  LOP3.LUT R10, R10, 0x30, RZ, 0xc0, !PT ;  /* 0x000000300a0a7812 */ /* 0x000fe400078ec0ff */
[----:B------:R-:W-:Y:S02]  /*24310*/  LOP3.LUT R9, R9, 0x30, RZ, 0xc0, !PT ;  /* 0x0000003009097812 */ /* 0x000fe400078ec0ff */
[C---:B------:R-:W-:Y:S02]  /*24320*/  LOP3.LUT R11, R10.reuse, 0x40, RZ, 0xfc, !PT ;  /* 0x000000400a0b7812 */ /* 0x040fe400078efcff */
[----:B------:R-:W-:Y:S02]  /*24330*/  LOP3.LUT R10, R10, 0x80, RZ, 0xfc, !PT ;  /* 0x000000800a0a7812 */ /* 0x000fe400078efcff */
[----:B--2---:R-:W-:Y:S02]  /*24340*/  MOV R3, R4 ;  /* 0x0000000400037202 */ /* 0x004fe40000000f00 */
[----:B------:R-:W0:Y:S01]  /*24350*/  S2R R4, SR_TID.X ;  /* 0x0000000000047919 */ /* 0x000e220000002100 */
[----:B---3--:R-:W-:-:S02]  /*24360*/  IMAD R0, R0, UR4, RZ ;  /* 0x0000000400007c24 */ /* 0x008fc4000f8e02ff */
[----:B------:R-:W-:-:S04]  /*24370*/  IMAD.WIDE.U32 R2, R18, UR4, R2 ;  /* 0x0000000412027c25 */ /* 0x000fc8000f8e0002 */
[----:B------:R-:W-:Y:S01]  /*24380*/  IMAD R0, R18, UR5, R0 ;  /* 0x0000000512007c24 */ /* 0x000fe2000f8e0200 */
[----:B------:R-:W-:-:S03]  /*24390*/  ULDC.64 UR4, c[0x0][0x2e0] ;  /* 0x0000b80000047ab9 */ /* 0x000fc60000000a00 */
[----:B------:R-:W-:Y:S02]  /*243a0*/  IMAD.IADD R3, R3, 0x1, R0 ;  /* 0x0000000103037824 */ /* 0x000fe400078e0200 */
[----:B----4-:R-:W-:Y:S02]  /*243b0*/  IMAD R0, R6, UR4, RZ ;  /* 0x0000000406007c24 */ /* 0x010fe4000f8e02ff */
[C---:B------:R-:W-:Y:S01]  /*243c0*/  IMAD.WIDE.U32 R2, R5.reuse, UR4, R2 ;  /* 0x0000000405027c25 */ /* 0x040fe2000f8e0002 */
[----:B------:R-:W1:Y:S03]  /*243d0*/  @P0 LDC R6, c[0x0][0x450] ;  /* 0x00011400ff060b82 */ /* 0x000e660000000800 */
[----:B------:R-:W-:Y:S01]  /*243e0*/  IMAD R0, R5, UR5, R0 ;  /* 0x0000000505007c24 */ /* 0x000fe2000f8e0200 */
[----:B------:R-:W-:-:S03]  /*243f0*/  ULDC.64 UR4, c[0x0][0x2d0] ;  /* 0x0000b40000047ab9 */ /* 0x000fc60000000a00 */
[----:B------:R-:W-:Y:S01]  /*24400*/  IMAD.IADD R3, R3, 0x1, R0 ;  /* 0x0000000103037824 */ /* 0x000fe200078e0200 */
[C---:B0-----:R-:W-:Y:S01]  /*24410*/  LOP3.LUT R5, R4.reuse, 0x7f, RZ, 0xc0, !PT ;  /* 0x0000007f04057812 */ /* 0x041fe200078ec0ff */
[----:B------:R-:W-:-:S03]  /*24420*/  IMAD.SHL.U32 R4, R4, 0x20, RZ ;  /* 0x0000002004047824 */ /* 0x000fc600078e00ff */
[----:B------:R-:W-:-:S04]  /*24430*/  SHF.R.U32.HI R5, RZ, 0x2, R5 ;  /* 0x00000002ff057819 */ /* 0x000fc80000011605 */
[----:B------:R-:W-:Y:S02]  /*24440*/  LOP3.LUT R4, R5, 0x60, R4, 0xf8, !PT ;  /* 0x0000006005047812 */ /* 0x000fe400078ef804 */
[----:B------:R-:W0:Y:S02]  /*24450*/  @P0 LDC R5, c[0x0][0x44c] ;  /* 0x00011300ff050b82 */ /* 0x000e240000000800 */
[----:B------:R-:W-:-:S05]  /*24460*/  LOP3.LUT R0, R4, R17, RZ, 0xfc, !PT ;  /* 0x0000001104007212 */ /* 0x000fca00078efcff */
[----:B------:R-:W-:Y:S02]  /*24470*/  IMAD.MOV.U32 R4, RZ, RZ, R0 ;  /* 0x000000ffff047224 */ /* 0x000fe400078e0000 */
[----:B0-----:R-:W-:-:S05]  /*24480*/  @P0 IMAD.HI.U32 R5, R0, R5, RZ ;  /* 0x0000000500050227 */ /* 0x001fca00078e00ff */
[----:B-1----:R-:W-:-:S05]  /*24490*/  @P0 SHF.R.U32.HI R4, RZ, R6, R5 ;  /* 0x00000006ff040219 */ /* 0x002fca0000011605 */
[----:B------:R-:W-:Y:S02]  /*244a0*/  IMAD.MOV R5, RZ, RZ, -R4 ;  /* 0x000000ffff057224 */ /* 0x000fe400078e0a04 */
[----:B------:R-:W-:-:S04]  /*244b0*/  IMAD.WIDE.U32 R2, R4, UR4, R2 ;  /* 0x0000000404027c25 */ /* 0x000fc8000f8e0002 */
[----:B------:R-:W-:Y:S01]  /*244c0*/  IMAD R0, R7, R5, R0 ;  /* 0x0000000507007224 */ /* 0x000fe200078e0200 */
[----:B------:R-:W-:-:S05]  /*244d0*/  SHF.R.S32.HI R5, RZ, 0x1f, R4 ;  /* 0x0000001fff057819 */ /* 0x000fca0000011404 */
[----:B------:R-:W-:-:S04]  /*244e0*/  IMAD R5, R5, UR4, RZ ;  /* 0x0000000405057c24 */ /* 0x000fc8000f8e02ff */
[----:B------:R-:W-:Y:S01]  /*244f0*/  IMAD R4, R4, UR5, R5 ;  /* 0x0000000504047c24 */ /* 0x000fe2000f8e0205 */
[----:B------:R-:W-:-:S03]  /*24500*/  ULDC.64 UR4, c[0x0][0x2c8] ;  /* 0x0000b20000047ab9 */ /* 0x000fc60000000a00 */
[----:B------:R-:W-:Y:S01]  /*24510*/  IMAD.IADD R3, R3, 0x1, R4 ;  /* 0x0000000103037824 */ /* 0x000fe200078e0204 */
[----:B------:R-:W-:Y:S01]  /*24520*/  SHF.R.S32.HI R4, RZ, 0x1f, R0 ;  /* 0x0000001fff047819 */ /* 0x000fe20000011400 */
[----:B------:R-:W-:-:S04]  /*24530*/  IMAD.WIDE.U32 R2, R0, UR4, R2 ;  /* 0x0000000400027c25 */ /* 0x000fc8000f8e0002 */
[----:B------:R-:W-:Y:S01]  /*24540*/  IMAD R4, R4, UR4, RZ ;  /* 0x0000000404047c24 */ /* 0x000fe2000f8e02ff */
[----:B------:R-:W-:Y:S02]  /*24550*/  ULDC UR4, c[0x0][0x2b8] ;  /* 0x0000ae0000047ab9 */ /* 0x000fe40000000800 */
[----:B------:R-:W-:Y:S01]  /*24560*/  ISETP.GE.AND P2, PT, R10, UR4, PT ;  /* 0x000000040a007c0c */ /* 0x000fe2000bf46270 */
[----:B------:R-:W-:Y:S01]  /*24570*/  IMAD R0, R0, UR5, R4 ;  /* 0x0000000500007c24 */ /* 0x000fe2000f8e0204 */
[----:B------:R-:W-:Y:S02]  /*24580*/  LOP3.LUT R10, R8, 0x7f, RZ, 0xc0, !PT ;  /* 0x0000007f080a7812 */ /* 0x000fe400078ec0ff */
[----:B------:R0:W5:Y:S01]  /*24590*/  LDL R8, [R1+0x38] ;  /* 0x0000380001087983 */ /* 0x0001620000100800 */
[----:B------:R-:W-:Y:S02]  /*245a0*/  IADD3 R4, P3, R2, UR6, RZ ;  /* 0x0000000602047c10 */ /* 0x000fe4000ff7e0ff */
[----:B------:R-:W-:-:S02]  /*245b0*/  ISETP.GE.AND P0, PT, R9, UR4, PT ;  /* 0x0000000409007c0c */ /* 0x000fc4000bf06270 */
[----:B------:R-:W-:Y:S01]  /*245c0*/  ISETP.GE.AND P1, PT, R11, UR4, PT ;  /* 0x000000040b007c0c */ /* 0x000fe2000bf26270 */
[----:B------:R-:W-:Y:S01]  /*245d0*/  UMOV UR4, 0xffffffff ;  /* 0xffffffff00047882 */ /* 0x000fe20000000000 */
[----:B------:R-:W-:Y:S02]  /*245e0*/  IADD3.X R3, R3, UR7, R0, P3, !PT ;  /* 0x0000000703037c10 */ /* 0x000fe40009ffe400 */
[----:B------:R-:W-:Y:S01]  /*245f0*/  SHF.R.U32.HI R10, RZ, 0x2, R10 ;  /* 0x00000002ff0a7819 */ /* 0x000fe2000001160a */
[----:B0-----:R-:W-:Y:S08]  /*24600*/  BRA.DIV UR4, `(.L_x_731) ;  /* 0x0000004e04287947 */ /* 0x001ff0000b800000 */
[----:B------:R-:W2:Y:S01]  /*24610*/  LDL.LU R6, [R1+0x54] ;  /* 0x0000540001067983 */ /* 0x000ea20000300800 */
[----:B------:R-:W-:-:S05]  /*24620*/  IMAD.IADD R0, R10, 0x1, R17 ;  /* 0x000000010a007824 */ /* 0x000fca00078e0211 */
[----:B------:R-:W-:Y:S01]  /*24630*/  IADD3 R5, R0, 0x20, RZ ;  /* 0x0000002000057810 */ /* 0x000fe20007ffe0ff */
[----:B--2---:R-:W-:Y:S02]  /*24640*/  IMAD R2, R6, R7, RZ ;  /* 0x0000000706027224 */ /* 0x004fe400078e02ff */
[----:B------:R-:W0:Y:S03]  /*24650*/  SHFL.IDX PT, R7, R4, RZ, 0x1c1f ;  /* 0x001c1fff04077589 */ /* 0x000e2600000e0000 */
[----:B------:R-:W-:Y:S01]  /*24660*/  ISETP.GE.AND P4, PT, R0, R2, PT ;  /* 0x000000020000720c */ /* 0x000fe20003f86270 */
[----:B------:R-:W1:-:S12]  /*24670*/  SHFL.IDX PT, R6, R3, RZ, 0x1c1f ;  /* 0x001c1fff03067589 */ /* 0x000e5800000e0000 */
[----:B0-----:R-:W-:-:S05]  /*24680*/  @!P4 IADD3 R7, P3, R9, R7, RZ ;  /* 0x000000070907c210 */ /* 0x001fca0007f7e0ff */
[----:B-1----:R-:W-:Y:S01]  /*24690*/  @!P4 IMAD.X R6, RZ, RZ, R6, P3 ;  /* 0x000000ffff06c224 */ /* 0x002fe200018e0606 */
[----:B------:R-:W-:Y:S02]  /*246a0*/  ISETP.GE.AND P3, PT, R5, R2, PT ;  /* 0x000000020500720c */ /* 0x000fe40003f66270 */
[----:B------:R-:W0:Y:S02]  /*246b0*/  SHFL.IDX PT, R5, R4, 0x1, 0x1c1f ;  /* 0x003c1f0004057f89 */ /* 0x000e2400000e0000 */
[----:B------:R-:W-:-:S04]  /*246c0*/  @!P4 LOP3.LUT R7, R7, R6, RZ, 0x3c, !PT ;  /* 0x000000060707c212 */ /* 0x000fc800078e3cff */
[----:B------:R-:W-:-:S04]  /*246d0*/  @!P4 LOP3.LUT R6, R7, R6, RZ, 0x3c, !PT ;  /* 0x000000060706c212 */ /* 0x000fc800078e3cff */
[----:B------:R-:W-:-:S05]  /*246e0*/  @!P4 LOP3.LUT R7, R7, R6, RZ, 0x3c, !PT ;  /* 0x000000060707c212 */ /* 0x000fca00078e3cff */
[----:B-----5:R-:W-:Y:S04]  /*246f0*/  @!P4 LDGSTS.E.BYPASS.LTC128B.128 [R8+0x14400], desc[UR54][R6.64], !P0 ;  /* 0x144000000608cfae */ /* 0x020fe8000c101d76 */
[----:B------:R-:W-:Y:S04]  /*24700*/  @!P4 LDGSTS.E.BYPASS.LTC128B.128 [R8+0x16400], desc[UR54][R6.64+0x40], !P1 ;  /* 0x164000400608cfae */ /* 0x000fe8000c901d76 */
[----:B------:R1:W-:Y:S01]  /*24710*/  @!P4 LDGSTS.E.BYPASS.LTC128B.128 [R8+0x18400], desc[UR54][R6.64+0x80], !P2 ;  /* 0x184000800608cfae */ /* 0x0003e2000d101d76 */
[----:B0-----:R-:W-:-:S03]  /*24720*/  @!P3 IADD3 R5, P4, R9, R5, RZ ;  /* 0x000000050905b210 */ /* 0x001fc60007f9e0ff */
[----:B-1----:R-:W0:Y:S02]  /*24730*/  SHFL.IDX PT, R6, R3, 0x1, 0x1c1f ;  /* 0x003c1f0003067f89 */ /* 0x002e2400000e0000 */
[----:B0-----:R-:W-:-:S04]  /*24740*/  @!P3 IMAD.X R6, RZ, RZ, R6, P4 ;  /* 0x000000ffff06b224 */ /* 0x001fc800020e0606 */
[----:B------:R-:W-:Y:S02]  /*24750*/  @!P3 IMAD.MOV.U32 R7, RZ, RZ, R6 ;  /* 0x000000ffff07b224 */ /* 0x000fe400078e0006 */
[----:B------:R-:W-:Y:S01]  /*24760*/  @!P3 IMAD.MOV.U32 R6, RZ, RZ, R5 ;  /* 0x000000ffff06b224 */ /* 0x000fe200078e0005 */
[----:B------:R-:W-:-:S04]  /*24770*/  IADD3 R5, R0, 0x40, RZ ;  /* 0x0000004000057810 */ /* 0x000fc80007ffe0ff */
[----:B------:R-:W-:Y:S04]  /*24780*/  @!P3 LDGSTS.E.BYPASS.LTC128B.128 [R8+0x14c00], desc[UR54][R6.64], !P0 ;  /* 0x14c000000608bfae */ /* 0x000fe8000c101d76 */
[----:B------:R-:W-:Y:S04]  /*24790*/  @!P3 LDGSTS.E.BYPASS.LTC128B.128 [R8+0x16c00], desc[UR54][R6.64+0x40], !P1 ;  /* 0x16c000400608bfae */ /* 0x000fe8000c901d76 */
[----:B------:R0:W-:Y:S01]  /*247a0*/  @!P3 LDGSTS.E.BYPASS.LTC128B.128 [R8+0x18c00], desc[UR54][R6.64+0x80], !P2 ;  /* 0x18c000800608bfae */ /* 0x0001e2000d101d76 */
[----:B------:R-:W-:-:S03]  /*247b0*/  ISETP.GE.AND P3, PT, R5, R2, PT ;  /* 0x000000020500720c */ /* 0x000fc60003f66270 */
[----:B------:R-:W1:Y:S04]  /*247c0*/  SHFL.IDX PT, R5, R4, 0x2, 0x1c1f ;  /* 0x005c1f0004057f89 */ /* 0x000e6800000e0000 */
[----:B0-----:R-:W0:Y:S06]  /*247d0*/  SHFL.IDX PT, R6, R3, 0x2, 0x1c1f ;  /* 0x005c1f0003067f89 */ /* 0x001e2c00000e0000 */
[----:B-1----:R-:W-:-:S05]  /*247e0*/  @!P3 IADD3 R5, P4, R9, R5, RZ ;  /* 0x000000050905b210 */ /* 0x002fca0007f9e0ff */
[----:B0-----:R-:W-:-:S04]  /*247f0*/  @!P3 IMAD.X R6, RZ, RZ, R6, P4 ;  /* 0x000000ffff06b224 */ /* 0x001fc800020e0606 */
[----:B------:R-:W-:Y:S02]  /*24800*/  @!P3 IMAD.MOV.U32 R7, RZ, RZ, R6 ;  /* 0x000000ffff07b224 */ /* 0x000fe400078e0006 */
[----:B------:R-:W-:Y:S02]  /*24810*/  @!P3 IMAD.MOV.U32 R6, RZ, RZ, R5 ;  /* 0x000000ffff06b224 */ /* 0x000fe400078e0005 */
[----:B------:R0:W1:Y:S04]  /*24820*/  SHFL.IDX PT, R5, R3, 0x3, 0x1c1f ;  /* 0x007c1f0003057f89 */ /* 0x00006800000e0000 */
[----:B------:R0:W-:Y:S04]  /*24830*/  @!P3 LDGSTS.E.BYPASS.LTC128B.128 [R8+0x15400], desc[UR54][R6.64], !P0 ;  /* 0x154000000608bfae */ /* 0x0001e8000c101d76 */
[----:B------:R0:W-:Y:S04]  /*24840*/  @!P3 LDGSTS.E.BYPASS.LTC128B.128 [R8+0x17400], desc[UR54][R6.64+0x40], !P1 ;  /* 0x174000400608bfae */ /* 0x0001e8000c901d76 */
[----:B------:R0:W-:Y:S04]  /*24850*/  @!P3 LDGSTS.E.BYPASS.LTC128B.128 [R8+0x19400], desc[UR54][R6.64+0x80], !P2 ;  /* 0x194000800608bfae */ /* 0x0001e8000d101d76 */
[----:B------:R0:W2:Y:S02]  /*24860*/  SHFL.IDX PT, R3, R4, 0x3, 0x1c1f ;  /* 0x007c1f0004037f89 */ /* 0x0000a400000e0000 */
.L_x_891:
[----:B------:R-:W-:Y:S01]  /*24870*/  IADD3 R0, R0, 0x60, RZ ;  /* 0x0000006000007810 */ /* 0x000fe20007ffe0ff */
[----:B------:R-:W-:Y:S03]  /*24880*/  BSSY B0, `(.L_x_732) ;  /* 0x000000b000007945 */ /* 0x000fe60003800000 */
[----:B------:R-:W-:-:S13]  /*24890*/  ISETP.GE.AND P3, PT, R0, R2, PT ;  /* 0x000000020000720c */ /* 0x000fda0003f66270 */
[----:B------:R-:W-:Y:S05]  /*248a0*/  @P3 BRA `(.L_x_733) ;  /* 0x0000000000203947 */ /* 0x000fea0003800000 */
[----:B--2---:R-:W-:-:S05]  /*248b0*/  IADD3 R2, P3, R9, R3, RZ ;  /* 0x0000000309027210 */ /* 0x004fca0007f7e0ff */
[----:B01----:R-:W-:-:S05]  /*248c0*/  IMAD.X R3, RZ, RZ, R5, P3 ;  /* 0x000000ffff037224 */ /* 0x003fca00018e0605 */
[----:B------:R-:W-:Y:S01]  /*248d0*/  @!PT LDS RZ, [RZ] ;  /* 0x00000000fffff984 */ /* 0x000fe20000000800 */
[----:B------:R-:W-:Y:S01]  /*248e0*/  @!PT LDS RZ, [RZ] ;  /* 0x00000000fffff984 */ /* 0x000fe20000000800 */
[----:B------:R-:W-:Y:S01]  /*248f0*/  @!PT LDS RZ, [RZ] ;  /* 0x00000000fffff984 */ /* 0x000fe20000000800 */
[----:B------:R4:W-:Y:S04]  /*24900*/  LDGSTS.E.BYPASS.LTC128B.128 [R8+0x15c00], desc[UR54][R2.64], !P0 ;  /* 0x15c0000002087fae */ /* 0x0009e8000c101d76 */
[----:B------:R4:W-:Y:S04]  /*24910*/  LDGSTS.E.BYPASS.LTC128B.128 [R8+0x17c00], desc[UR54][R2.64+0x40], !P1 ;  /* 0x17c0004002087fae */ /* 0x0009e8000c901d76 */
[----:B------:R4:W-:Y:S02]  /*24920*/  LDGSTS.E.BYPASS.LTC128B.128 [R8+0x19c00], desc[UR54][R2.64+0x80], !P2 ;  /* 0x19c0008002087fae */ /* 0x0009e4000d101d76 */
.L_x_733:
[----:B------:R-:W-:Y:S05]  /*24930*/  BSYNC B0 ;  /* 0x0000000000007941 */ /* 0x000fea0003800000 */
.L_x_732:
[----:B0--34-:R0:W5:Y:S01]  /*24940*/  LDL R8, [R1+0x4] ;  /* 0x0000040001087983 */ /* 0x0191620000100800 */
[----:B------:R-:W-:Y:S01]  /*24950*/  PLOP3.LUT P0, PT, PT, PT, PT, 0x80, 0x0 ;  /* 0x000000000000781c */ /* 0x000fe20003f0f070 */
[----:B------:R-:W-:-:S12]  /*24960*/  NOP ;  /* 0x0000000000007918 */ /* 0x000fd80000000000 */
.L_x_734:
[----:B------:R-:W3:Y:S01]  /*24970*/  LDL R2, [R1+0x4] ;  /* 0x0000040001027983 */ /* 0x000ee20000100800 */
[----:B------:R-:W-:Y:S02]  /*24980*/  PLOP3.LUT P1, PT, P1, P0, PT, 0xa2, 0x0 ;  /* 0x000000000000781c */ /* 0x000fe40000f21472 */
[----:B---3--:R-:W-:-:S08]  /*24990*/  @P0 R2UR P1, UR4, R2 ;  /* 0x00000000020402ca */ /* 0x008fd00000020000 */
[----:B------:R-:W-:-:S05]  /*249a0*/  @P0 PLOP3.LUT P0, PT, P1, PT, PT, 0x80, 0x0 ;  /* 0x000000000000081c */ /* 0x000fca0000f0f070 */
[----:B------:R-:W-:Y:S01]  /*249b0*/  @!P1 SYNCS.ARRIVE.TRANS64.RED.A0T1 RZ, [UR4+0x29800], RZ ;  /* 0x029800ffffff99a7 */ /* 0x000fe20008200404 */
[----:B------:R-:W-:Y:S07]  /*249c0*/  @!P1 ARRIVES.LDGSTSBAR.64.TRANSCNT [UR4+0x29800] ;  /* 0x02980000ff0099b0 */ /* 0x000fee0008000a84 */
[----:B------:R-:W-:Y:S05]  /*249d0*/  @P0 BRA.U.ANY `(.L_x_734) ;  /* 0xfffffffd00e40947 */ /* 0x000fea000393ffff */
[----:B--2---:R-:W2:Y:S02]  /*249e0*/  LDL.LU R3, [R1+0x58] ;  /* 0x0000580001037983 */ /* 0x004ea40000300800 */
[----:B--2---:R-:W-:-:S05]  /*249f0*/  VIADD R3, R3, 0x1 ;  /* 0x0000000103037836 */ /* 0x004fca0000000000 */
        /* <DEDUP_REMOVED lines=8> */
[----:B------:R-:W3:Y:S03]  /*24a80*/  SYNCS.PHASECHK.TRANS64.TRYWAIT P0, [R2+URZ+0x29820], R0 ;  /* 0x02982000020075a7 */ /* 0x000ee6000800017f */
[----:B--23--:R-:W-:Y:S05]  /*24a90*/  @!P0 BRA `(.L_x_736) ;  /* 0x0000004c00688947 */ /* 0x00cfea0003800000 */
.L_x_892:
[----:B------:R-:W-:Y:S05]  /*24aa0*/  BSYNC B0 ;  /* 0x0000000000007941 */ /* 0x000fea0003800000 */
.L_x_735:
[----:B--2---:R-:W2:Y:S02]  /*24ab0*/  LDL.LU R2, [R1+0x44] ;  /* 0x0000440001027983 */ /* 0x004ea40000300800 */
[----:B--2---:R-:W-:-:S13]  /*24ac0*/  ISETP.GE.AND P0, PT, R2, 0xa1, PT ;  /* 0x000000a10200780c */ /* 0x004fda0003f06270 */
[----:B------:R-:W-:Y:S05]  /*24ad0*/  @!P0 BRA `(.L_x_737) ;  /* 0x0000001000308947 */ /* 0x000fea0003800000 */
[----:B------:R-:W2:Y:S04]  /*24ae0*/  LDL.LU R2, [R1+0x50] ;  /* 0x0000500001027983 */ /* 0x000ea80000300800 */
[----:B------:R3:W5:Y:S04]  /*24af0*/  LDL.LU R0, [R1+0x8] ;  /* 0x0000080001007983 */ /* 0x0007680000300800 */
[----:B------:R3:W5:Y:S02]  /*24b00*/  LDL.LU R3, [R1+0x14] ;  /* 0x0000140001037983 */ /* 0x0007640000300800 */
[----:B--23--:R-:W-:-:S07]  /*24b10*/  IADD3 R2, R2, -0x2, RZ ;  /* 0xfffffffe02027810 */ /* 0x00cfce0007ffe0ff */
.L_x_759:
[----:B--2---:R-:W2:Y:S01]  /*24b20*/  LDL R4, [R1+0x10] ;  /* 0x0000100001047983 */ /* 0x004ea20000100800 */
[----:B-1---5:R-:W-:Y:S01]  /*24b30*/  VIADD R5, R0, 0x1 ;  /* 0x0000000100057836 */ /* 0x022fe20000000000 */
[----:B------:R-:W-:Y:S05]  /*24b40*/  YIELD ;  /* 0x0000000000007946 */ /* 0x000fea0003800000 */
[C---:B------:R-:W-:Y:S01]  /*24b50*/  ISETP.NE.AND P0, PT, R5.reuse, 0x2, PT ;  /* 0x000000020500780c */ /* 0x040fe20003f05270 */
[----:B------:R-:W-:Y:S03]  /*24b60*/  BSSY B0, `(.L_x_738) ;  /* 0x0000094000007945 */ /* 0x000fe60003800000 */
[----:B------:R-:W-:-:S02]  /*24b70*/  SEL R10, R5, RZ, P0 ;  /* 0x000000ff050a7207 */ /* 0x000fc40000000000 */
[----:B--2---:R-:W-:Y:S02]  /*24b80*/  LOP3.LUT P1, RZ, R4, 0x1, RZ, 0xc0, !PT ;  /* 0x0000000104ff7812 */ /* 0x004fe4000782c0ff */
[----:B------:R-:W-:-:S04]  /*24b90*/  SEL R4, RZ, 0x1, P0 ;  /* 0x00000001ff047807 */ /* 0x000fc80000000000 */
[----:B------:R-:W-:-:S05]  /*24ba0*/  LOP3.LUT R9, R3, R4, RZ, 0x3c, !PT ;  /* 0x0000000403097212 */ /* 0x000fca00078e3cff */
[----:B------:R1:W-:Y:S04]  /*24bb0*/  STL [R1+0x14], R9 ;  /* 0x0000140901007387 */ /* 0x0003e80000100800 */
[----:B------:R1:W-:Y:S01]  /*24bc0*/  STL [R1+0x8], R10 ;  /* 0x0000080a01007387 */ /* 0x0003e20000100800 */
[----:B------:R-:W-:Y:S05]  /*24bd0*/  @!P1 BRA `(.L_x_739) ;  /* 0x0000000800309947 */ /* 0x000fea0003800000 */
[----:B------:R-:W-:Y:S01]  /*24be0*/  ULDC.64 UR4, c[0x0][0x418] ;  /* 0x0001060000047ab9 */ /* 0x000fe20000000a00 */
[----:B------:R-:W-:Y:S01]  /*24bf0*/  IMAD.MOV.U32 R8, RZ, RZ, R2 ;  /* 0x000000ffff087224 */ /* 0x000fe200078e0002 */
[----:B------:R-:W-:-:S04]  /*24c00*/  ISETP.NE.U32.AND P0, PT, RZ, UR4, PT ;  /* 0x00000004ff007c0c */ /* 0x000fc8000bf05070 */
[----:B------:R-:W-:-:S13]  /*24c10*/  ISETP.NE.AND.EX P0, PT, RZ, UR5, PT, P0 ;  /* 0x00000005ff007c0c */ /* 0x000fda000bf05300 */
[----:B------:R-:W-:Y:S05]  /*24c20*/  @!P0 BRA `(.L_x_740) ;  /* 0x0000000000508947 */ /* 0x000fea0003800000 */
[----:B------:R-:W2:Y:S01]  /*24c30*/  LDL R12, [R1+0x20] ;  /* 0x00002000010c7983 */ /* 0x000ea20000100800 */
[----:B------:R-:W3:Y:S01]  /*24c40*/  LDC R7, c[0x0][0x43c] ;  /* 0x00010f00ff077b82 */ /* 0x000ee20000000800 */
[----:B------:R-:W-:Y:S02]  /*24c50*/  ULDC.64 UR6, c[0x0][0x428] ;  /* 0x00010a0000067ab9 */ /* 0x000fe40000000a00 */
[----:B------:R-:W4:Y:S01]  /*24c60*/  LDL R11, [R1+0x1c] ;  /* 0x00001c00010b7983 */ /* 0x000f220000100800 */
[----:B---3--:R-:W-:-:S13]  /*24c70*/  ISETP.NE.AND P0, PT, R7, 0x1, PT ;  /* 0x000000010700780c */ /* 0x008fda0003f05270 */
[----:B------:R-:W3:Y:S02]  /*24c80*/  @P0 LDC.64 R4, c[0x0][0x440] ;  /* 0x00011000ff040b82 */ /* 0x000ee40000000a00 */
[----:B---3--:R-:W-:-:S04]  /*24c90*/  @P0 IMAD.HI.U32 R6, R2, R4, RZ ;  /* 0x0000000402060227 */ /* 0x008fc800078e00ff */
[----:B------:R-:W-:Y:S01]  /*24ca0*/  IMAD.MOV.U32 R4, RZ, RZ, R2 ;  /* 0x000000ffff047224 */ /* 0x000fe200078e0002 */
[----:B------:R-:W-:-:S04]  /*24cb0*/  @P0 SHF.R.U32.HI R4, RZ, R5, R6 ;  /* 0x00000005ff040219 */ /* 0x000fc80000011606 */
[----:B------:R-:W-:Y:S02]  /*24cc0*/  SHF.R.S32.HI R5, RZ, 0x1f, R4 ;  /* 0x0000001fff057819 */ /* 0x000fe40000011404 */
[----:B------:R-:W-:-:S05]  /*24cd0*/  IADD3 R8, -R4, RZ, RZ ;  /* 0x000000ff04087210 */ /* 0x000fca0007ffe1ff */
[----:B------:R-:W-:Y:S02]  /*24ce0*/  IMAD R8, R7, R8, R2 ;  /* 0x0000000807087224 */ /* 0x000fe400078e0202 */
[----:B--2---:R-:W-:-:S04]  /*24cf0*/  IMAD R6, R12, UR6, RZ ;  /* 0x000000060c067c24 */ /* 0x004fc8000f8e02ff */
[C---:B----4-:R-:W-:Y:S02]  /*24d00*/  IMAD R6, R11.reuse, UR7, R6 ;  /* 0x000000070b067c24 */ /* 0x050fe4000f8e0206 */
[----:B------:R-:W-:-:S04]  /*24d10*/  IMAD.WIDE.U32 R4, R11, UR6, R4 ;  /* 0x000000060b047c25 */ /* 0x000fc8000f8e0004 */
[----:B------:R-:W-:Y:S01]  /*24d20*/  IMAD.IADD R5, R6, 0x1, R5 ;  /* 0x0000000106057824 */ /* 0x000fe200078e0205 */
[----:B------:R-:W-:-:S04]  /*24d30*/  LEA R6, P0, R4, UR4, 0x2 ;  /* 0x0000000404067c11 */ /* 0x000fc8000f8010ff */
[----:B------:R-:W-:-:S05]  /*24d40*/  LEA.HI.X R7, R4, UR5, R5, 0x2, P0 ;  /* 0x0000000504077c11 */ /* 0x000fca00080f1405 */
[----:B------:R-:W2:Y:S04]  /*24d50*/  LDG.E R4, desc[UR54][R6.64] ;  /* 0x0000003606047981 */ /* 0x000ea8000c1e1900 */
[----:B--2---:R2:W-:Y:S02]  /*24d60*/  STL [R1], R4 ;  /* 0x0000000401007387 */ /* 0x0045e40000100800 */
.L_x_740:
[----:B--2---:R-:W2:Y:S01]  /*24d70*/  LDL R4, [R1+0x4] ;  /* 0x0000040001047983 */ /* 0x004ea20000100800 */
[----:B------:R-:W3:Y:S02]  /*24d80*/  S2R R5, SR_TID.X ;  /* 0x0000000000057919 */ /* 0x000ee40000002100 */
[----:B---3--:R-:W-:Y:S01]  /*24d90*/  LOP3.LUT R6, R5, 0x7f, RZ, 0xc0, !PT ;  /* 0x0000007f05067812 */ /* 0x008fe200078ec0ff */
[----:B------:R-:W-:Y:S03]  /*24da0*/  BSSY B1, `(.L_x_741) ;  /* 0x0000006000017945 */ /* 0x000fe60003800000 */
[----:B------:R-:W-:Y:S01]  /*24db0*/  ISETP.NE.AND P1, PT, R6, RZ, PT ;  /* 0x000000ff0600720c */ /* 0x000fe20003f25270 */
[----:B--2---:R-:W-:Y:S01]  /*24dc0*/  IMAD R5, R10, 0x8, R4 ;  /* 0x000000080a057824 */ /* 0x004fe200078e0204 */
[----:B------:R-:W-:-:S04]  /*24dd0*/  SHF.L.U32 R4, R9, 0x1f, RZ ;  /* 0x0000001f09047819 */ /* 0x000fc800000006ff */
[----:B------:R-:W2:Y:S02]  /*24de0*/  SYNCS.PHASECHK.TRANS64.TRYWAIT P0, [R5+URZ+0x29880], R4 ;  /* 0x02988004050075a7 */ /* 0x000ea4000800017f */
[----:B--2---:R-:W-:Y:S05]  /*24df0*/  @!P0 BRA `(.L_x_742) ;  /* 0x0000004800a88947 */ /* 0x004fea0003800000 */
.L_x_893:
[----:B------:R-:W-:Y:S05]  /*24e00*/  BSYNC B1 ;  /* 0x0000000000017941 */ /* 0x000fea0003800000 */
.L_x_741:
[----:B------:R-:W-:Y:S04]  /*24e10*/  BSSY B1, `(.L_x_743) ;  /* 0x0000009000017945 */ /* 0x000fe80003800000 */
        /* <DEDUP_REMOVED lines=8> */
.L_x_744:
[----:B------:R-:W-:Y:S05]  /*24ea0*/  BSYNC B1 ;  /* 0x0000000000017941 */ /* 0x000fea0003800000 */
.L_x_743:
[----:B-1----:R-:W3:Y:S04]  /*24eb0*/  LDL R9, [R1+0x4] ;  /* 0x0000040001097983 */ /* 0x002ee80000100800 */
[----:B------:R-:W3:Y:S04]  /*24ec0*/  LDL R7, [R1+0x8] ;  /* 0x0000080001077983 */ /* 0x000ee80000100800 */
[----:B------:R-:W4:Y:S01]  /*24ed0*/  LDL R6, [R1+0x24] ;  /* 0x0000240001067983 */ /* 0x000f220000100800 */
[----:B------:R-:W-:Y:S01]  /*24ee0*/  MOV R10, RZ ;  /* 0x000000ff000a7202 */ /* 0x000fe20000000f00 */
[----:B------:R-:W-:Y:S01]  /*24ef0*/  UIADD3 UR4, UP0, UR40, 0x470, URZ ;  /* 0x0000047028047890 */ /* 0x000fe2000ff1e03f */
[----:B------:R-:W-:Y:S01]  /*24f00*/  PLOP3.LUT P0, PT, PT, PT, PT, 0x80, 0x0 ;  /* 0x000000000000781c */ /* 0x000fe20003f0f070 */
[----:B------:R-:W-:Y:S01]  /*24f10*/  UMOV UR6, 0x0 ;  /* 0x0000000000067882 */ /* 0x000fe20000000000 */
[----:B------:R-:W-:Y:S01]  /*24f20*/  R2UR UR10, R10 ;  /* 0x000000000a0a72ca */ /* 0x000fe200000e0000 */
[----:B------:R-:W-:Y:S01]  /*24f30*/  UIADD3.X UR5, URZ, UR41, URZ, UP0, !UPT ;  /* 0x000000293f057290 */ /* 0x000fe200087fe43f */
[----:B------:R-:W-:Y:S01]  /*24f40*/  UMOV UR7, 0x14f00000 ;  /* 0x14f0000000077882 */ /* 0x000fe20000000000 */
[----:B---3--:R-:W-:-:S02]  /*24f50*/  IMAD R7, R7, 0x5000, R9 ;  /* 0x0000500007077824 */ /* 0x008fc400078e0209 */
[----:B----4-:R-:W-:Y:S02]  /*24f60*/  IMAD R6, R8, 0xa0, R6 ;  /* 0x000000a008067824 */ /* 0x010fe400078e0206 */
[----:B------:R-:W-:Y:S02]  /*24f70*/  VIADD R7, R7, 0xa400 ;  /* 0x0000a40007077836 */ /* 0x000fe40000000000 */
[----:B------:R-:W-:-:S07]  /*24f80*/  VIADD R8, R5, 0x29870 ;  /* 0x0002987005087836 */ /* 0x000fce0000000000 */
.L_x_745:
[----:B------:R-:W3:Y:S01]  /*24f90*/  LDL R9, [R1] ;  /* 0x0000000001097983 */ /* 0x000ee20000100800 */
[----:B------:R-:W-:-:S13]  /*24fa0*/  @P0 ELECT P2, URZ, PT ;  /* 0x00000000003f082f */ /* 0x000fda0003840000 */
[----:B------:R-:W-:Y:S02]  /*24fb0*/  @P2 R2UR UR12, R18 ;  /* 0x00000000120c22ca */ /* 0x000fe400000e0000 */
[----:B------:R-:W-:Y:S02]  /*24fc0*/  @P2 R2UR UR11, R6 ;  /* 0x00000000060b22ca */ /* 0x000fe400000e0000 */
[----:B------:R-:W-:Y:S02]  /*24fd0*/  @P2 R2UR UR9, R8 ;  /* 0x00000000080922ca */ /* 0x000fe400000e0000 */
[----:B------:R-:W-:Y:S02]  /*24fe0*/  @P2 R2UR UR8, R7 ;  /* 0x00000000070822ca */ /* 0x000fe400000e0000 */
[----:B------:R-:W-:Y:S02]  /*24ff0*/  @P2 PLOP3.LUT P0, PT, P2, PT, PT, 0x8, 0x0 ;  /* 0x000000000000281c */ /* 0x000fe4000170e170 */
[----:B---3--:R-:W-:-:S02]  /*25000*/  @P2 R2UR UR13, R9 ;  /* 0x00000000090d22ca */ /* 0x008fc400000e0000 */
[----:B------:R-:W-:-:S11]  /*25010*/  PLOP3.LUT P2, PT, PT, PT, PT, 0x8, 0x0 ;  /* 0x000000000000781c */ /* 0x000fd60003f4e170 */
[----:B------:R1:W-:Y:S02]  /*25020*/  UTMALDG.4D [UR8], [UR4], desc[UR6] ;  /* 0x00000608040075b4 */ /* 0x0003e40008019000 */
[----:B-1----:R-:W-:Y:S05]  /*25030*/  @P0 BRA.U.ANY `(.L_x_745) ;  /* 0xfffffffd00d40947 */ /* 0x002fea000393ffff */
[----:B------:R-:W1:Y:S01]  /*25040*/  SYNCS.PHASECHK.TRANS64.TRYWAIT P0, [R5+URZ+0x29840], R4 ;  /* 0x02984004050075a7 */ /* 0x000e62000800017f */
[----:B------:R-:W-:Y:S04]  /*25050*/  BSSY B1, `(.L_x_746) ;  /* 0x0000002000017945 */ /* 0x000fe80003800000 */
[----:B-1----:R-:W-:Y:S05]  /*25060*/  @!P0 BRA `(.L_x_747) ;  /* 0x0000004800208947 */ /* 0x002fea0003800000 */
.L_x_894:
[----:B------:R-:W-:Y:S05]  /*25070*/  BSYNC B1 ;  /* 0x0000000000017941 */ /* 0x000fea0003800000 */
.L_x_746:
[----:B------:R-:W-:Y:S01]  /*25080*/  BSSY B1, `(.L_x_748) ;  /* 0x000000b000017945 */ /* 0x000fe20003800000 */
[----:B------:R-:W-:Y:S01]  /*25090*/  IMAD.MOV.U32 R8, RZ, RZ, 0x0 ;  /* 0x00000000ff087424 */ /* 0x000fe200078e00ff */
[----:B------:R-:W-:Y:S02]  /*250a0*/  MOV R9, 0x14f00000 ;  /* 0x14f0000000097802 */ /* 0x000fe40000000f00 */
[----:B------:R-:W-:Y:S05]  /*250b0*/  @P1 BRA `(.L_x_749) ;  /* 0x00000000001c1947 */ /* 0x000fea0003800000 */
[----:B------:R-:W3:Y:S01]  /*250c0*/  S2R R7, SR_TID.X ;  /* 0x0000000000077919 */ /* 0x000ee20000002100 */
[----:B-12---:R-:W-:-:S04]  /*250d0*/  IMAD.MOV.U32 R4, RZ, RZ, 0x7800 ;  /* 0x00007800ff047424 */ /* 0x006fc800078e00ff */
[----:B------:R4:W-:Y:S01]  /*250e0*/  SYNCS.ARRIVE.TRANS64 RZ, [R5+URZ+0x29830], R4 ;  /* 0x0298300405ff79a7 */ /* 0x0009e2000800003f */
[----:B---3--:R-:W-:-:S04]  /*250f0*/  LOP3.LUT R7, R7, 0x1f, RZ, 0xc0, !PT ;  /* 0x0000001f07077812 */ /* 0x008fc800078ec0ff */
[----:B------:R-:W-:-:S13]  /*25100*/  ISETP.NE.AND P0, PT, R7, RZ, PT ;  /* 0x000000ff0700720c */ /* 0x000fda0003f05270 */
[----:B----4-:R-:W-:Y:S05]  /*25110*/  @!P0 BRA `(.L_x_749) ;  /* 0x0000000000048947 */ /* 0x010fea0003800000 */
[----:B------:R-:W-:Y:S01]  /*25120*/  BPT.TRAP 0x1 ;  /* 0x000000040000795c */ /* 0x000fe20000300000 */
.L_x_749:
[----:B------:R-:W-:Y:S05]  /*25130*/  BSYNC B1 ;  /* 0x0000000000017941 */ /* 0x000fea0003800000 */
.L_x_748:
[----:B------:R-:W3:Y:S04]  /*25140*/  LDL R7, [R1+0x4] ;  /* 0x0000040001077983 */ /* 0x000ee80000100800 */
[----:B-12---:R-:W3:Y:S01]  /*25150*/  LDL R4, [R1+0x8] ;  /* 0x0000080001047983 */ /* 0x006ee20000100800 */
[----:B------:R-:W-:Y:S01]  /*25160*/  R2UR UR10, R10 ;  /* 0x000000000a0a72ca */ /* 0x000fe200000e0000 */
[----:B------:R-:W-:Y:S01]  /*25170*/  UIADD3 UR4, UP0, UR40, 0x370, URZ ;  /* 0x0000037028047890 */ /* 0x000fe2000ff1e03f */
[----:B------:R-:W-:Y:S01]  /*25180*/  R2UR UR6, R8 ;  /* 0x00000000080672ca */ /* 0x000fe200000e0000 */
[----:B------:R-:W-:Y:S01]  /*25190*/  VIADD R5, R5, 0x29830 ;  /* 0x0002983005057836 */ /* 0x000fe20000000000 */
[----:B------:R-:W-:Y:S01]  /*251a0*/  R2UR UR7, R9 ;  /* 0x00000000090772ca */ /* 0x000fe200000e0000 */
[----:B------:R-:W-:Y:S01]  /*251b0*/  UIADD3.X UR5, URZ, UR41, URZ, UP0, !UPT ;  /* 0x000000293f057290 */ /* 0x000fe200087fe43f */
[----:B------:R-:W-:Y:S01]  /*251c0*/  PLOP3.LUT P0, PT, PT, PT, PT, 0x80, 0x0 ;  /* 0x000000000000781c */ /* 0x000fe20003f0f070 */
[----:B---3--:R-:W-:-:S04]  /*251d0*/  IMAD R4, R4, 0x7800, R7 ;  /* 0x0000780004047824 */ /* 0x008fc800078e0207 */
[----:B------:R-:W-:-:S08]  /*251e0*/  VIADD R7, R4, 0x1a400 ;  /* 0x0001a40004077836 */ /* 0x000fd00000000000 */
.L_x_750:
[----:B------:R-:W2:Y:S01]  /*251f0*/  LDL R10, [R1] ;  /* 0x00000000010a7983 */ /* 0x000ea20000100800 */
[----:B------:R-:W-:-:S13]  /*25200*/  @P0 ELECT P1, URZ, PT ;  /* 0x00000000003f082f */ /* 0x000fda0003820000 */
[----:B------:R-:W-:Y:S02]  /*25210*/  @P1 R2UR UR12, R18 ;  /* 0x00000000120c12ca */ /* 0x000fe400000e0000 */
[----:B------:R-:W-:Y:S02]  /*25220*/  @P1 R2UR UR11, R6 ;  /* 0x00000000060b12ca */ /* 0x000fe400000e0000 */
[----:B------:R-:W-:Y:S02]  /*25230*/  @P1 R2UR UR9, R5 ;  /* 0x00000000050912ca */ /* 0x000fe400000e0000 */
[----:B------:R-:W-:Y:S02]  /*25240*/  @P1 R2UR UR8, R7 ;  /* 0x00000000070812ca */ /* 0x000fe400000e0000 */
[----:B------:R-:W-:Y:S02]  /*25250*/  @P1 PLOP3.LUT P0, PT, P1, PT, PT, 0x8, 0x0 ;  /* 0x000000000000181c */ /* 0x000fe40000f0e170 */
[----:B--2---:R-:W-:-:S02]  /*25260*/  @P1 R2UR UR13, R10 ;  /* 0x000000000a0d12ca */ /* 0x004fc400000e0000 */
[----:B------:R-:W-:-:S11]  /*25270*/  PLOP3.LUT P1, PT, PT, PT, PT, 0x8, 0x0 ;  /* 0x000000000000781c */ /* 0x000fd60003f2e170 */
[----:B------:R1:W-:Y:S02]  /*25280*/  UTMALDG.4D [UR8], [UR4], desc[UR6] ;  /* 0x00000608040075b4 */ /* 0x0003e40008019000 */
[----:B-1----:R-:W-:Y:S05]  /*25290*/  @P0 BRA.U.ANY `(.L_x_750) ;  /* 0xfffffffd00d40947 */ /* 0x002fea000393ffff */
[----:B------:R-:W-:Y:S01]  /*252a0*/  R2UR UR6, R8 ;  /* 0x00000000080672ca */ /* 0x000fe200000e0000 */
[----:B------:R-:W-:Y:S01]  /*252b0*/  UMOV UR10, 0x40 ;  /* 0x00000040000a7882 */ /* 0x000fe20000000000 */
[----:B------:R-:W-:Y:S02]  /*252c0*/  R2UR UR7, R9 ;  /* 0x00000000090772ca */ /* 0x000fe400000e0000 */
[----:B------:R-:W-:Y:S02]  /*252d0*/  PLOP3.LUT P0, PT, PT, PT, PT, 0x80, 0x0 ;  /* 0x000000000000781c */ /* 0x000fe40003f0f070 */
[----:B------:R-:W-:-:S11]  /*252e0*/  IADD3 R7, R4, 0x1cc00, RZ ;  /* 0x0001cc0004077810 */ /* 0x000fd60007ffe0ff */
.L_x_751:
        /* <DEDUP_REMOVED lines=12> */
[----:B------:R-:W-:Y:S01]  /*253b0*/  VIADD R4, R4, 0x1f400 ;  /* 0x0001f40004047836 */ /* 0x000fe20000000000 */
[----:B------:R-:W-:Y:S01]  /*253c0*/  R2UR UR7, R9 ;  /* 0x00000000090772ca */ /* 0x000fe200000e0000 */
[----:B------:R-:W-:Y:S01]  /*253d0*/  UMOV UR10, 0x80 ;  /* 0x00000080000a7882 */ /* 0x000fe20000000000 */
[----:B------:R-:W-:-:S13]  /*253e0*/  PLOP3.LUT P0, PT, PT, PT, PT, 0x80, 0x0 ;  /* 0x000000000000781c */ /* 0x000fda0003f0f070 */
.L_x_752:
        /* <DEDUP_REMOVED lines=10> */
[----:B--2---:R-:W-:Y:S05]  /*25490*/  @P0 BRA.U.ANY `(.L_x_752) ;  /* 0xfffffffd00d40947 */ /* 0x004fea000393ffff */
.L_x_739:
[----:B------:R-:W-:Y:S05]  /*254a0*/  BSYNC B0 ;  /* 0x0000000000007941 */ /* 0x000fea0003800000 */
.L_x_738:
[----:B------:R-:W-:-:S06]  /*254b0*/  UISETP.NE.AND UP0, UPT, UR37, 0x3, UPT ;  /* 0x000000032500788c */ /* 0x000fcc000bf05270 */
[----:B------:R-:W-:-:S13]  /*254c0*/  PLOP3.LUT P0, PT, PT, PT, UP0, 0x80, 0x0 ;  /* 0x000000000000781c */ /* 0x000fda0003f0f008 */
[----:B------:R-:W-:Y:S05]  /*254d0*/  @!P0 BRA `(.L_x_753) ;  /* 0x0000000000048947 */ /* 0x000fea0003800000 */
[----:B------:R-:W-:Y:S01]  /*254e0*/  BPT.TRAP 0x1 ;  /* 0x000000040000795c */ /* 0x000fe20000300000 */
.L_x_753:
[----:B------:R-:W2:Y:S01]  /*254f0*/  LDL R5, [R1+0x4] ;  /* 0x0000040001057983 */ /* 0x000ea20000100800 */
[----:B------:R-:W-:Y:S01]  /*25500*/  IMAD.U32 R4, RZ, RZ, UR39 ;  /* 0x00000027ff047e24 */ /* 0x000fe2000f8e00ff */
[----:B------:R-:W-:Y:S04]  /*25510*/  BSSY B0, `(.L_x_754) ;  /* 0x0000007000007945 */ /* 0x000fe80003800000 */
[----:B------:R-:W-:Y:S02]  /*25520*/  ISETP.NE.AND P1, PT, R4, 0x3, PT ;  /* 0x000000030400780c */ /* 0x000fe40003f25270 */
[----:B------:R-:W-:-:S04]  /*25530*/  LOP3.LUT R4, R3, 0x1, RZ, 0x3c, !PT ;  /* 0x0000000103047812 */ /* 0x000fc800078e3cff */
[----:B------:R-:W-:Y:S01]  /*25540*/  SHF.L.U32 R4, R4, 0x1f, RZ ;  /* 0x0000001f04047819 */ /* 0x000fe200000006ff */
[----:B--2---:R-:W-:-:S04]  /*25550*/  IMAD R17, R0, 0x8, R5 ;  /* 0x0000000800117824 */ /* 0x004fc800078e0205 */
[----:B------:R-:W2:Y:S02]  /*25560*/  SYNCS.PHASECHK.TRANS64.TRYWAIT P0, [R17+URZ+0x29870], R4 ;  /* 0x02987004110075a7 */ /* 0x000ea4000800017f */
[----:B--2---:R-:W-:Y:S05]  /*25570*/  @!P0 BRA `(.L_x_755) ;  /* 0x0000004000f08947 */ /* 0x004fea0003800000 */
.L_x_895:
[----:B------:R-:W-:Y:S05]  /*25580*/  BSYNC B0 ;  /* 0x0000000000007941 */ /* 0x000fea0003800000 */
.L_x_754:
[----:B------:R-:W-:Y:S05]  /*25590*/  @!P1 BRA `(.L_x_756) ;  /* 0x0000000000049947 */ /* 0x000fea0003800000 */
[----:B------:R-:W-:Y:S01]  /*255a0*/  BPT.TRAP 0x1 ;  /* 0x000000040000795c */ /* 0x000fe20000300000 */
.L_x_756:
[----:B------:R-:W-:Y:S01]  /*255b0*/  SHF.L.U32 R3, R3, 0x1f, RZ ;  /* 0x0000001f03037819 */ /* 0x000fe200000006ff */
[----:B------:R-:W-:-:S03]  /*255c0*/  IMAD R12, R0, 0x5000, RZ ;  /* 0x00005000000c7824 */ /* 0x000fc600078e02ff */
[----:B------:R-:W3:Y:S02]  /*255d0*/  SYNCS.PHASECHK.TRANS64.TRYWAIT P0, [R17+URZ+0x29860], R3 ;  /* 0x02986003110075a7 */ /* 0x000ee4000800017f */
[----:B---3--:R-:W-:Y:S05]  /*255e0*/  @!P0 BRA `(.L_x_757) ;  /* 0x0000004000e88947 */ /* 0x008fea0003800000 */
.L_x_896:
[----:B------:R-:W4:Y:S04]  /*255f0*/  LDL R0, [R1+0x2c] ;  /* 0x00002c0001007983 */ /* 0x000f280000100800 */
[----:B------:R-:W5:Y:S04]  /*25600*/  LDL R13, [R1+0x4] ;  /* 0x00000400010d7983 */ /* 0x000f680000100800 */
[----:B------:R-:W3:Y:S04]  /*25610*/  LDL R15, [R1+0x30] ;  /* 0x00003000010f7983 */ /* 0x000ee80000100800 */
[----:B------:R-:W3:Y:S01]  /*25620*/  LDL R14, [R1+0x28] ;  /* 0x00002800010e7983 */ /* 0x000ee20000100800 */
[----:B------:R-:W-:Y:S05]  /*25630*/  WARPSYNC.ALL ;  /* 0x0000000000007948 */ /* 0x000fea0003800000 */
[----:B----4-:R-:W-:-:S04]  /*25640*/  LOP3.LUT R0, R12, R0, RZ, 0xfc, !PT ;  /* 0x000000000c007212 */ /* 0x010fc800078efcff */
[----:B-----5:R-:W-:-:S05]  /*25650*/  IADD3 R0, R13, R0, RZ ;  /* 0x000000000d007210 */ /* 0x020fca0007ffe0ff */
[----:B--2---:R-:W2:Y:S01]  /*25660*/  LDSM.16.MT88.4 R4, [R0+0xa400] ;  /* 0x00a400000004783b */ /* 0x004ea20000004200 */
[----:B---3--:R-:W-:Y:S01]  /*25670*/  IMAD.IADD R3, R15, 0x1, R0 ;  /* 0x000000010f037824 */ /* 0x008fe200078e0200 */
[----:B------:R-:W-:Y:S02]  /*25680*/  LOP3.LUT R20, R12, R14, RZ, 0xfc, !PT ;  /* 0x0000000e0c147212 */ /* 0x000fe400078efcff */
[C-C-:B--2---:R-:W-:Y:S02]  /*25690*/  PRMT R8, R4.reuse, 0x6420, R5.reuse ;  /* 0x0000642004087816 */ /* 0x144fe40000000005 */
[----:B-1----:R-:W-:Y:S02]  /*256a0*/  PRMT R9, R4, 0x7531, R5 ;  /* 0x0000753104097816 */ /* 0x002fe40000000005 */
[C-C-:B------:R-:W-:Y:S02]  /*256b0*/  PRMT R10, R6.reuse, 0x6420, R7.reuse ;  /* 0x00006420060a7816 */ /* 0x140fe40000000007 */
[----:B------:R-:W-:-:S02]  /*256c0*/  PRMT R11, R6, 0x7531, R7 ;  /* 0x00007531060b7816 */ /* 0x000fc40000000007 */
[----:B------:R-:W1:Y:S01]  /*256d0*/  LDSM.16.MT88.4 R4, [R3+0xa400] ;  /* 0x00a400000304783b */ /* 0x000e620000004200 */
[----:B------:R-:W-:-:S05]  /*256e0*/  IMAD.IADD R20, R13, 0x1, R20 ;  /* 0x000000010d147824 */ /* 0x000fca00078e0214 */
[----:B------:R1:W-:Y:S02]  /*256f0*/  STSM.16.M88.4 [R20+0x400], R8 ;  /* 0x0004000814007844 */ /* 0x0003e40000000200 */
[C-C-:B-1----:R-:W-:Y:S02]  /*25700*/  PRMT R8, R4.reuse, 0x6420, R5.reuse ;  /* 0x0000642004087816 */ /* 0x142fe40000000005 */
        /* <DEDUP_REMOVED lines=60> */
.L_x_758:
[----:B------:R-:W3:Y:S01]  /*25ad0*/  S2R R0, SR_TID.X ;  /* 0x0000000000007919 */ /* 0x000ee20000002100 */
[----:B-1----:R1:W-:Y:S01]  /*25ae0*/  SYNCS.ARRIVE.TRANS64.A1T0 RZ, [R17+URZ+0x29850], RZ ;  /* 0x029850ff11ff79a7 */ /* 0x0023e2000810003f */
[----:B------:R4:W5:Y:S01]  /*25af0*/  LDL R3, [R1+0x14] ;  /* 0x0000140001037983 */ /* 0x0009620000100800 */
[----:B---3--:R-:W-:Y:S01]  /*25b00*/  LOP3.LUT R0, R0, 0x7f, RZ, 0xc0, !PT ;  /* 0x0000007f00007812 */ /* 0x008fe200078ec0ff */
[----:B------:R-:W-:Y:S03]  /*25b10*/  BAR.SYNC.DEFER_BLOCKING 0x2, 0x80 ;  /* 0x0082000000007b1d */ /* 0x000fe60000010000 */
[----:B------:R-:W-:-:S03]  /*25b20*/  ISETP.NE.AND P0, PT, R0, RZ, PT ;  /* 0x000000ff0000720c */ /* 0x000fc60003f05270 */
[----:B------:R4:W5:Y:S10]  /*25b30*/  LDL R0, [R1+0x8] ;  /* 0x0000080001007983 */ /* 0x0009740000100800 */
[----:B-1----:R-:W-:-:S05]  /*25b40*/  @!P0 VIADD R17, R17, 0x29880 ;  /* 0x0002988011118836 */ /* 0x002fca0000000000 */
[----:B------:R-:W-:-:S04]  /*25b50*/  @!P0 PRMT R17, RZ, 0x654, R17 ;  /* 0x00000654ff118816 */ /* 0x000fc80000000011 */
[----:B------:R4:W-:Y:S01]  /*25b60*/  @!P0 SYNCS.ARRIVE.TRANS64.RED.A1T0 RZ, [R17+URZ], RZ ;  /* 0x000000ff11ff89a7 */ /* 0x0009e2000810043f */
[C---:B------:R-:W-:Y:S02]  /*25b70*/  ISETP.GT.AND P0, PT, R2.reuse, RZ, PT ;  /* 0x000000ff0200720c */ /* 0x040fe40003f04270 */
[----:B------:R-:W-:-:S11]  /*25b80*/  IADD3 R2, R2, -0x1, RZ ;  /* 0xffffffff02027810 */ /* 0x000fd60007ffe0ff */
[----:B----4-:R-:W-:Y:S05]  /*25b90*/  @P0 BRA `(.L_x_759) ;  /* 0xffffffec00e00947 */ /* 0x010fea000383ffff */
.L_x_737:
[----:B------:R-:W3:Y:S01]  /*25ba0*/  S2R R4, SR_TID.X ;  /* 0x0000000000047919 */ /* 0x000ee20000002100 */
[----:B------:R-:W-:Y:S01]  /*25bb0*/  BSSY B0, `(.L_x_760) ;  /* 0x0000010000007945 */ /* 0x000fe20003800000 */
[----:B---3--:R-:W-:-:S04]  /*25bc0*/  LOP3.LUT R4, R4, 0x7f, RZ, 0xc0, !PT ;  /* 0x0000007f04047812 */ /* 0x008fc800078ec0ff */
[----:B------:R-:W-:-:S13]  /*25bd0*/  ISETP.NE.AND P0, PT, R4, RZ, PT ;  /* 0x000000ff0400720c */ /* 0x000fda0003f05270 */
[----:B------:R-:W-:Y:S05]  /*25be0*/  @P0 BRA `(.L_x_761) ;  /* 0x0000000000300947 */ /* 0x000fea0003800000 */
[----:B------:R-:W3:Y:S01]  /*25bf0*/  S2R R2, SR_LANEID ;  /* 0x0000000000027919 */ /* 0x000ee20000000000 */
[----:B------:R-:W-:Y:S01]  /*25c00*/  VOTEU.ANY UR4, UPT, PT ;  /* 0x0000000000047886 */ /* 0x000fe200038e0100 */
[----:B-1----:R-:W1:Y:S01]  /*25c10*/  LDC.64 R4, c[0x0][0xc60] ;  /* 0x00031800ff047b82 */ /* 0x002e620000000a00 */
[----:B-----5:R-:W3:Y:S02]  /*25c20*/  FLO.U32 R0, UR4 ;  /* 0x0000000400007d00 */ /* 0x020ee400080e0000 */
[----:B---3--:R-:W-:-:S06]  /*25c30*/  ISETP.EQ.U32.AND P1, PT, R0, R2, PT ;  /* 0x000000020000720c */ /* 0x008fcc0003f22070 */
[----:B------:R-:W1:Y:S07]  /*25c40*/  POPC R2, UR4 ;  /* 0x0000000400027d09 */ /* 0x000e6e0008000000 */
[----:B-1----:R-:W3:Y:S04]  /*25c50*/  @P1 ATOMG.E.ADD.STRONG.GPU PT, R2, desc[UR54][R4.64], R2 ;  /* 0x00000002040219a8 */ /* 0x002ee800081ee1f6 */
[----:B---3--:R1:W3:Y:S02]  /*25c60*/  SHFL.IDX PT, R2, R2, R0, 0x1f ;  /* 0x00001f0002027589 */ /* 0x0082e400000e0000 */
[----:B-1----:R-:W1:Y:S02]  /*25c70*/  S2R R0, SR_LTMASK ;  /* 0x0000000000007919 */ /* 0x002e640000003900 */
[----:B-1----:R-:W-:-:S06]  /*25c80*/  LOP3.LUT R0, R0, UR4, RZ, 0xc0, !PT ;  /* 0x0000000400007c12 */ /* 0x002fcc000f8ec0ff */
[----:B------:R-:W3:Y:S02]  /*25c90*/  POPC R0, R0 ;  /* 0x0000000000007309 */ /* 0x000ee40000000000 */
[----:B---3--:R-:W-:-:S07]  /*25ca0*/  IADD3 R16, R2, UR38, R0 ;  /* 0x0000002602107c10 */ /* 0x008fce000fffe000 */
.L_x_761:
[----:B------:R-:W-:Y:S05]  /*25cb0*/  BSYNC B0 ;  /* 0x0000000000007941 */ /* 0x000fea0003800000 */
.L_x_760:
[----:B------:R-:W-:-:S06]  /*25cc0*/  UISETP.NE.AND UP0, UPT, UR37, 0x3, UPT ;  /* 0x000000032500788c */ /* 0x000fcc000bf05270 */
[----:B------:R-:W-:-:S13]  /*25cd0*/  PLOP3.LUT P1, PT, PT, PT, UP0, 0x80, 0x0 ;  /* 0x000000000000781c */ /* 0x000fda0003f2f008 */
[----:B------:R-:W-:Y:S05]  /*25ce0*/  @!P1 BRA `(.L_x_762) ;  /* 0x0000000000049947 */ /* 0x000fea0003800000 */
[----:B------:R-:W-:Y:S01]  /*25cf0*/  BPT.TRAP 0x1 ;  /* 0x000000040000795c */ /* 0x000fe20000300000 */
.L_x_762:
[----:B------:R-:W3:Y:S04]  /*25d00*/  LDL R4, [R1+0x14] ;  /* 0x0000140001047983 */ /* 0x000ee80000100800 */
[----:B-----5:R-:W4:Y:S04]  /*25d10*/  LDL R3, [R1+0x4] ;  /* 0x0000040001037983 */ /* 0x020f280000100800 */
[----:B------:R-:W4:Y:S01]  /*25d20*/  LDL R2, [R1+0x8] ;  /* 0x0000080001027983 */ /* 0x000f220000100800 */
[----:B------:R-:W-:Y:S01]  /*25d30*/  IMAD.U32 R0, RZ, RZ, UR39 ;  /* 0x00000027ff007e24 */ /* 0x000fe2000f8e00ff */
[----:B------:R-:W-:Y:S04]  /*25d40*/  BSSY B0, `(.L_x_763) ;  /* 0x0000007000007945 */ /* 0x000fe80003800000 */
[----:B------:R-:W-:-:S02]  /*25d50*/  ISETP.NE.AND P2, PT, R0, 0x3, PT ;  /* 0x000000030000780c */ /* 0x000fc40003f45270 */
[----:B---3--:R-:W-:-:S04]  /*25d60*/  LOP3.LUT R0, R4, 0x1, RZ, 0x3c, !PT ;  /* 0x0000000104007812 */ /* 0x008fc800078e3cff */
[----:B------:R-:W-:Y:S01]  /*25d70*/  SHF.L.U32 R0, R0, 0x1f, RZ ;  /* 0x0000001f00007819 */ /* 0x000fe200000006ff */
[----:B----4-:R-:W-:-:S04]  /*25d80*/  IMAD R17, R2, 0x8, R3 ;  /* 0x0000000802117824 */ /* 0x010fc800078e0203 */
[----:B------:R-:W3:Y:S02]  /*25d90*/  SYNCS.PHASECHK.TRANS64.TRYWAIT P1, [R17+URZ+0x29870], R0 ;  /* 0x02987000110075a7 */ /* 0x000ee4000802017f */
[----:B---3--:R-:W-:Y:S05]  /*25da0*/  @!P1 BRA `(.L_x_764) ;  /* 0x0000003c000c9947 */ /* 0x008fea0003800000 */
.L_x_897:
[----:B------:R-:W-:Y:S05]  /*25db0*/  BSYNC B0 ;  /* 0x0000000000007941 */ /* 0x000fea0003800000 */
.L_x_763:
[----:B------:R-:W-:Y:S05]  /*25dc0*/  @!P2 BRA `(.L_x_765) ;  /* 0x000000000004a947 */ /* 0x000fea0003800000 */
[----:B------:R-:W-:Y:S01]  /*25dd0*/  BPT.TRAP 0x1 ;  /* 0x000000040000795c */ /* 0x000fe20000300000 */
.L_x_765:
[----:B---3--:R-:W3:Y:S02]  /*25de0*/  LDL R0, [R1+0x14] ;  /* 0x0000140001007983 */ /* 0x008ee40000100800 */
[----:B---3--:R-:W-:-:S04]  /*25df0*/  SHF.L.U32 R0, R0, 0x1f, RZ ;  /* 0x0000001f00007819 */ /* 0x008fc800000006ff */
[----:B------:R-:W3:Y:S02]  /*25e00*/  SYNCS.PHASECHK.TRANS64.TRYWAIT P1, [R17+URZ+0x29860], R0 ;  /* 0x02986000110075a7 */ /* 0x000ee4000802017f */
[----:B---3--:R-:W-:Y:S05]  /*25e10*/  @!P1 BRA `(.L_x_766) ;  /* 0x0000003c00049947 */ /* 0x008fea0003800000 */
.L_x_898:
[----:B------:R-:W3:Y:S04]  /*25e20*/  LDL R18, [R1+0x8] ;  /* 0x0000080001127983 */ /* 0x000ee80000100800 */
[----:B------:R-:W4:Y:S04]  /*25e30*/  LDL R2, [R1+0x2c] ;  /* 0x00002c0001027983 */ /* 0x000f280000100800 */
[----:B--2---:R-:W2:Y:S04]  /*25e40*/  LDL R12, [R1+0x4] ;  /* 0x00000400010c7983 */ /* 0x004ea80000100800 */
[----:B------:R-:W5:Y:S04]  /*25e50*/  LDL R3, [R1+0x30] ;  /* 0x0000300001037983 */ /* 0x000f680000100800 */
[----:B------:R-:W5:Y:S01]  /*25e60*/  LDL R13, [R1+0x28] ;  /* 0x00002800010d7983 */ /* 0x000f620000100800 */
[----:B------:R-:W-:Y:S05]  /*25e70*/  WARPSYNC.ALL ;  /* 0x0000000000007948 */ /* 0x000fea0003800000 */
[----:B---3--:R-:W-:-:S05]  /*25e80*/  IMAD R0, R18, 0x5000, RZ ;  /* 0x0000500012007824 */ /* 0x008fca00078e02ff */
[----:B----4-:R-:W-:-:S05]  /*25e90*/  LOP3.LUT R2, R0, R2, RZ, 0xfc, !PT ;  /* 0x0000000200027212 */ /* 0x010fca00078efcff */
[----:B--2---:R-:W-:-:S05]  /*25ea0*/  IMAD.IADD R2, R12, 0x1, R2 ;  /* 0x000000010c027824 */ /* 0x004fca00078e0202 */
[----:B-1----:R-:W1:Y:S01]  /*25eb0*/  LDSM.16.MT88.4 R4, [R2+0xa400] ;  /* 0x00a400000204783b */ /* 0x002e620000004200 */
[----:B-----5:R-:W-:Y:S02]  /*25ec0*/  IADD3 R3, R3, R2, RZ ;  /* 0x0000000203037210 */ /* 0x020fe40007ffe0ff */
[----:B------:R-:W-:Y:S02]  /*25ed0*/  LOP3.LUT R0, R0, R13, RZ, 0xfc, !PT ;  /* 0x0000000d00007212 */ /* 0x000fe400078efcff */
[C-C-:B-1----:R-:W-:Y:S02]  /*25ee0*/  PRMT R8, R4.reuse, 0x6420, R5.reuse ;  /* 0x0000642004087816 */ /* 0x142fe40000000005 */
[----:B------:R-:W-:Y:S02]  /*25ef0*/  PRMT R9, R4, 0x7531, R5 ;  /* 0x0000753104097816 */ /* 0x000fe40000000005 */
        /* <DEDUP_REMOVED lines=66> */
.L_x_767:
[----:B------:R-:W3:Y:S01]  /*26320*/  LDL.LU R3, [R1+0x14] ;  /* 0x0000140001037983 */ /* 0x000ee20000300800 */
[----:B-1----:R1:W-:Y:S01]  /*26330*/  SYNCS.ARRIVE.TRANS64.A1T0 RZ, [R17+URZ+0x29850], RZ ;  /* 0x029850ff11ff79a7 */ /* 0x0023e2000810003f */
[----:B--2---:R-:W-:Y:S02]  /*26340*/  VIADD R0, R18, 0x1 ;  /* 0x0000000112007836 */ /* 0x004fe40000000000 */
[----:B-1----:R-:W-:-:S05]  /*26350*/  @!P0 VIADD R17, R17, 0x29880 ;  /* 0x0002988011118836 */ /* 0x002fca0000000000 */
[----:B------:R-:W-:Y:S01]  /*26360*/  @!P0 PRMT R17, RZ, 0x654, R17 ;  /* 0x00000654ff118816 */ /* 0x000fe20000000011 */
[----:B------:R-:W-:Y:S06]  /*26370*/  BAR.SYNC.DEFER_BLOCKING 0x2, 0x80 ;  /* 0x0082000000007b1d */ /* 0x000fec0000010000 */
[----:B------:R1:W-:Y:S01]  /*26380*/  @!P0 SYNCS.ARRIVE.TRANS64.RED.A1T0 RZ, [R17+URZ], RZ ;  /* 0x000000ff11ff89a7 */ /* 0x0003e2000810043f */
[----:B------:R-:W-:-:S04]  /*26390*/  ISETP.NE.AND P0, PT, R0, 0x2, PT ;  /* 0x000000020000780c */ /* 0x000fc80003f05270 */
[----:B------:R-:W-:Y:S02]  /*263a0*/  SEL R2, RZ, 0x1, P0 ;  /* 0x00000001ff027807 */ /* 0x000fe40000000000 */
[----:B------:R-:W-:-:S05]  /*263b0*/  SEL R0, R0, RZ, P0 ;  /* 0x000000ff00007207 */ /* 0x000fca0000000000 */
[----:B------:R1:W-:Y:S01]  /*263c0*/  STL [R1+0x8], R0 ;  /* 0x0000080001007387 */ /* 0x0003e20000100800 */
[----:B---3--:R-:W-:-:S05]  /*263d0*/  LOP3.LUT R3, R3, R2, RZ, 0x3c, !PT ;  /* 0x0000000203037212 */ /* 0x008fca00078e3cff */
[----:B------:R1:W-:Y:S02]  /*263e0*/  STL [R1+0x14], R3 ;  /* 0x0000140301007387 */ /* 0x0003e40000100800 */
.L_x_712:
[----:B-1----:R-:W2:Y:S02]  /*263f0*/  LDL R0, [R1+0x10] ;  /* 0x0000100001007983 */ /* 0x002ea40000100800 */
[----:B--2---:R-:W-:-:S13]  /*26400*/  LOP3.LUT P0, RZ, R0, 0x2, RZ, 0xc0, !PT ;  /* 0x0000000200ff7812 */ /* 0x004fda000780c0ff */
[----:B------:R-:W-:Y:S05]  /*26410*/  @!P0 BRA `(.L_x_768) ;  /* 0x0000000000288947 */ /* 0x000fea0003800000 */
[----:B------:R-:W-:Y:S05]  /*26420*/  WARPSYNC.ALL ;  /* 0x0000000000007948 */ /* 0x000fea0003800000 */
[----:B------:R-:W1:Y:S08]  /*26430*/  S2UR UR5, SR_CgaCtaId ;  /* 0x00000000000579c3 */ /* 0x000e700000008800 */
[----:B------:R-:W-:Y:S06]  /*26440*/  BAR.SYNC.DEFER_BLOCKING 0x5, 0x180 ;  /* 0x0146000000007b1d */ /* 0x000fec0000010000 */
[----:B------:R-:W-:-:S02]  /*26450*/  UMOV UR4, 0x400 ;  /* 0x0000040000047882 */ /* 0x000fc40000000000 */
[----:B-1----:R-:W-:-:S06]  /*26460*/  ULEA UR4, UR5, UR4, 0x18 ;  /* 0x0000000405047291 */ /* 0x002fcc000f8ec03f */
[----:B------:R-:W-:-:S05]  /*26470*/  MOV R0, UR4 ;  /* 0x0000000400007c02 */ /* 0x000fca0008000f00 */
[----:B------:R1:W2:Y:S04]  /*26480*/  LDS.128 R16, [R0+0x298d0] ;  /* 0x0298d00000107984 */ /* 0x0002a80000000c00 */
[----:B------:R1:W-:Y:S01]  /*26490*/  STL [R1+0x4], R0 ;  /* 0x0000040001007387 */ /* 0x0003e20000100800 */
[----:B------:R-:W-:Y:S06]  /*264a0*/  BAR.ARV 0x4, 0x180 ;  /* 0x0106000000007b1d */ /* 0x000fec0000002000 */
[----:B------:R-:W-:Y:S05]  /*264b0*/  BRA `(.L_x_769) ;  /* 0x0000000800487947 */ /* 0x000fea0003800000 */
.L_x_768:
[----:B------:R-:W1:Y:S01]  /*264c0*/  S2R R0, SR_TID.X ;  /* 0x0000000000007919 */ /* 0x000e620000002100 */
[----:B------:R-:W-:Y:S01]  /*264d0*/  UMOV UR4, 0xffffffff ;  /* 0xffffffff00047882 */ /* 0x000fe20000000000 */
[----:B-1----:R-:W-:-:S04]  /*264e0*/  LOP3.LUT R7, R0, 0x1f, RZ, 0xc0, !PT ;  /* 0x0000001f00077812 */ /* 0x002fc800078ec0ff */
[----:B------:R-:W-:Y:S01]  /*264f0*/  ISETP.NE.AND P0, PT, R7, 0x1f, PT ;  /* 0x0000001f0700780c */ /* 0x000fe20003f05270 */
[----:B------:R-:W-:-:S12]  /*26500*/  BRA.DIV UR4, `(.L_x_770) ;  /* 0x00000036045c7947 */ /* 0x000fd8000b800000 */
[----:B------:R-:W-:Y:S01]  /*26510*/  IMAD.IADD R0, R19, 0x1, R7 ;  /* 0x0000000113007824 */ /* 0x000fe200078e0207 */
[----:B------:R-:W-:-:S04]  /*26520*/  ULDC UR4, c[0x0][0xc3c] ;  /* 0x00030f0000047ab9 */ /* 0x000fc80000000800 */
[----:B------:R-:W-:-:S13]  /*26530*/  ISETP.GE.OR P1, PT, R0, UR4, !P0 ;  /* 0x0000000400007c0c */ /* 0x000fda000c726670 */
[----:B------:R-:W1:Y:S02]  /*26540*/  @!P1 LDC.64 R2, c[0x0][0xc80] ;  /* 0x00032000ff029b82 */ /* 0x000e640000000a00 */
[----:B-1----:R-:W-:-:S06]  /*26550*/  @!P1 IMAD.WIDE R2, R0, 0x4, R2 ;  /* 0x0000000400029825 */ /* 0x002fcc00078e0202 */
[----:B------:R1:W2:Y:S01]  /*26560*/  @!P1 LDG.E R3, desc[UR54][R2.64] ;  /* 0x0000003602039981 */ /* 0x0002a2000c1e1900 */
[C---:B------:R-:W-:Y:S02]  /*26570*/  ISETP.GE.U32.AND P2, PT, R7.reuse, 0x2, PT ;  /* 0x000000020700780c */ /* 0x040fe40003f46070 */
[C---:B------:R-:W-:Y:S01]  /*26580*/  ISETP.GE.U32.AND P3, PT, R7.reuse, 0x4, PT ;  /* 0x000000040700780c */ /* 0x040fe20003f66070 */
[----:B------:R-:W-:Y:S01]  /*26590*/  SHFL.IDX PT, R0, R16, RZ, 0x1f ;  /* 0x00001fff10007589 */ /* 0x000fe200000e0000 */
[C---:B------:R-:W-:Y:S02]  /*265a0*/  ISETP.GE.U32.AND P4, PT, R7.reuse, 0x8, PT ;  /* 0x000000080700780c */ /* 0x040fe40003f86070 */
[C---:B------:R-:W-:Y:S01]  /*265b0*/  ISETP.GE.U32.AND P5, PT, R7.reuse, 0x10, PT ;  /* 0x000000100700780c */ /* 0x040fe20003fa6070 */
[----:B------:R-:W-:Y:S01]  /*265c0*/  SHFL.IDX PT, R4, R16, 0x1, 0x1f ;  /* 0x00201f0010047f89 */ /* 0x000fe200000e0000 */
[----:B-1----:R-:W-:Y:S02]  /*265d0*/  IMAD.MOV.U32 R2, RZ, RZ, RZ ;  /* 0x000000ffff027224 */ /* 0x002fe400078e00ff */
[----:B--2---:R-:W-:Y:S01]  /*265e0*/  @!P1 IMAD.MOV.U32 R2, RZ, RZ, R3 ;  /* 0x000000ffff029224 */ /* 0x004fe200078e0003 */
[----:B------:R-:W-:-:S04]  /*265f0*/  ISETP.NE.AND P1, PT, R7, RZ, PT ;  /* 0x000000ff0700720c */ /* 0x000fc80003f25270 */
[----:B------:R-:W1:Y:S02]  /*26600*/  SHFL.UP PT, R3, R2, 0x1, RZ ;  /* 0x0420000002037989 */ /* 0x000e6400000e00ff */
[----:B-1----:R-:W-:-:S04]  /*26610*/  SEL R3, R3, RZ, P1 ;  /* 0x000000ff03037207 */ /* 0x002fc80000800000 */
[----:B------:R-:W-:-:S05]  /*26620*/  IADD3 R3, R2, R3, RZ ;  /* 0x0000000302037210 */ /* 0x000fca0007ffe0ff */
[----:B------:R-:W1:Y:S02]  /*26630*/  SHFL.UP PT, R5, R3, 0x2, RZ ;  /* 0x0440000003057989 */ /* 0x000e6400000e00ff */
[----:B-1----:R-:W-:-:S05]  /*26640*/  SEL R5, R5, RZ, P2 ;  /* 0x000000ff05057207 */ /* 0x002fca0001000000 */
[----:B------:R-:W-:-:S05]  /*26650*/  IMAD.IADD R3, R3, 0x1, R5 ;  /* 0x0000000103037824 */ /* 0x000fca00078e0205 */
[----:B------:R-:W1:Y:S02]  /*26660*/  SHFL.UP PT, R5, R3, 0x4, RZ ;  /* 0x0480000003057989 */ /* 0x000e6400000e00ff */
[----:B-1----:R-:W-:-:S05]  /*26670*/  SEL R5, R5, RZ, P3 ;  /* 0x000000ff05057207 */ /* 0x002fca0001800000 */
[----:B------:R-:W-:-:S05]  /*26680*/  IMAD.IADD R3, R3, 0x1, R5 ;  /* 0x0000000103037824 */ /* 0x000fca00078e0205 */
[----:B------:R-:W1:Y:S02]  /*26690*/  SHFL.UP PT, R5, R3, 0x8, RZ ;  /* 0x0500000003057989 */ /* 0x000e6400000e00ff */
[----:B-1----:R-:W-:-:S05]  /*266a0*/  SEL R5, R5, RZ, P4 ;  /* 0x000000ff05057207 */ /* 0x002fca0002000000 */
[----:B------:R-:W-:-:S05]  /*266b0*/  IMAD.IADD R3, R3, 0x1, R5 ;  /* 0x0000000103037824 */ /* 0x000fca00078e0205 */
[----:B------:R-:W1:Y:S02]  /*266c0*/  SHFL.UP PT, R5, R3, 0x10, RZ ;  /* 0x0600000003057989 */ /* 0x000e6400000e00ff */
[----:B-1----:R-:W-:-:S04]  /*266d0*/  SEL R5, R5, RZ, P5 ;  /* 0x000000ff05057207 */ /* 0x002fc80002800000 */
[----:B------:R-:W-:-:S05]  /*266e0*/  IADD3 R5, R3, R5, RZ ;  /* 0x0000000503057210 */ /* 0x000fca0007ffe0ff */
[----:B------:R1:W2:Y:S02]  /*266f0*/  SHFL.IDX PT, R6, R5, 0x1f, 0x1f ;  /* 0x03e01f0005067f89 */ /* 0x0002a400000e0000 */
.L_x_908:
[----:B------:R-:W-:Y:S02]  /*26700*/  ULDC UR4, c[0x0][0xc38] ;  /* 0x00030e0000047ab9 */ /* 0x000fe40000000800 */
[----:B------:R-:W-:-:S04]  /*26710*/  IMAD.U32 R16, RZ, RZ, UR4 ;  /* 0x00000004ff107e24 */ /* 0x000fc8000f8e00ff */
[----:B--2---:R-:W-:-:S04]  /*26720*/  IMAD R6, R6, R16, RZ ;  /* 0x0000001006067224 */ /* 0x004fc800078e02ff */
[----:B------:R-:W-:-:S05]  /*26730*/  IMAD.IADD R4, R4, 0x1, R6 ;  /* 0x0000000104047824 */ /* 0x000fca00078e0206 */
[----:B------:R-:W-:-:S13]  /*26740*/  ISETP.GT.AND P6, PT, R4, R0, PT ;  /* 0x000000000400720c */ /* 0x000fda0003fc4270 */
[----:B------:R-:W-:Y:S05]  /*26750*/  @P6 BRA `(.L_x_771) ;  /* 0x00000000009c6947 */ /* 0x000fea0003800000 */
.L_x_776:
[----:B------:R-:W2:Y:S01]  /*26760*/  LDC R2, c[0x0][0xc3c] ;  /* 0x00030f00ff027b82 */ /* 0x000ea20000000800 */
[----:B------:R-:W-:-:S05]  /*26770*/  VIADD R19, R19, 0x1f ;  /* 0x0000001f13137836 */ /* 0x000fca0000000000 */
[----:B--2---:R-:W-:-:S13]  /*26780*/  ISETP.GE.AND P6, PT, R19, R2, PT ;  /* 0x000000021300720c */ /* 0x004fda0003fc6270 */
[----:B------:R-:W-:Y:S05]  /*26790*/  @P6 BRA `(.L_x_772) ;  /* 0x0000000400446947 */ /* 0x000fea0003800000 */
[----:B------:R-:W2:Y:S01]  /*267a0*/  S2R R3, SR_TID.X ;  /* 0x0000000000037919 */ /* 0x000ea20000002100 */
[----:B------:R-:W-:Y:S01]  /*267b0*/  BSSY B0, `(.L_x_773) ;  /* 0x0000009000007945 */ /* 0x000fe20003800000 */
[----:B--2---:R-:W-:-:S04]  /*267c0*/  LOP3.LUT R3, R3, 0x1f, RZ, 0xc0, !PT ;  /* 0x0000001f03037812 */ /* 0x004fc800078ec0ff */
[----:B-1----:R-:W-:-:S04]  /*267d0*/  IADD3 R5, R19, R3, RZ ;  /* 0x0000000313057210 */ /* 0x002fc80007ffe0ff */
[----:B------:R-:W-:Y:S01]  /*267e0*/  ISETP.GE.OR P6, PT, R5, R2, !P0 ;  /* 0x000000020500720c */ /* 0x000fe200047c6670 */
[----:B------:R-:W-:-:S12]  /*267f0*/  IMAD.MOV.U32 R2, RZ, RZ, RZ ;  /* 0x000000ffff027224 */ /* 0x000fd800078e00ff */
[----:B------:R-:W-:Y:S05]  /*26800*/  @P6 BRA `(.L_x_774) ;  /* 0x00000000000c6947 */ /* 0x000fea0003800000 */
[----:B------:R-:W1:Y:S02]  /*26810*/  LDC.64 R2, c[0x0][0xc80] ;  /* 0x00032000ff027b82 */ /* 0x000e640000000a00 */
[----:B-1----:R-:W-:-:S06]  /*26820*/  IMAD.WIDE R2, R5, 0x4, R2 ;  /* 0x0000000405027825 */ /* 0x002fcc00078e0202 */
[----:B------:R1:W5:Y:S02]  /*26830*/  LDG.E R2, desc[UR54][R2.64] ;  /* 0x0000003602027981 */ /* 0x000364000c1e1900 */
.L_x_774:
[----:B------:R-:W-:Y:S05]  /*26840*/  BSYNC B0 ;  /* 0x0000000000007941 */ /* 0x000fea0003800000 */
.L_x_773:
[----:B------:R-:W-:-:S03]  /*26850*/  UMOV UR4, 0xffffffff ;  /* 0xffffffff00047882 */ /* 0x000fc60000000000 */
[----:B------:R-:W-:Y:S05]  /*26860*/  BRA.DIV UR4, `(.L_x_775) ;  /* 0x0000003604c07947 */ /* 0x000fea000b800000 */
[----:B-1---5:R-:W1:Y:S02]  /*26870*/  SHFL.UP PT, R3, R2, 0x1, RZ ;  /* 0x0420000002037989 */ /* 0x022e6400000e00ff */
        /* <DEDUP_REMOVED lines=14> */
[----:B------:R1:W2:Y:S02]  /*26960*/  SHFL.IDX PT, R6, R5, 0x1f, 0x1f ;  /* 0x03e01f0005067f89 */ /* 0x0002a400000e0000 */
.L_x_916:
[----:B------:R-:W-:Y:S02]  /*26970*/  ULDC UR4, c[0x0][0xc38] ;  /* 0x00030e0000047ab9 */ /* 0x000fe40000000800 */
[----:B------:R-:W-:-:S04]  /*26980*/  IMAD.U32 R16, RZ, RZ, UR4 ;  /* 0x00000004ff107e24 */ /* 0x000fc8000f8e00ff */
[----:B--2---:R-:W-:-:S05]  /*26990*/  IMAD R6, R6, R16, RZ ;  /* 0x0000001006067224 */ /* 0x004fca00078e02ff */
[----:B------:R-:W-:-:S04]  /*269a0*/  IADD3 R4, R6, R4, RZ ;  /* 0x0000000406047210 */ /* 0x000fc80007ffe0ff */
[----:B------:R-:W-:-:S13]  /*269b0*/  ISETP.GT.AND P6, PT, R4, R0, PT ;  /* 0x000000000400720c */ /* 0x000fda0003fc4270 */
[----:B------:R-:W-:Y:S05]  /*269c0*/  @!P6 BRA `(.L_x_776) ;  /* 0xfffffffc0064e947 */ /* 0x000fea000383ffff */
.L_x_771:
[----:B------:R-:W-:Y:S01]  /*269d0*/  IMAD.IADD R6, R4, 0x1, -R6 ;  /* 0x0000000104067824 */ /* 0x000fe200078e0a06 */
[----:B------:R-:W-:-:S03]  /*269e0*/  UMOV UR4, 0xffffffff ;  /* 0xffffffff00047882 */ /* 0x000fc60000000000 */
[----:B------:R-:W-:-:S05]  /*269f0*/  IMAD R3, R5, R16, R6 ;  /* 0x0000001005037224 */ /* 0x000fca00078e0206 */
[----:B------:R-:W-:Y:S01]  /*26a00*/  ISETP.GT.AND P6, PT, R3, R0, PT ;  /* 0x000000000300720c */ /* 0x000fe20003fc4270 */
[----:B------:R-:W-:-:S12]  /*26a10*/  BRA.DIV UR4, `(.L_x_777) ;  /* 0x0000003a042c7947 */ /* 0x000fd8000b800000 */
[----:B------:R-:W-:-:S04]  /*26a20*/  VOTE.ANY R4, PT, !P6 ;  /* 0x0000000000047806 */ /* 0x000fc800070e0100 */
[----:B------:R-:W2:Y:S02]  /*26a30*/  POPC R3, R4 ;  /* 0x0000000400037309 */ /* 0x000ea40000000000 */
[----:B--2---:R2:W3:Y:S02]  /*26a40*/  SHFL.IDX PT, R2, R2, R3, 0x1f ;  /* 0x00001f0302027589 */ /* 0x0044e400000e0000 */
.L_x_920:
[----:B------:R-:W-:Y:S01]  /*26a50*/  ISETP.NE.AND P0, PT, R4, RZ, PT ;  /* 0x000000ff0400720c */ /* 0x000fe20003f05270 */
[----:B------:R-:W-:-:S12]  /*26a60*/  IMAD.MOV.U32 R4, RZ, RZ, RZ ;  /* 0x000000ffff047224 */ /* 0x000fd800078e00ff */
[----:B------:R-:W-:Y:S05]  /*26a70*/  @!P0 BRA `(.L_x_778) ;  /* 0x0000000000108947 */ /* 0x000fea0003800000 */
[----:B------:R-:W-:Y:S01]  /*26a80*/  UMOV UR4, 0xffffffff ;  /* 0xffffffff00047882 */ /* 0x000fe20000000000 */
[----:B------:R-:W-:Y:S02]  /*26a90*/  VIADD R12, R3, 0xffffffff ;  /* 0xffffffff030c7836 */ /* 0x000fe40000000000 */
[----:B------:R-:W-:Y:S05]  /*26aa0*/  BRA.DIV UR4, `(.L_x_779) ;  /* 0x0000003a04507947 */ /* 0x000fea000b800000 */
[----:B------:R4:W0:Y:S02]  /*26ab0*/  SHFL.IDX PT, R4, R5, R12, 0x1f ;  /* 0x00001f0c05047589 */ /* 0x00082400000e0000 */
.L_x_778:
[----:B0-----:R-:W-:Y:S01]  /*26ac0*/  IMAD R16, R4, R16, R6 ;  /* 0x0000001004107224 */ /* 0x001fe200078e0206 */
[----:B---3--:R-:W-:Y:S01]  /*26ad0*/  IABS R6, R2 ;  /* 0x0000000200067213 */ /* 0x008fe20000000000 */
[----:B------:R-:W-:Y:S02]  /*26ae0*/  IMAD.IADD R19, R3, 0x1, R19 ;  /* 0x0000000103137824 */ /* 0x000fe400078e0213 */
[----:B------:R-:W-:Y:S01]  /*26af0*/  IMAD.IADD R17, R0, 0x1, -R16 ;  /* 0x0000000100117824 */ /* 0x000fe200078e0a10 */
[----:B------:R-:W0:Y:S04]  /*26b00*/  I2F.RP R4, R6 ;  /* 0x0000000600047306 */ /* 0x000e280000209400 */
[----:B------:R-:W-:-:S04]  /*26b10*/  IABS R0, R17 ;  /* 0x0000001100007213 */ /* 0x000fc80000000000 */
[----:B0-----:R-:W0:Y:S02]  /*26b20*/  MUFU.RCP R4, R4 ;  /* 0x0000000400047308 */ /* 0x001e240000001000 */
[----:B0-----:R-:W-:-:S06]  /*26b30*/  IADD3 R4, R4, 0xffffffe, RZ ;  /* 0x0ffffffe04047810 */ /* 0x001fcc0007ffe0ff */
[----:B-1--4-:R-:W0:Y:S02]  /*26b40*/  F2I.FTZ.U32.TRUNC.NTZ R5, R4 ;  /* 0x0000000400057305 */ /* 0x012e24000021f000 */
[----:B0-----:R-:W-:-:S04]  /*26b50*/  IMAD.MOV R4, RZ, RZ, -R5 ;  /* 0x000000ffff047224 */ /* 0x001fc800078e0a05 */
[----:B------:R-:W-:Y:S02]  /*26b60*/  IMAD R7, R4, R6, RZ ;  /* 0x0000000604077224 */ /* 0x000fe400078e02ff */
[----:B------:R-:W-:-:S04]  /*26b70*/  IMAD.MOV.U32 R4, RZ, RZ, RZ ;  /* 0x000000ffff047224 */ /* 0x000fc800078e00ff */
[----:B------:R-:W-:Y:S01]  /*26b80*/  IMAD.HI.U32 R4, R5, R7, R4 ;  /* 0x0000000705047227 */ /* 0x000fe200078e0004 */
[----:B------:R-:W-:-:S04]  /*26b90*/  IABS R5, R2 ;  /* 0x0000000200057213 */ /* 0x000fc80000000000 */
[----:B------:R-:W-:Y:S01]  /*26ba0*/  IADD3 R5, RZ, -R5, RZ ;  /* 0x80000005ff057210 */ /* 0x000fe20007ffe0ff */
        /* <DEDUP_REMOVED lines=10> */
[----:B------:R-:W-:Y:S02]  /*26c50*/  @!P2 IADD3 R4, -R4, RZ, RZ ;  /* 0x000000ff0404a210 */ /* 0x000fe40007ffe1ff */
[----:B------:R-:W-:-:S05]  /*26c60*/  @!P1 LOP3.LUT R4, RZ, R2, RZ, 0x33, !PT ;  /* 0x00000002ff049212 */ /* 0x000fca00078e33ff */
[--C-:B------:R-:W-:Y:S02]  /*26c70*/  IMAD.MOV R0, RZ, RZ, -R4.reuse ;  /* 0x000000ffff007224 */ /* 0x100fe400078e0a04 */
[----:B------:R-:W-:Y:S02]  /*26c80*/  IMAD.MOV.U32 R18, RZ, RZ, R4 ;  /* 0x000000ffff127224 */ /* 0x000fe400078e0004 */
[----:B------:R-:W-:Y:S01]  /*26c90*/  IMAD R17, R2, R0, R17 ;  /* 0x0000000002117224 */ /* 0x000fe200078e0211 */
[----:B------:R-:W-:Y:S06]  /*26ca0*/  BRA `(.L_x_780) ;  /* 0x00000000001c7947 */ /* 0x000fec0003800000 */
.L_x_772:
[----:B------:R-:W-:Y:S01]  /*26cb0*/  UMOV UR4, URZ ;  /* 0x0000003f00047c82 */ /* 0x000fe20008000000 */
[----:B------:R-:W-:Y:S01]  /*26cc0*/  UMOV UR5, URZ ;  /* 0x0000003f00057c82 */ /* 0x000fe20008000000 */
[----:B------:R-:W-:Y:S01]  /*26cd0*/  ULDC UR6, c[0x0][0xc3c] ;  /* 0x00030f0000067ab9 */ /* 0x000fe20000000800 */
[----:B------:R-:W-:Y:S01]  /*26ce0*/  MOV R16, R0 ;  /* 0x0000000000107202 */ /* 0x000fe20000000f00 */
[----:B------:R-:W-:Y:S02]  /*26cf0*/  IMAD.U32 R17, RZ, RZ, UR4 ;  /* 0x00000004ff117e24 */ /* 0x000fe4000f8e00ff */
[----:B------:R-:W-:Y:S02]  /*26d00*/  IMAD.U32 R18, RZ, RZ, UR5 ;  /* 0x00000005ff127e24 */ /* 0x000fe4000f8e00ff */
[----:B------:R-:W-:-:S07]  /*26d10*/  IMAD.U32 R19, RZ, RZ, UR6 ;  /* 0x00000006ff137e24 */ /* 0x000fce000f8e00ff */
.L_x_780:
[----:B--2---:R3:W2:Y:S01]  /*26d20*/  LDL R3, [R1+0x4] ;  /* 0x0000040001037983 */ /* 0x0046a20000100800 */
[----:B------:R-:W4:Y:S01]  /*26d30*/  S2R R0, SR_TID.X ;  /* 0x0000000000007919 */ /* 0x000f220000002100 */
[----:B------:R-:W-:Y:S05]  /*26d40*/  WARPSYNC.ALL ;  /* 0x0000000000007948 */ /* 0x000fea0003800000 */
[----:B----4-:R-:W-:Y:S01]  /*26d50*/  LOP3.LUT R0, R0, 0x1f, RZ, 0xc0, !PT ;  /* 0x0000001f00007812 */ /* 0x010fe200078ec0ff */
[----:B------:R-:W-:Y:S03]  /*26d60*/  BAR.SYNC.DEFER_BLOCKING 0x4, 0x180 ;  /* 0x0106000000007b1d */ /* 0x000fe60000010000 */
[----:B------:R-:W-:-:S13]  /*26d70*/  ISETP.NE.AND P0, PT, R0, RZ, PT ;  /* 0x000000ff0000720c */ /* 0x000fda0003f05270 */
[----:B------:R-:W2:Y:S01]  /*26d80*/  @!P0 S2R R0, SR_CgaCtaId ;  /* 0x0000000000008919 */ /* 0x000ea20000008800 */
[----:B------:R-:W-:-:S04]  /*26d90*/  @!P0 MOV R2, 0x400 ;  /* 0x0000040000028802 */ /* 0x000fc80000000f00 */
[----:B--2---:R-:W-:-:S05]  /*26da0*/  @!P0 LEA R3, R0, R2, 0x18 ;  /* 0x0000000200038211 */ /* 0x004fca00078ec0ff */
[----:B------:R3:W-:Y:S04]  /*26db0*/  @!P0 STS.128 [R3+0x298d0], R16 ;  /* 0x0298d01003008388 */ /* 0x0007e80000000c00 */
[----:B------:R3:W-:Y:S01]  /*26dc0*/  @!P0 STL [R1+0x4], R3 ;  /* 0x0000040301008387 */ /* 0x0007e20000100800 */
[----:B------:R-:W-:Y:S06]  /*26dd0*/  BAR.ARV 0x5, 0x180 ;  /* 0x0146000000007b1d */ /* 0x000fec0000002000 */
.L_x_769:
[----:B------:R-:W-:Y:S02]  /*26de0*/  ULDC UR4, c[0x0][0xc3c] ;  /* 0x00030f0000047ab9 */ /* 0x000fe40000000800 */
[----:B--2---:R-:W-:-:S13]  /*26df0*/  ISETP.GE.AND P0, PT, R19, UR4, PT ;  /* 0x0000000413007c0c */ /* 0x004fda000bf06270 */
[----:B------:R-:W-:Y:S05]  /*26e00*/  @!P0 BRA `(.L_x_781) ;  /* 0xffffffa8004c8947 */ /* 0x000fea000383ffff */
[----:B------:R-:W-:Y:S05]  /*26e10*/  BSYNC B7 ;  /* 0x0000000000077941 */ /* 0x000fea0003800000 */
.L_x_671:
[----:B-1----:R-:W2:Y:S01]  /*26e20*/  LDL.LU R0, [R1+0x58] ;  /* 0x0000580001007983 */ /* 0x002ea20000300800 */
[----:B------:R-:W-:Y:S01]  /*26e30*/  BSSY B0, `(.L_x_782) ;  /* 0x000000b000007945 */ /* 0x000fe20003800000 */
[----:B------:R-:W1:Y:S01]  /*26e40*/  S2R R5, SR_CgaCtaId ;  /* 0x0000000000057919 */ /* 0x000e620000008800 */
[----:B--2---:R-:W-:-:S04]  /*26e50*/  IADD3 R0, R0, 0x1, RZ ;  /* 0x0000000100007810 */ /* 0x004fc80007ffe0ff */
[----:B0-----:R-:W-:-:S04]  /*26e60*/  LEA.HI R2, R0, R0, RZ, 0x1 ;  /* 0x0000000000027211 */ /* 0x001fc800078f08ff */
[----:B---3--:R-:W-:-:S05]  /*26e70*/  LOP3.LUT R3, R2, 0xfffffffe, RZ, 0xc0, !PT ;  /* 0xfffffffe02037812 */ /* 0x008fca00078ec0ff */
[----:B------:R-:W-:Y:S01]  /*26e80*/  IMAD.IADD R3, R0, 0x1, -R3 ;  /* 0x0000000100037824 */ /* 0x000fe200078e0a03 */
[----:B------:R-:W-:-:S04]  /*26e90*/  MOV R0, 0x400 ;  /* 0x0000040000007802 */ /* 0x000fc80000000f00 */
[----:B-1----:R-:W-:Y:S02]  /*26ea0*/  LEA R0, R5, R0, 0x18 ;  /* 0x0000000005007211 */ /* 0x002fe400078ec0ff */
[----:B------:R-:W-:-:S04]  /*26eb0*/  SHF.L.U32 R3, R3, 0x1f, RZ ;  /* 0x0000001f03037819 */ /* 0x000fc800000006ff */
[----:B------:R-:W0:Y:S02]  /*26ec0*/  SYNCS.PHASECHK.TRANS64.TRYWAIT P0, [R0+URZ+0x29820], R3 ;  /* 0x02982003000075a7 */ /* 0x000e24000800017f */
[----:B0-----:R-:W-:Y:S05]  /*26ed0*/  @!P0 BRA `(.L_x_783) ;  /* 0x00000034006c8947 */ /* 0x001fea0003800000 */
.L_x_923:
[----:B------:R-:W-:Y:S05]  /*26ee0*/  BSYNC B0 ;  /* 0x0000000000007941 */ /* 0x000fea0003800000 */
.L_x_782:
[----:B------:R-:W-:-:S03]  /*26ef0*/  UMOV UR4, 0xffffffff ;  /* 0xffffffff00047882 */ /* 0x000fc60000000000 */
[----:B------:R-:W-:Y:S05]  /*26f00*/  BRA.DIV UR4, `(.L_x_784) ;  /* 0x0000003604747947 */ /* 0x000fea000b800000 */
[----:B------:R-:W1:Y:S02]  /*26f10*/  S2R R2, SR_TID.X ;  /* 0x0000000000027919 */ /* 0x000e640000002100 */
[----:B-1----:R-:W-:-:S04]  /*26f20*/  SHF.R.U32.HI R2, RZ, 0x5, R2 ;  /* 0x00000005ff027819 */ /* 0x002fc80000011602 */
[----:B------:R-:W-:-:S05]  /*26f30*/  LOP3.LUT R2, R2, 0x3, RZ, 0xc0, !PT ;  /* 0x0000000302027812 */ /* 0x000fca00078ec0ff */
[----:B------:R1:W2:Y:S02]  /*26f40*/  SHFL.IDX PT, R14, R2, RZ, 0x1f ;  /* 0x00001fff020e7589 */ /* 0x0002a400000e0000 */
.L_x_926:
[----:B--2---:R-:W-:-:S13]  /*26f50*/  ISETP.NE.AND P0, PT, R14, RZ, PT ;  /* 0x000000ff0e00720c */ /* 0x004fda0003f05270 */
[----:B------:R-:W-:Y:S05]  /*26f60*/  @P0 BRA `(.L_x_470) ;  /* 0x0000000000b00947 */ /* 0x000fea0003800000 */
[----:B------:R-:W-:-:S03]  /*26f70*/  UMOV UR4, 0xffffffff ;  /* 0xffffffff00047882 */ /* 0x000fc60000000000 */
[----:B------:R-:W-:Y:S05]  /*26f80*/  BRA.DIV UR4, `(.L_x_785) ;  /* 0x0000003604887947 */ /* 0x000fea000b800000 */
[----:B------:R-:W-:-:S13]  /*26f90*/  ELECT P6, URZ, PT ;  /* 0x00000000003f782f */ /* 0x000fda00038c0000 */
.L_x_929:
[----:B------:R-:W-:Y:S05]  /*26fa0*/  @!P6 BRA `(.L_x_470) ;  /* 0x0000000000a0e947 */ /* 0x000fea0003800000 */
[----:B------:R-:W-:-:S06]  /*26fb0*/  ULOP3.LUT UR4, UR36, 0x2, URZ, 0xfc, !UPT ;  /* 0x0000000224047892 */ /* 0x000fcc000f8efc3f */
[----:B-1----:R-:W-:-:S05]  /*26fc0*/  IMAD.U32 R2, RZ, RZ, UR4 ;  /* 0x00000004ff027e24 */ /* 0x002fca000f8e00ff */
[----:B------:R-:W-:-:S13]  /*26fd0*/  ISETP.NE.AND P0, PT, R2, 0x3, PT ;  /* 0x000000030200780c */ /* 0x000fda0003f05270 */
[----:B------:R-:W-:Y:S05]  /*26fe0*/  @!P0 BRA `(.L_x_786) ;  /* 0x0000000000048947 */ /* 0x000fea0003800000 */
[----:B------:R-:W-:Y:S01]  /*26ff0*/  BPT.TRAP 0x1 ;  /* 0x000000040000795c */ /* 0x000fe20000300000 */
.L_x_786:
[----:B0-----:R-:W2:Y:S04]  /*27000*/  LDL R3, [R1+0x8] ;  /* 0x0000080001037983 */ /* 0x001ea80000100800 */
[----:B------:R-:W3:Y:S01]  /*27010*/  LDL.LU R7, [R1+0x14] ;  /* 0x0000140001077983 */ /* 0x000ee20000300800 */
[----:B------:R-:W-:-:S05]  /*27020*/  VIADD R2, R0, 0x29840 ;  /* 0x0002984000027836 */ /* 0x000fca0000000000 */
[C---:B--2---:R-:W-:Y:S01]  /*27030*/  LEA R6, R3.reuse, R2, 0x3 ;  /* 0x0000000203067211 */ /* 0x044fe200078e18ff */
[----:B------:R-:W-:Y:S01]  /*27040*/  VIADD R3, R3, 0x1 ;  /* 0x0000000103037836 */ /* 0x000fe20000000000 */
[----:B---3--:R-:W-:-:S04]  /*27050*/  SHF.L.U32 R5, R7, 0x1f, RZ ;  /* 0x0000001f07057819 */ /* 0x008fc800000006ff */
[C---:B------:R-:W-:Y:S01]  /*27060*/  ISETP.NE.AND P2, PT, R3.reuse, 0x2, PT ;  /* 0x000000020300780c */ /* 0x040fe20003f45270 */
[----:B------:R-:W0:Y:S03]  /*27070*/  SYNCS.PHASECHK.TRANS64.TRYWAIT P1, [R6+URZ], R5 ;  /* 0x00000005060075a7 */ /* 0x000e26000802017f */
[----:B------:R-:W-:Y:S02]  /*27080*/  SEL R4, RZ, 0x1, P2 ;  /* 0x00000001ff047807 */ /* 0x000fe40001000000 */
[----:B------:R-:W-:Y:S02]  /*27090*/  SEL R3, R3, RZ, P2 ;  /* 0x000000ff03037207 */ /* 0x000fe40001000000 */
[----:B------:R-:W-:-:S03]  /*270a0*/  LOP3.LUT R4, R7, R4, RZ, 0x3c, !PT ;  /* 0x0000000407047212 */ /* 0x000fc600078e3cff */
[----:B------:R-:W-:Y:S01]  /*270b0*/  IMAD R7, R3, 0x8, R2 ;  /* 0x0000000803077824 */ /* 0x000fe200078e0202 */
[----:B------:R-:W-:Y:S01]  /*270c0*/  SHF.L.U32 R2, R4, 0x1f, RZ ;  /* 0x0000001f04027819 */ /* 0x000fe200000006ff */
[----:B0-----:R-:W-:Y:S06]  /*270d0*/  @!P1 BRA `(.L_x_787) ;  /* 0x0000003400549947 */ /* 0x001fec0003800000 */
.L_x_930:
[----:B------:R-:W1:Y:S02]  /*270e0*/  SYNCS.PHASECHK.TRANS64.TRYWAIT P1, [R7+URZ], R2 ;  /* 0x00000002070075a7 */ /* 0x000e64000802017f */
[----:B-1----:R-:W-:Y:S05]  /*270f0*/  @!P1 BRA `(.L_x_788) ;  /* 0x0000003400609947 */ /* 0x002fea0003800000 */
.L_x_931:
[----:B------:R-:W-:Y:S05]  /*27100*/  @!P0 BRA `(.L_x_789) ;  /* 0x0000000000048947 */ /* 0x000fea0003800000 */
[----:B------:R-:W-:Y:S01]  /*27110*/  BPT.TRAP 0x1 ;  /* 0x000000040000795c */ /* 0x000fe20000300000 */
.L_x_789:
[----:B------:R-:W2:Y:S02]  /*27120*/  LDL.LU R4, [R1+0x8] ;  /* 0x0000080001047983 */ /* 0x000ea40000300800 */
[----:B--2---:R-:W-:-:S04]  /*27130*/  IMAD R4, R4, 0x8, R0 ;  /* 0x0000000804047824 */ /* 0x004fc800078e0200 */
[----:B------:R-:W2:Y:S02]  /*27140*/  SYNCS.PHASECHK.TRANS64.TRYWAIT P1, [R4+URZ+0x29860], R5 ;  /* 0x02986005040075a7 */ /* 0x000ea4000802017f */
[----:B--2---:R-:W-:Y:S05]  /*27150*/  @!P1 BRA `(.L_x_790) ;  /* 0x00000034005c9947 */ /* 0x004fea0003800000 */
.L_x_932:
[----:B------:R-:W-:Y:S05]  /*27160*/  @!P0 BRA `(.L_x_791) ;  /* 0x0000000000048947 */ /* 0x000fea0003800000 */
[----:B------:R-:W-:Y:S01]  /*27170*/  BPT.TRAP 0x1 ;  /* 0x000000040000795c */ /* 0x000fe20000300000 */
.L_x_791:
[----:B------:R-:W-:-:S04]  /*27180*/  LEA R3, R3, R0, 0x3 ;  /* 0x0000000003037211 */ /* 0x000fc800078e18ff */
[----:B------:R-:W3:Y:S02]  /*27190*/  SYNCS.PHASECHK.TRANS64.TRYWAIT P1, [R3+URZ+0x29860], R2 ;  /* 0x02986002030075a7 */ /* 0x000ee4000802017f */
[----:B---3--:R-:W-:Y:S05]  /*271a0*/  @!P1 BRA `(.L_x_792) ;  /* 0x00000034005c9947 */ /* 0x008fea0003800000 */
.L_x_933:
[----:B------:R-:W-:Y:S05]  /*271b0*/  @!P0 BRA `(.L_x_793) ;  /* 0x0000000000048947 */ /* 0x000fea0003800000 */
[----:B------:R-:W-:Y:S01]  /*271c0*/  BPT.TRAP 0x1 ;  /* 0x000000040000795c */ /* 0x000fe20000300000 */
.L_x_793:
[----:B------:R-:W4:Y:S02]  /*271d0*/  SYNCS.PHASECHK.TRANS64.TRYWAIT P0, [R4+URZ+0x29880], R5 ;  /* 0x02988005040075a7 */ /* 0x000f24000800017f */
[----:B----4-:R-:W-:Y:S05]  /*271e0*/  @!P0 BRA `(.L_x_794) ;  /* 0x0000003400608947 */ /* 0x010fea0003800000 */
.L_x_795:
[----:B------:R0:W0:Y:S02]  /*271f0*/  SYNCS.PHASECHK.TRANS64.TRYWAIT P0, [R3+URZ+0x29880], R2 ;  /* 0x02988002030075a7 */ /* 0x000024000800017f */
[----:B0-----:R-:W-:Y:S05]  /*27200*/  @!P0 NANOSLEEP.SYNCS 0x989680 ;  /* 0x009896800000895d */ /* 0x001fea0003900000 */
[----:B------:R-:W0:Y:S02]  /*27210*/  @!P0 SYNCS.PHASECHK.TRANS64 P0, [R3+URZ+0x29880], R2 ;  /* 0x02988002030085a7 */ /* 0x000e24000800007f */
[----:B0-----:R-:W-:Y:S05]  /*27220*/  @!P0 BRA `(.L_x_795) ;  /* 0xfffffffc00f08947 */ /* 0x001fea000383ffff */
.L_x_470:
[----:B------:R-:W-:Y:S05]  /*27230*/  BSYNC B8 ;  /* 0x0000000000087941 */ /* 0x000fea0003800000 */
.L_x_467:
[----:B------:R-:W-:Y:S05]  /*27240*/  EXIT ;  /* 0x000000000000794d */ /* 0x000fea0003800000 */
.L_x_488:
[----:B---3--:R3:W4:Y:S02]  /*27250*/  SYNCS.PHASECHK.TRANS64.TRYWAIT P5, [R97+URZ+0x29890], R98 ;  /* 0x02989062610075a7 */ /* 0x00872400080a017f */
[----:B----4-:R-:W-:Y:S05]  /*27260*/  @!P5 NANOSLEEP.SYNCS 0x989680 ;  /* 0x009896800000d95d */ /* 0x010fea0003900000 */
[----:B------:R-:W4:Y:S02]  /*27270*/  @!P5 SYNCS.PHASECHK.TRANS64 P5, [R97+URZ+0x29890], R98 ;  /* 0x029890626100d5a7 */ /* 0x000f2400080a007f */
[----:B----4-:R-:W-:Y:S05]  /*27280*/  @!P5 BRA `(.L_x_488) ;  /* 0xfffffffc00f0d947 */ /* 0x010fea000383ffff */
[----:B------:R-:W-:Y:S05]  /*27290*/  BRA `(.L_x_796) ;  /* 0xfffffdc000947947 */ /* 0x000fea000383ffff */
.L_x_542:
[----:B--2---:R2:W4:Y:S02]  /*272a0*/  SYNCS.PHASECHK.TRANS64.TRYWAIT P5, [R97+URZ+0x29890], R98 ;  /* 0x02989062610075a7 */ /* 0x00452400080a017f */
[----:B----4-:R-:W-:Y:S05]  /*272b0*/  @!P5 NANOSLEEP.SYNCS 0x989680 ;  /* 0x009896800000d95d */ /* 0x010fea0003900000 */
[----:B------:R-:W4:Y:S02]  /*272c0*/  @!P5 SYNCS.PHASECHK.TRANS64 P5, [R97+URZ+0x29890], R98 ;  /* 0x029890626100d5a7 */ /* 0x000f2400080a007f */
[----:B----4-:R-:W-:Y:S05]  /*272d0*/  @!P5 BRA `(.L_x_542) ;  /* 0xfffffffc00f0d947 */ /* 0x010fea000383ffff */
[----:B------:R-:W-:Y:S05]  /*272e0*/  BRA `(.L_x_797) ;  /* 0xfffffe1c00d87947 */ /* 0x000fea000383ffff */
.L_x_567:
[----:B-1----:R1:W2:Y:S02]  /*272f0*/  SYNCS.PHASECHK.TRANS64.TRYWAIT P2, [R97+URZ+0x29890], R98 ;  /* 0x02989062610075a7 */ /* 0x0022a4000804017f */
[----:B--2---:R-:W-:Y:S05]  /*27300*/  @!P2 NANOSLEEP.SYNCS 0x989680 ;  /* 0x009896800000a95d */ /* 0x004fea0003900000 */
[----:B------:R-:W2:Y:S02]  /*27310*/  @!P2 SYNCS.PHASECHK.TRANS64 P2, [R97+URZ+0x29890], R98 ;  /* 0x029890626100a5a7 */ /* 0x000ea4000804007f */
[----:B--2---:R-:W-:Y:S05]  /*27320*/  @!P2 BRA `(.L_x_567) ;  /* 0xfffffffc00f0a947 */ /* 0x004fea000383ffff */
[----:B------:R-:W-:Y:S05]  /*27330*/  BRA `(.L_x_798) ;  /* 0xfffffe7c00887947 */ /* 0x000fea000383ffff */
.L_x_573:
[----:B-1----:R1:W2:Y:S02]  /*27340*/  SYNCS.PHASECHK.TRANS64.TRYWAIT P1, [R97+URZ+0x298b0], R98 ;  /* 0x0298b062610075a7 */ /* 0x0022a4000802017f */
[----:B--2---:R-:W-:Y:S05]  /*27350*/  @!P1 NANOSLEEP.SYNCS 0x989680 ;  /* 0x009896800000995d */ /* 0x004fea0003900000 */
[----:B------:R-:W2:Y:S02]  /*27360*/  @!P1 SYNCS.PHASECHK.TRANS64 P1, [R97+URZ+0x298b0], R98 ;  /* 0x0298b062610095a7 */ /* 0x000ea4000802007f */
[----:B--2---:R-:W-:Y:S05]  /*27370*/  @!P1 BRA `(.L_x_573) ;  /* 0xfffffffc00f09947 */ /* 0x004fea000383ffff */
[----:B------:R-:W-:Y:S05]  /*27380*/  BRA `(.L_x_799) ;  /* 0xfffffe8000887947 */ /* 0x000fea000383ffff */
.L_x_581:
[----:B------:R-:W-:Y:S01]  /*27390*/  BSSY B0, `(.L_x_800) ;  /* 0x0000008000007945 */ /* 0x000fe20003800000 */
[----:B------:R-:W-:Y:S01]  /*273a0*/  IMAD.MOV.U32 R13, RZ, RZ, R234 ;  /* 0x000000ffff0d7224 */ /* 0x000fe200078e00ea */
[----:B------:R-:W-:Y:S01]  /*273b0*/  MOV R15, 0xffffffff ;  /* 0xffffffff000f7802 */ /* 0x000fe20000000f00 */
[----:B------:R-:W-:Y:S02]  /*273c0*/  IMAD.MOV.U32 R12, RZ, RZ, RZ ;  /* 0x000000ffff0c7224 */ /* 0x000fe400078e00ff */
[----:B------:R-:W-:-:S07]  /*273d0*/  IMAD.MOV.U32 R11, RZ, RZ, 0x1f ;  /* 0x0000001fff0b7424 */ /* 0x000fce00078e00ff */
[----:B-----5:R-:W-:Y:S05]  /*273e0*/  WARPSYNC.COLLECTIVE R15, `(.L_x_801) ;  /* 0x000000000f087348 */ /* 0x020fea0003c00000 */
[----:B------:R0:W1:Y:S02]  /*273f0*/  SHFL.IDX P6, R14, R13, R12, R11 ;  /* 0x0000000c0d0e7389 */ /* 0x00006400000c000b */
[----:B01---5:R-:W-:Y:S01]  /*27400*/  ENDCOLLECTIVE ;  /* 0x000000000000791b */ /* 0x023fe20003800000 */
.L_x_801:
[----:B------:R-:W-:Y:S05]  /*27410*/  BSYNC B0 ;  /* 0x0000000000007941 */ /* 0x000fea0003800000 */
.L_x_800:
[----:B------:R-:W-:Y:S01]  /*27420*/  IMAD.MOV.U32 R201, RZ, RZ, R14 ;  /* 0x000000ffffc97224 */ /* 0x000fe200078e000e */
[----:B------:R-:W-:Y:S06]  /*27430*/  BRA `(.L_x_802) ;  /* 0xfffffe8800e07947 */ /* 0x000fec000383ffff */
.L_x_591:
[----:B------:R-:W-:Y:S01]  /*27440*/  BSSY B1, `(.L_x_803) ;  /* 0x0000008000017945 */ /* 0x000fe20003800000 */
[----:B------:R-:W-:Y:S01]  /*27450*/  IMAD.MOV.U32 R13, RZ, RZ, R26 ;  /* 0x000000ffff0d7224 */ /* 0x000fe200078e001a */
[----:B------:R-:W-:Y:S01]  /*27460*/  MOV R11, 0x1e1f ;  /* 0x00001e1f000b7802 */ /* 0x000fe20000000f00 */
[----:B------:R-:W-:Y:S02]  /*27470*/  IMAD.MOV.U32 R12, RZ, RZ, RZ ;  /* 0x000000ffff0c7224 */ /* 0x000fe400078e00ff */
[----:B------:R-:W-:-:S07]  /*27480*/  IMAD.MOV.U32 R15, RZ, RZ, -0x1 ;  /* 0xffffffffff0f7424 */ /* 0x000fce00078e00ff */
[----:B0-----:R-:W-:Y:S05]  /*27490*/  WARPSYNC.COLLECTIVE R15, `(.L_x_804) ;  /* 0x000000000f087348 */ /* 0x001fea0003c00000 */
[----:B------:R1:W2:Y:S02]  /*274a0*/  SHFL.IDX P6, R14, R13, R12, R11 ;  /* 0x0000000c0d0e7389 */ /* 0x0002a400000c000b */
[----:B012---:R-:W-:Y:S01]  /*274b0*/  ENDCOLLECTIVE ;  /* 0x000000000000791b */ /* 0x007fe20003800000 */
.L_x_804:
[----:B------:R-:W-:Y:S05]  /*274c0*/  BSYNC B1 ;  /* 0x0000000000017941 */ /* 0x000fea0003800000 */
.L_x_803:
[----:B------:R-:W-:Y:S01]  /*274d0*/  IMAD.MOV.U32 R13, RZ, RZ, R24 ;  /* 0x000000ffff0d7224 */ /* 0x000fe200078e0018 */
[----:B------:R-:W-:Y:S01]  /*274e0*/  MOV R12, RZ ;  /* 0x000000ff000c7202 */ /* 0x000fe20000000f00 */
[----:B------:R-:W-:Y:S02]  /*274f0*/  IMAD.MOV.U32 R11, RZ, RZ, 0x1e1f ;  /* 0x00001e1fff0b7424 */ /* 0x000fe400078e00ff */
[----:B------:R-:W-:Y:S02]  /*27500*/  IMAD.MOV.U32 R15, RZ, RZ, -0x1 ;  /* 0xffffffffff0f7424 */ /* 0x000fe400078e00ff */
[----:B------:R-:W-:-:S07]  /*27510*/  IMAD.MOV.U32 R3, RZ, RZ, R14 ;  /* 0x000000ffff037224 */ /* 0x000fce00078e000e */
[----:B------:R-:W-:Y:S05]  /*27520*/  WARPSYNC.COLLECTIVE R15, `(.L_x_805) ;  /* 0x000000000f087348 */ /* 0x000fea0003c00000 */
[----:B------:R0:W1:Y:S02]  /*27530*/  SHFL.IDX P6, R14, R13, R12, R11 ;  /* 0x0000000c0d0e7389 */ /* 0x00006400000c000b */
[----:B01----:R-:W-:Y:S01]  /*27540*/  ENDCOLLECTIVE ;  /* 0x000000000000791b */ /* 0x003fe20003800000 */
.L_x_805:
[----:B------:R-:W-:Y:S01]  /*27550*/  MOV R13, R27 ;  /* 0x0000001b000d7202 */ /* 0x000fe20000000f00 */
[----:B------:R-:W-:-:S07]  /*27560*/  IMAD.MOV.U32 R5, RZ, RZ, R14 ;  /* 0x000000ffff057224 */ /* 0x000fce00078e000e */
[----:B------:R-:W-:Y:S05]  /*27570*/  WARPSYNC.COLLECTIVE R15, `(.L_x_806) ;  /* 0x000000000f087348 */ /* 0x000fea0003c00000 */
[----:B------:R0:W1:Y:S02]  /*27580*/  SHFL.IDX P6, R14, R13, R12, R11 ;  /* 0x0000000c0d0e7389 */ /* 0x00006400000c000b */
[----:B01----:R-:W-:Y:S01]  /*27590*/  ENDCOLLECTIVE ;  /* 0x000000000000791b */ /* 0x003fe20003800000 */
.L_x_806:
[----:B------:R-:W-:Y:S02]  /*275a0*/  IMAD.MOV.U32 R13, RZ, RZ, R144 ;  /* 0x000000ffff0d7224 */ /* 0x000fe400078e0090 */
[----:B------:R-:W-:-:S07]  /*275b0*/  IMAD.MOV.U32 R7, RZ, RZ, R14 ;  /* 0x000000ffff077224 */ /* 0x000fce00078e000e */
[----:B------:R-:W-:Y:S05]  /*275c0*/  WARPSYNC.COLLECTIVE R15, `(.L_x_807) ;  /* 0x000000000f087348 */ /* 0x000fea0003c00000 */
[----:B------:R0:W1:Y:S02]  /*275d0*/  SHFL.IDX P6, R14, R13, R12, R11 ;  /* 0x0000000c0d0e7389 */ /* 0x00006400000c000b */
[----:B01----:R-:W-:Y:S01]  /*275e0*/  ENDCOLLECTIVE ;  /* 0x000000000000791b */ /* 0x003fe20003800000 */
.L_x_807:
[----:B------:R-:W-:Y:S05]  /*275f0*/  BRA `(.L_x_808) ;  /* 0xfffffe8c00cc7947 */ /* 0x000fea000383ffff */
.L_x_595:
[----:B-1----:R1:W2:Y:S02]  /*27600*/  SYNCS.PHASECHK.TRANS64.TRYWAIT P0, [R16+URZ+0x29800], R5 ;  /* 0x02980005100075a7 */ /* 0x0022a4000800017f */
[----:B--2---:R-:W-:Y:S05]  /*27610*/  @!P0 NANOSLEEP.SYNCS 0x989680 ;  /* 0x009896800000895d */ /* 0x004fea0003900000 */
[----:B------:R-:W2:Y:S02]  /*27620*/  @!P0 SYNCS.PHASECHK.TRANS64 P0, [R16+URZ+0x29800], R5 ;  /* 0x02980005100085a7 */ /* 0x000ea4000800007f */
[----:B--2---:R-:W-:Y:S05]  /*27630*/  @!P0 BRA `(.L_x_595) ;  /* 0xfffffffc00f08947 */ /* 0x004fea000383ffff */
[----:B------:R-:W-:Y:S05]  /*27640*/  BRA `(.L_x_809) ;  /* 0xfffffe94000c7947 */ /* 0x000fea000383ffff */
.L_x_607:
[----:B------:R-:W-:Y:S01]  /*27650*/  BSSY B1, `(.L_x_810) ;  /* 0x0000008000017945 */ /* 0x000fe20003800000 */
[----:B------:R-:W-:Y:S01]  /*27660*/  IMAD.MOV.U32 R13, RZ, RZ, R26 ;  /* 0x000000ffff0d7224 */ /* 0x000fe200078e001a */
[----:B------:R-:W-:Y:S01]  /*27670*/  MOV R12, RZ ;  /* 0x000000ff000c7202 */ /* 0x000fe20000000f00 */
[----:B------:R-:W-:Y:S02]  /*27680*/  IMAD.MOV.U32 R11, RZ, RZ, 0x1e1f ;  /* 0x00001e1fff0b7424 */ /* 0x000fe400078e00ff */
[----:B------:R-:W-:-:S07]  /*27690*/  IMAD.MOV.U32 R15, RZ, RZ, -0x1 ;  /* 0xffffffffff0f7424 */ /* 0x000fce00078e00ff */
[----:B0-----:R-:W-:Y:S05]  /*276a0*/  WARPSYNC.COLLECTIVE R15, `(.L_x_811) ;  /* 0x000000000f087348 */ /* 0x001fea0003c00000 */
[----:B------:R1:W2:Y:S02]  /*276b0*/  SHFL.IDX P6, R14, R13, R12, R11 ;  /* 0x0000000c0d0e7389 */ /* 0x0002a400000c000b */
[----:B012---:R-:W-:Y:S01]  /*276c0*/  ENDCOLLECTIVE ;  /* 0x000000000000791b */ /* 0x007fe20003800000 */
.L_x_811:
[----:B------:R-:W-:Y:S05]  /*276d0*/  BSYNC B1 ;  /* 0x0000000000017941 */ /* 0x000fea0003800000 */
.L_x_810:
[----:B------:R-:W-:Y:S01]  /*276e0*/  MOV R13, R24 ;  /* 0x00000018000d7202 */ /* 0x000fe20000000f00 */
[----:B------:R-:W-:Y:S02]  /*276f0*/  IMAD.MOV.U32 R12, RZ, RZ, RZ ;  /* 0x000000ffff0c7224 */ /* 0x000fe400078e00ff */
[----:B------:R-:W-:Y:S02]  /*27700*/  IMAD.MOV.U32 R11, RZ, RZ, 0x1e1f ;  /* 0x00001e1fff0b7424 */ /* 0x000fe400078e00ff */
[----:B------:R-:W-:Y:S02]  /*27710*/  IMAD.MOV.U32 R15, RZ, RZ, -0x1 ;  /* 0xffffffffff0f7424 */ /* 0x000fe400078e00ff */
[----:B------:R-:W-:-:S07]  /*27720*/  IMAD.MOV.U32 R0, RZ, RZ, R14 ;  /* 0x000000ffff007224 */ /* 0x000fce00078e000e */
[----:B------:R-:W-:Y:S05]  /*27730*/  WARPSYNC.COLLECTIVE R15, `(.L_x_812) ;  /* 0x000000000f087348 */ /* 0x000fea0003c00000 */
[----:B------:R0:W1:Y:S02]  /*27740*/  SHFL.IDX P6, R14, R13, R12, R11 ;  /* 0x0000000c0d0e7389 */ /* 0x00006400000c000b */
[----:B01----:R-:W-:Y:S01]  /*27750*/  ENDCOLLECTIVE ;  /* 0x000000000000791b */ /* 0x003fe20003800000 */
.L_x_812:
[----:B------:R-:W-:Y:S01]  /*27760*/  IMAD.MOV.U32 R13, RZ, RZ, R27 ;  /* 0x000000ffff0d7224 */ /* 0x000fe200078e001b */
[----:B------:R-:W-:-:S07]  /*27770*/  MOV R3, R14 ;  /* 0x0000000e00037202 */ /* 0x000fce0000000f00 */
[----:B------:R-:W-:Y:S05]  /*27780*/  WARPSYNC.COLLECTIVE R15, `(.L_x_813) ;  /* 0x000000000f087348 */ /* 0x000fea0003c00000 */
[----:B------:R0:W1:Y:S02]  /*27790*/  SHFL.IDX P6, R14, R13, R12, R11 ;  /* 0x0000000c0d0e7389 */ /* 0x00006400000c000b */
[----:B01----:R-:W-:Y:S01]  /*277a0*/  ENDCOLLECTIVE ;  /* 0x000000000000791b */ /* 0x003fe20003800000 */
.L_x_813:
[----:B------:R-:W-:Y:S02]  /*277b0*/  IMAD.MOV.U32 R13, RZ, RZ, R144 ;  /* 0x000000ffff0d7224 */ /* 0x000fe400078e0090 */
[----:B------:R-:W-:-:S07]  /*277c0*/  IMAD.MOV.U32 R20, RZ, RZ, R14 ;  /* 0x000000ffff147224 */ /* 0x000fce00078e000e */
[----:B------:R-:W-:Y:S05]  /*277d0*/  WARPSYNC.COLLECTIVE R15, `(.L_x_814) ;  /* 0x000000000f087348 */ /* 0x000fea0003c00000 */
[----:B------:R0:W1:Y:S02]  /*277e0*/  SHFL.IDX P6, R14, R13, R12, R11 ;  /* 0x0000000c0d0e7389 */ /* 0x00006400000c000b */
[----:B01----:R-:W-:Y:S01]  /*277f0*/  ENDCOLLECTIVE ;  /* 0x000000000000791b */ /* 0x003fe20003800000 */
.L_x_814:
[----:B------:R-:W-:Y:S01]  /*27800*/  MOV R21, R14 ;  /* 0x0000000e00157202 */ /* 0x000fe20000000f00 */
[----:B------:R-:W-:Y:S06]  /*27810*/  BRA `(.L_x_815) ;  /* 0xfffffec0005c7947 */ /* 0x000fec000383ffff */
.L_x_611:
[----:B--2---:R2:W3:Y:S02]  /*27820*/  SYNCS.PHASECHK.TRANS64.TRYWAIT P0, [R16+URZ+0x29800], R21 ;  /* 0x02980015100075a7 */ /* 0x0044e4000800017f */
[----:B---3--:R-:W-:Y:S05]  /*27830*/  @!P0 NANOSLEEP.SYNCS 0x989680 ;  /* 0x009896800000895d */ /* 0x008fea0003900000 */
[----:B------:R-:W3:Y:S02]  /*27840*/  @!P0 SYNCS.PHASECHK.TRANS64 P0, [R16+URZ+0x29800], R21 ;  /* 0x02980015100085a7 */ /* 0x000ee4000800007f */
[----:B---3--:R-:W-:Y:S05]  /*27850*/  @!P0 BRA `(.L_x_611) ;  /* 0xfffffffc00f08947 */ /* 0x008fea000383ffff */
[----:B------:R-:W-:Y:S05]  /*27860*/  BRA `(.L_x_816) ;  /* 0xfffffec400607947 */ /* 0x000fea000383ffff */
.L_x_619:
[----:B-1----:R1:W2:Y:S02]  /*27870*/  SYNCS.PHASECHK.TRANS64.TRYWAIT P2, [R3+URZ+0x29830], R0 ;  /* 0x02983000030075a7 */ /* 0x0022a4000804017f */
[----:B--2---:R-:W-:Y:S05]  /*27880*/  @!P2 NANOSLEEP.SYNCS 0x989680 ;  /* 0x009896800000a95d */ /* 0x004fea0003900000 */
[----:B------:R-:W2:Y:S02]  /*27890*/  @!P2 SYNCS.PHASECHK.TRANS64 P2, [R3+URZ+0x29830], R0 ;  /* 0x029830000300a5a7 */ /* 0x000ea4000804007f */
[----:B--2---:R-:W-:Y:S05]  /*278a0*/  @!P2 BRA `(.L_x_619) ;  /* 0xfffffffc00f0a947 */ /* 0x004fea000383ffff */
[----:B------:R-:W-:Y:S05]  /*278b0*/  BRA `(.L_x_618) ;  /* 0xfffffef400947947 */ /* 0x000fea000383ffff */
.L_x_625:
[----:B-1----:R1:W2:Y:S02]  /*278c0*/  SYNCS.PHASECHK.TRANS64.TRYWAIT P2, [R11+URZ+0x29830], R10 ;  /* 0x0298300a0b0075a7 */ /* 0x0022a4000804017f */
[----:B--2---:R-:W-:Y:S05]  /*278d0*/  @!P2 NANOSLEEP.SYNCS 0x989680 ;  /* 0x009896800000a95d */ /* 0x004fea0003900000 */
[----:B------:R-:W2:Y:S02]  /*278e0*/  @!P2 SYNCS.PHASECHK.TRANS64 P2, [R11+URZ+0x29830], R10 ;  /* 0x0298300a0b00a5a7 */ /* 0x000ea4000804007f */
[----:B--2---:R-:W-:Y:S05]  /*278f0*/  @!P2 BRA `(.L_x_625) ;  /* 0xfffffffc00f0a947 */ /* 0x004fea000383ffff */
[----:B------:R-:W-:Y:S05]  /*27900*/  BRA `(.L_x_624) ;  /* 0xffffff2c00607947 */ /* 0x000fea000383ffff */
.L_x_629:
[----:B-1----:R1:W2:Y:S02]  /*27910*/  SYNCS.PHASECHK.TRANS64.TRYWAIT P1, [R11+URZ+0x29850], R8 ;  /* 0x029850080b0075a7 */ /* 0x0022a4000802017f */
[----:B--2---:R-:W-:Y:S05]  /*27920*/  @!P1 NANOSLEEP.SYNCS 0x989680 ;  /* 0x009896800000995d */ /* 0x004fea0003900000 */
[----:B------:R-:W2:Y:S02]  /*27930*/  @!P1 SYNCS.PHASECHK.TRANS64 P1, [R11+URZ+0x29850], R8 ;  /* 0x029850080b0095a7 */ /* 0x000ea4000802007f */
[----:B--2---:R-:W-:Y:S05]  /*27940*/  @!P1 BRA `(.L_x_629) ;  /* 0xfffffffc00f09947 */ /* 0x004fea000383ffff */
[----:B------:R-:W-:Y:S05]  /*27950*/  BRA `(.L_x_626) ;  /* 0xffffff3c009c7947 */ /* 0x000fea000383ffff */
.L_x_635:
[----:B-1----:R1:W2:Y:S02]  /*27960*/  SYNCS.PHASECHK.TRANS64.TRYWAIT P1, [R15+URZ+0x29850], R0 ;  /* 0x029850000f0075a7 */ /* 0x0022a4000802017f */
[----:B--2---:R-:W-:Y:S05]  /*27970*/  @!P1 NANOSLEEP.SYNCS 0x989680 ;  /* 0x009896800000995d */ /* 0x004fea0003900000 */
[----:B------:R-:W2:Y:S02]  /*27980*/  @!P1 SYNCS.PHASECHK.TRANS64 P1, [R15+URZ+0x29850], R0 ;  /* 0x029850000f0095a7 */ /* 0x000ea4000802007f */
[----:B--2---:R-:W-:Y:S05]  /*27990*/  @!P1 BRA `(.L_x_635) ;  /* 0xfffffffc00f09947 */ /* 0x004fea000383ffff */
[----:B------:R-:W-:Y:S05]  /*279a0*/  BRA `(.L_x_634) ;  /* 0xffffff5c00b07947 */ /* 0x000fea000383ffff */
.L_x_639:
[----:B------:R-:W-:Y:S01]  /*279b0*/  IMAD.MOV.U32 R12, RZ, RZ, R0 ;  /* 0x000000ffff0c7224 */ /* 0x000fe200078e0000 */
[----:B------:R-:W-:Y:S01]  /*279c0*/  SEL R5, R96, R97, P0 ;  /* 0x0000006160057207 */ /* 0x000fe20000000000 */
[----:B------:R-:W-:Y:S01]  /*279d0*/  IMAD.MOV.U32 R11, RZ, RZ, 0x1c1f ;  /* 0x00001c1fff0b7424 */ /* 0x000fe200078e00ff */
[----:B------:R-:W-:Y:S01]  /*279e0*/  SEL R7, R97, R96, P0 ;  /* 0x0000006061077207 */ /* 0x000fe20000000000 */
[----:B------:R-:W-:Y:S01]  /*279f0*/  IMAD.MOV.U32 R15, RZ, RZ, -0x1 ;  /* 0xffffffffff0f7424 */ /* 0x000fe200078e00ff */
[----:B------:R-:W-:Y:S02]  /*27a00*/  SEL R9, R92, R93, P0 ;  /* 0x0000005d5c097207 */ /* 0x000fe40000000000 */
[----:B------:R-:W-:-:S07]  /*27a10*/  SEL R21, R93, R92, P0 ;  /* 0x0000005c5d157207 */ /* 0x000fce0000000000 */
[----:B-1---5:R-:W-:Y:S05]  /*27a20*/  WARPSYNC.COLLECTIVE R15, `(.L_x_817) ;  /* 0x000000000f087348 */ /* 0x022fea0003c00000 */
[----:B------:R0:W2:Y:S02]  /*27a30*/  SHFL.IDX P6, R14, R13, R12, R11 ;  /* 0x0000000c0d0e7389 */ /* 0x0000a400000c000b */
[----:B012--5:R-:W-:Y:S01]  /*27a40*/  ENDCOLLECTIVE ;  /* 0x000000000000791b */ /* 0x027fe20003800000 */
.L_x_817:
[----:B------:R-:W-:Y:S02]  /*27a50*/  SEL R25, R48, R45, P0 ;  /* 0x0000002d30197207 */ /* 0x000fe40000000000 */
[----:B------:R-:W-:Y:S02]  /*27a60*/  SEL R27, R45, R48, P0 ;  /* 0x000000302d1b7207 */ /* 0x000fe40000000000 */
[----:B------:R-:W-:Y:S02]  /*27a70*/  SEL R29, R40, R37, P0 ;  /* 0x00000025281d7207 */ /* 0x000fe40000000000 */
[----:B------:R-:W-:Y:S02]  /*27a80*/  SEL R31, R37, R40, P0 ;  /* 0x00000028251f7207 */ /* 0x000fe40000000000 */
[----:B------:R-:W-:Y:S02]  /*27a90*/  SEL R45, R65, R68, P0 ;  /* 0x00000044412d7207 */ /* 0x000fe40000000000 */
[----:B------:R-:W-:-:S02]  /*27aa0*/  SEL R49, R68, R65, P0 ;  /* 0x0000004144317207 */ /* 0x000fc40000000000 */
[----:B------:R-:W-:Y:S01]  /*27ab0*/  SEL R63, R38, R67, P0 ;  /* 0x00000043263f7207 */ /* 0x000fe20000000000 */
[----:B------:R-:W-:Y:S01]  /*27ac0*/  IMAD.MOV.U32 R13, RZ, RZ, R3 ;  /* 0x000000ffff0d7224 */ /* 0x000fe200078e0003 */
[----:B------:R-:W-:Y:S01]  /*27ad0*/  SEL R65, R67, R38, P0 ;  /* 0x0000002643417207 */ /* 0x000fe20000000000 */
[----:B------:R-:W-:Y:S01]  /*27ae0*/  IMAD.MOV.U32 R12, RZ, RZ, R2 ;  /* 0x000000ffff0c7224 */ /* 0x000fe200078e0002 */
[----:B------:R-:W-:Y:S02]  /*27af0*/  SEL R67, R30, R69, P0 ;  /* 0x000000451e437207 */ /* 0x000fe40000000000 */
[----:B------:R-:W-:Y:S02]  /*27b00*/  SEL R69, R69, R30, P0 ;  /* 0x0000001e45457207 */ /* 0x000fe40000000000 */
[----:B------:R-:W-:Y:S02]  /*27b10*/  SEL R33, R32, R35, P0 ;  /* 0x0000002320217207 */ /* 0x000fe40000000000 */
[----:B------:R-:W-:-:S02]  /*27b20*/  SEL R35, R35, R32, P0 ;  /* 0x0000002023237207 */ /* 0x000fc40000000000 */
[----:B------:R-:W-:-:S07]  /*27b30*/  MOV R6, R14 ;  /* 0x0000000e00067202 */ /* 0x000fce0000000f00 */
[----:B------:R-:W-:Y:S05]  /*27b40*/  WARPSYNC.COLLECTIVE R15, `(.L_x_818) ;  /* 0x000000000f087348 */ /* 0x000fea0003c00000 */
[----:B------:R0:W1:Y:S02]  /*27b50*/  SHFL.IDX P6, R14, R13, R12, R11 ;  /* 0x0000000c0d0e7389 */ /* 0x00006400000c000b */
[----:B01----:R-:W-:Y:S01]  /*27b60*/  ENDCOLLECTIVE ;  /* 0x000000000000791b */ /* 0x003fe20003800000 */
.L_x_818:
        /* <DEDUP_REMOVED lines=8> */
[----:B------:R-:W-:Y:S02]  /*27bf0*/  MOV R13, R5 ;  /* 0x00000005000d7202 */ /* 0x000fe40000000f00 */
[----:B------:R-:W-:Y:S02]  /*27c00*/  SEL R53, R60, R57, P0 ;  /* 0x000000393c357207 */ /* 0x000fe40000000000 */
[----:B------:R-:W-:Y:S02]  /*27c10*/  SEL R55, R56, R59, P0 ;  /* 0x0000003b38377207 */ /* 0x000fe40000000000 */
[----:B------:R-:W-:Y:S02]  /*27c20*/  SEL R57, R59, R56, P0 ;  /* 0x000000383b397207 */ /* 0x000fe40000000000 */
[----:B------:R-:W-:Y:S01]  /*27c30*/  SEL R59, R61, R42, P0 ;  /* 0x0000002a3d3b7207 */ /* 0x000fe20000000000 */
[----:B------:R-:W-:Y:S01]  /*27c40*/  IMAD.MOV.U32 R3, RZ, RZ, R14 ;  /* 0x000000ffff037224 */ /* 0x000fe200078e000e */
[----:B------:R-:W-:-:S07]  /*27c50*/  SEL R61, R42, R61, P0 ;  /* 0x0000003d2a3d7207 */ /* 0x000fce0000000000 */
[----:B------:R-:W-:Y:S05]  /*27c60*/  WARPSYNC.COLLECTIVE R15, `(.L_x_819) ;  /* 0x000000000f087348 */ /* 0x000fea0003c00000 */
[----:B------:R0:W1:Y:S02]  /*27c70*/  SHFL.IDX P6, R14, R13, R12, R11 ;  /* 0x0000000c0d0e7389 */ /* 0x00006400000c000b */
[----:B01----:R-:W-:Y:S01]  /*27c80*/  ENDCOLLECTIVE ;  /* 0x000000000000791b */ /* 0x003fe20003800000 */
.L_x_819:
[----:B------:R-:W-:Y:S02]  /*27c90*/  SEL R75, R77, R44, P0 ;  /* 0x0000002c4d4b7207 */ /* 0x000fe40000000000 */
[----:B------:R-:W-:Y:S02]  /*27ca0*/  SEL R77, R44, R77, P0 ;  /* 0x0000004d2c4d7207 */ /* 0x000fe40000000000 */
[----:B------:R-:W-:Y:S02]  /*27cb0*/  SEL R4, R6, R3, P0 ;  /* 0x0000000306047207 */ /* 0x000fe40000000000 */
[----:B------:R-:W-:Y:S01]  /*27cc0*/  SEL R6, R3, R6, P0 ;  /* 0x0000000603067207 */ /* 0x000fe20000000000 */
[----:B------:R-:W-:Y:S01]  /*27cd0*/  IMAD.MOV.U32 R13, RZ, RZ, R7 ;  /* 0x000000ffff0d7224 */ /* 0x000fe200078e0007 */
[----:B------:R-:W-:Y:S01]  /*27ce0*/  MOV R12, R2 ;  /* 0x00000002000c7202 */ /* 0x000fe20000000f00 */
[----:B------:R-:W-:-:S07]  /*27cf0*/  IMAD.MOV.U32 R10, RZ, RZ, R14 ;  /* 0x000000ffff0a7224 */ /* 0x000fce00078e000e */
[----:B------:R-:W-:Y:S05]  /*27d00*/  WARPSYNC.COLLECTIVE R15, `(.L_x_820) ;  /* 0x000000000f087348 */ /* 0x000fea0003c00000 */
[----:B------:R0:W1:Y:S02]  /*27d10*/  SHFL.IDX P6, R14, R13, R12, R11 ;  /* 0x0000000c0d0e7389 */ /* 0x00006400000c000b */
[----:B01----:R-:W-:Y:S01]  /*27d20*/  ENDCOLLECTIVE ;  /* 0x000000000000791b */ /* 0x003fe20003800000 */
.L_x_820:
[----:B------:R-:W-:Y:S02]  /*27d30*/  IMAD.MOV.U32 R13, RZ, RZ, R9 ;  /* 0x000000ffff0d7224 */ /* 0x000fe400078e0009 */
[----:B------:R-:W-:Y:S02]  /*27d40*/  IMAD.MOV.U32 R12, RZ, RZ, R0 ;  /* 0x000000ffff0c7224 */ /* 0x000fe400078e0000 */
[----:B------:R-:W-:-:S07]  /*27d50*/  IMAD.MOV.U32 R7, RZ, RZ, R14 ;  /* 0x000000ffff077224 */ /* 0x000fce00078e000e */
[----:B------:R-:W-:Y:S05]  /*27d60*/  WARPSYNC.COLLECTIVE R15, `(.L_x_821) ;  /* 0x000000000f087348 */ /* 0x000fea0003c00000 */
[----:B------:R0:W1:Y:S02]  /*27d70*/  SHFL.IDX P6, R14, R13, R12, R11 ;  /* 0x0000000c0d0e7389 */ /* 0x00006400000c000b */
[----:B01----:R-:W-:Y:S01]  /*27d80*/  ENDCOLLECTIVE ;  /* 0x000000000000791b */ /* 0x003fe20003800000 */
.L_x_821:
[----:B------:R-:W-:Y:S02]  /*27d90*/  SEL R8, R10, R7, P0 ;  /* 0x000000070a087207 */ /* 0x000fe40000000000 */
[----:B------:R-:W-:Y:S01]  /*27da0*/  SEL R10, R7, R10, P0 ;  /* 0x0000000a070a7207 */ /* 0x000fe20000000000 */
[----:B------:R-:W-:Y:S02]  /*27db0*/  IMAD.MOV.U32 R13, RZ, RZ, R21 ;  /* 0x000000ffff0d7224 */ /* 0x000fe400078e0015 */
[----:B------:R-:W-:Y:S01]  /*27dc0*/  IMAD.MOV.U32 R12, RZ, RZ, R2 ;  /* 0x000000ffff0c7224 */ /* 0x000fe200078e0002 */
[----:B------:R-:W-:-:S07]  /*27dd0*/  MOV R9, R14 ;  /* 0x0000000e00097202 */ /* 0x000fce0000000f00 */
[----:B------:R-:W-:Y:S05]  /*27de0*/  WARPSYNC.COLLECTIVE R15, `(.L_x_822) ;  /* 0x000000000f087348 */ /* 0x000fea0003c00000 */
[----:B------:R0:W1:Y:S02]  /*27df0*/  SHFL.IDX P6, R14, R13, R12, R11 ;  /* 0x0000000c0d0e7389 */ /* 0x00006400000c000b */
[----:B01----:R-:W-:Y:S01]  /*27e00*/  ENDCOLLECTIVE ;  /* 0x000000000000791b */ /* 0x003fe20003800000 */
.L_x_822:
[----:B------:R-:W-:Y:S01]  /*27e10*/  MOV R13, R25 ;  /* 0x00000019000d7202 */ /* 0x000fe20000000f00 */
[----:B------:R-:W-:Y:S02]  /*27e20*/  IMAD.MOV.U32 R12, RZ, RZ, R0 ;  /* 0x000000ffff0c7224 */ /* 0x000fe400078e0000 */
[----:B------:R-:W-:-:S07]  /*27e30*/  IMAD.MOV.U32 R20, RZ, RZ, R14 ;  /* 0x000000ffff147224 */ /* 0x000fce00078e000e */
[----:B------:R-:W-:Y:S05]  /*27e40*/  WARPSYNC.COLLECTIVE R15, `(.L_x_823) ;  /* 0x000000000f087348 */ /* 0x000fea0003c00000 */
[----:B------:R0:W1:Y:S02]  /*27e50*/  SHFL.IDX P6, R14, R13, R12, R11 ;  /* 0x0000000c0d0e7389 */ /* 0x00006400000c000b */
[----:B01----:R-:W-:Y:S01]  /*27e60*/  ENDCOLLECTIVE ;  /* 0x000000000000791b */ /* 0x003fe20003800000 */
.L_x_823:
[----:B------:R-:W-:Y:S01]  /*27e70*/  IMAD.MOV.U32 R13, RZ, RZ, R27 ;  /* 0x000000ffff0d7224 */ /* 0x000fe200078e001b */
[----:B------:R-:W-:Y:S01]  /*27e80*/  MOV R12, R2 ;  /* 0x00000002000c7202 */ /* 0x000fe20000000f00 */
[----:B------:R-:W-:-:S07]  /*27e90*/  IMAD.MOV.U32 R26, RZ, RZ, R14 ;  /* 0x000000ffff1a7224 */ /* 0x000fce00078e000e */
[----:B------:R-:W-:Y:S05]  /*27ea0*/  WARPSYNC.COLLECTIVE R15, `(.L_x_824) ;  /* 0x000000000f087348 */ /* 0x000fea0003c00000 */
[----:B------:R0:W1:Y:S02]  /*27eb0*/  SHFL.IDX P6, R14, R13, R12, R11 ;  /* 0x0000000c0d0e7389 */ /* 0x00006400000c000b */
[----:B01----:R-:W-:Y:S01]  /*27ec0*/  ENDCOLLECTIVE ;  /* 0x000000000000791b */ /* 0x003fe20003800000 */
.L_x_824:
[----:B------:R-:W-:Y:S02]  /*27ed0*/  IMAD.MOV.U32 R13, RZ, RZ, R29 ;  /* 0x000000ffff0d7224 */ /* 0x000fe400078e001d */
[----:B------:R-:W-:Y:S02]  /*27ee0*/  IMAD.MOV.U32 R12, RZ, RZ, R0 ;  /* 0x000000ffff0c7224 */ /* 0x000fe400078e0000 */
[----:B------:R-:W-:-:S07]  /*27ef0*/  IMAD.MOV.U32 R27, RZ, RZ, R14 ;  /* 0x000000ffff1b7224 */ /* 0x000fce00078e000e */
[----:B------:R-:W-:Y:S05]  /*27f00*/  WARPSYNC.COLLECTIVE R15, `(.L_x_825) ;  /* 0x000000000f087348 */ /* 0x000fea0003c00000 */
[----:B------:R0:W1:Y:S02]  /*27f10*/  SHFL.IDX P6, R14, R13, R12, R11 ;  /* 0x0000000c0d0e7389 */ /* 0x00006400000c000b */
[----:B01----:R-:W-:Y:S01]  /*27f20*/  ENDCOLLECTIVE ;  /* 0x000000000000791b */ /* 0x003fe20003800000 */
.L_x_825:
        /* <DEDUP_REMOVED lines=8> */
.L_x_826:
[----:B------:R-:W-:Y:S01]  /*27fb0*/  MOV R13, R33 ;  /* 0x00000021000d7202 */ /* 0x000fe20000000f00 */
[----:B------:R-:W-:Y:S02]  /*27fc0*/  IMAD.MOV.U32 R12, RZ, RZ, R0 ;  /* 0x000000ffff0c7224 */ /* 0x000fe400078e0000 */
[----:B------:R-:W-:-:S07]  /*27fd0*/  IMAD.MOV.U32 R31, RZ, RZ, R14 ;  /* 0x000000ffff1f7224 */ /* 0x000fce00078e000e */
[----:B------:R-:W-:Y:S05]  /*27fe0*/  WARPSYNC.COLLECTIVE R15, `(.L_x_827) ;  /* 0x000000000f087348 */ /* 0x000fea0003c00000 */
[----:B------:R0:W1:Y:S02]  /*27ff0*/  SHFL.IDX P6, R14, R13, R12, R11 ;  /* 0x0000000c0d0e7389 */ /* 0x00006400000c000b */
[----:B01----:R-:W-:Y:S01]  /*28000*/  ENDCOLLECTIVE ;  /* 0x000000000000791b */ /* 0x003fe20003800000 */
.L_x_827:
        /* <DEDUP_REMOVED lines=8> */
.L_x_828:
[----:B------:R-:W-:Y:S02]  /*28090*/  IMAD.MOV.U32 R13, RZ, RZ, R37 ;  /* 0x000000ffff0d7224 */ /* 0x000fe400078e0025 */
[----:B------:R-:W-:Y:S02]  /*280a0*/  IMAD.MOV.U32 R12, RZ, RZ, R0 ;  /* 0x000000ffff0c7224 */ /* 0x000fe400078e0000 */
[----:B------:R-:W-:-:S07]  /*280b0*/  IMAD.MOV.U32 R35, RZ, RZ, R14 ;  /* 0x000000ffff237224 */ /* 0x000fce00078e000e */
[----:B------:R-:W-:Y:S05]  /*280c0*/  WARPSYNC.COLLECTIVE R15, `(.L_x_829) ;  /* 0x000000000f087348 */ /* 0x000fea0003c00000 */
[----:B------:R0:W1:Y:S02]  /*280d0*/  SHFL.IDX P6, R14, R13, R12, R11 ;  /* 0x0000000c0d0e7389 */ /* 0x00006400000c000b */
[----:B01----:R-:W-:Y:S01]  /*280e0*/  ENDCOLLECTIVE ;  /* 0x000000000000791b */ /* 0x003fe20003800000 */
.L_x_829:
        /* <DEDUP_REMOVED lines=8> */
.L_x_830:
[----:B------:R-:W-:Y:S01]  /*28170*/  MOV R13, R41 ;  /* 0x00000029000d7202 */ /* 0x000fe20000000f00 */
[----:B------:R-:W-:Y:S02]  /*28180*/  IMAD.MOV.U32 R12, RZ, RZ, R0 ;  /* 0x000000ffff0c7224 */ /* 0x000fe400078e0000 */
[----:B------:R-:W-:-:S07]  /*28190*/  IMAD.MOV.U32 R39, RZ, RZ, R14 ;  /* 0x000000ffff277224 */ /* 0x000fce00078e000e */
[----:B------:R-:W-:Y:S05]  /*281a0*/  WARPSYNC.COLLECTIVE R15, `(.L_x_831) ;  /* 0x000000000f087348 */ /* 0x000fea0003c00000 */
[----:B------:R0:W1:Y:S02]  /*281b0*/  SHFL.IDX P6, R14, R13, R12, R11 ;  /* 0x0000000c0d0e7389 */ /* 0x00006400000c000b */
[----:B01----:R-:W-:Y:S01]  /*281c0*/  ENDCOLLECTIVE ;  /* 0x000000000000791b */ /* 0x003fe20003800000 */
.L_x_831:
        /* <DEDUP_REMOVED lines=8> */
.L_x_832:
[----:B------:R-:W-:Y:S02]  /*28250*/  IMAD.MOV.U32 R13, RZ, RZ, R45 ;  /* 0x000000ffff0d7224 */ /* 0x000fe400078e002d */
[----:B------:R-:W-:Y:S02]  /*28260*/  IMAD.MOV.U32 R12, RZ, RZ, R0 ;  /* 0x000000ffff0c7224 */ /* 0x000fe400078e0000 */
[----:B------:R-:W-:-:S07]  /*28270*/  IMAD.MOV.U32 R43, RZ, RZ, R14 ;  /* 0x000000ffff2b7224 */ /* 0x000fce00078e000e */
[----:B------:R-:W-:Y:S05]  /*28280*/  WARPSYNC.COLLECTIVE R15, `(.L_x_833) ;  /* 0x000000000f087348 */ /* 0x000fea0003c00000 */
[----:B------:R0:W1:Y:S02]  /*28290*/  SHFL.IDX P6, R14, R13, R12, R11 ;  /* 0x0000000c0d0e7389 */ /* 0x00006400000c000b */
[----:B01----:R-:W-:Y:S01]  /*282a0*/  ENDCOLLECTIVE ;  /* 0x000000000000791b */ /* 0x003fe20003800000 */
.L_x_833:
[----:B------:R-:W-:Y:S02]  /*282b0*/  SEL R40, R42, R43, P0 ;  /* 0x0000002b2a287207 */ /* 0x000fe40000000000 */
[----:B------:R-:W-:Y:S01]  /*282c0*/  SEL R42, R43, R42, P0 ;  /* 0x0000002a2b2a7207 */ /* 0x000fe20000000000 */
[----:B------:R-:W-:Y:S02]  /*282d0*/  IMAD.MOV.U32 R13, RZ, RZ, R49 ;  /* 0x000000ffff0d7224 */ /* 0x000fe400078e0031 */
[----:B------:R-:W-:Y:S02]  /*282e0*/  IMAD.MOV.U32 R12, RZ, RZ, R2 ;  /* 0x000000ffff0c7224 */ /* 0x000fe400078e0002 */
[----:B------:R-:W-:Y:S01]  /*282f0*/  IMAD.MOV.U32 R49, RZ, RZ, RZ ;  /* 0x000000ffff317224 */ /* 0x000fe200078e00ff */
[----:B------:R-:W-:-:S07]  /*28300*/  MOV R45, R14 ;  /* 0x0000000e002d7202 */ /* 0x000fce0000000f00 */
[----:B------:R-:W-:Y:S05]  /*28310*/  WARPSYNC.COLLECTIVE R15, `(.L_x_834) ;  /* 0x000000000f087348 */ /* 0x000fea0003c00000 */
[----:B------:R0:W1:Y:S02]  /*28320*/  SHFL.IDX P6, R14, R13, R12, R11 ;  /* 0x0000000c0d0e7389 */ /* 0x00006400000c000b */
[----:B01----:R-:W-:Y:S01]  /*28330*/  ENDCOLLECTIVE ;  /* 0x000000000000791b */ /* 0x003fe20003800000 */
.L_x_834:
[----:B------:R-:W-:Y:S01]  /*28340*/  MOV R13, R51 ;  /* 0x00000033000d7202 */ /* 0x000fe20000000f00 */
[----:B------:R-:W-:Y:S02]  /*28350*/  IMAD.MOV.U32 R12, RZ, RZ, R0 ;  /* 0x000000ffff0c7224 */ /* 0x000fe400078e0000 */
[----:B------:R-:W-:-:S07]  /*28360*/  IMAD.MOV.U32 R44, RZ, RZ, R14 ;  /* 0x000000ffff2c7224 */ /* 0x000fce00078e000e */
[----:B------:R-:W-:Y:S05]  /*28370*/  WARPSYNC.COLLECTIVE R15, `(.L_x_835) ;  /* 0x000000000f087348 */ /* 0x000fea0003c00000 */
[----:B------:R0:W1:Y:S02]  /*28380*/  SHFL.IDX P6, R14, R13, R12, R11 ;  /* 0x0000000c0d0e7389 */ /* 0x00006400000c000b */
[----:B01----:R-:W-:Y:S01]  /*28390*/  ENDCOLLECTIVE ;  /* 0x000000000000791b */ /* 0x003fe20003800000 */
.L_x_835:
        /* <DEDUP_REMOVED lines=8> */
.L_x_836:
[----:B------:R-:W-:Y:S02]  /*28420*/  IMAD.MOV.U32 R13, RZ, RZ, R55 ;  /* 0x000000ffff0d7224 */ /* 0x000fe400078e0037 */
[----:B------:R-:W-:Y:S02]  /*28430*/  IMAD.MOV.U32 R12, RZ, RZ, R0 ;  /* 0x000000ffff0c7224 */ /* 0x000fe400078e0000 */
[----:B------:R-:W-:-:S07]  /*28440*/  IMAD.MOV.U32 R48, RZ, RZ, R14 ;  /* 0x000000ffff307224 */ /* 0x000fce00078e000e */
[----:B------:R-:W-:Y:S05]  /*28450*/  WARPSYNC.COLLECTIVE R15, `(.L_x_837) ;  /* 0x000000000f087348 */ /* 0x000fea0003c00000 */
[----:B------:R0:W1:Y:S02]  /*28460*/  SHFL.IDX P6, R14, R13, R12, R11 ;  /* 0x0000000c0d0e7389 */ /* 0x00006400000c000b */
[----:B01----:R-:W-:Y:S01]  /*28470*/  ENDCOLLECTIVE ;  /* 0x000000000000791b */ /* 0x003fe20003800000 */
.L_x_837:
[----:B------:R-:W-:Y:S02]  /*28480*/  IMAD.MOV.U32 R13, RZ, RZ, R57 ;  /* 0x000000ffff0d7224 */ /* 0x000fe400078e0039 */
[----:B------:R-:W-:Y:S01]  /*28490*/  IMAD.MOV.U32 R12, RZ, RZ, R2 ;  /* 0x000000ffff0c7224 */ /* 0x000fe200078e0002 */
[----:B------:R-:W-:-:S07]  /*284a0*/  MOV R55, R14 ;  /* 0x0000000e00377202 */ /* 0x000fce0000000f00 */
[----:B------:R-:W-:Y:S05]  /*284b0*/  WARPSYNC.COLLECTIVE R15, `(.L_x_838) ;  /* 0x000000000f087348 */ /* 0x000fea0003c00000 */
[----:B------:R0:W1:Y:S02]  /*284c0*/  SHFL.IDX P6, R14, R13, R12, R11 ;  /* 0x0000000c0d0e7389 */ /* 0x00006400000c000b */
[----:B01----:R-:W-:Y:S01]  /*284d0*/  ENDCOLLECTIVE ;  /* 0x000000000000791b */ /* 0x003fe20003800000 */
.L_x_838:
[----:B------:R-:W-:Y:S01]  /*284e0*/  MOV R13, R59 ;  /* 0x0000003b000d7202 */ /* 0x000fe20000000f00 */
[----:B------:R-:W-:Y:S02]  /*284f0*/  IMAD.MOV.U32 R12, RZ, RZ, R0 ;  /* 0x000000ffff0c7224 */ /* 0x000fe400078e0000 */
[----:B------:R-:W-:-:S07]  /*28500*/  IMAD.MOV.U32 R50, RZ, RZ, R14 ;  /* 0x000000ffff327224 */ /* 0x000fce00078e000e */
[----:B------:R-:W-:Y:S05]  /*28510*/  WARPSYNC.COLLECTIVE R15, `(.L_x_839) ;  /* 0x000000000f087348 */ /* 0x000fea0003c00000 */
[----:B------:R0:W1:Y:S02]  /*28520*/  SHFL.IDX P6, R14, R13, R12, R11 ;  /* 0x0000000c0d0e7389 */ /* 0x00006400000c000b */
[----:B01----:R-:W-:Y:S01]  /*28530*/  ENDCOLLECTIVE ;  /* 0x000000000000791b */ /* 0x003fe20003800000 */
.L_x_839:
[----:B------:R-:W-:Y:S01]  /*28540*/  IMAD.MOV.U32 R13, RZ, RZ, R61 ;  /* 0x000000ffff0d7224 */ /* 0x000fe200078e003d */
[----:B------:R-:W-:Y:S01]  /*28550*/  MOV R12, R2 ;  /* 0x00000002000c7202 */ /* 0x000fe20000000f00 */
[----:B------:R-:W-:-:S07]  /*28560*/  IMAD.MOV.U32 R59, RZ, RZ, R14 ;  /* 0x000000ffff3b7224 */ /* 0x000fce00078e000e */
[----:B------:R-:W-:Y:S05]  /*28570*/  WARPSYNC.COLLECTIVE R15, `(.L_x_840) ;  /* 0x000000000f087348 */ /* 0x000fea0003c00000 */
[----:B------:R0:W1:Y:S02]  /*28580*/  SHFL.IDX P6, R14, R13, R12, R11 ;  /* 0x0000000c0d0e7389 */ /* 0x00006400000c000b */
[----:B01----:R-:W-:Y:S01]  /*28590*/  ENDCOLLECTIVE ;  /* 0x000000000000791b */ /* 0x003fe20003800000 */
.L_x_840:
[----:B------:R-:W-:Y:S02]  /*285a0*/  IMAD.MOV.U32 R13, RZ, RZ, R63 ;  /* 0x000000ffff0d7224 */ /* 0x000fe400078e003f */
[----:B------:R-:W-:Y:S02]  /*285b0*/  IMAD.MOV.U32 R12, RZ, RZ, R0 ;  /* 0x000000ffff0c7224 */ /* 0x000fe400078e0000 */
[----:B------:R-:W-:-:S07]  /*285c0*/  IMAD.MOV.U32 R52, RZ, RZ, R14 ;  /* 0x000000ffff347224 */ /* 0x000fce00078e000e */
[----:B------:R-:W-:Y:S05]  /*285d0*/  WARPSYNC.COLLECTIVE R15, `(.L_x_841) ;  /* 0x000000000f087348 */ /* 0x000fea0003c00000 */
[----:B------:R0:W1:Y:S02]  /*285e0*/  SHFL.IDX P6, R14, R13, R12, R11 ;  /* 0x0000000c0d0e7389 */ /* 0x00006400000c000b */
[----:B01----:R-:W-:Y:S01]  /*285f0*/  ENDCOLLECTIVE ;  /* 0x000000000000791b */ /* 0x003fe20003800000 */
.L_x_841:
        /* <DEDUP_REMOVED lines=8> */
.L_x_842:
[----:B------:R-:W-:Y:S01]  /*28680*/  MOV R13, R67 ;  /* 0x00000043000d7202 */ /* 0x000fe20000000f00 */
[----:B------:R-:W-:Y:S02]  /*28690*/  IMAD.MOV.U32 R12, RZ, RZ, R0 ;  /* 0x000000ffff0c7224 */ /* 0x000fe400078e0000 */
[----:B------:R-:W-:-:S07]  /*286a0*/  IMAD.MOV.U32 R54, RZ, RZ, R14 ;  /* 0x000000ffff367224 */ /* 0x000fce00078e000e */
[----:B------:R-:W-:Y:S05]  /*286b0*/  WARPSYNC.COLLECTIVE R15, `(.L_x_843) ;  /* 0x000000000f087348 */ /* 0x000fea0003c00000 */
[----:B------:R0:W1:Y:S02]  /*286c0*/  SHFL.IDX P6, R14, R13, R12, R11 ;  /* 0x0000000c0d0e7389 */ /* 0x00006400000c000b */
[----:B01----:R-:W-:Y:S01]  /*286d0*/  ENDCOLLECTIVE ;  /* 0x000000000000791b */ /* 0x003fe20003800000 */
.L_x_843:
        /* <DEDUP_REMOVED lines=8> */
.L_x_844:
[----:B------:R-:W-:Y:S02]  /*28760*/  IMAD.MOV.U32 R13, RZ, RZ, R71 ;  /* 0x000000ffff0d7224 */ /* 0x000fe400078e0047 */
[----:B------:R-:W-:Y:S02]  /*28770*/  IMAD.MOV.U32 R12, RZ, RZ, R0 ;  /* 0x000000ffff0c7224 */ /* 0x000fe400078e0000 */
[----:B------:R-:W-:-:S07]  /*28780*/  IMAD.MOV.U32 R56, RZ, RZ, R14 ;  /* 0x000000ffff387224 */ /* 0x000fce00078e000e */
[----:B------:R-:W-:Y:S05]  /*28790*/  WARPSYNC.COLLECTIVE R15, `(.L_x_845) ;  /* 0x000000000f087348 */ /* 0x000fea0003c00000 */
[----:B------:R0:W1:Y:S02]  /*287a0*/  SHFL.IDX P6, R14, R13, R12, R11 ;  /* 0x0000000c0d0e7389 */ /* 0x00006400000c000b */
[----:B01----:R-:W-:Y:S01]  /*287b0*/  ENDCOLLECTIVE ;  /* 0x000000000000791b */ /* 0x003fe20003800000 */
.L_x_845:
        /* <DEDUP_REMOVED lines=8> */
.L_x_846:
[----:B------:R-:W-:Y:S01]  /*28840*/  MOV R13, R75 ;  /* 0x0000004b000d7202 */ /* 0x000fe20000000f00 */
[----:B------:R-:W-:Y:S02]  /*28850*/  IMAD.MOV.U32 R12, RZ, RZ, R0 ;  /* 0x000000ffff0c7224 */ /* 0x000fe400078e0000 */
[----:B------:R-:W-:-:S07]  /*28860*/  IMAD.MOV.U32 R58, RZ, RZ, R14 ;  /* 0x000000ffff3a7224 */ /* 0x000fce00078e000e */
[----:B------:R-:W-:Y:S05]  /*28870*/  WARPSYNC.COLLECTIVE R15, `(.L_x_847) ;  /* 0x000000000f087348 */ /* 0x000fea0003c00000 */
[----:B------:R0:W1:Y:S02]  /*28880*/  SHFL.IDX P6, R14, R13, R12, R11 ;  /* 0x0000000c0d0e7389 */ /* 0x00006400000c000b */
[----:B01----:R-:W-:Y:S01]  /*28890*/  ENDCOLLECTIVE ;  /* 0x000000000000791b */ /* 0x003fe20003800000 */
.L_x_847:
        /* <DEDUP_REMOVED lines=8> */
.L_x_848:
[----:B------:R-:W-:Y:S02]  /*28920*/  SEL R12, R9, R20, P0 ;  /* 0x00000014090c7207 */ /* 0x000fe40000000000 */
[----:B------:R-:W-:Y:S02]  /*28930*/  SEL R11, R48, R51, P0 ;  /* 0x00000033300b7207 */ /* 0x000fe40000000000 */
[----:B------:R-:W-:Y:S02]  /*28940*/  SEL R13, R55, R50, P0 ;  /* 0x00000032370d7207 */ /* 0x000fe40000000000 */
[----:B------:R-:W-:Y:S01]  /*28950*/  SEL R15, R50, R55, P0 ;  /* 0x00000037320f7207 */ /* 0x000fe20000000000 */
[----:B------:R-:W-:Y:S01]  /*28960*/  IMAD.MOV.U32 R60, RZ, RZ, R14 ;  /* 0x000000ffff3c7224 */ /* 0x000fe200078e000e */
[----:B------:R-:W-:Y:S02]  /*28970*/  SEL R14, R20, R9, P0 ;  /* 0x00000009140e7207 */ /* 0x000fe40000000000 */
[----:B------:R-:W-:Y:S01]  /*28980*/  SEL R9, R51, R48, P0 ;  /* 0x0000003033097207 */ /* 0x000fe20000000000 */
[----:B------:R-:W-:Y:S06]  /*28990*/  BRA `(.L_x_849) ;  /* 0xffffff6400587947 */ /* 0x000fec000383ffff */
.L_x_651:
[----:B------:R-:W-:Y:S01]  /*289a0*/  IMAD.MOV.U32 R13, RZ, RZ, R3 ;  /* 0x000000ffff0d7224 */ /* 0x000fe200078e0003 */
[----:B------:R-:W-:Y:S01]  /*289b0*/  MOV R12, RZ ;  /* 0x000000ff000c7202 */ /* 0x000fe20000000f00 */
[----:B------:R-:W-:Y:S02]  /*289c0*/  IMAD.MOV.U32 R11, RZ, RZ, 0x181f ;  /* 0x0000181fff0b7424 */ /* 0x000fe400078e00ff */
[----:B------:R-:W-:-:S07]  /*289d0*/  IMAD.MOV.U32 R15, RZ, RZ, -0x1 ;  /* 0xffffffffff0f7424 */ /* 0x000fce00078e00ff */
[----:B01----:R-:W-:Y:S05]  /*289e0*/  WARPSYNC.COLLECTIVE R15, `(.L_x_850) ;  /* 0x000000000f087348 */ /* 0x003fea0003c00000 */
[----:B------:R2:W3:Y:S02]  /*289f0*/  SHFL.IDX P6, R14, R13, R12, R11 ;  /* 0x0000000c0d0e7389 */ /* 0x0004e400000c000b */
[----:B0123--:R-:W-:Y:S01]  /*28a00*/  ENDCOLLECTIVE ;  /* 0x000000000000791b */ /* 0x00ffe20003800000 */
.L_x_850:
[----:B------:R-:W-:Y:S01]  /*28a10*/  MOV R13, R2 ;  /* 0x00000002000d7202 */ /* 0x000fe20000000f00 */
[----:B------:R-:W-:-:S07]  /*28a20*/  IMAD.MOV.U32 R0, RZ, RZ, R14 ;  /* 0x000000ffff007224 */ /* 0x000fce00078e000e */
[----:B------:R-:W-:Y:S05]  /*28a30*/  WARPSYNC.COLLECTIVE R15, `(.L_x_851) ;  /* 0x000000000f087348 */ /* 0x000fea0003c00000 */
[----:B------:R0:W1:Y:S02]  /*28a40*/  SHFL.IDX P6, R14, R13, R12, R11 ;  /* 0x0000000c0d0e7389 */ /* 0x00006400000c000b */
[----:B01----:R-:W-:Y:S01]  /*28a50*/  ENDCOLLECTIVE ;  /* 0x000000000000791b */ /* 0x003fe20003800000 */
.L_x_851:
[----:B------:R-:W-:Y:S05]  /*28a60*/  BRA `(.L_x_852) ;  /* 0xffffff7800bc7947 */ /* 0x000fea000383ffff */
.L_x_654:
[----:B------:R-:W-:Y:S01]  /*28a70*/  BSSY B1, `(.L_x_853) ;  /* 0x0000008000017945 */ /* 0x000fe20003800000 */
[----:B------:R-:W-:Y:S01]  /*28a80*/  IMAD.MOV.U32 R13, RZ, RZ, R3 ;  /* 0x000000ffff0d7224 */ /* 0x000fe200078e0003 */
[----:B---3--:R-:W-:Y:S01]  /*28a90*/  MOV R15, 0xffffffff ;  /* 0xffffffff000f7802 */ /* 0x008fe20000000f00 */
[----:B------:R-:W-:Y:S02]  /*28aa0*/  IMAD.MOV.U32 R12, RZ, RZ, 0x1 ;  /* 0x00000001ff0c7424 */ /* 0x000fe400078e00ff */
[----:B------:R-:W-:-:S07]  /*28ab0*/  IMAD.MOV.U32 R11, RZ, RZ, 0x181f ;  /* 0x0000181fff0b7424 */ /* 0x000fce00078e00ff */
[----:B012-4-:R-:W-:Y:S05]  /*28ac0*/  WARPSYNC.COLLECTIVE R15, `(.L_x_854) ;  /* 0x000000000f087348 */ /* 0x017fea0003c00000 */
[----:B----4-:R3:W4:Y:S02]  /*28ad0*/  SHFL.IDX P6, R14, R13, R12, R11 ;  /* 0x0000000c0d0e7389 */ /* 0x01072400000c000b */
[----:B01234-:R-:W-:Y:S01]  /*28ae0*/  ENDCOLLECTIVE ;  /* 0x000000000000791b */ /* 0x01ffe20003800000 */
.L_x_854:
[----:B------:R-:W-:Y:S05]  /*28af0*/  BSYNC B1 ;  /* 0x0000000000017941 */ /* 0x000fea0003800000 */
.L_x_853:
[----:B------:R-:W-:Y:S01]  /*28b00*/  IMAD.MOV.U32 R13, RZ, RZ, R2 ;  /* 0x000000ffff0d7224 */ /* 0x000fe200078e0002 */
[----:B------:R-:W-:Y:S01]  /*28b10*/  MOV R11, 0x181f ;  /* 0x0000181f000b7802 */ /* 0x000fe20000000f00 */
[----:B------:R-:W-:Y:S02]  /*28b20*/  IMAD.MOV.U32 R12, RZ, RZ, 0x1 ;  /* 0x00000001ff0c7424 */ /* 0x000fe400078e00ff */
[----:B------:R-:W-:Y:S02]  /*28b30*/  IMAD.MOV.U32 R15, RZ, RZ, -0x1 ;  /* 0xffffffffff0f7424 */ /* 0x000fe400078e00ff */
[----:B------:R-:W-:-:S07]  /*28b40*/  IMAD.MOV.U32 R0, RZ, RZ, R14 ;  /* 0x000000ffff007224 */ /* 0x000fce00078e000e */
[----:B------:R-:W-:Y:S05]  /*28b50*/  WARPSYNC.COLLECTIVE R15, `(.L_x_855) ;  /* 0x000000000f087348 */ /* 0x000fea0003c00000 */
[----:B------:R0:W1:Y:S02]  /*28b60*/  SHFL.IDX P6, R14, R13, R12, R11 ;  /* 0x0000000c0d0e7389 */ /* 0x00006400000c000b */
[----:B01----:R-:W-:Y:S01]  /*28b70*/  ENDCOLLECTIVE ;  /* 0x000000000000791b */ /* 0x003fe20003800000 */
.L_x_855:
[----:B------:R-:W-:Y:S05]  /*28b80*/  BRA `(.L_x_856) ;  /* 0xffffff7800c87947 */ /* 0x000fea000383ffff */
.L_x_657:
[----:B------:R-:W-:Y:S01]  /*28b90*/  BSSY B1, `(.L_x_857) ;  /* 0x0000008000017945 */ /* 0x000fe20003800000 */
[----:B------:R-:W-:Y:S01]  /*28ba0*/  IMAD.MOV.U32 R13, RZ, RZ, R3 ;  /* 0x000000ffff0d7224 */ /* 0x000fe200078e0003 */
[----:B------:R-:W-:Y:S01]  /*28bb0*/  MOV R11, 0x181f ;  /* 0x0000181f000b7802 */ /* 0x000fe20000000f00 */
[----:B------:R-:W-:Y:S02]  /*28bc0*/  IMAD.MOV.U32 R12, RZ, RZ, 0x2 ;  /* 0x00000002ff0c7424 */ /* 0x000fe400078e00ff */
[----:B0-----:R-:W-:-:S07]  /*28bd0*/  IMAD.MOV.U32 R15, RZ, RZ, -0x1 ;  /* 0xffffffffff0f7424 */ /* 0x001fce00078e00ff */
[----:B-1234-:R-:W-:Y:S05]  /*28be0*/  WARPSYNC.COLLECTIVE R15, `(.L_x_858) ;  /* 0x000000000f087348 */ /* 0x01efea0003c00000 */
[----:B----4-:R0:W4:Y:S02]  /*28bf0*/  SHFL.IDX P6, R14, R13, R12, R11 ;  /* 0x0000000c0d0e7389 */ /* 0x01012400000c000b */
[----:B01234-:R-:W-:Y:S01]  /*28c00*/  ENDCOLLECTIVE ;  /* 0x000000000000791b */ /* 0x01ffe20003800000 */
.L_x_858:
[----:B------:R-:W-:Y:S05]  /*28c10*/  BSYNC B1 ;  /* 0x0000000000017941 */ /* 0x000fea0003800000 */
.L_x_857:
        /* <DEDUP_REMOVED lines=8> */
.L_x_859:
[----:B------:R-:W-:Y:S05]  /*28ca0*/  BRA `(.L_x_860) ;  /* 0xffffff7800d07947 */ /* 0x000fea000383ffff */
.L_x_660:
[----:B------:R-:W-:Y:S01]  /*28cb0*/  BSSY B1, `(.L_x_861) ;  /* 0x0000008000017945 */ /* 0x000fe20003800000 */
[----:B------:R-:W-:Y:S01]  /*28cc0*/  IMAD.MOV.U32 R13, RZ, RZ, R3 ;  /* 0x000000ffff0d7224 */ /* 0x000fe200078e0003 */
[----:B------:R-:W-:Y:S01]  /*28cd0*/  MOV R12, 0x3 ;  /* 0x00000003000c7802 */ /* 0x000fe20000000f00 */
[----:B------:R-:W-:Y:S02]  /*28ce0*/  IMAD.MOV.U32 R11, RZ, RZ, 0x181f ;  /* 0x0000181fff0b7424 */ /* 0x000fe400078e00ff */
[----:B0-----:R-:W-:-:S07]  /*28cf0*/  IMAD.MOV.U32 R15, RZ, RZ, -0x1 ;  /* 0xffffffffff0f7424 */ /* 0x001fce00078e00ff */
[----:B-1234-:R-:W-:Y:S05]  /*28d00*/  WARPSYNC.COLLECTIVE R15, `(.L_x_862) ;  /* 0x000000000f087348 */ /* 0x01efea0003c00000 */
[----:B------:R0:W0:Y:S02]  /*28d10*/  SHFL.IDX P6, R14, R13, R12, R11 ;  /* 0x0000000c0d0e7389 */ /* 0x00002400000c000b */
[----:B01234-:R-:W-:Y:S01]  /*28d20*/  ENDCOLLECTIVE ;  /* 0x000000000000791b */ /* 0x01ffe20003800000 */
.L_x_862:
[----:B------:R-:W-:Y:S05]  /*28d30*/  BSYNC B1 ;  /* 0x0000000000017941 */ /* 0x000fea0003800000 */
.L_x_861:
[----:B------:R-:W-:Y:S01]  /*28d40*/  MOV R13, R2 ;  /* 0x00000002000d7202 */ /* 0x000fe20000000f00 */
[----:B------:R-:W-:Y:S02]  /*28d50*/  IMAD.MOV.U32 R12, RZ, RZ, 0x3 ;  /* 0x00000003ff0c7424 */ /* 0x000fe400078e00ff */
[----:B------:R-:W-:Y:S02]  /*28d60*/  IMAD.MOV.U32 R11, RZ, RZ, 0x181f ;  /* 0x0000181fff0b7424 */ /* 0x000fe400078e00ff */
[----:B------:R-:W-:Y:S02]  /*28d70*/  IMAD.MOV.U32 R15, RZ, RZ, -0x1 ;  /* 0xffffffffff0f7424 */ /* 0x000fe400078e00ff */
[----:B------:R-:W-:-:S07]  /*28d80*/  IMAD.MOV.U32 R0, RZ, RZ, R14 ;  /* 0x000000ffff007224 */ /* 0x000fce00078e000e */
[----:B------:R-:W-:Y:S05]  /*28d90*/  WARPSYNC.COLLECTIVE R15, `(.L_x_863) ;  /* 0x000000000f087348 */ /* 0x000fea0003c00000 */
[----:B------:R0:W1:Y:S02]  /*28da0*/  SHFL.IDX P6, R14, R13, R12, R11 ;  /* 0x0000000c0d0e7389 */ /* 0x00006400000c000b */
[----:B01----:R-:W-:Y:S01]  /*28db0*/  ENDCOLLECTIVE ;  /* 0x000000000000791b */ /* 0x003fe20003800000 */
.L_x_863:
[----:B------:R-:W-:Y:S05]  /*28dc0*/  BRA `(.L_x_864) ;  /* 0xffffff7800d87947 */ /* 0x000fea000383ffff */
.L_x_677:
[----:B------:R-:W0:Y:S01]  /*28dd0*/  S2R R9, SR_TID.X ;  /* 0x0000000000097919 */ /* 0x000e220000002100 */
[----:B------:R-:W-:Y:S01]  /*28de0*/  BSSY B1, `(.L_x_865) ;  /* 0x000000a000017945 */ /* 0x000fe20003800000 */
[----:B------:R-:W-:Y:S02]  /*28df0*/  IMAD.MOV.U32 R12, RZ, RZ, RZ ;  /* 0x000000ffff0c7224 */ /* 0x000fe400078e00ff */
[----:B------:R-:W-:Y:S02]  /*28e00*/  IMAD.MOV.U32 R11, RZ, RZ, 0x1f ;  /* 0x0000001fff0b7424 */ /* 0x000fe400078e00ff */
[----:B------:R-:W-:Y:S01]  /*28e10*/  IMAD.MOV.U32 R15, RZ, RZ, -0x1 ;  /* 0xffffffffff0f7424 */ /* 0x000fe200078e00ff */
[----:B0-----:R-:W-:-:S04]  /*28e20*/  SHF.R.U32.HI R9, RZ, 0x5, R9 ;  /* 0x00000005ff097819 */ /* 0x001fc80000011609 */
[----:B------:R-:W-:-:S04]  /*28e30*/  LOP3.LUT R9, R9, 0x3, RZ, 0xc0, !PT ;  /* 0x0000000309097812 */ /* 0x000fc800078ec0ff */
[----:B------:R-:W-:-:S07]  /*28e40*/  MOV R13, R9 ;  /* 0x00000009000d7202 */ /* 0x000fce0000000f00 */
[----:B------:R-:W-:Y:S05]  /*28e50*/  WARPSYNC.COLLECTIVE R15, `(.L_x_866) ;  /* 0x000000000f087348 */ /* 0x000fea0003c00000 */
[----:B------:R0:W1:Y:S02]  /*28e60*/  SHFL.IDX P6, R14, R13, R12, R11 ;  /* 0x0000000c0d0e7389 */ /* 0x00006400000c000b */
[----:B01----:R-:W-:Y:S01]  /*28e70*/  ENDCOLLECTIVE ;  /* 0x000000000000791b */ /* 0x003fe20003800000 */
.L_x_866:
[----:B------:R-:W-:Y:S05]  /*28e80*/  BSYNC B1 ;  /* 0x0000000000017941 */ /* 0x000fea0003800000 */
.L_x_865:
[----:B------:R-:W-:Y:S05]  /*28e90*/  BRA `(.L_x_867) ;  /* 0xffffff8c00f07947 */ /* 0x000fea000383ffff */
.L_x_679:
[----:B------:R-:W-:Y:S01]  /*28ea0*/  BSSY B1, `(.L_x_868) ;  /* 0x0000006000017945 */ /* 0x000fe20003800000 */
[----:B------:R-:W-:-:S07]  /*28eb0*/  MOV R15, 0xffffffff ;  /* 0xffffffff000f7802 */ /* 0x000fce0000000f00 */
[----:B0-----:R-:W-:Y:S05]  /*28ec0*/  WARPSYNC.COLLECTIVE R15, `(.L_x_869) ;  /* 0x000000000f0c7348 */ /* 0x001fea0003c00000 */
[----:B------:R-:W-:Y:S02]  /*28ed0*/  ELECT P6, UR62, PT ;  /* 0x00000000003e782f */ /* 0x000fe400038c0000 */
[----:B------:R-:W-:Y:S01]  /*28ee0*/  MOV R14, UR62 ;  /* 0x0000003e000e7c02 */ /* 0x000fe20008000f00 */
[----:B0-----:R-:W-:Y:S10]  /*28ef0*/  ENDCOLLECTIVE ;  /* 0x000000000000791b */ /* 0x001ff40003800000 */
.L_x_869:
[----:B------:R-:W-:Y:S05]  /*28f00*/  BSYNC B1 ;  /* 0x0000000000017941 */ /* 0x000fea0003800000 */
.L_x_868:
[----:B------:R-:W-:Y:S05]  /*28f10*/  BRA `(.L_x_678) ;  /* 0xffffff8c00e87947 */ /* 0x000fea000383ffff */
.L_x_681:
[----:B0-----:R-:W2:Y:S02]  /*28f20*/  LDL R5, [R1+0x4] ;  /* 0x0000040001057983 */ /* 0x001ea40000100800 */
[----:B--2---:R0:W1:Y:S02]  /*28f30*/  SYNCS.PHASECHK.TRANS64.TRYWAIT P0, [R5+URZ+0x29820], R4 ;  /* 0x02982004050075a7 */ /* 0x004064000800017f */
[----:B-1----:R-:W-:Y:S05]  /*28f40*/  @!P0 NANOSLEEP.SYNCS 0x989680 ;  /* 0x009896800000895d */ /* 0x002fea0003900000 */
[----:B------:R-:W1:Y:S02]  /*28f50*/  @!P0 SYNCS.PHASECHK.TRANS64 P0, [R5+URZ+0x29820], R4 ;  /* 0x02982004050085a7 */ /* 0x000e64000800007f */
[----:B-1----:R-:W-:Y:S05]  /*28f60*/  @!P0 BRA `(.L_x_681) ;  /* 0xfffffffc00ec8947 */ /* 0x002fea000383ffff */
[----:B------:R-:W-:Y:S05]  /*28f70*/  BRA `(.L_x_870) ;  /* 0xffffff8c00f87947 */ /* 0x000fea000383ffff */
.L_x_685:
[----:B0-----:R0:W1:Y:S02]  /*28f80*/  SYNCS.PHASECHK.TRANS64.TRYWAIT P0, [R7+URZ+0x298a0], R10 ;  /* 0x0298a00a070075a7 */ /* 0x001064000800017f */
[----:B-1----:R-:W-:Y:S05]  /*28f90*/  @!P0 NANOSLEEP.SYNCS 0x989680 ;  /* 0x009896800000895d */ /* 0x002fea0003900000 */
[----:B------:R-:W1:Y:S02]  /*28fa0*/  @!P0 SYNCS.PHASECHK.TRANS64 P0, [R7+URZ+0x298a0], R10 ;  /* 0x0298a00a070085a7 */ /* 0x000e64000800007f */
[----:B-1----:R-:W-:Y:S05]  /*28fb0*/  @!P0 BRA `(.L_x_685) ;  /* 0xfffffffc00f08947 */ /* 0x002fea000383ffff */
[----:B------:R-:W-:Y:S05]  /*28fc0*/  BRA `(.L_x_871) ;  /* 0xffffff9000207947 */ /* 0x000fea000383ffff */
.L_x_692:
[----:B-1----:R1:W2:Y:S02]  /*28fd0*/  SYNCS.PHASECHK.TRANS64.TRYWAIT P0, [R7+URZ+0x298c0], R10 ;  /* 0x0298c00a070075a7 */ /* 0x0022a4000800017f */
[----:B--2---:R-:W-:Y:S05]  /*28fe0*/  @!P0 NANOSLEEP.SYNCS 0x989680 ;  /* 0x009896800000895d */ /* 0x004fea0003900000 */
[----:B------:R-:W2:Y:S02]  /*28ff0*/  @!P0 SYNCS.PHASECHK.TRANS64 P0, [R7+URZ+0x298c0], R10 ;  /* 0x0298c00a070085a7 */ /* 0x000ea4000800007f */
[----:B--2---:R-:W-:Y:S05]  /*29000*/  @!P0 BRA `(.L_x_692) ;  /* 0xfffffffc00f08947 */ /* 0x004fea000383ffff */
[----:B------:R-:W-:Y:S05]  /*29010*/  BRA `(.L_x_872) ;  /* 0xffffff94001c7947 */ /* 0x000fea000383ffff */
.L_x_699:
[----:B0-----:R0:W1:Y:S02]  /*29020*/  SYNCS.PHASECHK.TRANS64.TRYWAIT P1, [R8+URZ+0x298a0], R7 ;  /* 0x0298a007080075a7 */ /* 0x001064000802017f */
[----:B-1----:R-:W-:Y:S05]  /*29030*/  @!P1 NANOSLEEP.SYNCS 0x989680 ;  /* 0x009896800000995d */ /* 0x002fea0003900000 */
[----:B------:R-:W1:Y:S02]  /*29040*/  @!P1 SYNCS.PHASECHK.TRANS64 P1, [R8+URZ+0x298a0], R7 ;  /* 0x0298a007080095a7 */ /* 0x000e64000802007f */
[----:B-1----:R-:W-:Y:S05]  /*29050*/  @!P1 BRA `(.L_x_699) ;  /* 0xfffffffc00f09947 */ /* 0x002fea000383ffff */
[----:B------:R-:W-:Y:S05]  /*29060*/  BRA `(.L_x_873) ;  /* 0xffffff9800007947 */ /* 0x000fea000383ffff */
.L_x_706:
[----:B-1----:R1:W2:Y:S02]  /*29070*/  SYNCS.PHASECHK.TRANS64.TRYWAIT P1, [R8+URZ+0x298c0], R7 ;  /* 0x0298c007080075a7 */ /* 0x0022a4000802017f */
[----:B--2---:R-:W-:Y:S05]  /*29080*/  @!P1 NANOSLEEP.SYNCS 0x989680 ;  /* 0x009896800000995d */ /* 0x004fea0003900000 */
[----:B------:R-:W2:Y:S02]  /*29090*/  @!P1 SYNCS.PHASECHK.TRANS64 P1, [R8+URZ+0x298c0], R7 ;  /* 0x0298c007080095a7 */ /* 0x000ea4000802007f */
[----:B--2---:R-:W-:Y:S05]  /*290a0*/  @!P1 BRA `(.L_x_706) ;  /* 0xfffffffc00f09947 */ /* 0x004fea000383ffff */
[----:B------:R-:W-:Y:S05]  /*290b0*/  BRA `(.L_x_874) ;  /* 0xffffff9800f87947 */ /* 0x000fea000383ffff */
.L_x_721:
[----:B------:R-:W0:Y:S01]  /*290c0*/  S2R R4, SR_TID.X ;  /* 0x0000000000047919 */ /* 0x000e220000002100 */
[----:B------:R-:W-:Y:S01]  /*290d0*/  BSSY B0, `(.L_x_875) ;  /* 0x000000a000007945 */ /* 0x000fe20003800000 */
[----:B------:R-:W-:Y:S01]  /*290e0*/  IMAD.MOV.U32 R12, RZ, RZ, RZ ;  /* 0x000000ffff0c7224 */ /* 0x000fe200078e00ff */
[----:B------:R-:W-:Y:S01]  /*290f0*/  MOV R15, 0xffffffff ;  /* 0xffffffff000f7802 */ /* 0x000fe20000000f00 */
[----:B------:R-:W-:Y:S01]  /*29100*/  IMAD.MOV.U32 R11, RZ, RZ, 0x1f ;  /* 0x0000001fff0b7424 */ /* 0x000fe200078e00ff */
[----:B0-----:R-:W-:-:S04]  /*29110*/  SHF.R.U32.HI R4, RZ, 0x5, R4 ;  /* 0x00000005ff047819 */ /* 0x001fc80000011604 */
[----:B------:R-:W-:-:S05]  /*29120*/  LOP3.LUT R4, R4, 0x3, RZ, 0xc0, !PT ;  /* 0x0000000304047812 */ /* 0x000fca00078ec0ff */
[----:B------:R-:W-:-:S07]  /*29130*/  IMAD.MOV.U32 R13, RZ, RZ, R4 ;  /* 0x000000ffff0d7224 */ /* 0x000fce00078e0004 */
[----:B-1----:R-:W-:Y:S05]  /*29140*/  WARPSYNC.COLLECTIVE R15, `(.L_x_876) ;  /* 0x000000000f087348 */ /* 0x002fea0003c00000 */
[----:B------:R0:W2:Y:S02]  /*29150*/  SHFL.IDX P6, R14, R13, R12, R11 ;  /* 0x0000000c0d0e7389 */ /* 0x0000a400000c000b */
[----:B012---:R-:W-:Y:S01]  /*29160*/  ENDCOLLECTIVE ;  /* 0x000000000000791b */ /* 0x007fe20003800000 */
.L_x_876:
[----:B------:R-:W-:Y:S05]  /*29170*/  BSYNC B0 ;  /* 0x0000000000007941 */ /* 0x000fea0003800000 */
.L_x_875:
[----:B------:R-:W-:Y:S05]  /*29180*/  BRA `(.L_x_877) ;  /* 0xffffffa400a47947 */ /* 0x000fea000383ffff */
.L_x_723:
[----:B------:R-:W-:Y:S01]  /*29190*/  BSSY B0, `(.L_x_878) ;  /* 0x0000006000007945 */ /* 0x000fe20003800000 */
[----:B------:R-:W-:-:S07]  /*291a0*/  IMAD.MOV.U32 R15, RZ, RZ, -0x1 ;  /* 0xffffffffff0f7424 */ /* 0x000fce00078e00ff */
[----:B01----:R-:W-:Y:S05]  /*291b0*/  WARPSYNC.COLLECTIVE R15, `(.L_x_879) ;  /* 0x000000000f0c7348 */ /* 0x003fea0003c00000 */
[----:B------:R-:W-:Y:S02]  /*291c0*/  ELECT P6, UR62, PT ;  /* 0x00000000003e782f */ /* 0x000fe400038c0000 */
[----:B------:R-:W-:Y:S01]  /*291d0*/  MOV R14, UR62 ;  /* 0x0000003e000e7c02 */ /* 0x000fe20008000f00 */
[----:B01----:R-:W-:Y:S10]  /*291e0*/  ENDCOLLECTIVE ;  /* 0x000000000000791b */ /* 0x003ff40003800000 */
.L_x_879:
[----:B------:R-:W-:Y:S05]  /*291f0*/  BSYNC B0 ;  /* 0x0000000000007941 */ /* 0x000fea0003800000 */
.L_x_878:
[----:B------:R-:W-:Y:S05]  /*29200*/  BRA `(.L_x_880) ;  /* 0xffffffa400b07947 */ /* 0x000fea000383ffff */
.L_x_725:
[----:B0-----:R0:W1:Y:S02]  /*29210*/  SYNCS.PHASECHK.TRANS64.TRYWAIT P0, [R2+URZ+0x29880], R3 ;  /* 0x02988003020075a7 */ /* 0x001064000800017f */
[----:B-1----:R-:W-:Y:S05]  /*29220*/  @!P0 NANOSLEEP.SYNCS 0x989680 ;  /* 0x009896800000895d */ /* 0x002fea0003900000 */
[----:B------:R-:W1:Y:S02]  /*29230*/  @!P0 SYNCS.PHASECHK.TRANS64 P0, [R2+URZ+0x29880], R3 ;  /* 0x02988003020085a7 */ /* 0x000e64000800007f */
[----:B-1----:R-:W-:Y:S05]  /*29240*/  @!P0 BRA `(.L_x_725) ;  /* 0xfffffffc00f08947 */ /* 0x002fea000383ffff */
[----:B------:R-:W-:Y:S05]  /*29250*/  BRA `(.L_x_881) ;  /* 0xffffffa800247947 */ /* 0x000fea000383ffff */
.L_x_727:
[----:B-1----:R1:W2:Y:S02]  /*29260*/  SYNCS.PHASECHK.TRANS64.TRYWAIT P0, [R2+URZ+0x29840], R3 ;  /* 0x02984003020075a7 */ /* 0x0022a4000800017f */
[----:B--2---:R-:W-:Y:S05]  /*29270*/  @!P0 NANOSLEEP.SYNCS 0x989680 ;  /* 0x009896800000895d */ /* 0x004fea0003900000 */
[----:B------:R-:W2:Y:S02]  /*29280*/  @!P0 SYNCS.PHASECHK.TRANS64 P0, [R2+URZ+0x29840], R3 ;  /* 0x02984003020085a7 */ /* 0x000ea4000800007f */
[----:B--2---:R-:W-:Y:S05]  /*29290*/  @!P0 BRA `(.L_x_727) ;  /* 0xfffffffc00f08947 */ /* 0x004fea000383ffff */
[----:B------:R-:W-:Y:S05]  /*292a0*/  BRA `(.L_x_882) ;  /* 0xffffffa800847947 */ /* 0x000fea000383ffff */
.L_x_731:
[----:B------:R-:W2:Y:S01]  /*292b0*/  LDL.LU R11, [R1+0x54] ;  /* 0x00005400010b7983 */ /* 0x000ea20000300800 */
[----:B------:R-:W-:Y:S02]  /*292c0*/  IMAD.MOV.U32 R13, RZ, RZ, R3 ;  /* 0x000000ffff0d7224 */ /* 0x000fe400078e0003 */
[----:B------:R-:W-:Y:S02]  /*292d0*/  IMAD.MOV.U32 R12, RZ, RZ, RZ ;  /* 0x000000ffff0c7224 */ /* 0x000fe400078e00ff */
[----:B------:R-:W-:Y:S02]  /*292e0*/  IMAD.MOV.U32 R15, RZ, RZ, -0x1 ;  /* 0xffffffffff0f7424 */ /* 0x000fe400078e00ff */
[----:B------:R-:W-:-:S04]  /*292f0*/  IMAD.IADD R0, R10, 0x1, R17 ;  /* 0x000000010a007824 */ /* 0x000fc800078e0211 */
[----:B------:R-:W-:Y:S02]  /*29300*/  VIADD R5, R0, 0x20 ;  /* 0x0000002000057836 */ /* 0x000fe40000000000 */
[----:B--2---:R-:W-:Y:S01]  /*29310*/  IMAD R2, R11, R7, RZ ;  /* 0x000000070b027224 */ /* 0x004fe200078e02ff */
[----:B------:R-:W-:-:S04]  /*29320*/  MOV R11, 0x1c1f ;  /* 0x00001c1f000b7802 */ /* 0x000fc80000000f00 */
[----:B------:R-:W-:-:S13]  /*29330*/  ISETP.GE.AND P4, PT, R0, R2, PT ;  /* 0x000000020000720c */ /* 0x000fda0003f86270 */
[----:B-----5:R-:W-:Y:S05]  /*29340*/  WARPSYNC.COLLECTIVE R15, `(.L_x_883) ;  /* 0x000000000f087348 */ /* 0x020fea0003c00000 */
[----:B------:R0:W1:Y:S02]  /*29350*/  SHFL.IDX P6, R14, R13, R12, R11 ;  /* 0x0000000c0d0e7389 */ /* 0x00006400000c000b */
[----:B01---5:R-:W-:Y:S01]  /*29360*/  ENDCOLLECTIVE ;  /* 0x000000000000791b */ /* 0x023fe20003800000 */
.L_x_883:
[----:B------:R-:W-:Y:S02]  /*29370*/  IMAD.MOV.U32 R13, RZ, RZ, R4 ;  /* 0x000000ffff0d7224 */ /* 0x000fe400078e0004 */
[----:B------:R-:W-:-:S07]  /*29380*/  IMAD.MOV.U32 R6, RZ, RZ, R14 ;  /* 0x000000ffff067224 */ /* 0x000fce00078e000e */
[----:B------:R-:W-:Y:S05]  /*29390*/  WARPSYNC.COLLECTIVE R15, `(.L_x_884) ;  /* 0x000000000f087348 */ /* 0x000fea0003c00000 */
[----:B------:R0:W1:Y:S02]  /*293a0*/  SHFL.IDX P6, R14, R13, R12, R11 ;  /* 0x0000000c0d0e7389 */ /* 0x00006400000c000b */
[----:B01----:R-:W-:Y:S01]  /*293b0*/  ENDCOLLECTIVE ;  /* 0x000000000000791b */ /* 0x003fe20003800000 */
.L_x_884:
[----:B------:R-:W-:Y:S01]  /*293c0*/  MOV R13, R3 ;  /* 0x00000003000d7202 */ /* 0x000fe20000000f00 */
[----:B------:R-:W-:Y:S01]  /*293d0*/  IMAD.MOV.U32 R12, RZ, RZ, 0x1 ;  /* 0x00000001ff0c7424 */ /* 0x000fe200078e00ff */
[----:B------:R-:W-:-:S07]  /*293e0*/  MOV R7, R14 ;  /* 0x0000000e00077202 */ /* 0x000fce0000000f00 */
[----:B------:R-:W-:Y:S05]  /*293f0*/  WARPSYNC.COLLECTIVE R15, `(.L_x_885) ;  /* 0x000000000f087348 */ /* 0x000fea0003c00000 */
[----:B------:R0:W1:Y:S02]  /*29400*/  SHFL.IDX P6, R14, R13, R12, R11 ;  /* 0x0000000c0d0e7389 */ /* 0x00006400000c000b */
[----:B01----:R-:W-:Y:S01]  /*29410*/  ENDCOLLECTIVE ;  /* 0x000000000000791b */ /* 0x003fe20003800000 */
.L_x_885:
        /* <DEDUP_REMOVED lines=17> */
.L_x_886:
[----:B------:R-:W-:Y:S02]  /*29530*/  IMAD.MOV.U32 R13, RZ, RZ, R3 ;  /* 0x000000ffff0d7224 */ /* 0x000fe400078e0003 */
[----:B------:R-:W-:Y:S01]  /*29540*/  IMAD.MOV.U32 R12, RZ, RZ, 0x2 ;  /* 0x00000002ff0c7424 */ /* 0x000fe200078e00ff */
[----:B------:R-:W-:-:S07]  /*29550*/  MOV R5, R14 ;  /* 0x0000000e00057202 */ /* 0x000fce0000000f00 */
[----:B------:R-:W-:Y:S05]  /*29560*/  WARPSYNC.COLLECTIVE R15, `(.L_x_887) ;  /* 0x000000000f087348 */ /* 0x000fea0003c00000 */
[----:B------:R0:W1:Y:S02]  /*29570*/  SHFL.IDX P6, R14, R13, R12, R11 ;  /* 0x0000000c0d0e7389 */ /* 0x00006400000c000b */
[----:B01----:R-:W-:Y:S01]  /*29580*/  ENDCOLLECTIVE ;  /* 0x000000000000791b */ /* 0x003fe20003800000 */
.L_x_887:
[----:B------:R-:W-:-:S05]  /*29590*/  @!P3 IADD3 R5, P4, R9, R5, RZ ;  /* 0x000000050905b210 */ /* 0x000fca0007f9e0ff */
[----:B------:R-:W-:-:S04]  /*295a0*/  @!P3 IMAD.X R6, RZ, RZ, R6, P4 ;  /* 0x000000ffff06b224 */ /* 0x000fc800020e0606 */
[----:B------:R-:W-:Y:S02]  /*295b0*/  @!P3 IMAD.MOV.U32 R7, RZ, RZ, R6 ;  /* 0x000000ffff07b224 */ /* 0x000fe400078e0006 */
[----:B------:R-:W-:Y:S01]  /*295c0*/  @!P3 IMAD.MOV.U32 R6, RZ, RZ, R5 ;  /* 0x000000ffff06b224 */ /* 0x000fe200078e0005 */
[----:B------:R-:W-:Y:S02]  /*295d0*/  MOV R13, R4 ;  /* 0x00000004000d7202 */ /* 0x000fe40000000f00 */
[----:B------:R-:W-:Y:S02]  /*295e0*/  IADD3 R5, R0, 0x40, RZ ;  /* 0x0000004000057810 */ /* 0x000fe40007ffe0ff */
[----:B------:R-:W-:Y:S01]  /*295f0*/  @!PT LDS RZ, [RZ] ;  /* 0x00000000fffff984 */ /* 0x000fe20000000800 */
[----:B------:R-:W-:Y:S01]  /*29600*/  @!PT LDS RZ, [RZ] ;  /* 0x00000000fffff984 */ /* 0x000fe20000000800 */
[----:B------:R-:W-:Y:S01]  /*29610*/  @!PT LDS RZ, [RZ] ;  /* 0x00000000fffff984 */ /* 0x000fe20000000800 */
[----:B------:R-:W-:Y:S04]  /*29620*/  @!P3 LDGSTS.E.BYPASS.LTC128B.128 [R8+0x14c00], desc[UR54][R6.64], !P0 ;  /* 0x14c000000608bfae */ /* 0x000fe8000c101d76 */
[----:B------:R-:W-:Y:S04]  /*29630*/  @!P3 LDGSTS.E.BYPASS.LTC128B.128 [R8+0x16c00], desc[UR54][R6.64+0x40], !P1 ;  /* 0x16c000400608bfae */ /* 0x000fe8000c901d76 */
[----:B------:R0:W-:Y:S01]  /*29640*/  @!P3 LDGSTS.E.BYPASS.LTC128B.128 [R8+0x18c00], desc[UR54][R6.64+0x80], !P2 ;  /* 0x18c000800608bfae */ /* 0x0001e2000d101d76 */
[----:B------:R-:W-:Y:S01]  /*29650*/  ISETP.GE.AND P3, PT, R5, R2, PT ;  /* 0x000000020500720c */ /* 0x000fe20003f66270 */
[----:B0-----:R-:W-:-:S12]  /*29660*/  IMAD.MOV.U32 R6, RZ, RZ, R14 ;  /* 0x000000ffff067224 */ /* 0x001fd800078e000e */
[----:B------:R-:W-:Y:S05]  /*29670*/  WARPSYNC.COLLECTIVE R15, `(.L_x_888) ;  /* 0x000000000f087348 */ /* 0x000fea0003c00000 */
[----:B------:R0:W1:Y:S02]  /*29680*/  SHFL.IDX P6, R14, R13, R12, R11 ;  /* 0x0000000c0d0e7389 */ /* 0x00006400000c000b */
[----:B01----:R-:W-:Y:S01]  /*29690*/  ENDCOLLECTIVE ;  /* 0x000000000000791b */ /* 0x003fe20003800000 */
.L_x_888:
[----:B------:R-:W-:Y:S02]  /*296a0*/  IMAD.MOV.U32 R13, RZ, RZ, R3 ;  /* 0x000000ffff0d7224 */ /* 0x000fe400078e0003 */
[----:B------:R-:W-:Y:S02]  /*296b0*/  IMAD.MOV.U32 R12, RZ, RZ, 0x3 ;  /* 0x00000003ff0c7424 */ /* 0x000fe400078e00ff */
[----:B------:R-:W-:-:S07]  /*296c0*/  IMAD.MOV.U32 R5, RZ, RZ, R14 ;  /* 0x000000ffff057224 */ /* 0x000fce00078e000e */
[----:B------:R-:W-:Y:S05]  /*296d0*/  WARPSYNC.COLLECTIVE R15, `(.L_x_889) ;  /* 0x000000000f087348 */ /* 0x000fea0003c00000 */
[----:B------:R0:W1:Y:S02]  /*296e0*/  SHFL.IDX P6, R14, R13, R12, R11 ;  /* 0x0000000c0d0e7389 */ /* 0x00006400000c000b */
[----:B01----:R-:W-:Y:S01]  /*296f0*/  ENDCOLLECTIVE ;  /* 0x000000000000791b */ /* 0x003fe20003800000 */
.L_x_889:
[----:B------:R-:W-:-:S05]  /*29700*/  @!P3 IADD3 R5, P4, R9, R5, RZ ;  /* 0x000000050905b210 */ /* 0x000fca0007f9e0ff */
[----:B------:R-:W-:-:S04]  /*29710*/  @!P3 IMAD.X R6, RZ, RZ, R6, P4 ;  /* 0x000000ffff06b224 */ /* 0x000fc800020e0606 */
[----:B------:R-:W-:Y:S01]  /*29720*/  @!P3 IMAD.MOV.U32 R7, RZ, RZ, R6 ;  /* 0x000000ffff07b224 */ /* 0x000fe200078e0006 */
[----:B------:R-:W-:Y:S02]  /*29730*/  @!P3 MOV R6, R5 ;  /* 0x000000050006b202 */ /* 0x000fe40000000f00 */
[----:B------:R-:W-:-:S03]  /*29740*/  MOV R13, R4 ;  /* 0x00000004000d7202 */ /* 0x000fc60000000f00 */
[----:B------:R-:W-:Y:S01]  /*29750*/  @!PT LDS RZ, [RZ] ;  /* 0x00000000fffff984 */ /* 0x000fe20000000800 */
[----:B------:R-:W-:Y:S01]  /*29760*/  @!PT LDS RZ, [RZ] ;  /* 0x00000000fffff984 */ /* 0x000fe20000000800 */
[----:B------:R-:W-:Y:S01]  /*29770*/  @!PT LDS RZ, [RZ] ;  /* 0x00000000fffff984 */ /* 0x000fe20000000800 */
[----:B------:R0:W-:Y:S04]  /*29780*/  @!P3 LDGSTS.E.BYPASS.LTC128B.128 [R8+0x15400], desc[UR54][R6.64], !P0 ;  /* 0x154000000608bfae */ /* 0x0001e8000c101d76 */
[----:B------:R0:W-:Y:S01]  /*29790*/  @!P3 LDGSTS.E.BYPASS.LTC128B.128 [R8+0x17400], desc[UR54][R6.64+0x40], !P1 ;  /* 0x174000400608bfae */ /* 0x0001e2000c901d76 */
[----:B------:R-:W-:-:S07]  /*297a0*/  IMAD.MOV.U32 R5, RZ, RZ, R14 ;  /* 0x000000ffff057224 */ /* 0x000fce00078e000e */
[----:B0-----:R-:W-:Y:S05]  /*297b0*/  WARPSYNC.COLLECTIVE R15, `(.L_x_890) ;  /* 0x000000000f087348 */ /* 0x001fea0003c00000 */
[----:B------:R1:W2:Y:S02]  /*297c0*/  SHFL.IDX P6, R14, R13, R12, R11 ;  /* 0x0000000c0d0e7389 */ /* 0x0002a400000c000b */
[----:B012---:R-:W-:Y:S01]  /*297d0*/  ENDCOLLECTIVE ;  /* 0x000000000000791b */ /* 0x007fe20003800000 */
.L_x_890:
[----:B------:R-:W-:Y:S01]  /*297e0*/  @!PT LDS RZ, [RZ] ;  /* 0x00000000fffff984 */ /* 0x000fe20000000800 */
[----:B------:R-:W-:Y:S01]  /*297f0*/  @!PT LDS RZ, [RZ] ;  /* 0x00000000fffff984 */ /* 0x000fe20000000800 */
[----:B------:R-:W-:Y:S01]  /*29800*/  @!PT LDS RZ, [RZ] ;  /* 0x00000000fffff984 */ /* 0x000fe20000000800 */
[----:B------:R3:W-:Y:S01]  /*29810*/  @!P3 LDGSTS.E.BYPASS.LTC128B.128 [R8+0x19400], desc[UR54][R6.64+0x80], !P2 ;  /* 0x194000800608bfae */ /* 0x0007e2000d101d76 */
[----:B------:R-:W-:Y:S01]  /*29820*/  IMAD.MOV.U32 R3, RZ, RZ, R14 ;  /* 0x000000ffff037224 */ /* 0x000fe200078e000e */
[----:B------:R-:W-:Y:S06]  /*29830*/  BRA `(.L_x_891) ;  /* 0xffffffb0000c7947 */ /* 0x000fec000383ffff */
.L_x_736:
[----:B--2---:R-:W2:Y:S02]  /*29840*/  LDL R2, [R1+0x4] ;  /* 0x0000040001027983 */ /* 0x004ea40000100800 */
[----:B--2---:R2:W3:Y:S02]  /*29850*/  SYNCS.PHASECHK.TRANS64.TRYWAIT P0, [R2+URZ+0x29820], R0 ;  /* 0x02982000020075a7 */ /* 0x0044e4000800017f */
[----:B---3--:R-:W-:Y:S05]  /*29860*/  @!P0 NANOSLEEP.SYNCS 0x989680 ;  /* 0x009896800000895d */ /* 0x008fea0003900000 */
[----:B------:R-:W3:Y:S02]  /*29870*/  @!P0 SYNCS.PHASECHK.TRANS64 P0, [R2+URZ+0x29820], R0 ;  /* 0x02982000020085a7 */ /* 0x000ee4000800007f */
[----:B---3--:R-:W-:Y:S05]  /*29880*/  @!P0 BRA `(.L_x_736) ;  /* 0xfffffffc00ec8947 */ /* 0x008fea000383ffff */
[----:B------:R-:W-:Y:S05]  /*29890*/  BRA `(.L_x_892) ;  /* 0xffffffb000807947 */ /* 0x000fea000383ffff */
.L_x_742:
[----:B--2---:R2:W3:Y:S02]  /*298a0*/  SYNCS.PHASECHK.TRANS64.TRYWAIT P0, [R5+URZ+0x29880], R4 ;  /* 0x02988004050075a7 */ /* 0x0044e4000800017f */
[----:B---3--:R-:W-:Y:S05]  /*298b0*/  @!P0 NANOSLEEP.SYNCS 0x989680 ;  /* 0x009896800000895d */ /* 0x008fea0003900000 */
[----:B------:R-:W3:Y:S02]  /*298c0*/  @!P0 SYNCS.PHASECHK.TRANS64 P0, [R5+URZ+0x29880], R4 ;  /* 0x02988004050085a7 */ /* 0x000ee4000800007f */
[----:B---3--:R-:W-:Y:S05]  /*298d0*/  @!P0 BRA `(.L_x_742) ;  /* 0xfffffffc00f08947 */ /* 0x008fea000383ffff */
[----:B------:R-:W-:Y:S05]  /*298e0*/  BRA `(.L_x_893) ;  /* 0xffffffb400447947 */ /* 0x000fea000383ffff */
.L_x_747:
[----:B-1----:R1:W3:Y:S02]  /*298f0*/  SYNCS.PHASECHK.TRANS64.TRYWAIT P0, [R5+URZ+0x29840], R4 ;  /* 0x02984004050075a7 */ /* 0x0022e4000800017f */
[----:B---3--:R-:W-:Y:S05]  /*29900*/  @!P0 NANOSLEEP.SYNCS 0x989680 ;  /* 0x009896800000895d */ /* 0x008fea0003900000 */
[----:B------:R-:W3:Y:S02]  /*29910*/  @!P0 SYNCS.PHASECHK.TRANS64 P0, [R5+URZ+0x29840], R4 ;  /* 0x02984004050085a7 */ /* 0x000ee4000800007f */
[----:B---3--:R-:W-:Y:S05]  /*29920*/  @!P0 BRA `(.L_x_747) ;  /* 0xfffffffc00f08947 */ /* 0x008fea000383ffff */
[----:B------:R-:W-:Y:S05]  /*29930*/  BRA `(.L_x_894) ;  /* 0xffffffb400cc7947 */ /* 0x000fea000383ffff */
.L_x_755:
[----:B--2---:R2:W3:Y:S02]  /*29940*/  SYNCS.PHASECHK.TRANS64.TRYWAIT P0, [R17+URZ+0x29870], R4 ;  /* 0x02987004110075a7 */ /* 0x0044e4000800017f */
[----:B---3--:R-:W-:Y:S05]  /*29950*/  @!P0 NANOSLEEP.SYNCS 0x989680 ;  /* 0x009896800000895d */ /* 0x008fea0003900000 */
[----:B------:R-:W3:Y:S02]  /*29960*/  @!P0 SYNCS.PHASECHK.TRANS64 P0, [R17+URZ+0x29870], R4 ;  /* 0x02987004110085a7 */ /* 0x000ee4000800007f */
[----:B---3--:R-:W-:Y:S05]  /*29970*/  @!P0 BRA `(.L_x_755) ;  /* 0xfffffffc00f08947 */ /* 0x008fea000383ffff */
[----:B------:R-:W-:Y:S05]  /*29980*/  BRA `(.L_x_895) ;  /* 0xffffffb800fc7947 */ /* 0x000fea000383ffff */
.L_x_757:
[----:B---3--:R3:W4:Y:S02]  /*29990*/  SYNCS.PHASECHK.TRANS64.TRYWAIT P0, [R17+URZ+0x29860], R3 ;  /* 0x02986003110075a7 */ /* 0x008724000800017f */
[----:B----4-:R-:W-:Y:S05]  /*299a0*/  @!P0 NANOSLEEP.SYNCS 0x989680 ;  /* 0x009896800000895d */ /* 0x010fea0003900000 */
[----:B------:R-:W4:Y:S02]  /*299b0*/  @!P0 SYNCS.PHASECHK.TRANS64 P0, [R17+URZ+0x29860], R3 ;  /* 0x02986003110085a7 */ /* 0x000f24000800007f */
[----:B----4-:R-:W-:Y:S05]  /*299c0*/  @!P0 BRA `(.L_x_757) ;  /* 0xfffffffc00f08947 */ /* 0x010fea000383ffff */
[----:B------:R-:W-:Y:S05]  /*299d0*/  BRA `(.L_x_896) ;  /* 0xffffffbc00047947 */ /* 0x000fea000383ffff */
.L_x_764:
[----:B---3--:R3:W4:Y:S02]  /*299e0*/  SYNCS.PHASECHK.TRANS64.TRYWAIT P1, [R17+URZ+0x29870], R0 ;  /* 0x02987000110075a7 */ /* 0x008724000802017f */
[----:B----4-:R-:W-:Y:S05]  /*299f0*/  @!P1 NANOSLEEP.SYNCS 0x989680 ;  /* 0x009896800000995d */ /* 0x010fea0003900000 */
[----:B------:R-:W4:Y:S02]  /*29a00*/  @!P1 SYNCS.PHASECHK.TRANS64 P1, [R17+URZ+0x29870], R0 ;  /* 0x02987000110095a7 */ /* 0x000f24000802007f */
[----:B----4-:R-:W-:Y:S05]  /*29a10*/  @!P1 BRA `(.L_x_764) ;  /* 0xfffffffc00f09947 */ /* 0x010fea000383ffff */
[----:B------:R-:W-:Y:S05]  /*29a20*/  BRA `(.L_x_897) ;  /* 0xffffffc000e07947 */ /* 0x000fea000383ffff */
.L_x_766:
[----:B---3--:R3:W4:Y:S02]  /*29a30*/  SYNCS.PHASECHK.TRANS64.TRYWAIT P1, [R17+URZ+0x29860], R0 ;  /* 0x02986000110075a7 */ /* 0x008724000802017f */
[----:B----4-:R-:W-:Y:S05]  /*29a40*/  @!P1 NANOSLEEP.SYNCS 0x989680 ;  /* 0x009896800000995d */ /* 0x010fea0003900000 */
[----:B------:R-:W4:Y:S02]  /*29a50*/  @!P1 SYNCS.PHASECHK.TRANS64 P1, [R17+URZ+0x29860], R0 ;  /* 0x02986000110095a7 */ /* 0x000f24000802007f */
[----:B----4-:R-:W-:Y:S05]  /*29a60*/  @!P1 BRA `(.L_x_766) ;  /* 0xfffffffc00f09947 */ /* 0x010fea000383ffff */
[----:B------:R-:W-:Y:S05]  /*29a70*/  BRA `(.L_x_898) ;  /* 0xffffffc000e87947 */ /* 0x000fea000383ffff */
.L_x_770:
        /* <DEDUP_REMOVED lines=8> */
.L_x_900:
[----:B------:R-:W-:Y:S05]  /*29b00*/  BSYNC B0 ;  /* 0x0000000000007941 */ /* 0x000fea0003800000 */
.L_x_899:
[----:B------:R-:W-:Y:S01]  /*29b10*/  IMAD.MOV.U32 R13, RZ, RZ, R16 ;  /* 0x000000ffff0d7224 */ /* 0x000fe200078e0010 */
[----:B------:R-:W-:Y:S01]  /*29b20*/  MOV R12, 0x1 ;  /* 0x00000001000c7802 */ /* 0x000fe20000000f00 */
[----:B------:R-:W-:Y:S01]  /*29b30*/  IMAD.MOV.U32 R11, RZ, RZ, 0x1f ;  /* 0x0000001fff0b7424 */ /* 0x000fe200078e00ff */
[----:B------:R-:W-:Y:S01]  /*29b40*/  IADD3 R5, R19, R7, RZ ;  /* 0x0000000713057210 */ /* 0x000fe20007ffe0ff */
[----:B------:R-:W-:Y:S02]  /*29b50*/  IMAD.MOV.U32 R15, RZ, RZ, -0x1 ;  /* 0xffffffffff0f7424 */ /* 0x000fe400078e00ff */
[----:B------:R-:W-:-:S07]  /*29b60*/  IMAD.MOV.U32 R0, RZ, RZ, R14 ;  /* 0x000000ffff007224 */ /* 0x000fce00078e000e */
[----:B------:R-:W-:Y:S05]  /*29b70*/  WARPSYNC.COLLECTIVE R15, `(.L_x_901) ;  /* 0x000000000f087348 */ /* 0x000fea0003c00000 */
[----:B------:R0:W1:Y:S02]  /*29b80*/  SHFL.IDX P6, R14, R13, R12, R11 ;  /* 0x0000000c0d0e7389 */ /* 0x00006400000c000b */
[----:B01----:R-:W-:Y:S01]  /*29b90*/  ENDCOLLECTIVE ;  /* 0x000000000000791b */ /* 0x003fe20003800000 */
.L_x_901:
[----:B------:R-:W-:Y:S02]  /*29ba0*/  ULDC UR4, c[0x0][0xc3c] ;  /* 0x00030f0000047ab9 */ /* 0x000fe40000000800 */
[----:B------:R-:W-:-:S13]  /*29bb0*/  ISETP.GE.OR P1, PT, R5, UR4, !P0 ;  /* 0x0000000405007c0c */ /* 0x000fda000c726670 */
[----:B------:R-:W0:Y:S01]  /*29bc0*/  @!P1 LDC.64 R2, c[0x0][0xc80] ;  /* 0x00032000ff029b82 */ /* 0x000e220000000a00 */
[----:B------:R-:W-:Y:S01]  /*29bd0*/  MOV R11, RZ ;  /* 0x000000ff000b7202 */ /* 0x000fe20000000f00 */
[----:B------:R-:W-:Y:S02]  /*29be0*/  IMAD.MOV.U32 R4, RZ, RZ, R14 ;  /* 0x000000ffff047224 */ /* 0x000fe400078e000e */
[----:B0-----:R-:W-:-:S06]  /*29bf0*/  @!P1 IMAD.WIDE R2, R5, 0x4, R2 ;  /* 0x0000000405029825 */ /* 0x001fcc00078e0202 */
[----:B------:R0:W2:Y:S01]  /*29c00*/  @!P1 LDG.E R3, desc[UR54][R2.64] ;  /* 0x0000003602039981 */ /* 0x0000a2000c1e1900 */
[C---:B------:R-:W-:Y:S02]  /*29c10*/  ISETP.GE.U32.AND P2, PT, R7.reuse, 0x2, PT ;  /* 0x000000020700780c */ /* 0x040fe40003f46070 */
[C---:B------:R-:W-:Y:S02]  /*29c20*/  ISETP.GE.U32.AND P3, PT, R7.reuse, 0x4, PT ;  /* 0x000000040700780c */ /* 0x040fe40003f66070 */
[C---:B------:R-:W-:Y:S02]  /*29c30*/  ISETP.GE.U32.AND P4, PT, R7.reuse, 0x8, PT ;  /* 0x000000080700780c */ /* 0x040fe40003f86070 */
[C---:B------:R-:W-:Y:S01]  /*29c40*/  ISETP.GE.U32.AND P5, PT, R7.reuse, 0x10, PT ;  /* 0x000000100700780c */ /* 0x040fe20003fa6070 */
[----:B0-----:R-:W-:Y:S02]  /*29c50*/  IMAD.MOV.U32 R2, RZ, RZ, RZ ;  /* 0x000000ffff027224 */ /* 0x001fe400078e00ff */
[----:B--2---:R-:W-:Y:S01]  /*29c60*/  @!P1 IMAD.MOV.U32 R2, RZ, RZ, R3 ;  /* 0x000000ffff029224 */ /* 0x004fe200078e0003 */
[----:B------:R-:W-:-:S03]  /*29c70*/  ISETP.NE.AND P1, PT, R7, RZ, PT ;  /* 0x000000ff0700720c */ /* 0x000fc60003f25270 */
[----:B------:R-:W-:-:S10]  /*29c80*/  IMAD.MOV.U32 R13, RZ, RZ, R2 ;  /* 0x000000ffff0d7224 */ /* 0x000fd400078e0002 */
[----:B------:R-:W-:Y:S05]  /*29c90*/  WARPSYNC.COLLECTIVE R15, `(.L_x_902) ;  /* 0x000000000f087348 */ /* 0x000fea0003c00000 */
[----:B------:R0:W1:Y:S02]  /*29ca0*/  SHFL.UP P6, R14, R13, R12, R11 ;  /* 0x0400000c0d0e7389 */ /* 0x00006400000c000b */
[----:B01----:R-:W-:Y:S01]  /*29cb0*/  ENDCOLLECTIVE ;  /* 0x000000000000791b */ /* 0x003fe20003800000 */
.L_x_902:
[----:B------:R-:W-:Y:S01]  /*29cc0*/  MOV R12, 0x2 ;  /* 0x00000002000c7802 */ /* 0x000fe20000000f00 */
[----:B------:R-:W-:-:S05]  /*29cd0*/  IMAD.MOV.U32 R3, RZ, RZ, R14 ;  /* 0x000000ffff037224 */ /* 0x000fca00078e000e */
[----:B------:R-:W-:-:S05]  /*29ce0*/  SEL R3, R3, RZ, P1 ;  /* 0x000000ff03037207 */ /* 0x000fca0000800000 */
[----:B------:R-:W-:-:S04]  /*29cf0*/  IMAD.IADD R3, R2, 0x1, R3 ;  /* 0x0000000102037824 */ /* 0x000fc800078e0203 */
[----:B------:R-:W-:-:S07]  /*29d00*/  IMAD.MOV.U32 R13, RZ, RZ, R3 ;  /* 0x000000ffff0d7224 */ /* 0x000fce00078e0003 */
[----:B------:R-:W-:Y:S05]  /*29d10*/  WARPSYNC.COLLECTIVE R15, `(.L_x_903) ;  /* 0x000000000f087348 */ /* 0x000fea0003c00000 */
[----:B------:R0:W1:Y:S02]  /*29d20*/  SHFL.UP P6, R14, R13, R12, R11 ;  /* 0x0400000c0d0e7389 */ /* 0x00006400000c000b */
[----:B01----:R-:W-:Y:S01]  /*29d30*/  ENDCOLLECTIVE ;  /* 0x000000000000791b */ /* 0x003fe20003800000 */
.L_x_903:
        /* <DEDUP_REMOVED lines=8> */
.L_x_904:
        /* <DEDUP_REMOVED lines=8> */
.L_x_905:
        /* <DEDUP_REMOVED lines=8> */
.L_x_906:
[----:B------:R-:W-:Y:S01]  /*29ec0*/  MOV R12, 0x1f ;  /* 0x0000001f000c7802 */ /* 0x000fe20000000f00 */
[----:B------:R-:W-:Y:S02]  /*29ed0*/  IMAD.MOV.U32 R11, RZ, RZ, 0x1f ;  /* 0x0000001fff0b7424 */ /* 0x000fe400078e00ff */
[----:B------:R-:W-:-:S05]  /*29ee0*/  IMAD.MOV.U32 R5, RZ, RZ, R14 ;  /* 0x000000ffff057224 */ /* 0x000fca00078e000e */
[----:B------:R-:W-:-:S05]  /*29ef0*/  SEL R5, R5, RZ, P5 ;  /* 0x000000ff05057207 */ /* 0x000fca0002800000 */
[----:B------:R-:W-:-:S04]  /*29f00*/  IMAD.IADD R5, R3, 0x1, R5 ;  /* 0x0000000103057824 */ /* 0x000fc800078e0205 */
[----:B------:R-:W-:-:S07]  /*29f10*/  IMAD.MOV.U32 R13, RZ, RZ, R5 ;  /* 0x000000ffff0d7224 */ /* 0x000fce00078e0005 */
[----:B------:R-:W-:Y:S05]  /*29f20*/  WARPSYNC.COLLECTIVE R15, `(.L_x_907) ;  /* 0x000000000f087348 */ /* 0x000fea0003c00000 */
[----:B------:R0:W1:Y:S02]  /*29f30*/  SHFL.IDX P6, R14, R13, R12, R11 ;  /* 0x0000000c0d0e7389 */ /* 0x00006400000c000b */
[----:B01----:R-:W-:Y:S01]  /*29f40*/  ENDCOLLECTIVE ;  /* 0x000000000000791b */ /* 0x003fe20003800000 */
.L_x_907:
[----:B------:R-:W-:Y:S01]  /*29f50*/  IMAD.MOV.U32 R6, RZ, RZ, R14 ;  /* 0x000000ffff067224 */ /* 0x000fe200078e000e */
[----:B------:R-:W-:Y:S06]  /*29f60*/  BRA `(.L_x_908) ;  /* 0xffffffc400e47947 */ /* 0x000fec000383ffff */
.L_x_775:
[----:B------:R-:W-:Y:S01]  /*29f70*/  BSSY B0, `(.L_x_909) ;  /* 0x0000008000007945 */ /* 0x000fe20003800000 */
[----:B-----5:R-:W-:Y:S01]  /*29f80*/  IMAD.MOV.U32 R13, RZ, RZ, R2 ;  /* 0x000000ffff0d7224 */ /* 0x020fe200078e0002 */
[----:B------:R-:W-:Y:S01]  /*29f90*/  MOV R12, 0x1 ;  /* 0x00000001000c7802 */ /* 0x000fe20000000f00 */
[----:B------:R-:W-:Y:S02]  /*29fa0*/  IMAD.MOV.U32 R11, RZ, RZ, RZ ;  /* 0x000000ffff0b7224 */ /* 0x000fe400078e00ff */
[----:B------:R-:W-:-:S07]  /*29fb0*/  IMAD.MOV.U32 R15, RZ, RZ, -0x1 ;  /* 0xffffffffff0f7424 */ /* 0x000fce00078e00ff */
[----:B01----:R-:W-:Y:S05]  /*29fc0*/  WARPSYNC.COLLECTIVE R15, `(.L_x_910) ;  /* 0x000000000f087348 */ /* 0x003fea0003c00000 */
[----:B------:R2:W3:Y:S02]  /*29fd0*/  SHFL.UP P6, R14, R13, R12, R11 ;  /* 0x0400000c0d0e7389 */ /* 0x0004e400000c000b */
[----:B0123--:R-:W-:Y:S01]  /*29fe0*/  ENDCOLLECTIVE ;  /* 0x000000000000791b */ /* 0x00ffe20003800000 */
.L_x_910:
[----:B------:R-:W-:Y:S05]  /*29ff0*/  BSYNC B0 ;  /* 0x0000000000007941 */ /* 0x000fea0003800000 */
.L_x_909:
[----:B------:R-:W-:Y:S01]  /*2a000*/  IMAD.MOV.U32 R3, RZ, RZ, R14 ;  /* 0x000000ffff037224 */ /* 0x000fe200078e000e */
[----:B------:R-:W-:Y:S01]  /*2a010*/  MOV R15, 0xffffffff ;  /* 0xffffffff000f7802 */ /* 0x000fe20000000f00 */
[----:B------:R-:W-:Y:S02]  /*2a020*/  IMAD.MOV.U32 R12, RZ, RZ, 0x2 ;  /* 0x00000002ff0c7424 */ /* 0x000fe400078e00ff */
[----:B------:R-:W-:Y:S01]  /*2a030*/  IMAD.MOV.U32 R11, RZ, RZ, RZ ;  /* 0x000000ffff0b7224 */ /* 0x000fe200078e00ff */
[----:B------:R-:W-:-:S04]  /*2a040*/  SEL R3, R3, RZ, P1 ;  /* 0x000000ff03037207 */ /* 0x000fc80000800000 */
[----:B------:R-:W-:-:S05]  /*2a050*/  IADD3 R3, R2, R3, RZ ;  /* 0x0000000302037210 */ /* 0x000fca0007ffe0ff */
[----:B------:R-:W-:-:S07]  /*2a060*/  IMAD.MOV.U32 R13, RZ, RZ, R3 ;  /* 0x000000ffff0d7224 */ /* 0x000fce00078e0003 */
[----:B------:R-:W-:Y:S05]  /*2a070*/  WARPSYNC.COLLECTIVE R15, `(.L_x_911) ;  /* 0x000000000f087348 */ /* 0x000fea0003c00000 */
[----:B------:R0:W1:Y:S02]  /*2a080*/  SHFL.UP P6, R14, R13, R12, R11 ;  /* 0x0400000c0d0e7389 */ /* 0x00006400000c000b */
[----:B01----:R-:W-:Y:S01]  /*2a090*/  ENDCOLLECTIVE ;  /* 0x000000000000791b */ /* 0x003fe20003800000 */
.L_x_911:
        /* <DEDUP_REMOVED lines=8> */
.L_x_912:
        /* <DEDUP_REMOVED lines=8> */
.L_x_913:
        /* <DEDUP_REMOVED lines=8> */
.L_x_914:
        /* <DEDUP_REMOVED lines=9> */
.L_x_915:
[----:B------:R-:W-:Y:S01]  /*2a2b0*/  IMAD.MOV.U32 R6, RZ, RZ, R14 ;  /* 0x000000ffff067224 */ /* 0x000fe200078e000e */
[----:B------:R-:W-:Y:S06]  /*2a2c0*/  BRA `(.L_x_916) ;  /* 0xffffffc400a87947 */ /* 0x000fec000383ffff */
.L_x_777:
[----:B------:R-:W-:Y:S01]  /*2a2d0*/  BSSY B0, `(.L_x_917) ;  /* 0x0000006000007945 */ /* 0x000fe20003800000 */
[----:B------:R-:W-:Y:S01]  /*2a2e0*/  PLOP3.LUT P6, PT, P6, PT, PT, 0x8, 0x0 ;  /* 0x000000000000781c */ /* 0x000fe200037ce170 */
[----:B------:R-:W-:-:S12]  /*2a2f0*/  IMAD.MOV.U32 R15, RZ, RZ, -0x1 ;  /* 0xffffffffff0f7424 */ /* 0x000fd800078e00ff */
[----:B01----:R-:W-:Y:S05]  /*2a300*/  WARPSYNC.COLLECTIVE R15, `(.L_x_918) ;  /* 0x000000000f087348 */ /* 0x003fea0003c00000 */
[----:B------:R-:W-:Y:S01]  /*2a310*/  VOTE.ANY R14, PT, P6 ;  /* 0x00000000000e7806 */ /* 0x000fe200030e0100 */
[----:B01----:R-:W-:Y:S06]  /*2a320*/  ENDCOLLECTIVE ;  /* 0x000000000000791b */ /* 0x003fec0003800000 */
.L_x_918:
[----:B------:R-:W-:Y:S05]  /*2a330*/  BSYNC B0 ;  /* 0x0000000000007941 */ /* 0x000fea0003800000 */
.L_x_917:
[----:B------:R-:W-:Y:S01]  /*2a340*/  MOV R4, R14 ;  /* 0x0000000e00047202 */ /* 0x000fe20000000f00 */
[----:B------:R-:W-:Y:S01]  /*2a350*/  IMAD.MOV.U32 R13, RZ, RZ, R2 ;  /* 0x000000ffff0d7224 */ /* 0x000fe200078e0002 */
[----:B------:R-:W-:Y:S01]  /*2a360*/  MOV R15, 0xffffffff ;  /* 0xffffffff000f7802 */ /* 0x000fe20000000f00 */
[----:B------:R-:W-:Y:S01]  /*2a370*/  IMAD.MOV.U32 R11, RZ, RZ, 0x1f ;  /* 0x0000001fff0b7424 */ /* 0x000fe200078e00ff */
[----:B------:R-:W0:Y:S02]  /*2a380*/  POPC R3, R4 ;  /* 0x0000000400037309 */ /* 0x000e240000000000 */
[----:B0-----:R-:W-:-:S07]  /*2a390*/  IMAD.MOV.U32 R12, RZ, RZ, R3 ;  /* 0x000000ffff0c7224 */ /* 0x001fce00078e0003 */
[----:B------:R-:W-:Y:S05]  /*2a3a0*/  WARPSYNC.COLLECTIVE R15, `(.L_x_919) ;  /* 0x000000000f087348 */ /* 0x000fea0003c00000 */
[----:B------:R0:W1:Y:S02]  /*2a3b0*/  SHFL.IDX P6, R14, R13, R12, R11 ;  /* 0x0000000c0d0e7389 */ /* 0x00006400000c000b */
[----:B01----:R-:W-:Y:S01]  /*2a3c0*/  ENDCOLLECTIVE ;  /* 0x000000000000791b */ /* 0x003fe20003800000 */
.L_x_919:
[----:B------:R-:W-:Y:S01]  /*2a3d0*/  IMAD.MOV.U32 R2, RZ, RZ, R14 ;  /* 0x000000ffff027224 */ /* 0x000fe200078e000e */
[----:B------:R-:W-:Y:S06]  /*2a3e0*/  BRA `(.L_x_920) ;  /* 0xffffffc400987947 */ /* 0x000fec000383ffff */
.L_x_779:
[----:B------:R-:W-:Y:S01]  /*2a3f0*/  BSSY B0, `(.L_x_921) ;  /* 0x0000007000007945 */ /* 0x000fe20003800000 */
[----:B------:R-:W-:Y:S01]  /*2a400*/  IMAD.MOV.U32 R13, RZ, RZ, R5 ;  /* 0x000000ffff0d7224 */ /* 0x000fe200078e0005 */
[----:B------:R-:W-:Y:S01]  /*2a410*/  MOV R15, 0xffffffff ;  /* 0xffffffff000f7802 */ /* 0x000fe20000000f00 */
[----:B------:R-:W-:-:S07]  /*2a420*/  IMAD.MOV.U32 R11, RZ, RZ, 0x1f ;  /* 0x0000001fff0b7424 */ /* 0x000fce00078e00ff */
[----:B0123--:R-:W-:Y:S05]  /*2a430*/  WARPSYNC.COLLECTIVE R15, `(.L_x_922) ;  /* 0x000000000f087348 */ /* 0x00ffea0003c00000 */
[----:B------:R4:W0:Y:S02]  /*2a440*/  SHFL.IDX P6, R14, R13, R12, R11 ;  /* 0x0000000c0d0e7389 */ /* 0x00082400000c000b */
[----:B01234-:R-:W-:Y:S01]  /*2a450*/  ENDCOLLECTIVE ;  /* 0x000000000000791b */ /* 0x01ffe20003800000 */
.L_x_922:
[----:B------:R-:W-:Y:S05]  /*2a460*/  BSYNC B0 ;  /* 0x0000000000007941 */ /* 0x000fea0003800000 */
.L_x_921:
[----:B------:R-:W-:Y:S01]  /*2a470*/  IMAD.MOV.U32 R4, RZ, RZ, R14 ;  /* 0x000000ffff047224 */ /* 0x000fe200078e000e */
[----:B------:R-:W-:Y:S06]  /*2a480*/  BRA `(.L_x_778) ;  /* 0xffffffc4008c7947 */ /* 0x000fec000383ffff */
.L_x_783:
[----:B0-----:R0:W1:Y:S02]  /*2a490*/  SYNCS.PHASECHK.TRANS64.TRYWAIT P0, [R0+URZ+0x29820], R3 ;  /* 0x02982003000075a7 */ /* 0x001064000800017f */
[----:B-1----:R-:W-:Y:S05]  /*2a4a0*/  @!P0 NANOSLEEP.SYNCS 0x989680 ;  /* 0x009896800000895d */ /* 0x002fea0003900000 */
[----:B------:R-:W1:Y:S02]  /*2a4b0*/  @!P0 SYNCS.PHASECHK.TRANS64 P0, [R0+URZ+0x29820], R3 ;  /* 0x02982003000085a7 */ /* 0x000e64000800007f */
[----:B-1----:R-:W-:Y:S05]  /*2a4c0*/  @!P0 BRA `(.L_x_783) ;  /* 0xfffffffc00f08947 */ /* 0x002fea000383ffff */
[----:B------:R-:W-:Y:S05]  /*2a4d0*/  BRA `(.L_x_923) ;  /* 0xffffffc800807947 */ /* 0x000fea000383ffff */
.L_x_784:
[----:B------:R-:W1:Y:S01]  /*2a4e0*/  S2R R2, SR_TID.X ;  /* 0x0000000000027919 */ /* 0x000e620000002100 */
[----:B------:R-:W-:Y:S01]  /*2a4f0*/  BSSY B0, `(.L_x_924) ;  /* 0x000000a000007945 */ /* 0x000fe20003800000 */
[----:B------:R-:W-:Y:S01]  /*2a500*/  IMAD.MOV.U32 R12, RZ, RZ, RZ ;  /* 0x000000ffff0c7224 */ /* 0x000fe200078e00ff */
[----:B------:R-:W-:Y:S01]  /*2a510*/  MOV R11, 0x1f ;  /* 0x0000001f000b7802 */ /* 0x000fe20000000f00 */
[----:B------:R-:W-:Y:S01]  /*2a520*/  IMAD.MOV.U32 R15, RZ, RZ, -0x1 ;  /* 0xffffffffff0f7424 */ /* 0x000fe200078e00ff */
[----:B-1----:R-:W-:-:S04]  /*2a530*/  SHF.R.U32.HI R2, RZ, 0x5, R2 ;  /* 0x00000005ff027819 */ /* 0x002fc80000011602 */
[----:B------:R-:W-:-:S05]  /*2a540*/  LOP3.LUT R2, R2, 0x3, RZ, 0xc0, !PT ;  /* 0x0000000302027812 */ /* 0x000fca00078ec0ff */
[----:B------:R-:W-:-:S07]  /*2a550*/  IMAD.MOV.U32 R13, RZ, RZ, R2 ;  /* 0x000000ffff0d7224 */ /* 0x000fce00078e0002 */
[----:B0-----:R-:W-:Y:S05]  /*2a560*/  WARPSYNC.COLLECTIVE R15, `(.L_x_925) ;  /* 0x000000000f087348 */ /* 0x001fea0003c00000 */
[----:B------:R1:W2:Y:S02]  /*2a570*/  SHFL.IDX P6, R14, R13, R12, R11 ;  /* 0x0000000c0d0e7389 */ /* 0x0002a400000c000b */
[----:B012---:R-:W-:Y:S01]  /*2a580*/  ENDCOLLECTIVE ;  /* 0x000000000000791b */ /* 0x007fe20003800000 */
.L_x_925:
[----:B------:R-:W-:Y:S05]  /*2a590*/  BSYNC B0 ;  /* 0x0000000000007941 */ /* 0x000fea0003800000 */
.L_x_924:
[----:B------:R-:W-:Y:S05]  /*2a5a0*/  BRA `(.L_x_926) ;  /* 0xffffffc800687947 */ /* 0x000fea000383ffff */
.L_x_785:
[----:B------:R-:W-:Y:S01]  /*2a5b0*/  BSSY B0, `(.L_x_927) ;  /* 0x0000006000007945 */ /* 0x000fe20003800000 */
[----:B------:R-:W-:-:S07]  /*2a5c0*/  IMAD.MOV.U32 R15, RZ, RZ, -0x1 ;  /* 0xffffffffff0f7424 */ /* 0x000fce00078e00ff */
[----:B01----:R-:W-:Y:S05]  /*2a5d0*/  WARPSYNC.COLLECTIVE R15, `(.L_x_928) ;  /* 0x000000000f0c7348 */ /* 0x003fea0003c00000 */
[----:B------:R-:W-:Y:S02]  /*2a5e0*/  ELECT P6, UR62, PT ;  /* 0x00000000003e782f */ /* 0x000fe400038c0000 */
[----:B------:R-:W-:Y:S01]  /*2a5f0*/  MOV R14, UR62 ;  /* 0x0000003e000e7c02 */ /* 0x000fe20008000f00 */
[----:B01----:R-:W-:Y:S10]  /*2a600*/  ENDCOLLECTIVE ;  /* 0x000000000000791b */ /* 0x003ff40003800000 */
.L_x_928:
[----:B------:R-:W-:Y:S05]  /*2a610*/  BSYNC B0 ;  /* 0x0000000000007941 */ /* 0x000fea0003800000 */
.L_x_927:
[----:B------:R-:W-:Y:S05]  /*2a620*/  BRA `(.L_x_929) ;  /* 0xffffffc8005c7947 */ /* 0x000fea000383ffff */
.L_x_787:
[----:B0-----:R0:W1:Y:S02]  /*2a630*/  SYNCS.PHASECHK.TRANS64.TRYWAIT P1, [R6+URZ], R5 ;  /* 0x00000005060075a7 */ /* 0x001064000802017f */
[----:B-1----:R-:W-:Y:S05]  /*2a640*/  @!P1 NANOSLEEP.SYNCS 0x989680 ;  /* 0x009896800000995d */ /* 0x002fea0003900000 */
[----:B------:R-:W1:Y:S02]  /*2a650*/  @!P1 SYNCS.PHASECHK.TRANS64 P1, [R6+URZ], R5 ;  /* 0x00000005060095a7 */ /* 0x000e64000802007f */
[----:B-1----:R-:W-:Y:S05]  /*2a660*/  @!P1 BRA `(.L_x_787) ;  /* 0xfffffffc00f09947 */ /* 0x002fea000383ffff */
[----:B------:R-:W-:Y:S05]  /*2a670*/  BRA `(.L_x_930) ;  /* 0xffffffc800987947 */ /* 0x000fea000383ffff */
.L_x_788:
[----:B-1----:R1:W2:Y:S02]  /*2a680*/  SYNCS.PHASECHK.TRANS64.TRYWAIT P1, [R7+URZ], R2 ;  /* 0x00000002070075a7 */ /* 0x0022a4000802017f */
[----:B--2---:R-:W-:Y:S05]  /*2a690*/  @!P1 NANOSLEEP.SYNCS 0x989680 ;  /* 0x009896800000995d */ /* 0x004fea0003900000 */
[----:B------:R-:W2:Y:S02]  /*2a6a0*/  @!P1 SYNCS.PHASECHK.TRANS64 P1, [R7+URZ], R2 ;  /* 0x00000002070095a7 */ /* 0x000ea4000802007f */
[----:B--2---:R-:W-:Y:S05]  /*2a6b0*/  @!P1 BRA `(.L_x_788) ;  /* 0xfffffffc00f09947 */ /* 0x004fea000383ffff */
[----:B------:R-:W-:Y:S05]  /*2a6c0*/  BRA `(.L_x_931) ;  /* 0xffffffc8008c7947 */ /* 0x000fea000383ffff */
.L_x_790:
[----:B--2---:R2:W3:Y:S02]  /*2a6d0*/  SYNCS.PHASECHK.TRANS64.TRYWAIT P1, [R4+URZ+0x29860], R5 ;  /* 0x02986005040075a7 */ /* 0x0044e4000802017f */
[----:B---3--:R-:W-:Y:S05]  /*2a6e0*/  @!P1 NANOSLEEP.SYNCS 0x989680 ;  /* 0x009896800000995d */ /* 0x008fea0003900000 */
[----:B------:R-:W3:Y:S02]  /*2a6f0*/  @!P1 SYNCS.PHASECHK.TRANS64 P1, [R4+URZ+0x29860], R5 ;  /* 0x02986005040095a7 */ /* 0x000ee4000802007f */
[----:B---3--:R-:W-:Y:S05]  /*2a700*/  @!P1 BRA `(.L_x_790) ;  /* 0xfffffffc00f09947 */ /* 0x008fea000383ffff */
[----:B------:R-:W-:Y:S05]  /*2a710*/  BRA `(.L_x_932) ;  /* 0xffffffc800907947 */ /* 0x000fea000383ffff */
.L_x_792:
[----:B---3--:R3:W4:Y:S02]  /*2a720*/  SYNCS.PHASECHK.TRANS64.TRYWAIT P1, [R3+URZ+0x29860], R2 ;  /* 0x02986002030075a7 */ /* 0x008724000802017f */
[----:B----4-:R-:W-:Y:S05]  /*2a730*/  @!P1 NANOSLEEP.SYNCS 0x989680 ;  /* 0x009896800000995d */ /* 0x010fea0003900000 */
[----:B------:R-:W4:Y:S02]  /*2a740*/  @!P1 SYNCS.PHASECHK.TRANS64 P1, [R3+URZ+0x29860], R2 ;  /* 0x02986002030095a7 */ /* 0x000f24000802007f */
[----:B----4-:R-:W-:Y:S05]  /*2a750*/  @!P1 BRA `(.L_x_792) ;  /* 0xfffffffc00f09947 */ /* 0x010fea000383ffff */
[----:B------:R-:W-:Y:S05]  /*2a760*/  BRA `(.L_x_933) ;  /* 0xffffffc800907947 */ /* 0x000fea000383ffff */
.L_x_794:
[----:B----4-:R4:W0:Y:S02]  /*2a770*/  SYNCS.PHASECHK.TRANS64.TRYWAIT P0, [R4+URZ+0x29880], R5 ;  /* 0x02988005040075a7 */ /* 0x010824000800017f */
[----:B0-----:R-:W-:Y:S05]  /*2a780*/  @!P0 NANOSLEEP.SYNCS 0x989680 ;  /* 0x009896800000895d */ /* 0x001fea0003900000 */
[----:B------:R-:W0:Y:S02]  /*2a790*/  @!P0 SYNCS.PHASECHK.TRANS64 P0, [R4+URZ+0x29880], R5 ;  /* 0x02988005040085a7 */ /* 0x000e24000800007f */
[----:B0-----:R-:W-:Y:S05]  /*2a7a0*/  @!P0 BRA `(.L_x_794) ;  /* 0xfffffffc00f08947 */ /* 0x001fea000383ffff */
[----:B------:R-:W-:Y:S05]  /*2a7b0*/  BRA `(.L_x_795) ;  /* 0xffffffc8008c7947 */ /* 0x000fea000383ffff */
.L_x_934:
        /* <DEDUP_REMOVED lines=12> */
.L_x_2852:


//--------------------- .text._ZN7cutlass13device_kernelIN5flash11enable_sm90INS1_16FlashAttnFwdSm90INS1_25CollectiveMainloopFwdSm90ILi2EN4cute5tupleIJNS5_1CILi1EEES8_S8_EEENS6_IJNS7_ILi128EEENS7_ILi160EEENS7_ILi192EEEEEELi128ENS_12float_e4m3_tEfNS_4arch4Sm90ELb0ELb1ELb0ELb0ELb0ELb0ELb0ELb1ELb1ELb1ELb0ELb0EEENS1_21CollectiveEpilogueFwdINS6_IJSA_SA_SB_EEES9_NS_10bfloat16_tESG_Li256ELb0ELb1ELb0ELb1EEENS1_30DynamicPersistentTileSchedulerILi256ELi128ELb0ELb1ELb1EEEEEEEEEvNT_6ParamsE --------------------------
	.section	.text._ZN7cutlass13device_kernelIN5flash11enable_sm90INS1_16FlashAttnFwdSm90INS1_25CollectiveMainloopFwdSm90ILi2EN4cute5tupleIJNS5_1CILi1EEES8_S8_EEENS6_IJNS7_ILi128EEENS7_ILi160EEENS7_ILi192EEEEEELi128ENS_12float_e4m3_tEfNS_4arch4Sm90ELb0ELb1ELb0ELb0ELb0ELb0ELb0ELb1ELb1ELb1ELb0ELb0EEENS1_21CollectiveEpilogueFwdINS6_IJSA_SA_SB_EEES9_NS_10bfloat16_tESG_Li256ELb0ELb1ELb0ELb1EEENS1_30DynamicPersistentTileSchedulerILi256ELi128ELb0ELb1ELb1EEEEEEEEEvNT_6ParamsE,"ax",@progbits
	.align	128
.text._ZN7cutlass13device_kernelIN5flash11enable_sm90INS1_16FlashAttnFwdSm90INS1_25CollectiveMainloopFwdSm90ILi2EN4cute5tupleIJNS5_1CILi1EEES8_S8_EEENS6_IJNS7_ILi128EEENS7_ILi160EEENS7_ILi192EEEEEELi128ENS_12float_e4m3_tEfNS_4arch4Sm90ELb0ELb1ELb0ELb0ELb0ELb0ELb0ELb1ELb1ELb1ELb0ELb0EEENS1_21CollectiveEpilogueFwdINS6_IJSA_SA_SB_EEES9_NS_10bfloat16_tESG_Li256ELb0ELb1ELb0ELb1EEENS1_30DynamicPersistentTileSchedulerILi256ELi128ELb0ELb1ELb1EEEEEEEEEvNT_6ParamsE:
        .type           _ZN7cutlass13device_kernelIN5flash11enable_sm90INS1_16FlashAttnFwdSm90INS1_25CollectiveMainloopFwdSm90ILi2EN4cute5tupleIJNS5_1CILi1EEES8_S8_EEENS6_IJNS7_ILi128EEENS7_ILi160EEENS7_ILi192EEEEEELi128ENS_12float_e4m3_tEfNS_4arch4Sm90ELb0ELb1ELb0ELb0ELb0ELb0ELb0ELb1ELb1ELb1ELb0ELb0EEENS1_21CollectiveEpilogueFwdINS6_IJSA_SA_SB_EEES9_NS_10bfloat16_tESG_Li256ELb0ELb1ELb0ELb1EEENS1_30DynamicPersistentTileSchedulerILi256ELi128ELb0ELb1ELb1EEEEEEEEEvNT_6ParamsE,@function
        .size           _ZN7cutlass13device_kernelIN5flash11enable_sm90INS1_16FlashAttnFwdSm90INS1_25CollectiveMainloopFwdSm90ILi2EN4cute5tupleIJNS5_1CILi1EEES8_S8_EEENS6_IJNS7_ILi128EEENS7_ILi160EEENS7_ILi192EEEEEELi128ENS_12float_e4m3_tEfNS_4arch4Sm90ELb0ELb1ELb0ELb0ELb0ELb0ELb0ELb1ELb1ELb1ELb0ELb0EEENS1_21CollectiveEpilogueFwdINS6_IJSA_SA_SB_EEES9_NS_10bfloat16_tESG_Li256ELb0ELb1ELb0ELb1EEENS1_30DynamicPersistentTileSchedulerILi256ELi128ELb0ELb1ELb1EEEEEEEEEvNT_6ParamsE,(.L_x_2853 - _ZN7cutlass13device_kernelIN5flash11enable_sm90INS1_16FlashAttnFwdSm90INS1_25CollectiveMainloopFwdSm90ILi2EN4cute5tupleIJNS5_1CILi1EEES8_S8_EEENS6_IJNS7_ILi128EEENS7_ILi160EEENS7_ILi192EEEEEELi128ENS_12float_e4m3_tEfNS_4arch4Sm90ELb0ELb1ELb0ELb0ELb0ELb0ELb0ELb1ELb1ELb1ELb0ELb0EEENS1_21CollectiveEpilogueFwdINS6_IJSA_SA_SB_EEES9_NS_10bfloat16_tESG_Li256ELb0ELb1ELb0ELb1EEENS1_30DynamicPersistentTileSchedulerILi256ELi128ELb0ELb1ELb1EEEEEEEEEvNT_6ParamsE)
        .other          _ZN7cutlass13device_kernelIN5flash11enable_sm90INS1_16FlashAttnFwdSm90INS1_25CollectiveMainloopFwdSm90ILi2EN4cute5tupleIJNS5_1CILi1EEES8_S8_EEENS6_IJNS7_ILi128EEENS7_ILi160EEENS7_ILi192EEEEEELi128ENS_12float_e4m3_tEfNS_4arch4Sm90ELb0ELb1ELb0ELb0ELb0ELb0ELb0ELb1ELb1ELb1ELb0ELb0EEENS1_21CollectiveEpilogueFwdINS6_IJSA_SA_SB_EEES9_NS_10bfloat16_tESG_Li256ELb0ELb1ELb0ELb1EEENS1_30DynamicPersistentTileSchedulerILi256ELi128ELb0ELb1ELb1EEEEEEEEEvNT_6ParamsE,@"STO_CUDA_ENTRY STV_DEFAULT"
_ZN7cutlass13device_kernelIN5flash11enable_sm90INS1_16FlashAttnFwdSm90INS1_25CollectiveMainloopFwdSm90ILi2EN4cute5tupleIJNS5_1CILi1EEES8_S8_EEENS6_IJNS7_ILi128EEENS7_ILi160EEENS7_ILi192EEEEEELi128ENS_12float_e4m3_tEfNS_4arch4Sm90ELb0ELb1ELb0ELb0ELb0ELb0ELb0ELb1ELb1ELb1ELb0ELb0EEENS1_21CollectiveEpilogueFwdINS6_IJSA_SA_SB_EEES9_NS_10bfloat16_tESG_Li256ELb0ELb1ELb0ELb1EEENS1_30DynamicPersistentTileSchedulerILi256ELi128ELb0ELb1ELb1EEEEEEEEEvNT_6ParamsE:
        /* <DEDUP_REMOVED lines=18> */
.L_x_936:
[----:B------:R-:W-:Y:S05]  /*0120*/  BSYNC B0 ;  /* 0x0000000000007941 */ /* 0x000fea0003800000 */
.L_x_935:
        /* <DEDUP_REMOVED lines=41> */
.L_x_937:
        /* <DEDUP_REMOVED lines=22> */
.L_x_938:
        /* <DEDUP_REMOVED lines=18> */
.L_x_939:
        /* <DEDUP_REMOVED lines=22> */
.L_x_940:
        /* <DEDUP_REMOVED lines=22> */
.L_x_941:
[----:B------:R-:W-:Y:S01]  /*0900*/  PLOP3.LUT P0, PT, PT, PT, UP0, 0x80, 0x0 ;  /* 0x000000000000781c */ /* 0x000fe20003f0f008 */
[----:B------:R-:W-:Y:S01]  /*0910*/  UMOV UR38, 0x1 ;  /* 0x0000000100267882 */ /* 0x000fe20000000000 */
[----:B------:R-:W-:Y:S01]  /*0920*/  NOP ;  /* 0x0000000000007918 */ /* 0x000fe20000000000 */
[----:B------:R-:W-:Y:S01]  /*0930*/  USEL UR38, UR38, 0x2, !UP0 ;  /* 0x0000000226267887 */ /* 0x000fe2000c000000 */
[----:B------:R-:W-:Y:S01]  /*0940*/  ULDC.64 UR50, c[0x0][0x208] ;  /* 0x0000820000327ab9 */ /* 0x000fe20000000a00 */
[----:B012-4-:R-:W-:Y:S08]  /*0950*/  BAR.SYNC.DEFER_BLOCKING 0x0 ;  /* 0x0000000000007b1d */ /* 0x017ff00000010000 */
[----:B------:R-:W-:Y:S05]  /*0960*/  @!P0 BRA `(.L_x_942) ;  /* 0x00000144001c8947 */ /* 0x000fea0003800000 */
.L_x_943:
[----:B------:R-:W-:-:S08]  /*0970*/  NOP ;  /* 0x0000000000007918 */ /* 0x000fd00000000000 */
[----:B------:R-:W0:Y:S02]  /*0980*/  USETMAXREG.TRY_ALLOC.CTAPOOL UP0, 0xf0 ;  /* 0x000000f0000079c8 */ /* 0x000e240008000600 */
[----:B0-----:R-:W-:-:S13]  /*0990*/  PLOP3.LUT P0, PT, PT, PT, UP0, 0x80, 0x0 ;  /* 0x000000000000781c */ /* 0x001fda0003f0f008 */
[----:B------:R-:W-:Y:S05]  /*09a0*/  @!P0 BRA `(.L_x_943) ;  /* 0xfffffffc00f08947 */ /* 0x000fea000383ffff */
[----:B------:R-:W0:Y:S01]  /*09b0*/  S2R R2, SR_TID.X ;  /* 0x0000000000027919 */ /* 0x000e220000002100 */
[----:B------:R-:W1:Y:S08]  /*09c0*/  S2UR UR4, SR_CTAID.X ;  /* 0x00000000000479c3 */ /* 0x000e700000002500 */
[----:B------:R-:W-:Y:S08]  /*09d0*/  BAR.ARV 0x4, 0x180 ;  /* 0x0106000000007b1d */ /* 0x000ff00000002000 */
        /* <DEDUP_REMOVED lines=14> */
[-C--:B------:R-:W-:Y:S02]  /*0ac0*/  LEA.HI R4, R0, R195.reuse, RZ, 0x5 ;  /* 0x000000c300047211 */ /* 0x080fe400078f28ff */
[----:B------:R-:W-:Y:S02]  /*0ad0*/  LOP3.LUT R2, R3, 0xffffff80, RZ, 0xc0, !PT ;  /* 0xffffff8003027812 */ /* 0x000fe400078ec0ff */
[----:B------:R-:W-:Y:S01]  /*0ae0*/  SHF.R.S32.HI R190, RZ, 0x7, R3 ;  /* 0x00000007ffbe7819 */ /* 0x000fe20000011403 */
[----:B------:R-:W-:Y:S02]  /*0af0*/  IMAD.SHL.U32 R6, R4, 0x20, RZ ;  /* 0x0000002004067824 */ /* 0x000fe400078e00ff */
[----:B------:R-:W-:Y:S01]  /*0b00*/  IMAD.IADD R189, R195, 0x1, -R2 ;  /* 0x00000001c3bd7824 */ /* 0x000fe200078e0a02 */
[----:B------:R-:W-:-:S02]  /*0b10*/  LEA.HI R2, R0, R195, RZ, 0x4 ;  /* 0x000000c300027211 */ /* 0x000fc400078f20ff */
[----:B------:R-:W-:Y:S02]  /*0b20*/  LOP3.LUT R7, R6, 0xfffffc00, RZ, 0xc0, !PT ;  /* 0xfffffc0006077812 */ /* 0x000fe400078ec0ff */
[C---:B------:R-:W-:Y:S02]  /*0b30*/  LOP3.LUT R4, R2.reuse, 0x3fffff0, RZ, 0xc0, !PT ;  /* 0x03fffff002047812 */ /* 0x040fe400078ec0ff */
[----:B------:R-:W-:Y:S02]  /*0b40*/  SHF.R.S32.HI R5, RZ, 0x4, R2 ;  /* 0x00000004ff057819 */ /* 0x000fe40000011402 */
[----:B------:R-:W-:Y:S01]  /*0b50*/  SHF.R.S32.HI R8, RZ, 0x1f, R189 ;  /* 0x0000001fff087819 */ /* 0x000fe200000114bd */
[----:B------:R-:W-:Y:S01]  /*0b60*/  IMAD.IADD R4, R195, 0x1, -R4 ;  /* 0x00000001c3047824 */ /* 0x000fe200078e0a04 */
[----:B------:R-:W-:Y:S02]  /*0b70*/  LEA.HI R2, R2, R5, RZ, 0x1 ;  /* 0x0000000502027211 */ /* 0x000fe400078f08ff */
[----:B------:R-:W-:Y:S01]  /*0b80*/  LEA.HI R9, R8, R189, RZ, 0x2 ;  /* 0x000000bd08097211 */ /* 0x000fe200078f10ff */
[----:B------:R-:W-:Y:S01]  /*0b90*/  IMAD R7, R4, 0x40, R7 ;  /* 0x0000004004077824 */ /* 0x000fe200078e0207 */
[----:B------:R-:W-:-:S02]  /*0ba0*/  LOP3.LUT R2, R2, 0x1ffffffe, RZ, 0xc0, !PT ;  /* 0x1ffffffe02027812 */ /* 0x000fc400078ec0ff */
[-C--:B------:R-:W-:Y:S02]  /*0bb0*/  LEA.HI R4, R0, R195.reuse, RZ, 0x2 ;  /* 0x000000c300047211 */ /* 0x080fe400078f10ff */
[--C-:B------:R-:W-:Y:S01]  /*0bc0*/  SHF.R.S32.HI R6, RZ, 0x2, R9.reuse ;  /* 0x00000002ff067819 */ /* 0x100fe20000011409 */
[----:B------:R-:W-:Y:S01]  /*0bd0*/  IMAD.IADD R2, R5, 0x1, -R2 ;  /* 0x0000000105027824 */ /* 0x000fe200078e0a02 */
[----:B------:R-:W-:Y:S02]  /*0be0*/  SHF.R.S32.HI R11, RZ, 0x1f, R9 ;  /* 0x0000001fff0b7819 */ /* 0x000fe40000011409 */
[----:B------:R-:W-:Y:S01]  /*0bf0*/  LOP3.LUT R4, R4, 0xfffffffc, RZ, 0xc0, !PT ;  /* 0xfffffffc04047812 */ /* 0x000fe200078ec0ff */
[----:B------:R-:W-:Y:S01]  /*0c00*/  IMAD R192, R2, 0x8, R7 ;  /* 0x0000000802c07824 */ /* 0x000fe200078e0207 */
[----:B------:R-:W-:Y:S02]  /*0c10*/  LEA.HI R0, R0, R195, RZ, 0x3 ;  /* 0x000000c300007211 */ /* 0x000fe400078f18ff */
[----:B------:R-:W-:Y:S01]  /*0c20*/  LEA.HI R11, R11, R6, RZ, 0x3 ;  /* 0x000000060b0b7211 */ /* 0x000fe200078f18ff */
[----:B------:R-:W-:Y:S01]  /*0c30*/  IMAD.IADD R4, R195, 0x1, -R4 ;  /* 0x00000001c3047824 */ /* 0x000fe200078e0a04 */
[----:B------:R-:W-:-:S02]  /*0c40*/  LOP3.LUT R2, R0, 0xfffffff8, RZ, 0xc0, !PT ;  /* 0xfffffff800027812 */ /* 0x000fc400078ec0ff */
[----:B------:R-:W-:Y:S02]  /*0c50*/  LOP3.LUT R11, R11, 0xfffffff8, RZ, 0xc0, !PT ;  /* 0xfffffff80b0b7812 */ /* 0x000fe400078ec0ff */
        /* <DEDUP_REMOVED lines=16> */
[----:B------:R-:W-:Y:S01]  /*0d60*/  IMAD R191, R3, 0x40, R8 ;  /* 0x0000004003bf7824 */ /* 0x000fe200078e0208 */
[----:B------:R-:W-:Y:S01]  /*0d70*/  SHF.R.S32.HI R193, RZ, 0x1f, R22 ;  /* 0x0000001fffc17819 */ /* 0x000fe20000011416 */
[----:B------:R-:W-:-:S02]  /*0d80*/  IMAD.IADD R17, R189, 0x1, -R2 ;  /* 0x00000001bd117824 */ /* 0x000fc400078e0a02 */
[----:B------:R-:W-:-:S07]  /*0d90*/  IMAD R18, R18, 0x8, R191 ;  /* 0x0000000812127824 */ /* 0x000fce00078e02bf */
.L_x_1044:
[----:B------:R-:W-:Y:S01]  /*0da0*/  ULDC UR5, c[0x0][0xc60] ;  /* 0x0003180000057ab9 */ /* 0x000fe20000000800 */
[----:B------:R-:W-:Y:S01]  /*0db0*/  UMOV UR9, UR4 ;  /* 0x0000000400097c82 */ /* 0x000fe20008000000 */
[----:B------:R-:W-:-:S11]  /*0dc0*/  UISETP.NE.AND UP0, UPT, UR5, 0x1, UPT ;  /* 0x000000010500788c */ /* 0x000fd6000bf05270 */
[----:B------:R-:W-:Y:S01]  /*0dd0*/  @UP0 ULDC UR6, c[0x0][0xc64] ;  /* 0x0003190000060ab9 */ /* 0x000fe20000000800 */
[----:B------:R-:W-:Y:S01]  /*0de0*/  @UP0 ULDC UR8, c[0x0][0xc68] ;  /* 0x00031a0000080ab9 */ /* 0x000fe20000000800 */
[----:B------:R-:W-:-:S04]  /*0df0*/  UIMAD.WIDE.U32 UR6, UR4, UR6, URZ ;  /* 0x00000006040672a5 */ /* 0x000fc8000f8e003f */
[----:B------:R-:W-:-:S03]  /*0e00*/  @UP0 USHF.R.U32.HI UR9, URZ, UR8, UR7 ;  /* 0x000000083f090299 */ /* 0x000fc60008011607 */
[----:B------:R-:W-:Y:S02]  /*0e10*/  ULDC UR6, c[0x0][0xc78] ;  /* 0x00031e0000067ab9 */ /* 0x000fe40000000800 */
[----:B------:R-:W-:Y:S02]  /*0e20*/  UISETP.GE.AND UP0, UPT, UR9, UR6, UPT ;  /* 0x000000060900728c */ /* 0x000fe4000bf06270 */
[----:B------:R-:W-:-:S04]  /*0e30*/  UIADD3 UR6, -UR9, URZ, URZ ;  /* 0x0000003f09067290 */ /* 0x000fc8000fffe13f */
[----:B------:R-:W-:Y:S01]  /*0e40*/  PLOP3.LUT P0, PT, PT, PT, UP0, 0x80, 0x0 ;  /* 0x000000000000781c */ /* 0x000fe20003f0f008 */
[----:B------:R-:W-:-:S12]  /*0e50*/  UIMAD UR7, UR5, UR6, UR4 ;  /* 0x00000006050772a4 */ /* 0x000fd8000f8e0204 */
[----:B012345:R-:W-:Y:S05]  /*0e60*/  @!P0 BRA `(.L_x_944) ;  /* 0x0000000000208947 */ /* 0x03ffea0003800000 */
[----:B------:R-:W-:Y:S01]  /*0e70*/  ULDC UR6, c[0x0][0xc6c] ;  /* 0x00031b0000067ab9 */ /* 0x000fe20000000800 */
[----:B------:R-:W-:Y:S01]  /*0e80*/  UMOV UR8, UR7 ;  /* 0x0000000700087c82 */ /* 0x000fe20008000000 */
[----:B------:R-:W-:-:S11]  /*0e90*/  UISETP.NE.AND UP0, UPT, UR6, 0x1, UPT ;  /* 0x000000010600788c */ /* 0x000fd6000bf05270 */
[----:B------:R-:W-:Y:S02]  /*0ea0*/  @UP0 ULDC.64 UR10, c[0x0][0xc70] ;  /* 0x00031c00000a0ab9 */ /* 0x000fe40000000a00 */
[----:B------:R-:W-:-:S04]  /*0eb0*/  UIMAD.WIDE.U32 UR4, UR7, UR10, URZ ;  /* 0x0000000a070472a5 */ /* 0x000fc8000f8e003f */
[----:B------:R-:W-:-:S04]  /*0ec0*/  @UP0 USHF.R.U32.HI UR8, URZ, UR11, UR5 ;  /* 0x0000000b3f080299 */ /* 0x000fc80008011605 */
[----:B------:R-:W-:Y:S01]  /*0ed0*/  UIMAD UR4, UR8, UR6, URZ ;  /* 0x00000006080472a4 */ /* 0x000fe2000f8e023f */
[----:B------:R-:W-:Y:S11]  /*0ee0*/  BRA `(.L_x_945) ;  /* 0x00000000001c7947 */ /* 0x000ff60003800000 */
.L_x_944:
[----:B------:R-:W-:Y:S01]  /*0ef0*/  ULDC UR6, c[0x0][0xc54] ;  /* 0x0003150000067ab9 */ /* 0x000fe20000000800 */
[----:B------:R-:W-:Y:S01]  /*0f00*/  UMOV UR8, UR7 ;  /* 0x0000000700087c82 */ /* 0x000fe20008000000 */
[----:B------:R-:W-:-:S11]  /*0f10*/  UISETP.NE.AND UP0, UPT, UR6, 0x1, UPT ;  /* 0x000000010600788c */ /* 0x000fd6000bf05270 */
[----:B------:R-:W-:Y:S02]  /*0f20*/  @UP0 ULDC.64 UR10, c[0x0][0xc58] ;  /* 0x00031600000a0ab9 */ /* 0x000fe40000000a00 */
[----:B------:R-:W-:-:S04]  /*0f30*/  UIMAD.WIDE.U32 UR4, UR7, UR10, URZ ;  /* 0x0000000a070472a5 */ /* 0x000fc8000f8e003f */
[----:B------:R-:W-:-:S04]  /*0f40*/  @UP0 USHF.R.U32.HI UR8, URZ, UR11, UR5 ;  /* 0x0000000b3f080299 */ /* 0x000fc80008011605 */
[----:B------:R-:W-:-:S12]  /*0f50*/  UIMAD UR4, UR8, UR6, URZ ;  /* 0x00000006080472a4 */ /* 0x000fd8000f8e023f */
.L_x_945:
[----:B------:R-:W-:Y:S01]  /*0f60*/  ULDC UR42, c[0x0][0xc48] ;  /* 0x00031200002a7ab9 */ /* 0x000fe20000000800 */
[----:B------:R-:W-:Y:S01]  /*0f70*/  UIADD3 UR6, UR7, -UR4, URZ ;  /* 0x8000000407067290 */ /* 0x000fe2000fffe03f */
[----:B------:R-:W-:Y:S01]  /*0f80*/  IMAD.MOV.U32 R7, RZ, RZ, 0x3f800000 ;  /* 0x3f800000ff077424 */ /* 0x000fe200078e00ff */
[----:B------:R-:W-:Y:S01]  /*0f90*/  UISETP.NE.AND UP2, UPT, UR42, 0x1, UPT ;  /* 0x000000012a00788c */ /* 0x000fe2000bf45270 */
[----:B------:R-:W-:Y:S01]  /*0fa0*/  IMAD.MOV.U32 R0, RZ, RZ, 0x3f800000 ;  /* 0x3f800000ff007424 */ /* 0x000fe200078e00ff */
[----:B------:R-:W-:Y:S01]  /*0fb0*/  ULDC.64 UR4, c[0x0][0x990] ;  /* 0x0002640000047ab9 */ /* 0x000fe20000000a00 */
[----:B------:R-:W-:Y:S01]  /*0fc0*/  ULDC UR18, c[0x0][0xc54] ;  /* 0x0003150000127ab9 */ /* 0x000fe20000000800 */
[----:B------:R-:W-:Y:S01]  /*0fd0*/  UISETP.NE.U32.AND UP0, UPT, UR4, URZ, UPT ;  /* 0x0000003f0400728c */ /* 0x000fe2000bf05070 */
[----:B------:R-:W0:Y:S01]  /*0fe0*/  LDC R6, c[0x0][0x448] ;  /* 0x00011200ff067b82 */ /* 0x000e220000000800 */
[----:B------:R-:W-:Y:S02]  /*0ff0*/  UIMAD UR18, UR9, UR18, UR6 ;  /* 0x00000012091272a4 */ /* 0x000fe4000f8e0206 */
[----:B------:R-:W-:Y:S01]  /*1000*/  UISETP.NE.AND.EX UP0, UPT, UR5, URZ, UPT, UP0 ;  /* 0x0000003f0500728c */ /* 0x000fe2000bf05300 */
[----:B------:R-:W-:-:S02]  /*1010*/  ULDC.64 UR6, c[0x0][0x998] ;  /* 0x0002660000067ab9 */ /* 0x000fc40000000a00 */
[----:B------:R-:W-:Y:S01]  /*1020*/  @UP2 ULDC UR10, c[0x0][0xc4c] ;  /* 0x00031300000a2ab9 */ /* 0x000fe20000000800 */
[----:B------:R-:W-:Y:S01]  /*1030*/  UISETP.NE.U32.AND UP1, UPT, UR6, URZ, UPT ;  /* 0x0000003f0600728c */ /* 0x000fe2000bf25070 */
[----:B------:R-:W1:Y:S01]  /*1040*/  LDC.64 R12, c[0x0][0x9e0] ;  /* 0x00027800ff0c7b82 */ /* 0x000e620000000a00 */
[----:B------:R-:W-:Y:S01]  /*1050*/  UIMAD.WIDE.U32 UR10, UR18, UR10, URZ ;  /* 0x0000000a120a72a5 */ /* 0x000fe2000f8e003f */
[----:B------:R-:W-:Y:S01]  /*1060*/  PLOP3.LUT P0, PT, PT, PT, UP0, 0x80, 0x0 ;  /* 0x000000000000781c */ /* 0x000fe20003f0f008 */
[----:B------:R-:W-:Y:S01]  /*1070*/  @UP2 ULDC UR9, c[0x0][0xc50] ;  /* 0x0003140000092ab9 */ /* 0x000fe20000000800 */
[----:B------:R-:W-:Y:S01]  /*1080*/  UISETP.NE.AND.EX UP1, UPT, UR7, URZ, UPT, UP1 ;  /* 0x0000003f0700728c */ /* 0x000fe2000bf25310 */
[----:B------:R-:W-:Y:S01]  /*1090*/  UMOV UR44, UR18 ;  /* 0x00000012002c7c82 */ /* 0x000fe20008000000 */
[----:B------:R-:W-:Y:S02]  /*10a0*/  @UP2 USHF.R.U32.HI UR44, URZ, UR9, UR11 ;  /* 0x000000093f2c2299 */ /* 0x000fe4000801160b */
[----:B------:R-:W2:Y:S01]  /*10b0*/  LDC R104, c[0x0][0x288] ;  /* 0x0000a200ff687b82 */ /* 0x000ea20000000800 */
[----:B------:R-:W-:Y:S01]  /*10c0*/  @UP0 ULDC.64 UR10, c[0x0][0x9a8] ;  /* 0x00026a00000a0ab9 */ /* 0x000fe20000000a00 */
[----:B------:R-:W-:Y:S01]  /*10d0*/  @UP0 USHF.R.S32.HI UR9, URZ, 0x1f, UR44 ;  /* 0x0000001f3f090899 */ /* 0x000fe2000801142c */
[----:B------:R-:W-:Y:S01]  /*10e0*/  PLOP3.LUT P1, PT, PT, PT, UP1, 0x80, 0x0 ;  /* 0x000000000000781c */ /* 0x000fe20003f2f018 */
[----:B------:R-:W-:-:S02]  /*10f0*/  @UP0 UIMAD.WIDE.U32 UR12, UR44, UR10, URZ ;  /* 0x0000000a2c0c02a5 */ /* 0x000fc4000f8e003f */
[----:B------:R-:W-:Y:S02]  /*1100*/  @UP0 UIMAD UR9, UR9, UR10, URZ ;  /* 0x0000000a090902a4 */ /* 0x000fe4000f8e023f */
[----:B------:R-:W3:Y:S01]  /*1110*/  LDC R9, c[0x0][0x2f0] ;  /* 0x0000bc00ff097b82 */ /* 0x000ee20000000800 */
[----:B------:R-:W-:Y:S02]  /*1120*/  @UP1 USHF.R.S32.HI UR10, URZ, 0x1f, UR44 ;  /* 0x0000001f3f0a1899 */ /* 0x000fe4000801142c */
[----:B------:R-:W-:Y:S01]  /*1130*/  UIADD3 UR15, -UR44, URZ, URZ ;  /* 0x0000003f2c0f7290 */ /* 0x000fe2000fffe13f */
[----:B------:R-:W-:Y:S01]  /*1140*/  @UP1 ULDC.64 UR16, c[0x0][0x9b8] ;  /* 0x00026e0000101ab9 */ /* 0x000fe20000000a00 */
[----:B------:R-:W-:Y:S02]  /*1150*/  @UP0 UIMAD UR14, UR44, UR11, UR9 ;  /* 0x0000000b2c0e02a4 */ /* 0x000fe4000f8e0209 */
[----:B------:R-:W-:Y:S02]  /*1160*/  @UP1 UIMAD UR9, UR10, UR16, URZ ;  /* 0x000000100a0912a4 */ /* 0x000fe4000f8e023f */
[----:B------:R-:W-:-:S02]  /*1170*/  UIMAD UR42, UR42, UR15, UR18 ;  /* 0x0000000f2a2a72a4 */ /* 0x000fc4000f8e0212 */
[----:B------:R-:W-:Y:S02]  /*1180*/  @UP1 UIMAD UR15, UR44, UR17, UR9 ;  /* 0x000000112c0f12a4 */ /* 0x000fe4000f8e0209 */
[----:B------:R-:W-:Y:S02]  /*1190*/  @UP0 USHF.R.S32.HI UR9, URZ, 0x1f, UR42 ;  /* 0x0000001f3f090899 */ /* 0x000fe4000801142a */
[----:B------:R-:W-:Y:S02]  /*11a0*/  @UP1 UIMAD.WIDE.U32 UR10, UR44, UR16, URZ ;  /* 0x000000102c0a12a5 */ /* 0x000fe4000f8e003f */
[----:B------:R-:W-:Y:S01]  /*11b0*/  @UP1 USHF.R.S32.HI UR20, URZ, 0x1f, UR42 ;  /* 0x0000001f3f141899 */ /* 0x000fe2000801142a */
[----:B------:R-:W-:Y:S01]  /*11c0*/  @UP0 ULDC.64 UR16, c[0x0][0x9b0] ;  /* 0x00026c0000100ab9 */ /* 0x000fe20000000a00 */
[----:B------:R-:W-:Y:S01]  /*11d0*/  @UP1 ULDC.64 UR18, c[0x0][0x9c0] ;  /* 0x0002700000121ab9 */ /* 0x000fe20000000a00 */
[----:B------:R-:W-:Y:S02]  /*11e0*/  @UP0 UIADD3 UR13, UR13, UR14, URZ ;  /* 0x0000000e0d0d0290 */ /* 0x000fe4000fffe03f */
[----:B------:R-:W-:-:S02]  /*11f0*/  @UP0 UIMAD UR9, UR9, UR16, URZ ;  /* 0x00000010090902a4 */ /* 0x000fc4000f8e023f */
[----:B------:R-:W-:Y:S02]  /*1200*/  @UP1 UIADD3 UR11, UR11, UR15, URZ ;  /* 0x0000000f0b0b1290 */ /* 0x000fe4000fffe03f */
[----:B------:R-:W-:Y:S02]  /*1210*/  @UP1 UIMAD UR14, UR20, UR18, URZ ;  /* 0x00000012140e12a4 */ /* 0x000fe4000f8e023f */
        /* <DEDUP_REMOVED lines=9> */
[----:B------:R-:W-:Y:S01]  /*12b0*/  IMAD.U32 R2, RZ, RZ, UR4 ;  /* 0x00000004ff027e24 */ /* 0x000fe2000f8e00ff */
[----:B------:R-:W-:-:S02]  /*12c0*/  @UP1 ULEA.HI.X UR7, UR10, UR7, UR9, 0x2, UP3 ;  /* 0x000000070a071291 */ /* 0x000fc400098f1409 */
[----:B------:R-:W-:Y:S01]  /*12d0*/  IMAD.U32 R4, RZ, RZ, UR6 ;  /* 0x00000006ff047e24 */ /* 0x000fe2000f8e00ff */
[----:B------:R-:W-:Y:S01]  /*12e0*/  ULOP3.LUT UR8, UR8, 0x1ffffff, URZ, 0x3c, !UPT ;  /* 0x01ffffff08087892 */ /* 0x000fe2000f8e3c3f */
[----:B------:R-:W-:Y:S01]  /*12f0*/  IMAD.U32 R3, RZ, RZ, UR5 ;  /* 0x00000005ff037e24 */ /* 0x000fe2000f8e00ff */
[----:B------:R-:W-:Y:S01]  /*1300*/  ULDC UR4, c[0x0][0xc3c] ;  /* 0x00030f0000047ab9 */ /* 0x000fe20000000800 */
[----:B------:R-:W-:Y:S01]  /*1310*/  IMAD.U32 R5, RZ, RZ, UR7 ;  /* 0x00000007ff057e24 */ /* 0x000fe2000f8e00ff */
[----:B------:R-:W-:Y:S02]  /*1320*/  ULDC UR5, c[0x0][0x988] ;  /* 0x0002620000057ab9 */ /* 0x000fe40000000800 */
[----:B------:R-:W4:Y:S01]  /*1330*/  @P0 LDG.E R7, desc[UR50][R2.64] ;  /* 0x0000003202070981 */ /* 0x000f22000c1e1900 */
[----:B------:R-:W-:Y:S01]  /*1340*/  UIADD3 UR4, UR8, UR4, URZ ;  /* 0x0000000408047290 */ /* 0x000fe2000fffe03f */
[----:B------:R-:W-:Y:S02]  /*1350*/  ULDC.64 UR6, c[0x0][0x418] ;  /* 0x0001060000067ab9 */ /* 0x000fe40000000a00 */
[----:B------:R2:W4:Y:S01]  /*1360*/  @P1 LDG.E R0, desc[UR50][R4.64] ;  /* 0x0000003204001981 */ /* 0x000522000c1e1900 */
[----:B0-----:R-:W-:Y:S01]  /*1370*/  ISETP.NE.AND P1, PT, R6, 0x1, PT ;  /* 0x000000010600780c */ /* 0x001fe20003f25270 */
[----:B------:R-:W-:Y:S01]  /*1380*/  USHF.L.U32 UR36, UR4, 0x7, URZ ;  /* 0x0000000704247899 */ /* 0x000fe2000800063f */
[----:B------:R-:W0:Y:S01]  /*1390*/  LDC R6, c[0x0][0x424] ;  /* 0x00010900ff067b82 */ /* 0x000e220000000800 */
[----:B------:R-:W-:-:S02]  /*13a0*/  ISETP.NE.U32.AND P0, PT, RZ, UR6, PT ;  /* 0x00000006ff007c0c */ /* 0x000fc4000bf05070 */
[----:B------:R-:W-:Y:S01]  /*13b0*/  UIADD3 UR4, UR36, 0x7f, URZ ;  /* 0x0000007f24047890 */ /* 0x000fe2000fffe03f */
[----:B-1----:R-:W-:Y:S02]  /*13c0*/  ISETP.GE.AND P2, PT, R13, 0x1, PT ;  /* 0x000000010d00780c */ /* 0x002fe40003f46270 */
[----:B------:R-:W-:Y:S02]  /*13d0*/  ISETP.NE.AND.EX P0, PT, RZ, UR7, PT, P0 ;  /* 0x00000007ff007c0c */ /* 0x000fe4000bf05300 */
[----:B--2---:R-:W-:Y:S01]  /*13e0*/  IADD3 R5, -R104, 0x1, RZ ;  /* 0x0000000168057810 */ /* 0x004fe20007ffe1ff */
[----:B------:R-:W-:Y:S02]  /*13f0*/  IMAD.U32 R2, RZ, RZ, UR4 ;  /* 0x00000004ff027e24 */ /* 0x000fe4000f8e00ff */
[----:B------:R-:W1:Y:S08]  /*1400*/  @P1 LDC R8, c[0x0][0x44c] ;  /* 0x00011300ff081b82 */ /* 0x000e700000000800 */
[----:B------:R-:W2:Y:S01]  /*1410*/  @P1 LDC R10, c[0x0][0x450] ;  /* 0x00011400ff0a1b82 */ /* 0x000ea20000000800 */
[----:B-1----:R-:W-:-:S05]  /*1420*/  @P1 IMAD.HI.U32 R3, R8, UR4, RZ ;  /* 0x0000000408031c27 */ /* 0x002fca000f8e00ff */
[----:B--2---:R-:W-:Y:S01]  /*1430*/  @P1 SHF.R.U32.HI R2, RZ, R10, R3 ;  /* 0x0000000aff021219 */ /* 0x004fe20000011603 */
[----:B----4-:R-:W-:-:S04]  /*1440*/  FMUL.FTZ R0, R7, R0 ;  /* 0x0000000007007220 */ /* 0x010fc80000410000 */
[----:B------:R-:W-:Y:S01]  /*1450*/  FMUL.FTZ R4, R0, UR5 ;  /* 0x0000000500047c20 */ /* 0x000fe20008410000 */
[----:B0-----:R-:W-:-:S04]  /*1460*/  SEL R0, R6, 0x1, P0 ;  /* 0x0000000106007807 */ /* 0x001fc80000000000 */
[----:B------:R-:W-:Y:S01]  /*1470*/  R2UR UR37, R4 ;  /* 0x00000000042572ca */ /* 0x000fe200000e0000 */
[CC--:B---3--:R-:W-:Y:S02]  /*1480*/  IMAD R5, R0.reuse, R9.reuse, R5 ;  /* 0x0000000900057224 */ /* 0x0c8fe400078e0205 */
[----:B------:R-:W-:Y:S02]  /*1490*/  IMAD R16, R0, R9, RZ ;  /* 0x0000000900107224 */ /* 0x000fe400078e02ff */
[----:B------:R-:W-:-:S04]  /*14a0*/  IMAD.IADD R7, R5, 0x1, R2 ;  /* 0x0000000105077824 */ /* 0x000fc800078e0202 */
[----:B------:R-:W-:Y:S01]  /*14b0*/  IMAD.IADD R2, R7, 0x1, R12 ;  /* 0x0000000107027824 */ /* 0x000fe200078e020c */
[----:B------:R-:W-:Y:S06]  /*14c0*/  @!P2 BRA `(.L_x_946) ;  /* 0x000000000040a947 */ /* 0x000fec0003800000 */
[C---:B------:R-:W-:Y:S01]  /*14d0*/  ISETP.GT.AND P0, PT, R7.reuse, RZ, PT ;  /* 0x000000ff0700720c */ /* 0x040fe20003f04270 */
[----:B------:R-:W-:-:S12]  /*14e0*/  VIADD R3, R7, 0xffffffff ;  /* 0xffffffff07037836 */ /* 0x000fd80000000000 */
[----:B------:R-:W-:Y:S05]  /*14f0*/  @P0 BRA `(.L_x_947) ;  /* 0x00000000001c0947 */ /* 0x000fea0003800000 */
[----:B------:R-:W-:Y:S01]  /*1500*/  ISETP.NE.AND P0, PT, R13, 0x1, PT ;  /* 0x000000010d00780c */ /* 0x000fe20003f05270 */
[----:B------:R-:W-:-:S12]  /*1510*/  IMAD.MOV R3, RZ, RZ, -R7 ;  /* 0x000000ffff037224 */ /* 0x000fd800078e0a07 */
[----:B------:R-:W0:Y:S02]  /*1520*/  @P0 LDC.64 R4, c[0x0][0x9e8] ;  /* 0x00027a00ff040b82 */ /* 0x000e240000000a00 */
[----:B0-----:R-:W-:-:S05]  /*1530*/  @P0 IMAD.HI.U32 R4, R3, R4, RZ ;  /* 0x0000000403040227 */ /* 0x001fca00078e00ff */
[----:B------:R-:W-:-:S04]  /*1540*/  @P0 SHF.R.U32.HI R3, RZ, R5, R4 ;  /* 0x00000005ff030219 */ /* 0x000fc80000011604 */
[----:B------:R-:W-:Y:S01]  /*1550*/  LOP3.LUT R3, RZ, R3, RZ, 0x33, !PT ;  /* 0x00000003ff037212 */ /* 0x000fe200078e33ff */
[----:B------:R-:W-:Y:S06]  /*1560*/  BRA `(.L_x_948) ;  /* 0x0000000000107947 */ /* 0x000fec0003800000 */
.L_x_947:
[----:B------:R-:W-:-:S13]  /*1570*/  ISETP.NE.AND P0, PT, R13, 0x1, PT ;  /* 0x000000010d00780c */ /* 0x000fda0003f05270 */
[----:B------:R-:W0:Y:S02]  /*1580*/  @P0 LDC.64 R4, c[0x0][0x9e8] ;  /* 0x00027a00ff040b82 */ /* 0x000e240000000a00 */
[----:B0-----:R-:W-:-:S05]  /*1590*/  @P0 IMAD.HI.U32 R4, R3, R4, RZ ;  /* 0x0000000403040227 */ /* 0x001fca00078e00ff */
[----:B------:R-:W-:-:S07]  /*15a0*/  @P0 SHF.R.U32.HI R3, RZ, R5, R4 ;  /* 0x00000005ff030219 */ /* 0x000fce0000011604 */
.L_x_948:
[----:B------:R-:W-:-:S05]  /*15b0*/  IMAD R3, R3, R13, R13 ;  /* 0x0000000d03037224 */ /* 0x000fca00078e020d */
[----:B------:R-:W-:-:S07]  /*15c0*/  VIMNMX R2, R2, R3, PT ;  /* 0x0000000302027248 */ /* 0x000fce0003fe0100 */
.L_x_946:
[----:B------:R-:W0:Y:S01]  /*15d0*/  @P1 LDC R4, c[0x0][0x44c] ;  /* 0x00011300ff041b82 */ /* 0x000e220000000800 */
[----:B------:R-:W-:Y:S01]  /*15e0*/  IMAD.U32 R3, RZ, RZ, UR36 ;  /* 0x00000024ff037e24 */ /* 0x000fe2000f8e00ff */
[----:B------:R-:W-:Y:S01]  /*15f0*/  ULDC UR4, c[0x0][0x9dc] ;  /* 0x0002770000047ab9 */ /* 0x000fe20000000800 */
[-C--:B------:R-:W-:Y:S02]  /*1600*/  IMAD R104, R0, R9.reuse, -R104 ;  /* 0x0000000900687224 */ /* 0x080fe400078e0a68 */
[----:B------:R-:W-:Y:S02]  /*1610*/  VIADD R2, R2, 0x9f ;  /* 0x0000009f02027836 */ /* 0x000fe40000000000 */
[----:B------:R-:W-:Y:S01]  /*1620*/  IMAD R0, R0, R9, 0x9f ;  /* 0x0000009f00007424 */ /* 0x000fe200078e0209 */
[----:B------:R-:W1:Y:S01]  /*1630*/  @P1 LDC R5, c[0x0][0x450] ;  /* 0x00011400ff051b82 */ /* 0x000e620000000800 */
[----:B------:R-:W-:-:S04]  /*1640*/  IMAD.HI R2, R2, 0x66666667, RZ ;  /* 0x6666666702027827 */ /* 0x000fc800078e02ff */
[----:B------:R-:W-:-:S04]  /*1650*/  IMAD.HI R0, R0, 0x66666667, RZ ;  /* 0x6666666700007827 */ /* 0x000fc800078e02ff */
[----:B0-----:R-:W-:-:S05]  /*1660*/  @P1 IMAD.HI.U32 R4, R4, UR36, RZ ;  /* 0x0000002404041c27 */ /* 0x001fca000f8e00ff */
[----:B-1----:R-:W-:Y:S02]  /*1670*/  @P1 SHF.R.U32.HI R3, RZ, R5, R4 ;  /* 0x00000005ff031219 */ /* 0x002fe40000011604 */
[----:B------:R-:W-:-:S03]  /*1680*/  SHF.R.U32.HI R5, RZ, 0x1f, R2 ;  /* 0x0000001fff057819 */ /* 0x000fc60000011602 */
[----:B------:R-:W-:Y:S01]  /*1690*/  IMAD.IADD R4, R104, 0x1, R3 ;  /* 0x0000000168047824 */ /* 0x000fe200078e0203 */
[----:B------:R-:W-:Y:S02]  /*16a0*/  SHF.R.U32.HI R3, RZ, 0x1f, R0 ;  /* 0x0000001fff037819 */ /* 0x000fe40000011600 */
[----:B------:R-:W-:Y:S01]  /*16b0*/  LEA.HI.SX32 R2, R2, R5, 0x1a ;  /* 0x0000000502027211 */ /* 0x000fe200078fd2ff */
[----:B------:R-:W-:Y:S01]  /*16c0*/  VIADD R6, R4, -UR4 ;  /* 0x8000000404067c36 */ /* 0x000fe20008000000 */
[----:B------:R-:W-:-:S04]  /*16d0*/  LEA.HI.SX32 R3, R0, R3, 0x1a ;  /* 0x0000000300037211 */ /* 0x000fc800078fd2ff */
[----:B------:R-:W-:Y:S02]  /*16e0*/  R2UR UR4, R6 ;  /* 0x00000000060472ca */ /* 0x000fe400000e0000 */
[----:B------:R-:W-:Y:S01]  /*16f0*/  VIMNMX R105, R3, R2, PT ;  /* 0x0000000203697248 */ /* 0x000fe20003fe0100 */
[----:B------:R-:W-:-:S12]  /*1700*/  @!P2 BRA `(.L_x_949) ;  /* 0x000000000044a947 */ /* 0x000fd80003800000 */
[----:B------:R-:W-:-:S13]  /*1710*/  ISETP.GT.AND P0, PT, R4, -0x1, PT ;  /* 0xffffffff0400780c */ /* 0x000fda0003f04270 */
[----:B------:R-:W-:Y:S05]  /*1720*/  @P0 BRA `(.L_x_950) ;  /* 0x00000000001c0947 */ /* 0x000fea0003800000 */
[----:B------:R-:W-:Y:S02]  /*1730*/  ISETP.NE.AND P0, PT, R13, 0x1, PT ;  /* 0x000000010d00780c */ /* 0x000fe40003f05270 */
[----:B------:R-:W-:-:S11]  /*1740*/  LOP3.LUT R3, RZ, R4, RZ, 0x33, !PT ;  /* 0x00000004ff037212 */ /* 0x000fd600078e33ff */
[----:B------:R-:W0:Y:S02]  /*1750*/  @P0 LDC.64 R6, c[0x0][0x9e8] ;  /* 0x00027a00ff060b82 */ /* 0x000e240000000a00 */
[----:B0-----:R-:W-:-:S05]  /*1760*/  @P0 IMAD.HI.U32 R0, R3, R6, RZ ;  /* 0x0000000603000227 */ /* 0x001fca00078e00ff */
[----:B------:R-:W-:-:S04]  /*1770*/  @P0 SHF.R.U32.HI R3, RZ, R7, R0 ;  /* 0x00000007ff030219 */ /* 0x000fc80000011600 */
[----:B------:R-:W-:Y:S01]  /*1780*/  LOP3.LUT R4, RZ, R3, RZ, 0x33, !PT ;  /* 0x00000003ff047212 */ /* 0x000fe200078e33ff */
[----:B------:R-:W-:Y:S06]  /*1790*/  BRA `(.L_x_951) ;  /* 0x0000000000107947 */ /* 0x000fec0003800000 */
.L_x_950:
[----:B------:R-:W-:-:S13]  /*17a0*/  ISETP.NE.AND P0, PT, R13, 0x1, PT ;  /* 0x000000010d00780c */ /* 0x000fda0003f05270 */
[----:B------:R-:W0:Y:S02]  /*17b0*/  @P0 LDC.64 R2, c[0x0][0x9e8] ;  /* 0x00027a00ff020b82 */ /* 0x000e240000000a00 */
[----:B0-----:R-:W-:-:S05]  /*17c0*/  @P0 IMAD.HI.U32 R0, R4, R2, RZ ;  /* 0x0000000204000227 */ /* 0x001fca00078e00ff */
[----:B------:R-:W-:-:S07]  /*17d0*/  @P0 SHF.R.U32.HI R4, RZ, R3, R0 ;  /* 0x00000003ff040219 */ /* 0x000fce0000011600 */
.L_x_951:
[----:B------:R-:W-:-:S05]  /*17e0*/  IMAD R4, R4, R13, RZ ;  /* 0x0000000d04047224 */ /* 0x000fca00078e02ff */
[----:B------:R-:W-:-:S13]  /*17f0*/  R2UR UR5, R4 ;  /* 0x00000000040572ca */ /* 0x000fda00000e0000 */
[----:B------:R-:W-:-:S04]  /*1800*/  UISETP.LT.AND UP0, UPT, UR4, UR5, UPT ;  /* 0x000000050400728c */ /* 0x000fc8000bf01270 */
[----:B------:R-:W-:-:S12]  /*1810*/  USEL UR4, UR4, UR5, !UP0 ;  /* 0x0000000504047287 */ /* 0x000fd8000c000000 */
.L_x_949:
[----:B------:R-:W-:Y:S01]  /*1820*/  UIMAD.WIDE UR4, UR4, 0x66666667, URZ ;  /* 0x66666667040478a5 */ /* 0x000fe2000f8e023f */
[----:B------:R-:W-:Y:S01]  /*1830*/  PLOP3.LUT P0, PT, PT, PT, PT, 0x80, 0x0 ;  /* 0x000000000000781c */ /* 0x000fe20003f0f070 */
[----:B------:R-:W-:Y:S01]  /*1840*/  IMAD.MOV.U32 R3, RZ, RZ, RZ ;  /* 0x000000ffff037224 */ /* 0x000fe200078e00ff */
[----:B------:R-:W-:Y:S01]  /*1850*/  CS2R R4, SRZ ;  /* 0x0000000000047805 */ /* 0x000fe2000001ff00 */
[----:B------:R-:W-:Y:S01]  /*1860*/  USHF.R.U32.HI UR4, URZ, 0x1f, UR5 ;  /* 0x0000001f3f047899 */ /* 0x000fe20008011605 */
[----:B------:R-:W-:Y:S02]  /*1870*/  CS2R R86, SRZ ;  /* 0x0000000000567805 */ /* 0x000fe4000001ff00 */
[----:B------:R-:W-:Y:S02]  /*1880*/  CS2R R8, SRZ ;  /* 0x0000000000087805 */ /* 0x000fe4000001ff00 */
[----:B------:R-:W-:Y:S01]  /*1890*/  CS2R R84, SRZ ;  /* 0x0000000000547805 */ /* 0x000fe2000001ff00 */
[----:B------:R-:W-:Y:S01]  /*18a0*/  ULEA.HI.SX32 UR4, UR5, UR4, 0x1a ;  /* 0x0000000405047291 */ /* 0x000fe2000f8fd23f */
[----:B------:R-:W-:-:S02]  /*18b0*/  CS2R R10, SRZ ;  /* 0x00000000000a7805 */ /* 0x000fc4000001ff00 */
[----:B------:R-:W-:Y:S02]  /*18c0*/  CS2R R78, SRZ ;  /* 0x00000000004e7805 */ /* 0x000fe4000001ff00 */
[----:B------:R-:W-:Y:S01]  /*18d0*/  CS2R R12, SRZ ;  /* 0x00000000000c7805 */ /* 0x000fe2000001ff00 */
[----:B------:R-:W-:Y:S01]  /*18e0*/  UISETP.LT.AND UP0, UPT, URZ, UR4, UPT ;  /* 0x000000043f00728c */ /* 0x000fe2000bf01270 */
[----:B------:R-:W-:Y:S02]  /*18f0*/  CS2R R76, SRZ ;  /* 0x00000000004c7805 */ /* 0x000fe4000001ff00 */
[----:B------:R-:W-:Y:S02]  /*1900*/  CS2R R14, SRZ ;  /* 0x00000000000e7805 */ /* 0x000fe4000001ff00 */
[----:B------:R-:W-:Y:S01]  /*1910*/  CS2R R70, SRZ ;  /* 0x0000000000467805 */ /* 0x000fe2000001ff00 */
[----:B------:R-:W-:Y:S01]  /*1920*/  USEL UR39, URZ, UR4, !UP0 ;  /* 0x000000043f277287 */ /* 0x000fe2000c000000 */
[----:B------:R-:W-:-:S02]  /*1930*/  CS2R R20, SRZ ;  /* 0x0000000000147805 */ /* 0x000fc4000001ff00 */
[----:B------:R-:W-:Y:S02]  /*1940*/  CS2R R68, SRZ ;  /* 0x0000000000447805 */ /* 0x000fe4000001ff00 */
[----:B------:R-:W-:Y:S02]  /*1950*/  CS2R R24, SRZ ;  /* 0x0000000000187805 */ /* 0x000fe4000001ff00 */
[----:B------:R-:W-:Y:S02]  /*1960*/  CS2R R62, SRZ ;  /* 0x00000000003e7805 */ /* 0x000fe4000001ff00 */
[----:B------:R-:W-:Y:S02]  /*1970*/  CS2R R26, SRZ ;  /* 0x00000000001a7805 */ /* 0x000fe4000001ff00 */
[----:B------:R-:W-:Y:S02]  /*1980*/  ISETP.GT.AND P1, PT, R105, UR39, PT ;  /* 0x0000002769007c0c */ /* 0x000fe4000bf24270 */
[----:B------:R-:W-:-:S02]  /*1990*/  CS2R R60, SRZ ;  /* 0x00000000003c7805 */ /* 0x000fc4000001ff00 */
[----:B------:R-:W-:Y:S02]  /*19a0*/  CS2R R28, SRZ ;  /* 0x00000000001c7805 */ /* 0x000fe4000001ff00 */
[----:B------:R-:W-:Y:S02]  /*19b0*/  CS2R R54, SRZ ;  /* 0x0000000000367805 */ /* 0x000fe4000001ff00 */
[----:B------:R-:W-:Y:S02]  /*19c0*/  CS2R R30, SRZ ;  /* 0x00000000001e7805 */ /* 0x000fe4000001ff00 */
[----:B------:R-:W-:Y:S02]  /*19d0*/  CS2R R52, SRZ ;  /* 0x0000000000347805 */ /* 0x000fe4000001ff00 */
[----:B------:R-:W-:Y:S02]  /*19e0*/  CS2R R32, SRZ ;  /* 0x0000000000207805 */ /* 0x000fe4000001ff00 */
[----:B------:R-:W-:Y:S01]  /*19f0*/  CS2R R46, SRZ ;  /* 0x00000000002e7805 */ /* 0x000fe2000001ff00 */
[----:B------:R-:W-:Y:S01]  /*1a00*/  IMAD.MOV.U32 R34, RZ, RZ, RZ ;  /* 0x000000ffff227224 */ /* 0x000fe200078e00ff */
        /* <DEDUP_REMOVED lines=9> */
[----:B------:R-:W-:Y:S01]  /*1aa0*/  CS2R R94, SRZ ;  /* 0x00000000005e7805 */ /* 0x000fe2000001ff00 */
[----:B------:R-:W-:Y:S06]  /*1ab0*/  @!P1 BRA `(.L_x_952) ;  /* 0x0000010c00e89947 */ /* 0x000fec0003800000 */
        /* <DEDUP_REMOVED lines=31> */
.L_x_953:
[----:B------:R-:W-:Y:S01]  /*1cb0*/  ULEA.HI UR4, UR46, UR46, URZ, 0x1 ;  /* 0x0000002e2e047291 */ /* 0x000fe2000f8f083f */
[----:B------:R-:W-:-:S03]  /*1cc0*/  IMAD.U32 R2, RZ, RZ, UR47 ;  /* 0x0000002fff027e24 */ /* 0x000fc6000f8e00ff */
[----:B------:R-:W-:Y:S02]  /*1cd0*/  ULOP3.LUT UR4, UR4, 0xfffffffe, URZ, 0xc0, !UPT ;  /* 0xfffffffe04047892 */ /* 0x000fe4000f8ec03f */
[----:B------:R-:W-:Y:S02]  /*1ce0*/  ISETP.NE.AND P0, PT, R2, 0x3, PT ;  /* 0x000000030200780c */ /* 0x000fe40003f05270 */
[----:B------:R-:W-:-:S06]  /*1cf0*/  UIADD3 UR4, UR46, -UR4, URZ ;  /* 0x800000042e047290 */ /* 0x000fcc000fffe03f */
[----:B------:R-:W-:-:S05]  /*1d00*/  IMAD.U32 R0, RZ, RZ, UR4 ;  /* 0x00000004ff007e24 */ /* 0x000fca000f8e00ff */
[----:B------:R-:W-:-:S04]  /*1d10*/  SHF.L.U32 R0, R0, 0x1f, RZ ;  /* 0x0000001f00007819 */ /* 0x000fc800000006ff */
[----:B------:R-:W0:Y:S02]  /*1d20*/  SYNCS.PHASECHK.TRANS64.TRYWAIT P1, [UR41+0x29800], R0 ;  /* 0x02980000ff0075a7 */ /* 0x000e240008020169 */
[----:B0-----:R-:W-:Y:S05]  /*1d30*/  @!P1 BRA `(.L_x_954) ;  /* 0x0000017000f09947 */ /* 0x001fea0003800000 */
.L_x_1131:
[----:B------:R-:W-:Y:S05]  /*1d40*/  @!P0 BRA `(.L_x_955) ;  /* 0x0000000000048947 */ /* 0x000fea0003800000 */
[----:B------:R-:W-:Y:S01]  /*1d50*/  BPT.TRAP 0x1 ;  /* 0x000000040000795c */ /* 0x000fe20000300000 */
.L_x_955:
[----:B0-----:R-:W-:Y:S02]  /*1d60*/  IMAD.U32 R3, RZ, RZ, UR49 ;  /* 0x00000031ff037e24 */ /* 0x001fe4000f8e00ff */
[----:B------:R-:W-:-:S03]  /*1d70*/  IMAD.U32 R0, RZ, RZ, UR45 ;  /* 0x0000002dff007e24 */ /* 0x000fc6000f8e00ff */
[----:B------:R-:W-:Y:S02]  /*1d80*/  LEA R3, R3, UR41, 0x3 ;  /* 0x0000002903037c11 */ /* 0x000fe4000f8e18ff */
[----:B------:R-:W-:-:S04]  /*1d90*/  SHF.L.U32 R0, R0, 0x1f, RZ ;  /* 0x0000001f00007819 */ /* 0x000fc800000006ff */
[----:B------:R0:W1:Y:S01]  /*1da0*/  SYNCS.PHASECHK.TRANS64.TRYWAIT P1, [R3+URZ+0x29830], R0 ;  /* 0x02983000030075a7 */ /* 0x000062000802017f */
[----:B------:R-:W-:Y:S05]  /*1db0*/  @!P0 BRA `(.L_x_956) ;  /* 0x0000000000048947 */ /* 0x000fea0003800000 */
[----:B------:R-:W-:Y:S01]  /*1dc0*/  BPT.TRAP 0x1 ;  /* 0x000000040000795c */ /* 0x000fe20000300000 */
.L_x_956:
[----:B------:R-:W2:Y:S02]  /*1dd0*/  S2R R2, SR_TID.X ;  /* 0x0000000000027919 */ /* 0x000ea40000002100 */
[----:B--2---:R-:W-:Y:S01]  /*1de0*/  LOP3.LUT P2, RZ, R2, 0x7f, RZ, 0xc0, !PT ;  /* 0x0000007f02ff7812 */ /* 0x004fe2000784c0ff */
[----:B-1----:R-:W-:-:S12]  /*1df0*/  @P1 BRA `(.L_x_957) ;  /* 0x0000000000081947 */ /* 0x002fd80003800000 */
[----:B------:R-:W1:Y:S02]  /*1e00*/  SYNCS.PHASECHK.TRANS64.TRYWAIT P1, [R3+URZ+0x29830], R0 ;  /* 0x02983000030075a7 */ /* 0x000e64000802017f */
[----:B-1----:R-:W-:Y:S05]  /*1e10*/  @!P1 BRA `(.L_x_958) ;  /* 0x0000017000d09947 */ /* 0x002fea0003800000 */
.L_x_957:
[----:B------:R-:W-:Y:S05]  /*1e20*/  WARPSYNC.ALL ;  /* 0x0000000000007948 */ /* 0x000fea0003800000 */
[----:B------:R-:W-:Y:S01]  /*1e30*/  UIADD3 UR4, UR41, 0x1a400, URZ ;  /* 0x0001a40029047890 */ /* 0x000fe2000fffe03f */
[----:B------:R-:W-:Y:S01]  /*1e40*/  WARPGROUP.ARRIVE ;  /* 0x00000000000079c5 */ /* 0x000fe20000000000 */
[----:B------:R-:W-:-:S05]  /*1e50*/  ULOP3.LUT UR20, UR52, 0x10000, URZ, 0xfc, !UPT ;  /* 0x0001000034147892 */ /* 0x000fca000f8efc3f */
[----:B------:R-:W2:Y:S01]  /*1e60*/  S2R R5, SR_TID.X ;  /* 0x0000000000057919 */ /* 0x000ea20000002100 */
[----:B------:R-:W-:Y:S01]  /*1e70*/  USHF.R.U32.HI UR4, URZ, 0x4, UR4 ;  /* 0x000000043f047899 */ /* 0x000fe20008011604 */
[----:B01----:R-:W-:Y:S01]  /*1e80*/  VIADD R0, R18, UR36 ;  /* 0x0000002412007c36 */ /* 0x003fe20008000000 */
[----:B------:R-:W-:Y:S01]  /*1e90*/  UMOV UR25, 0x80000020 ;  /* 0x8000002000197882 */ /* 0x000fe20000000000 */
[----:B------:R-:W-:Y:S01]  /*1ea0*/  UMOV UR27, 0x80000020 ;  /* 0x80000020001b7882 */ /* 0x000fe20000000000 */
[----:B------:R-:W-:Y:S01]  /*1eb0*/  ULOP3.LUT UR4, UR4, 0x3fff, URZ, 0xc0, !UPT ;  /* 0x00003fff04047892 */ /* 0x000fe2000f8ec03f */
[----:B------:R-:W0:Y:S01]  /*1ec0*/  LDC R6, c[0x0][0x288] ;  /* 0x0000a200ff067b82 */ /* 0x000e220000000800 */
[----:B------:R-:W-:Y:S01]  /*1ed0*/  UMOV UR24, UR20 ;  /* 0x0000001400187c82 */ /* 0x000fe20008000000 */
[----:B------:R-:W-:Y:S01]  /*1ee0*/  UMOV UR7, 0x80000020 ;  /* 0x8000002000077882 */ /* 0x000fe20000000000 */
[----:B------:R-:W-:Y:S01]  /*1ef0*/  ULOP3.LUT UR48, UR4, 0x10000, URZ, 0xfc, !UPT ;  /* 0x0001000004307892 */ /* 0x000fe2000f8efc3f */
[----:B------:R-:W-:Y:S01]  /*1f00*/  IMAD.MOV.U32 R2, RZ, RZ, R0 ;  /* 0x000000ffff027224 */ /* 0x000fe200078e0000 */
[----:B------:R-:W-:Y:S01]  /*1f10*/  UMOV UR11, 0x80000020 ;  /* 0x80000020000b7882 */ /* 0x000fe20000000000 */
[----:B------:R-:W-:-:S02]  /*1f20*/  UIADD3 UR12, UR20, 0x202, URZ ;  /* 0x00000202140c7890 */ /* 0x000fc4000fffe03f */
[----:B------:R-:W-:Y:S01]  /*1f30*/  UIMAD UR28, UR49, 0x780, UR48 ;  /* 0x00000780311c78a4 */ /* 0x000fe2000f8e0230 */
[----:B------:R-:W-:Y:S01]  /*1f40*/  UMOV UR13, 0x80000020 ;  /* 0x80000020000d7882 */ /* 0x000fe20000000000 */
[----:B------:R-:W-:Y:S02]  /*1f50*/  UMOV UR15, 0x80000020 ;  /* 0x80000020000f7882 */ /* 0x000fe40000000000 */
[----:B------:R-:W-:Y:S02]  /*1f60*/  UIADD3 UR4, UR28, 0x80, URZ ;  /* 0x000000801c047890 */ /* 0x000fe4000fffe03f */
[----:B------:R-:W-:Y:S02]  /*1f70*/  UIADD3 UR5, UR28, 0x100, URZ ;  /* 0x000001001c057890 */ /* 0x000fe4000fffe03f */
[----:B------:R-:W-:Y:S01]  /*1f80*/  UMOV UR26, UR28 ;  /* 0x0000001c001a7c82 */ /* 0x000fe20008000000 */
[----:B------:R-:W-:Y:S01]  /*1f90*/  UIADD3 UR6, UR28, 0x2, URZ ;  /* 0x000000021c067890 */ /* 0x000fe2000fffe03f */
[----:B------:R-:W-:Y:S01]  /*1fa0*/  QGMMA.64x32x32.F32.E4M3.E4M3 R88, gdesc[UR24], RZ, !UPT, gsb0 ;  /* 0x00600000185879f3 */ /* 0x000fe2000c0008ff */
[----:B------:R-:W-:Y:S01]  /*1fb0*/  UMOV UR26, UR4 ;  /* 0x00000004001a7c82 */ /* 0x000fe20008000000 */
[----:B------:R-:W-:Y:S01]  /*1fc0*/  UMOV UR27, 0x80000020 ;  /* 0x80000020001b7882 */ /* 0x000fe20000000000 */
[----:B------:R-:W-:-:S02]  /*1fd0*/  UIADD3 UR4, UR28, 0x180, URZ ;  /* 0x000001801c047890 */ /* 0x000fc4000fffe03f */
[----:B------:R-:W-:Y:S02]  /*1fe0*/  UIADD3 UR8, UR28, 0x82, URZ ;  /* 0x000000821c087890 */ /* 0x000fe4000fffe03f */
[----:B------:R-:W-:Y:S01]  /*1ff0*/  UIADD3 UR9, UR28, 0x102, URZ ;  /* 0x000001021c097890 */ /* 0x000fe2000fffe03f */
[----:B--2---:R-:W-:Y:S01]  /*2000*/  LOP3.LUT P3, RZ, R5, 0x7f, RZ, 0xc0, !PT ;  /* 0x0000007f05ff7812 */ /* 0x004fe2000786c0ff */
[----:B------:R-:W-:Y:S02]  /*2010*/  UIADD3 UR10, UR28, 0x280, URZ ;  /* 0x000002801c0a7890 */ /* 0x000fe4000fffe03f */
[----:B------:R-:W-:Y:S02]  /*2020*/  UIADD3 UR14, UR28, 0x282, URZ ;  /* 0x000002821c0e7890 */ /* 0x000fe4000fffe03f */
[----:B------:R-:W-:Y:S02]  /*2030*/  UIADD3 UR16, UR20, 0x400, URZ ;  /* 0x0000040014107890 */ /* 0x000fe4000fffe03f */
[----:B------:R-:W-:Y:S01]  /*2040*/  UIADD3 UR18, UR28, 0x500, URZ ;  /* 0x000005001c127890 */ /* 0x000fe2000fffe03f */
[----:B------:R-:W-:Y:S01]  /*2050*/  UMOV UR17, 0x80000020 ;  /* 0x8000002000117882 */ /* 0x000fe20000000000 */
[----:B------:R-:W-:Y:S01]  /*2060*/  UMOV UR19, 0x80000020 ;  /* 0x8000002000137882 */ /* 0x000fe20000000000 */
[----:B------:R-:W-:Y:S01]  /*2070*/  UIADD3 UR22, UR28, 0x502, URZ ;  /* 0x000005021c167890 */ /* 0x000fe2000fffe03f */
[----:B------:R-:W-:Y:S01]  /*2080*/  UMOV UR21, 0x80000020 ;  /* 0x8000002000157882 */ /* 0x000fe20000000000 */
[----:B------:R-:W-:Y:S01]  /*2090*/  UMOV UR23, 0x80000020 ;  /* 0x8000002000177882 */ /* 0x000fe20000000000 */
[----:B------:R-:W-:Y:S01]  /*20a0*/  ULDC UR53, c[0x0][0x9dc] ;  /* 0x0002770000357ab9 */ /* 0x000fe20000000800 */
[----:B------:R-:W-:-:S02]  /*20b0*/  WARPGROUP.DEPBAR.LE gsb0, 0x0 ;  /* 0x00008000000079c5 */ /* 0x000fc40000010000 */
[----:B------:R-:W-:-:S06]  /*20c0*/  WARPGROUP.ARRIVE ;  /* 0x00000000000079c5 */ /* 0x000fcc0000000000 */
[----:B------:R-:W-:Y:S01]  /*20d0*/  QGMMA.64x32x32.F32.E4M3.E4M3 R72, gdesc[UR24], RZ, !UPT, gsb0 ;  /* 0x00600000184879f3 */ /* 0x000fe2000c0008ff */
[----:B------:R-:W-:Y:S01]  /*20e0*/  UMOV UR26, UR5 ;  /* 0x00000005001a7c82 */ /* 0x000fe20008000000 */
[----:B------:R-:W-:Y:S01]  /*20f0*/  UMOV UR27, 0x80000020 ;  /* 0x80000020001b7882 */ /* 0x000fe20000000000 */
[----:B------:R-:W-:Y:S01]  /*2100*/  UIADD3 UR5, UR28, 0x200, URZ ;  /* 0x000002001c057890 */ /* 0x000fe2000fffe03f */
        /* <DEDUP_REMOVED lines=11> */
[----:B------:R-:W-:Y:S01]  /*21c0*/  UMOV UR5, 0x80000020 ;  /* 0x8000002000057882 */ /* 0x000fe20000000000 */
        /* <DEDUP_REMOVED lines=20> */
[----:B------:R-:W-:Y:S02]  /*2310*/  UIADD3 UR8, UR20, 0x200, URZ ;  /* 0x0000020014087890 */ /* 0x000fe4000fffe03f */
[----:B------:R-:W-:Y:S01]  /*2320*/  UIADD3 UR20, UR20, 0x402, URZ ;  /* 0x0000040214147890 */ /* 0x000fe2000fffe03f */
[----:B------:R-:W-:Y:S02]  /*2330*/  WARPGROUP.DEPBAR.LE gsb0, 0x0 ;  /* 0x00008000000079c5 */ /* 0x000fe40000010000 */
[----:B------:R-:W-:-:S06]  /*2340*/  WARPGROUP.ARRIVE ;  /* 0x00000000000079c5 */ /* 0x000fcc0000000000 */
[----:B------:R-:W-:Y:S01]  /*2350*/  QGMMA.64x32x32.F32.E4M3.E4M3 R40, gdesc[UR4], R40, gsb0 ;  /* 0x00600000042879f3 */ /* 0x000fe20008000828 */
[----:B------:R-:W-:Y:S01]  /*2360*/  UMOV UR6, UR9 ;  /* 0x0000000900067c82 */ /* 0x000fe20008000000 */
[----:B------:R-:W-:Y:S01]  /*2370*/  UMOV UR7, 0x80000020 ;  /* 0x8000002000077882 */ /* 0x000fe20000000000 */
[----:B------:R-:W-:Y:S01]  /*2380*/  UMOV UR9, 0x80000020 ;  /* 0x8000002000097882 */ /* 0x000fe20000000000 */
        /* <DEDUP_REMOVED lines=32> */
[----:B------:R-:W-:Y:S02]  /*2590*/  ULDC UR10, c[0x0][0x448] ;  /* 0x00011200000a7ab9 */ /* 0x000fe40000000800 */
[----:B------:R-:W-:Y:S02]  /*25a0*/  UISETP.NE.AND UP0, UPT, UR10, 0x1, UPT ;  /* 0x000000010a00788c */ /* 0x000fe4000bf05270 */
[----:B------:R-:W-:-:S04]  /*25b0*/  ULOP3.LUT UR10, URZ, UR53, URZ, 0x33, !UPT ;  /* 0x000000353f0a7292 */ /* 0x000fc8000f8e333f */
[----:B------:R-:W-:Y:S02]  /*25c0*/  PLOP3.LUT P1, PT, PT, PT, UP0, 0x80, 0x0 ;  /* 0x000000000000781c */ /* 0x000fe40003f2f008 */
[----:B------:R-:W-:Y:S01]  /*25d0*/  PLOP3.LUT P2, PT, PT, PT, UP0, 0x80, 0x0 ;  /* 0x000000000000781c */ /* 0x000fe20003f4f008 */
        /* <DEDUP_REMOVED lines=71> */
[----:B------:R-:W-:Y:S02]  /*2a50*/  @UP0 ULDC UR6, c[0x0][0x44c] ;  /* 0x0001130000060ab9 */ /* 0x000fe40000000800 */
[----:B------:R-:W-:Y:S01]  /*2a60*/  @P1 IMAD.HI.U32 R4, R0, UR6, RZ ;  /* 0x0000000600041c27 */ /* 0x000fe2000f8e00ff */
[----:B------:R-:W-:-:S03]  /*2a70*/  @UP0 ULDC UR6, c[0x0][0x450] ;  /* 0x0001140000060ab9 */ /* 0x000fc60000000800 */
[----:B------:R-:W-:Y:S01]  /*2a80*/  @!P3 VIADD R0, R3, 0x29840 ;  /* 0x000298400300b836 */ /* 0x000fe20000000000 */
[----:B------:R-:W-:Y:S01]  /*2a90*/  @P2 SHF.R.U32.HI R2, RZ, UR6, R4 ;  /* 0x00000006ff022c19 */ /* 0x000fe20008011604 */
[----:B------:R-:W-:Y:S01]  /*2aa0*/  IMAD.MOV.U32 R4, RZ, RZ, -0xa0 ;  /* 0xffffff60ff047424 */ /* 0x000fe200078e00ff */
[----:B------:R-:W-:Y:S02]  /*2ab0*/  ULDC.64 UR6, c[0x0][0x9e0] ;  /* 0x0002780000067ab9 */ /* 0x000fe40000000a00 */
[----:B------:R-:W-:Y:S01]  /*2ac0*/  UISETP.GE.AND UP1, UPT, UR7, 0x1, UPT ;  /* 0x000000010700788c */ /* 0x000fe2000bf26270 */
[----:B------:R-:W1:Y:S01]  /*2ad0*/  SHFL.IDX PT, R13, R2, RZ, 0x1c1f ;  /* 0x001c1fff020d7589 */ /* 0x000e6200000e0000 */
[----:B------:R-:W-:Y:S01]  /*2ae0*/  IMAD R4, R105, R4, 0xa1 ;  /* 0x000000a169047424 */ /* 0x000fe200078e0204 */
[----:B------:R-:W-:-:S03]  /*2af0*/  @!P3 PRMT R0, RZ, 0x654, R0 ;  /* 0x00000654ff00b816 */ /* 0x000fc60000000000 */
[----:B------:R-:W-:Y:S01]  /*2b00*/  IMAD R3, R17, -0x2, R4 ;  /* 0xfffffffe11037824 */ /* 0x000fe200078e0204 */
[----:B------:R-:W-:Y:S01]  /*2b10*/  PLOP3.LUT P1, PT, PT, PT, UP1, 0x40, 0x0 ;  /* 0x000000000000781c */ /* 0x000fe20003f2e818 */
[----:B------:R-:W-:Y:S02]  /*2b20*/  VIADD R9, R4, 0xffffffff ;  /* 0xffffffff04097836 */ /* 0x000fe40000000000 */
[C---:B------:R-:W-:Y:S01]  /*2b30*/  VIADD R11, R3.reuse, 0xffffffff ;  /* 0xffffffff030b7836 */ /* 0x040fe20000000000 */
[----:B0-----:R-:W-:-:S05]  /*2b40*/  IADD3 R5, R3, -R6, R16 ;  /* 0x8000000603057210 */ /* 0x001fca0007ffe010 */
[C---:B------:R-:W-:Y:S02]  /*2b50*/  VIADD R8, R5.reuse, UR6 ;  /* 0x0000000605087c36 */ /* 0x040fe40008000000 */
[----:B------:R-:W-:-:S04]  /*2b60*/  VIADD R5, R5, UR10 ;  /* 0x0000000a05057c36 */ /* 0x000fc80008000000 */
[----:B-1----:R-:W-:Y:S01]  /*2b70*/  IMAD.IADD R3, R5, 0x1, R13 ;  /* 0x0000000105037824 */ /* 0x002fe200078e020d */
        /* <DEDUP_REMOVED lines=9> */
[----:B------:R0:W-:Y:S02]  /*2c10*/  @!P3 SYNCS.ARRIVE.TRANS64.RED.A1T0 RZ, [R0+URZ], RZ ;  /* 0x000000ff00ffb9a7 */ /* 0x0001e4000810043f */
[----:B0-----:R-:W-:-:S04]  /*2c20*/  IMAD R0, R105, -0xa0, R16 ;  /* 0xffffff6069007824 */ /* 0x001fc800078e0210 */
[----:B------:R-:W-:-:S04]  /*2c30*/  VIADD R0, R0, 0xa0 ;  /* 0x000000a000007836 */ /* 0x000fc80000000000 */
[----:B------:R-:W-:-:S05]  /*2c40*/  IMAD R7, R17, -0x2, R0 ;  /* 0xfffffffe11077824 */ /* 0x000fca00078e0200 */
[----:B------:R-:W-:Y:S01]  /*2c50*/  VIADDMNMX R0, R13, R8, R7, PT ;  /* 0x000000080d007246 */ /* 0x000fe20003800107 */
[----:B------:R-:W-:Y:S06]  /*2c60*/  @P1 BRA `(.L_x_959) ;  /* 0x0000000000541947 */ /* 0x000fec0003800000 */
[----:B------:R-:W-:Y:S01]  /*2c70*/  IADD3 R4, R16, -R6, R13 ;  /* 0x8000000610047210 */ /* 0x000fe20007ffe00d */
[----:B------:R-:W-:Y:S03]  /*2c80*/  BSSY B0, `(.L_x_960) ;  /* 0x0000010000007945 */ /* 0x000fe60003800000 */
[----:B------:R-:W-:-:S13]  /*2c90*/  ISETP.GT.AND P1, PT, R4, -0x1, PT ;  /* 0xffffffff0400780c */ /* 0x000fda0003f24270 */
[----:B------:R-:W-:Y:S05]  /*2ca0*/  @P1 BRA `(.L_x_961) ;  /* 0x0000000000201947 */ /* 0x000fea0003800000 */
[----:B------:R-:W-:Y:S01]  /*2cb0*/  UISETP.NE.AND UP2, UPT, UR7, 0x1, UPT ;  /* 0x000000010700788c */ /* 0x000fe2000bf45270 */
[----:B------:R-:W-:-:S05]  /*2cc0*/  LOP3.LUT R4, RZ, R4, RZ, 0x33, !PT ;  /* 0x00000004ff047212 */ /* 0x000fca00078e33ff */
[----:B------:R-:W-:-:S05]  /*2cd0*/  PLOP3.LUT P1, PT, PT, PT, UP2, 0x80, 0x0 ;  /* 0x000000000000781c */ /* 0x000fca0003f2f028 */
[----:B------:R-:W-:-:S08]  /*2ce0*/  @UP2 ULDC.64 UR10, c[0x0][0x9e8] ;  /* 0x00027a00000a2ab9 */ /* 0x000fd00000000a00 */
[----:B------:R-:W-:-:S05]  /*2cf0*/  @P1 IMAD.HI.U32 R10, R4, UR10, RZ ;  /* 0x0000000a040a1c27 */ /* 0x000fca000f8e00ff */
[----:B------:R-:W-:-:S04]  /*2d00*/  @P1 SHF.R.U32.HI R4, RZ, UR11, R10 ;  /* 0x0000000bff041c19 */ /* 0x000fc8000801160a */
[----:B------:R-:W-:Y:S01]  /*2d10*/  LOP3.LUT R4, RZ, R4, RZ, 0x33, !PT ;  /* 0x00000004ff047212 */ /* 0x000fe200078e33ff */
[----:B------:R-:W-:Y:S06]  /*2d20*/  BRA `(.L_x_962) ;  /* 0x0000000000147947 */ /* 0x000fec0003800000 */
.L_x_961:
[----:B------:R-:W-:-:S06]  /*2d30*/  UISETP.NE.AND UP2, UPT, UR7, 0x1, UPT ;  /* 0x000000010700788c */ /* 0x000fcc000bf45270 */
[----:B------:R-:W-:-:S05]  /*2d40*/  PLOP3.LUT P1, PT, PT, PT, UP2, 0x80, 0x0 ;  /* 0x000000000000781c */ /* 0x000fca0003f2f028 */
[----:B------:R-:W-:-:S08]  /*2d50*/  @UP2 ULDC.64 UR10, c[0x0][0x9e8] ;  /* 0x00027a00000a2ab9 */ /* 0x000fd00000000a00 */
[----:B------:R-:W-:-:S05]  /*2d60*/  @P1 IMAD.HI.U32 R10, R4, UR10, RZ ;  /* 0x0000000a040a1c27 */ /* 0x000fca000f8e00ff */
[----:B------:R-:W-:-:S07]  /*2d70*/  @P1 SHF.R.U32.HI R4, RZ, UR11, R10 ;  /* 0x0000000bff041c19 */ /* 0x000fce000801160a */
.L_x_962:
[----:B------:R-:W-:Y:S05]  /*2d80*/  BSYNC B0 ;  /* 0x0000000000007941 */ /* 0x000fea0003800000 */
.L_x_960:
[----:B------:R-:W-:-:S05]  /*2d90*/  IMAD R4, R4, UR7, R11 ;  /* 0x0000000704047c24 */ /* 0x000fca000f8e020b */
[----:B------:R-:W-:Y:S02]  /*2da0*/  VIMNMX R3, R3, R4, !PT ;  /* 0x0000000403037248 */ /* 0x000fe40007fe0100 */
[----:B------:R-:W-:-:S07]  /*2db0*/  VIADDMNMX R0, R4, UR7, R0, PT ;  /* 0x0000000704007c46 */ /* 0x000fce000b800100 */
.L_x_959:
[C---:B------:R-:W-:Y:S02]  /*2dc0*/  ISETP.GE.AND P1, PT, R9.reuse, 0x2, PT ;  /* 0x000000020900780c */ /* 0x040fe40003f26270 */
[----:B------:R-:W-:Y:S02]  /*2dd0*/  ISETP.GE.AND P3, PT, R9, 0xa, PT ;  /* 0x0000000a0900780c */ /* 0x000fe40003f66270 */
[----:B------:R-:W-:Y:S02]  /*2de0*/  P2R R10, PR, RZ, 0x2 ;  /* 0x00000002ff0a7803 */ /* 0x000fe40000000000 */
[----:B------:R-:W-:Y:S02]  /*2df0*/  ISETP.GT.AND P1, PT, R3, 0x1, !P1 ;  /* 0x000000010300780c */ /* 0x000fe40004f24270 */
[----:B------:R-:W-:Y:S02]  /*2e00*/  ISETP.GE.AND P2, PT, R9, 0x9, PT ;  /* 0x000000090900780c */ /* 0x000fe40003f46270 */
[----:B------:R-:W-:-:S02]  /*2e10*/  ISETP.LT.OR P1, PT, R0, 0x2, P1 ;  /* 0x000000020000780c */ /* 0x000fc40000f21670 */
[----:B------:R-:W-:Y:S02]  /*2e20*/  P2R R12, PR, RZ, 0x4 ;  /* 0x00000004ff0c7803 */ /* 0x000fe40000000000 */
[----:B------:R-:W-:Y:S02]  /*2e30*/  FSEL R89, R89, -INF , !P1 ;  /* 0xff80000059597808 */ /* 0x000fe40004800000 */
[C---:B------:R-:W-:Y:S02]  /*2e40*/  ISETP.GT.AND P1, PT, R3.reuse, 0x9, !P3 ;  /* 0x000000090300780c */ /* 0x040fe40005f24270 */
[----:B------:R-:W-:Y:S02]  /*2e50*/  P2R R14, PR, RZ, 0x8 ;  /* 0x00000008ff0e7803 */ /* 0x000fe40000000000 */
[----:B------:R-:W-:Y:S02]  /*2e60*/  ISETP.LT.OR P1, PT, R0, 0xa, P1 ;  /* 0x0000000a0000780c */ /* 0x000fe40000f21670 */
[----:B------:R-:W-:-:S02]  /*2e70*/  ISETP.GT.AND P2, PT, R3, 0x8, !P2 ;  /* 0x000000080300780c */ /* 0x000fc40005744270 */
[----:B------:R-:W-:Y:S02]  /*2e80*/  ISETP.GE.AND P3, PT, R9, 0x11, PT ;  /* 0x000000110900780c */ /* 0x000fe40003f66270 */
[----:B------:R-:W-:Y:S02]  /*2e90*/  FSEL R93, R93, -INF , !P1 ;  /* 0xff8000005d5d7808 */ /* 0x000fe40004800000 */
[----:B------:R-:W-:Y:S02]  /*2ea0*/  ISETP.LT.OR P2, PT, R0, 0x9, P2 ;  /* 0x000000090000780c */ /* 0x000fe40001741670 */
[----:B------:R-:W-:Y:S02]  /*2eb0*/  ISETP.GT.AND P1, PT, R3, 0x10, !P3 ;  /* 0x000000100300780c */ /* 0x000fe40005f24270 */
[----:B------:R-:W-:Y:S02]  /*2ec0*/  FSEL R92, R92, -INF , !P2 ;  /* 0xff8000005c5c7808 */ /* 0x000fe40005000000 */
[----:B------:R-:W-:-:S02]  /*2ed0*/  ISETP.LT.OR P1, PT, R0, 0x11, P1 ;  /* 0x000000110000780c */ /* 0x000fc40000f21670 */
[----:B------:R-:W-:Y:S02]  /*2ee0*/  ISETP.GE.AND P2, PT, R9, 0x12, PT ;  /* 0x000000120900780c */ /* 0x000fe40003f46270 */
[----:B------:R-:W-:Y:S02]  /*2ef0*/  FSEL R96, R96, -INF , !P1 ;  /* 0xff80000060607808 */ /* 0x000fe40004800000 */
[----:B------:R-:W-:Y:S02]  /*2f00*/  ISETP.GT.AND P1, PT, R3, 0x11, !P2 ;  /* 0x000000110300780c */ /* 0x000fe40005724270 */
[----:B------:R-:W-:Y:S02]  /*2f10*/  P2R R20, PR, RZ, 0x4 ;  /* 0x00000004ff147803 */ /* 0x000fe40000000000 */
[----:B------:R-:W-:Y:S02]  /*2f20*/  ISETP.LT.OR P1, PT, R0, 0x12, P1 ;  /* 0x000000120000780c */ /* 0x000fe40000f21670 */
[----:B------:R-:W-:-:S02]  /*2f30*/  ISETP.GE.AND P2, PT, R9, 0x19, PT ;  /* 0x000000190900780c */ /* 0x000fc40003f46270 */
[----:B------:R-:W-:Y:S02]  /*2f40*/  FSEL R97, R97, -INF , !P1 ;  /* 0xff80000061617808 */ /* 0x000fe40004800000 */
[----:B------:R-:W-:Y:S02]  /*2f50*/  ISETP.GT.AND P1, PT, R3, 0x18, !P2 ;  /* 0x000000180300780c */ /* 0x000fe40005724270 */
[----:B------:R-:W-:Y:S02]  /*2f60*/  P2R R21, PR, RZ, 0x4 ;  /* 0x00000004ff157803 */ /* 0x000fe40000000000 */
[----:B------:R-:W-:Y:S02]  /*2f70*/  ISETP.LT.OR P1, PT, R0, 0x19, P1 ;  /* 0x000000190000780c */ /* 0x000fe40000f21670 */
[----:B------:R-:W-:Y:S02]  /*2f80*/  ISETP.GE.AND P2, PT, R9, 0x1a, PT ;  /* 0x0000001a0900780c */ /* 0x000fe40003f46270 */
[----:B------:R-:W-:-:S02]  /*2f90*/  FSEL R100, R100, -INF , !P1 ;  /* 0xff80000064647808 */ /* 0x000fc40004800000 */
[----:B------:R-:W-:Y:S02]  /*2fa0*/  ISETP.GT.AND P1, PT, R3, 0x19, !P2 ;  /* 0x000000190300780c */ /* 0x000fe40005724270 */
[----:B------:R-:W-:Y:S02]  /*2fb0*/  P2R R106, PR, RZ, 0x4 ;  /* 0x00000004ff6a7803 */ /* 0x000fe40000000000 */
[----:B------:R-:W-:Y:S02]  /*2fc0*/  ISETP.LT.OR P1, PT, R0, 0x1a, P1 ;  /* 0x0000001a0000780c */ /* 0x000fe40000f21670 */
[----:B------:R-:W-:Y:S02]  /*2fd0*/  P2R R15, PR, RZ, 0x8 ;  /* 0x00000008ff0f7803 */ /* 0x000fe40000000000 */
[----:B------:R-:W-:Y:S02]  /*2fe0*/  FSEL R101, R101, -INF , !P1 ;  /* 0xff80000065657808 */ /* 0x000fe40004800000 */
[----:B------:R-:W-:-:S02]  /*2ff0*/  ISETP.GE.AND P1, PT, R9, 0x21, PT ;  /* 0x000000210900780c */ /* 0x000fc40003f26270 */
[----:B------:R-:W-:Y:S02]  /*3000*/  ISETP.GE.AND P3, PT, R9, 0x22, PT ;  /* 0x000000220900780c */ /* 0x000fe40003f66270 */
[----:B------:R-:W-:Y:S02]  /*3010*/  ISETP.GT.AND P2, PT, R3, 0x20, !P1 ;  /* 0x000000200300780c */ /* 0x000fe40004f44270 */
[----:B------:R-:W-:Y:S02]  /*3020*/  P2R R107, PR, RZ, 0x8 ;  /* 0x00000008ff6b7803 */ /* 0x000fe40000000000 */
[----:B------:R-:W-:Y:S02]  /*3030*/  ISETP.LT.OR P2, PT, R0, 0x21, P2 ;  /* 0x000000210000780c */ /* 0x000fe40001741670 */
[----:B------:R-:W-:Y:S02]  /*3040*/  ISETP.GE.AND P4, PT, R9, 0x31, PT ;  /* 0x000000310900780c */ /* 0x000fe40003f86270 */
[----:B------:R-:W-:-:S02]  /*3050*/  FSEL R72, R72, -INF , !P2 ;  /* 0xff80000048487808 */ /* 0x000fc40005000000 */
[----:B------:R-:W-:Y:S02]  /*3060*/  ISETP.GT.AND P2, PT, R3, 0x21, !P3 ;  /* 0x000000210300780c */ /* 0x000fe40005f44270 */
[----:B------:R-:W-:Y:S02]  /*3070*/  ISETP.GE.AND P3, PT, R9, 0x29, PT ;  /* 0x000000290900780c */ /* 0x000fe40003f66270 */
[----:B------:R-:W-:Y:S02]  /*3080*/  ISETP.LT.OR P2, PT, R0, 0x22, P2 ;  /* 0x000000220000780c */ /* 0x000fe40001741670 */
[----:B------:R-:W-:Y:S02]  /*3090*/  P2R R108, PR, RZ, 0x8 ;  /* 0x00000008ff6c7803 */ /* 0x000fe40000000000 */
[----:B------:R-:W-:Y:S02]  /*30a0*/  FSEL R73, R73, -INF , !P2 ;  /* 0xff80000049497808 */ /* 0x000fe40005000000 */
[----:B------:R-:W-:-:S02]  /*30b0*/  ISETP.GT.AND P2, PT, R3, 0x28, !P3 ;  /* 0x000000280300780c */ /* 0x000fc40005f44270 */
[----:B------:R-:W-:Y:S02]  /*30c0*/  P2R R109, PR, RZ, 0x10 ;  /* 0x00000010ff6d7803 */ /* 0x000fe40000000000 */
[----:B------:R-:W-:-:S04]  /*30d0*/  ISETP.LT.OR P2, PT, R0, 0x29, P2 ;  /* 0x000000290000780c */ /* 0x000fc80001741670 */
[----:B------:R-:W-:Y:S02]  /*30e0*/  FSEL R76, R76, -INF , !P2 ;  /* 0xff8000004c4c7808 */ /* 0x000fe40005000000 */
[----:B------:R-:W-:-:S04]  /*30f0*/  ISETP.GE.AND P2, PT, R9, 0x2a, PT ;  /* 0x0000002a0900780c */ /* 0x000fc80003f46270 */
[----:B------:R-:W-:-:S04]  /*3100*/  ISETP.GT.AND P3, PT, R3, 0x29, !P2 ;  /* 0x000000290300780c */ /* 0x000fc80005764270 */
[----:B------:R-:W-:-:S04]  /*3110*/  ISETP.LT.OR P3, PT, R0, 0x2a, P3 ;  /* 0x0000002a0000780c */ /* 0x000fc80001f61670 */
[----:B------:R-:W-:Y:S02]  /*3120*/  FSEL R77, R77, -INF , !P3 ;  /* 0xff8000004d4d7808 */ /* 0x000fe40005800000 */
[----:B------:R-:W-:Y:S02]  /*3130*/  ISETP.GT.AND P3, PT, R3, 0x30, !P4 ;  /* 0x000000300300780c */ /* 0x000fe40006764270 */
[----:B------:R-:W-:Y:S02]  /*3140*/  ISETP.GE.AND P4, PT, R9, 0x32, PT ;  /* 0x000000320900780c */ /* 0x000fe40003f86270 */
[----:B------:R-:W-:Y:S02]  /*3150*/  ISETP.LT.OR P3, PT, R0, 0x31, P3 ;  /* 0x000000310000780c */ /* 0x000fe40001f61670 */
[----:B------:R-:W-:Y:S02]  /*3160*/  P2R R110, PR, RZ, 0x10 ;  /* 0x00000010ff6e7803 */ /* 0x000fe40000000000 */
[----:B------:R-:W-:-:S02]  /*3170*/  FSEL R80, R80, -INF , !P3 ;  /* 0xff80000050507808 */ /* 0x000fc40005800000 */
[----:B------:R-:W-:Y:S02]  /*3180*/  ISETP.GT.AND P3, PT, R3, 0x31, !P4 ;  /* 0x000000310300780c */ /* 0x000fe40006764270 */
[----:B------:R-:W-:Y:S02]  /*3190*/  ISETP.GE.AND P4, PT, R9, 0x39, PT ;  /* 0x000000390900780c */ /* 0x000fe40003f86270 */
[----:B------:R-:W-:Y:S02]  /*31a0*/  ISETP.LT.OR P3, PT, R0, 0x32, P3 ;  /* 0x000000320000780c */ /* 0x000fe40001f61670 */
[----:B------:R-:W-:Y:S02]  /*31b0*/  P2R R111, PR, RZ, 0x10 ;  /* 0x00000010ff6f7803 */ /* 0x000fe40000000000 */
[----:B------:R-:W-:Y:S02]  /*31c0*/  FSEL R81, R81, -INF , !P3 ;  /* 0xff80000051517808 */ /* 0x000fe40005800000 */
[----:B------:R-:W-:-:S02]  /*31d0*/  ISETP.GT.AND P3, PT, R3, 0x38, !P4 ;  /* 0x000000380300780c */ /* 0x000fc40006764270 */
[----:B------:R-:W-:Y:S02]  /*31e0*/  ISETP.GE.AND P4, PT, R9, 0x3a, PT ;  /* 0x0000003a0900780c */ /* 0x000fe40003f86270 */
[----:B------:R-:W-:Y:S02]  /*31f0*/  ISETP.LT.OR P3, PT, R0, 0x39, P3 ;  /* 0x000000390000780c */ /* 0x000fe40001f61670 */
[----:B------:R-:W-:Y:S02]  /*3200*/  P2R R112, PR, RZ, 0x10 ;  /* 0x00000010ff707803 */ /* 0x000fe40000000000 */
[----:B------:R-:W-:Y:S02]  /*3210*/  FSEL R84, R84, -INF , !P3 ;  /* 0xff80000054547808 */ /* 0x000fe40005800000 */
[----:B------:R-:W-:Y:S02]  /*3220*/  ISETP.GT.AND P3, PT, R3, 0x39, !P4 ;  /* 0x000000390300780c */ /* 0x000fe40006764270 */
[----:B------:R-:W-:-:S02]  /*3230*/  ISETP.GE.AND P4, PT, R9, 0x41, PT ;  /* 0x000000410900780c */ /* 0x000fc40003f86270 */
[C---:B------:R-:W-:Y:S02]  /*3240*/  ISETP.LT.OR P3, PT, R0.reuse, 0x3a, P3 ;  /* 0x0000003a0000780c */ /* 0x040fe40001f61670 */
[----:B------:R-:W-:Y:S02]  /*3250*/  P2R R113, PR, RZ, 0x10 ;  /* 0x00000010ff717803 */ /* 0x000fe40000000000 */
[----:B------:R-:W-:Y:S02]  /*3260*/  FSEL R85, R85, -INF , !P3 ;  /* 0xff80000055557808 */ /* 0x000fe40005800000 */
[----:B------:R-:W-:Y:S02]  /*3270*/  ISETP.GT.AND P3, PT, R3, 0x40, !P4 ;  /* 0x000000400300780c */ /* 0x000fe40006764270 */
[----:B------:R-:W-:Y:S02]  /*3280*/  ISETP.GE.AND P4, PT, R9, 0x42, PT ;  /* 0x000000420900780c */ /* 0x000fe40003f86270 */
[----:B------:R-:W-:-:S02]  /*3290*/  ISETP.LT.OR P3, PT, R0, 0x41, P3 ;  /* 0x000000410000780c */ /* 0x000fc40001f61670 */
[----:B------:R-:W-:Y:S02]  /*32a0*/  P2R R114, PR, RZ, 0x10 ;  /* 0x00000010ff727803 */ /* 0x000fe40000000000 */
[----:B------:R-:W-:Y:S02]  /*32b0*/  FSEL R56, R56, -INF , !P3 ;  /* 0xff80000038387808 */ /* 0x000fe40005800000 */
[----:B------:R-:W-:Y:S02]  /*32c0*/  ISETP.GT.AND P3, PT, R3, 0x41, !P4 ;  /* 0x000000410300780c */ /* 0x000fe40006764270 */
[----:B------:R-:W-:Y:S02]  /*32d0*/  ISETP.GE.AND P4, PT, R9, 0x49, PT ;  /* 0x000000490900780c */ /* 0x000fe40003f86270 */
[----:B------:R-:W-:Y:S02]  /*32e0*/  ISETP.LT.OR P3, PT, R0, 0x42, P3 ;  /* 0x000000420000780c */ /* 0x000fe40001f61670 */
[----:B------:R-:W-:-:S02]  /*32f0*/  P2R R115, PR, RZ, 0x10 ;  /* 0x00000010ff737803 */ /* 0x000fc40000000000 */
        /* <DEDUP_REMOVED lines=86> */
[----:B------:R-:W-:-:S04]  /*3860*/  ISETP.GT.AND P3, PT, R3, 0x89, !P4 ;  /* 0x000000890300780c */ /* 0x000fc80006764270 */
[----:B------:R-:W-:-:S04]  /*3870*/  ISETP.LT.OR P3, PT, R0, 0x8a, P3 ;  /* 0x0000008a0000780c */ /* 0x000fc80001f61670 */
[----:B------:R-:W-:Y:S02]  /*3880*/  FSEL R29, R29, -INF , !P3 ;  /* 0xff8000001d1d7808 */ /* 0x000fe40005800000 */
[----:B------:R-:W-:-:S04]  /*3890*/  ISETP.GE.AND P3, PT, R9, 0x91, PT ;  /* 0x000000910900780c */ /* 0x000fc80003f66270 */
        /* <DEDUP_REMOVED lines=12> */
[----:B------:R-:W-:Y:S02]  /*3960*/  P2R R4, PR, RZ, 0x40 ;  /* 0x00000040ff047803 */ /* 0x000fe40000000000 */
[----:B------:R-:W-:-:S04]  /*3970*/  ISETP.GT.AND P6, PT, R3, RZ, !P6 ;  /* 0x000000ff0300720c */ /* 0x000fc800077c4270 */
[----:B------:R-:W-:-:S04]  /*3980*/  ISETP.LT.OR P6, PT, R0, 0x1, P6 ;  /* 0x000000010000780c */ /* 0x000fc800037c1670 */
[----:B------:R-:W-:Y:S02]  /*3990*/  FSEL R13, R88, -INF , !P6 ;  /* 0xff800000580d7808 */ /* 0x000fe40007000000 */
[----:B------:R-:W-:Y:S02]  /*39a0*/  ISETP.GE.AND P6, PT, R9, 0x9a, PT ;  /* 0x0000009a0900780c */ /* 0x000fe40003fc6270 */
[----:B------:R-:W0:Y:S02]  /*39b0*/  SHFL.IDX PT, R9, R2, 0x1, 0x1c1f ;  /* 0x003c1f0002097f89 */ /* 0x000e2400000e0000 */
[----:B------:R-:W-:Y:S02]  /*39c0*/  P2R R133, PR, RZ, 0x40 ;  /* 0x00000040ff857803 */ /* 0x000fe40000000000 */
[----:B------:R-:W-:-:S04]  /*39d0*/  ISETP.GT.AND P6, PT, R3, 0x99, !P6 ;  /* 0x000000990300780c */ /* 0x000fc800077c4270 */
[----:B------:R-:W-:-:S04]  /*39e0*/  ISETP.LT.OR P6, PT, R0, 0x9a, P6 ;  /* 0x0000009a0000780c */ /* 0x000fc800037c1670 */
[----:B------:R-:W-:Y:S02]  /*39f0*/  FSEL R37, R37, -INF , !P6 ;  /* 0xff80000025257808 */ /* 0x000fe40007000000 */
[----:B------:R-:W-:Y:S02]  /*3a00*/  PLOP3.LUT P6, PT, PT, PT, UP1, 0x40, 0x0 ;  /* 0x000000000000781c */ /* 0x000fe40003fce818 */
[----:B0-----:R-:W-:Y:S01]  /*3a10*/  VIADDMNMX R0, R9, R8, R7, PT ;  /* 0x0000000809007246 */ /* 0x001fe20003800107 */
[----:B------:R-:W-:-:S10]  /*3a20*/  IMAD.IADD R3, R5, 0x1, R9 ;  /* 0x0000000105037824 */ /* 0x000fd400078e0209 */
[----:B------:R-:W-:Y:S05]  /*3a30*/  @P6 BRA `(.L_x_963) ;  /* 0x00000000005c6947 */ /* 0x000fea0003800000 */
        /* <DEDUP_REMOVED lines=8> */
[----:B------:R-:W-:Y:S01]  /*3ac0*/  @P6 IMAD.HI.U32 R5, R2, UR10, RZ ;  /* 0x0000000a02056c27 */ /* 0x000fe2000f8e00ff */
[----:B------:R-:W-:-:S13]  /*3ad0*/  PLOP3.LUT P6, PT, PT, PT, UP2, 0x80, 0x0 ;  /* 0x000000000000781c */ /* 0x000fda0003fcf028 */
[----:B------:R-:W-:-:S04]  /*3ae0*/  @P6 SHF.R.U32.HI R2, RZ, UR11, R5 ;  /* 0x0000000bff026c19 */ /* 0x000fc80008011605 */
[----:B------:R-:W-:Y:S01]  /*3af0*/  LOP3.LUT R2, RZ, R2, RZ, 0x33, !PT ;  /* 0x00000002ff027212 */ /* 0x000fe200078e33ff */
[----:B------:R-:W-:Y:S06]  /*3b00*/  BRA `(.L_x_966) ;  /* 0x0000000000187947 */ /* 0x000fec0003800000 */
.L_x_965:
[----:B------:R-:W-:-:S06]  /*3b10*/  UISETP.NE.AND UP2, UPT, UR7, 0x1, UPT ;  /* 0x000000010700788c */ /* 0x000fcc000bf45270 */
[----:B------:R-:W-:-:S05]  /*3b20*/  PLOP3.LUT P6, PT, PT, PT, UP2, 0x80, 0x0 ;  /* 0x000000000000781c */ /* 0x000fca0003fcf028 */
[----:B------:R-:W-:-:S08]  /*3b30*/  @UP2 ULDC.64 UR10, c[0x0][0x9e8] ;  /* 0x00027a00000a2ab9 */ /* 0x000fd00000000a00 */
[----:B------:R-:W-:Y:S01]  /*3b40*/  @P6 IMAD.HI.U32 R5, R2, UR10, RZ ;  /* 0x0000000a02056c27 */ /* 0x000fe2000f8e00ff */
[----:B------:R-:W-:-:S13]  /*3b50*/  PLOP3.LUT P6, PT, PT, PT, UP2, 0x80, 0x0 ;  /* 0x000000000000781c */ /* 0x000fda0003fcf028 */
[----:B------:R-:W-:-:S07]  /*3b60*/  @P6 SHF.R.U32.HI R2, RZ, UR11, R5 ;  /* 0x0000000bff026c19 */ /* 0x000fce0008011605 */
.L_x_966:
[----:B------:R-:W-:Y:S05]  /*3b70*/  BSYNC B0 ;  /* 0x0000000000007941 */ /* 0x000fea0003800000 */
.L_x_964:
[----:B------:R-:W-:-:S05]  /*3b80*/  IMAD R2, R2, UR7, R11 ;  /* 0x0000000702027c24 */ /* 0x000fca000f8e020b */
[----:B------:R-:W-:Y:S02]  /*3b90*/  VIMNMX R3, R3, R2, !PT ;  /* 0x0000000203037248 */ /* 0x000fe40007fe0100 */
[----:B------:R-:W-:-:S07]  /*3ba0*/  VIADDMNMX R0, R2, UR7, R0, PT ;  /* 0x0000000702007c46 */ /* 0x000fce000b800100 */
.L_x_963:
[C---:B------:R-:W-:Y:S01]  /*3bb0*/  ISETP.GT.AND P1, PT, R3.reuse, 0x20, !P1 ;  /* 0x000000200300780c */ /* 0x040fe20004f24270 */
[----:B------:R-:W-:Y:S01]  /*3bc0*/  IMAD.U32 R7, RZ, RZ, UR37 ;  /* 0x00000025ff077e24 */ /* 0x000fe2000f8e00ff */
[----:B------:R-:W-:Y:S01]  /*3bd0*/  ISETP.GT.AND P2, PT, R3, 0x29, !P2 ;  /* 0x000000290300780c */ /* 0x000fe20005744270 */
[----:B------:R-:W-:Y:S01]  /*3be0*/  @UP0 ULDC UR10, c[0x0][0x44c] ;  /* 0x00011300000a0ab9 */ /* 0x000fe20000000800 */
[C---:B------:R-:W-:Y:S01]  /*3bf0*/  ISETP.LT.OR P1, PT, R0.reuse, 0x21, P1 ;  /* 0x000000210000780c */ /* 0x040fe20000f21670 */
[----:B------:R-:W-:Y:S01]  /*3c00*/  UIMAD.WIDE.U32 UR10, UR36, UR10, URZ ;  /* 0x0000000a240a72a5 */ /* 0x000fe2000f8e003f */
[----:B------:R-:W-:Y:S01]  /*3c10*/  ISETP.LT.OR P2, PT, R0, 0x2a, P2 ;  /* 0x0000002a0000780c */ /* 0x000fe20001741670 */
[----:B------:R-:W-:Y:S01]  /*3c20*/  @UP0 ULDC UR18, c[0x0][0x450] ;  /* 0x0001140000120ab9 */ /* 0x000fe20000000800 */
[----:B------:R-:W-:Y:S01]  /*3c30*/  FSEL R74, R74, -INF , !P1 ;  /* 0xff8000004a4a7808 */ /* 0x000fe20004800000 */
[----:B------:R-:W-:Y:S01]  /*3c40*/  UMOV UR14, UR36 ;  /* 0x00000024000e7c82 */ /* 0x000fe20008000000 */
[----:B------:R-:W-:Y:S01]  /*3c50*/  ISETP.NE.AND P1, PT, R107, RZ, PT ;  /* 0x000000ff6b00720c */ /* 0x000fe20003f25270 */
[----:B------:R-:W-:Y:S01]  /*3c60*/  @UP0 USHF.R.U32.HI UR14, URZ, UR18, UR11 ;  /* 0x000000123f0e0299 */ /* 0x000fe2000801160b */
[----:B------:R-:W-:-:S02]  /*3c70*/  FSEL R79, R79, -INF , !P2 ;  /* 0xff8000004f4f7808 */ /* 0x000fc40005000000 */
[----:B------:R-:W-:Y:S02]  /*3c80*/  ISETP.GT.AND P1, PT, R3, 0x21, !P1 ;  /* 0x000000210300780c */ /* 0x000fe40004f24270 */
[----:B------:R-:W-:Y:S02]  /*3c90*/  ISETP.NE.AND P2, PT, R115, RZ, PT ;  /* 0x000000ff7300720c */ /* 0x000fe40003f45270 */
[----:B------:R-:W-:Y:S02]  /*3ca0*/  ISETP.LT.OR P1, PT, R0, 0x22, P1 ;  /* 0x000000220000780c */ /* 0x000fe40000f21670 */
[----:B------:R-:W-:Y:S02]  /*3cb0*/  ISETP.NE.AND P6, PT, R116, RZ, PT ;  /* 0x000000ff7400720c */ /* 0x000fe40003fc5270 */
[----:B------:R-:W-:Y:S02]  /*3cc0*/  FSEL R75, R75, -INF , !P1 ;  /* 0xff8000004b4b7808 */ /* 0x000fe40004800000 */
[----:B------:R-:W-:-:S02]  /*3cd0*/  ISETP.NE.AND P1, PT, R108, RZ, PT ;  /* 0x000000ff6c00720c */ /* 0x000fc40003f25270 */
[----:B------:R-:W-:Y:S02]  /*3ce0*/  FMNMX.FTZ R5, R13, R89, !PT ;  /* 0x000000590d057209 */ /* 0x000fe40007810000 */
[----:B------:R-:W-:Y:S02]  /*3cf0*/  ISETP.GT.AND P1, PT, R3, 0x28, !P1 ;  /* 0x000000280300780c */ /* 0x000fe40004f24270 */
[----:B------:R-:W-:Y:S02]  /*3d00*/  FMNMX.FTZ R2, R92, R5, !PT ;  /* 0x000000055c027209 */ /* 0x000fe40007810000 */
[----:B------:R-:W-:Y:S02]  /*3d10*/  ISETP.LT.OR P1, PT, R0, 0x29, P1 ;  /* 0x000000290000780c */ /* 0x000fe40000f21670 */
[----:B------:R-:W-:Y:S02]  /*3d20*/  FMNMX.FTZ R5, R93, R2, !PT ;  /* 0x000000025d057209 */ /* 0x000fe40007810000 */
[----:B------:R-:W-:-:S02]  /*3d30*/  FSEL R78, R78, -INF , !P1 ;  /* 0xff8000004e4e7808 */ /* 0x000fc40004800000 */
[----:B------:R-:W-:Y:S02]  /*3d40*/  ISETP.NE.AND P1, PT, R109, RZ, PT ;  /* 0x000000ff6d00720c */ /* 0x000fe40003f25270 */
[----:B------:R-:W-:Y:S02]  /*3d50*/  FMNMX.FTZ R2, R96, R5, !PT ;  /* 0x0000000560027209 */ /* 0x000fe40007810000 */
[----:B------:R-:W-:Y:S02]  /*3d60*/  ISETP.GT.AND P1, PT, R3, 0x30, !P1 ;  /* 0x000000300300780c */ /* 0x000fe40004f24270 */
[----:B------:R-:W-:Y:S02]  /*3d70*/  FMNMX.FTZ R5, R97, R2, !PT ;  /* 0x0000000261057209 */ /* 0x000fe40007810000 */
[----:B------:R-:W-:Y:S02]  /*3d80*/  ISETP.LT.OR P1, PT, R0, 0x31, P1 ;  /* 0x000000310000780c */ /* 0x000fe40000f21670 */
[----:B------:R-:W-:-:S02]  /*3d90*/  FMNMX.FTZ R2, R100, R5, !PT ;  /* 0x0000000564027209 */ /* 0x000fc40007810000 */
[----:B------:R-:W-:Y:S02]  /*3da0*/  FSEL R82, R82, -INF , !P1 ;  /* 0xff80000052527808 */ /* 0x000fe40004800000 */
[----:B------:R-:W-:Y:S02]  /*3db0*/  ISETP.NE.AND P1, PT, R110, RZ, PT ;  /* 0x000000ff6e00720c */ /* 0x000fe40003f25270 */
[----:B------:R-:W-:Y:S02]  /*3dc0*/  FMNMX.FTZ R5, R101, R2, !PT ;  /* 0x0000000265057209 */ /* 0x000fe40007810000 */
[----:B------:R-:W-:Y:S02]  /*3dd0*/  ISETP.GT.AND P1, PT, R3, 0x31, !P1 ;  /* 0x000000310300780c */ /* 0x000fe40004f24270 */
[----:B------:R-:W-:Y:S02]  /*3de0*/  FMNMX.FTZ R2, R72, R5, !PT ;  /* 0x0000000548027209 */ /* 0x000fe40007810000 */
[----:B------:R-:W-:-:S02]  /*3df0*/  ISETP.LT.OR P1, PT, R0, 0x32, P1 ;  /* 0x000000320000780c */ /* 0x000fc40000f21670 */
[----:B------:R-:W-:Y:S02]  /*3e00*/  FMNMX.FTZ R5, R73, R2, !PT ;  /* 0x0000000249057209 */ /* 0x000fe40007810000 */
[----:B------:R-:W-:Y:S02]  /*3e10*/  FSEL R83, R83, -INF , !P1 ;  /* 0xff80000053537808 */ /* 0x000fe40004800000 */
[----:B------:R-:W-:Y:S02]  /*3e20*/  ISETP.NE.AND P1, PT, R111, RZ, PT ;  /* 0x000000ff6f00720c */ /* 0x000fe40003f25270 */
[----:B------:R-:W-:Y:S02]  /*3e30*/  FMNMX.FTZ R2, R76, R5, !PT ;  /* 0x000000054c027209 */ /* 0x000fe40007810000 */
[----:B------:R-:W-:Y:S02]  /*3e40*/  ISETP.GT.AND P1, PT, R3, 0x38, !P1 ;  /* 0x000000380300780c */ /* 0x000fe40004f24270 */
[----:B------:R-:W-:-:S02]  /*3e50*/  FMNMX.FTZ R5, R77, R2, !PT ;  /* 0x000000024d057209 */ /* 0x000fc40007810000 */
[----:B------:R-:W-:Y:S02]  /*3e60*/  ISETP.LT.OR P1, PT, R0, 0x39, P1 ;  /* 0x000000390000780c */ /* 0x000fe40000f21670 */
[----:B------:R-:W-:Y:S02]  /*3e70*/  FMNMX.FTZ R2, R80, R5, !PT ;  /* 0x0000000550027209 */ /* 0x000fe40007810000 */
[----:B------:R-:W-:Y:S02]  /*3e80*/  FSEL R86, R86, -INF , !P1 ;  /* 0xff80000056567808 */ /* 0x000fe40004800000 */
[----:B------:R-:W-:Y:S02]  /*3e90*/  ISETP.NE.AND P1, PT, R112, RZ, PT ;  /* 0x000000ff7000720c */ /* 0x000fe40003f25270 */
[----:B------:R-:W-:Y:S02]  /*3ea0*/  FMNMX.FTZ R5, R81, R2, !PT ;  /* 0x0000000251057209 */ /* 0x000fe40007810000 */
[----:B------:R-:W-:-:S02]  /*3eb0*/  ISETP.GT.AND P1, PT, R3, 0x39, !P1 ;  /* 0x000000390300780c */ /* 0x000fc40004f24270 */
[----:B------:R-:W-:Y:S02]  /*3ec0*/  FMNMX.FTZ R2, R84, R5, !PT ;  /* 0x0000000554027209 */ /* 0x000fe40007810000 */
[----:B------:R-:W-:Y:S02]  /*3ed0*/  ISETP.LT.OR P1, PT, R0, 0x3a, P1 ;  /* 0x0000003a0000780c */ /* 0x000fe40000f21670 */
[----:B------:R-:W-:Y:S02]  /*3ee0*/  FMNMX.FTZ R5, R85, R2, !PT ;  /* 0x0000000255057209 */ /* 0x000fe40007810000 */
[----:B------:R-:W-:Y:S02]  /*3ef0*/  FSEL R87, R87, -INF , !P1 ;  /* 0xff80000057577808 */ /* 0x000fe40004800000 */
[----:B------:R-:W-:Y:S02]  /*3f00*/  ISETP.NE.AND P1, PT, R113, RZ, PT ;  /* 0x000000ff7100720c */ /* 0x000fe40003f25270 */
[----:B------:R-:W-:-:S02]  /*3f10*/  FMNMX.FTZ R2, R56, R5, !PT ;  /* 0x0000000538027209 */ /* 0x000fc40007810000 */
[----:B------:R-:W-:Y:S02]  /*3f20*/  ISETP.GT.AND P1, PT, R3, 0x40, !P1 ;  /* 0x000000400300780c */ /* 0x000fe40004f24270 */
[----:B------:R-:W-:Y:S02]  /*3f30*/  FMNMX.FTZ R5, R57, R2, !PT ;  /* 0x0000000239057209 */ /* 0x000fe40007810000 */
[----:B------:R-:W-:Y:S02]  /*3f40*/  ISETP.LT.OR P1, PT, R0, 0x41, P1 ;  /* 0x000000410000780c */ /* 0x000fe40000f21670 */
[----:B------:R-:W-:Y:S02]  /*3f50*/  FMNMX.FTZ R2, R60, R5, !PT ;  /* 0x000000053c027209 */ /* 0x000fe40007810000 */
        /* <DEDUP_REMOVED lines=8> */
[C---:B------:R-:W-:Y:S02]  /*3fe0*/  ISETP.GT.AND P1, PT, R3.reuse, 0x48, !P2 ;  /* 0x000000480300780c */ /* 0x040fe40005724270 */
[----:B------:R-:W-:Y:S02]  /*3ff0*/  ISETP.NE.AND P2, PT, R126, RZ, PT ;  /* 0x000000ff7e00720c */ /* 0x000fe40003f45270 */
[----:B------:R-:W-:Y:S02]  /*4000*/  ISETP.LT.OR P1, PT, R0, 0x49, P1 ;  /* 0x000000490000780c */ /* 0x000fe40000f21670 */
[----:B------:R-:W-:Y:S02]  /*4010*/  FMNMX.FTZ R2, R68, R5, !PT ;  /* 0x0000000544027209 */ /* 0x000fe40007810000 */
[----:B------:R-:W-:Y:S02]  /*4020*/  FSEL R62, R62, -INF , !P1 ;  /* 0xff8000003e3e7808 */ /* 0x000fe40004800000 */
[----:B------:R-:W-:-:S02]  /*4030*/  ISETP.GT.AND P1, PT, R3, 0x49, !P6 ;  /* 0x000000490300780c */ /* 0x000fc40007724270 */
[----:B------:R-:W-:Y:S02]  /*4040*/  ISETP.NE.AND P6, PT, R127, RZ, PT ;  /* 0x000000ff7f00720c */ /* 0x000fe40003fc5270 */
        /* <DEDUP_REMOVED lines=39> */
[C---:B------:R-:W-:Y:S02]  /*42c0*/  ISETP.GT.AND P3, PT, R3.reuse, 0x90, !P3 ;  /* 0x000000900300780c */ /* 0x040fe40005f64270 */
[----:B------:R-:W-:-:S02]  /*42d0*/  ISETP.GT.AND P1, PT, R3, 0x61, !P1 ;  /* 0x000000610300780c */ /* 0x000fc40004f24270 */
[C---:B------:R-:W-:Y:S02]  /*42e0*/  ISETP.GT.AND P4, PT, R3.reuse, 0x91, !P4 ;  /* 0x000000910300780c */ /* 0x040fe40006784270 */
[C---:B------:R-:W-:Y:S02]  /*42f0*/  ISETP.LT.OR P1, PT, R0.reuse, 0x62, P1 ;  /* 0x000000620000780c */ /* 0x040fe40000f21670 */
[----:B------:R-:W-:Y:S02]  /*4300*/  ISETP.GT.AND P5, PT, R3, 0x98, !P5 ;  /* 0x000000980300780c */ /* 0x000fe40006fa4270 */
[----:B------:R-:W-:Y:S02]  /*4310*/  FSEL R43, R43, -INF , !P1 ;  /* 0xff8000002b2b7808 */ /* 0x000fe40004800000 */
[----:B------:R-:W-:Y:S02]  /*4320*/  ISETP.NE.AND P1, PT, R123, RZ, PT ;  /* 0x000000ff7b00720c */ /* 0x000fe40003f25270 */
[----:B------:R-:W-:-:S02]  /*4330*/  ISETP.LT.OR P3, PT, R0, 0x91, P3 ;  /* 0x000000910000780c */ /* 0x000fc40001f61670 */
[----:B------:R-:W-:Y:S02]  /*4340*/  ISETP.GT.AND P1, PT, R3, 0x68, !P1 ;  /* 0x000000680300780c */ /* 0x000fe40004f24270 */
[C---:B------:R-:W-:Y:S02]  /*4350*/  ISETP.LT.OR P4, PT, R0.reuse, 0x92, P4 ;  /* 0x000000920000780c */ /* 0x040fe40002781670 */
[----:B------:R-:W-:Y:S02]  /*4360*/  ISETP.LT.OR P1, PT, R0, 0x69, P1 ;  /* 0x000000690000780c */ /* 0x000fe40000f21670 */
[----:B------:R-:W-:Y:S02]  /*4370*/  FSEL R34, R34, -INF , !P3 ;  /* 0xff80000022227808 */ /* 0x000fe40005800000 */
[----:B------:R-:W-:Y:S02]  /*4380*/  FSEL R46, R46, -INF , !P1 ;  /* 0xff8000002e2e7808 */ /* 0x000fe40004800000 */
[----:B------:R-:W-:-:S02]  /*4390*/  ISETP.NE.AND P1, PT, R124, RZ, PT ;  /* 0x000000ff7c00720c */ /* 0x000fc40003f25270 */
[C---:B------:R-:W-:Y:S02]  /*43a0*/  ISETP.LT.OR P5, PT, R0.reuse, 0x99, P5 ;  /* 0x000000990000780c */ /* 0x040fe40002fa1670 */
[----:B------:R-:W-:Y:S02]  /*43b0*/  ISETP.GT.AND P1, PT, R3, 0x69, !P1 ;  /* 0x000000690300780c */ /* 0x000fe40004f24270 */
[----:B------:R-:W-:Y:S02]  /*43c0*/  FSEL R35, R35, -INF , !P4 ;  /* 0xff80000023237808 */ /* 0x000fe40006000000 */
[----:B------:R-:W-:Y:S02]  /*43d0*/  ISETP.LT.OR P1, PT, R0, 0x6a, P1 ;  /* 0x0000006a0000780c */ /* 0x000fe40000f21670 */
[----:B------:R-:W-:Y:S02]  /*43e0*/  R2UR UR15, R104 ;  /* 0x00000000680f72ca */ /* 0x000fe400000e0000 */
[----:B------:R-:W-:-:S02]  /*43f0*/  FSEL R47, R47, -INF , !P1 ;  /* 0xff8000002f2f7808 */ /* 0x000fc40004800000 */
[----:B------:R-:W-:-:S04]  /*4400*/  ISETP.NE.AND P1, PT, R125, RZ, PT ;  /* 0x000000ff7d00720c */ /* 0x000fc80003f25270 */
[----:B------:R-:W-:-:S04]  /*4410*/  ISETP.GT.AND P1, PT, R3, 0x70, !P1 ;  /* 0x000000700300780c */ /* 0x000fc80004f24270 */
[----:B------:R-:W-:Y:S01]  /*4420*/  ISETP.LT.OR P1, PT, R0, 0x71, P1 ;  /* 0x000000710000780c */ /* 0x000fe20000f21670 */
[----:B------:R-:W-:-:S03]  /*4430*/  UIADD3 UR10, UR15, UR14, URZ ;  /* 0x0000000e0f0a7290 */ /* 0x000fc6000fffe03f */
[----:B------:R-:W-:Y:S01]  /*4440*/  FSEL R50, R50, -INF , !P1 ;  /* 0xff80000032327808 */ /* 0x000fe20004800000 */
[----:B------:R-:W-:Y:S01]  /*4450*/  UIADD3 UR6, UR10, UR6, URZ ;  /* 0x000000060a067290 */ /* 0x000fe2000fffe03f */
[----:B------:R-:W-:Y:S02]  /*4460*/  ISETP.GT.AND P1, PT, R3, 0x71, !P2 ;  /* 0x000000710300780c */ /* 0x000fe40005724270 */
[----:B------:R-:W-:Y:S02]  /*4470*/  ISETP.NE.AND P2, PT, R129, RZ, PT ;  /* 0x000000ff8100720c */ /* 0x000fe40003f45270 */
[----:B------:R-:W-:-:S04]  /*4480*/  ISETP.LT.OR P1, PT, R0, 0x72, P1 ;  /* 0x000000720000780c */ /* 0x000fc80000f21670 */
[----:B------:R-:W-:Y:S02]  /*4490*/  FSEL R51, R51, -INF , !P1 ;  /* 0xff80000033337808 */ /* 0x000fe40004800000 */
[----:B------:R-:W-:Y:S02]  /*44a0*/  ISETP.GT.AND P1, PT, R3, 0x78, !P6 ;  /* 0x000000780300780c */ /* 0x000fe40007724270 */
[----:B------:R-:W-:Y:S02]  /*44b0*/  ISETP.NE.AND P6, PT, R130, RZ, PT ;  /* 0x000000ff8200720c */ /* 0x000fe40003fc5270 */
[----:B------:R-:W-:-:S04]  /*44c0*/  ISETP.LT.OR P1, PT, R0, 0x79, P1 ;  /* 0x000000790000780c */ /* 0x000fc80000f21670 */
[----:B------:R-:W-:Y:S02]  /*44d0*/  FSEL R54, R54, -INF , !P1 ;  /* 0xff80000036367808 */ /* 0x000fe40004800000 */
[----:B------:R-:W-:-:S04]  /*44e0*/  ISETP.NE.AND P1, PT, R128, RZ, PT ;  /* 0x000000ff8000720c */ /* 0x000fc80003f25270 */
[----:B------:R-:W-:-:S04]  /*44f0*/  ISETP.GT.AND P1, PT, R3, 0x79, !P1 ;  /* 0x000000790300780c */ /* 0x000fc80004f24270 */
        /* <DEDUP_REMOVED lines=30> */
[----:B------:R-:W-:Y:S02]  /*46e0*/  ISETP.NE.AND P1, PT, R4, RZ, PT ;  /* 0x000000ff0400720c */ /* 0x000fe40003f25270 */
[----:B------:R-:W-:Y:S02]  /*46f0*/  FMNMX.FTZ R4, R37, R2, !PT ;  /* 0x0000000225047209 */ /* 0x000fe40007810000 */
[----:B------:R-:W-:-:S03]  /*4700*/  ISETP.GT.AND P1, PT, R3, RZ, !P1 ;  /* 0x000000ff0300720c */ /* 0x000fc60004f24270 */
[----:B------:R-:W0:Y:S01]  /*4710*/  SHFL.BFLY PT, R5, R4, 0x2, 0x1f ;  /* 0x0c401f0004057f89 */ /* 0x000e2200000e0000 */
[----:B------:R-:W-:-:S04]  /*4720*/  ISETP.LT.OR P1, PT, R0, 0x1, P1 ;  /* 0x000000010000780c */ /* 0x000fc80000f21670 */
[----:B------:R-:W-:Y:S02]  /*4730*/  FSEL R90, R90, -INF , !P1 ;  /* 0xff8000005a5a7808 */ /* 0x000fe40004800000 */
[----:B------:R-:W-:Y:S02]  /*4740*/  ISETP.GT.AND P1, PT, R3, 0x80, !P2 ;  /* 0x000000800300780c */ /* 0x000fe40005724270 */
[----:B------:R-:W-:Y:S02]  /*4750*/  ISETP.NE.AND P2, PT, R132, RZ, PT ;  /* 0x000000ff8400720c */ /* 0x000fe40003f45270 */
[----:B------:R-:W-:-:S04]  /*4760*/  ISETP.LT.OR P1, PT, R0, 0x81, P1 ;  /* 0x000000810000780c */ /* 0x000fc80000f21670 */
[----:B------:R-:W-:Y:S02]  /*4770*/  FSEL R26, R26, -INF , !P1 ;  /* 0xff8000001a1a7808 */ /* 0x000fe40004800000 */
[----:B------:R-:W-:Y:S02]  /*4780*/  ISETP.GT.AND P1, PT, R3, 0x81, !P6 ;  /* 0x000000810300780c */ /* 0x000fe40007724270 */
[----:B------:R-:W-:Y:S02]  /*4790*/  ISETP.NE.AND P6, PT, R131, RZ, PT ;  /* 0x000000ff8300720c */ /* 0x000fe40003fc5270 */
[----:B------:R-:W-:Y:S02]  /*47a0*/  ISETP.LT.OR P1, PT, R0, 0x82, P1 ;  /* 0x000000820000780c */ /* 0x000fe40000f21670 */
[----:B0-----:R-:W-:Y:S02]  /*47b0*/  FMNMX.FTZ R5, R4, R5, !PT ;  /* 0x0000000504057209 */ /* 0x001fe40007810000 */
[----:B------:R-:W-:-:S03]  /*47c0*/  FSEL R27, R27, -INF , !P1 ;  /* 0xff8000001b1b7808 */ /* 0x000fc60004800000 */
[----:B------:R-:W0:Y:S02]  /*47d0*/  SHFL.BFLY PT, R2, R5, 0x1, 0x1f ;  /* 0x0c201f0005027f89 */ /* 0x000e2400000e0000 */
[----:B0-----:R-:W-:-:S04]  /*47e0*/  FMNMX.FTZ R2, R5, R2, !PT ;  /* 0x0000000205027209 */ /* 0x001fc80007810000 */
[C---:B------:R-:W-:Y:S01]  /*47f0*/  FSETP.NEU.FTZ.AND P1, PT, R2.reuse, -INF , PT ;  /* 0xff8000000200780b */ /* 0x040fe20003f3d000 */
[----:B------:R-:W-:-:S05]  /*4800*/  FFMA.FTZ R7, R2, R7, -8 ;  /* 0xc100000002077423 */ /* 0x000fca0000010007 */
[----:B------:R-:W-:Y:S02]  /*4810*/  FSEL R88, R7, RZ, P1 ;  /* 0x000000ff07587208 */ /* 0x000fe40000800000 */
[----:B------:R-:W-:Y:S02]  /*4820*/  ISETP.GT.AND P1, PT, R3, 0x88, !P6 ;  /* 0x000000880300780c */ /* 0x000fe40007724270 */
[----:B------:R-:W-:Y:S01]  /*4830*/  ISETP.NE.AND P6, PT, R133, RZ, PT ;  /* 0x000000ff8500720c */ /* 0x000fe20003fc5270 */
[----:B------:R-:W-:-:S01]  /*4840*/  FFMA.FTZ R4, R13, UR37, -R88 ;  /* 0x000000250d047c23 */ /* 0x000fc20008010858 */
[----:B------:R-:W-:Y:S01]  /*4850*/  FMNMX.FTZ R13, R90, R91, !PT ;  /* 0x0000005b5a0d7209 */ /* 0x000fe20007810000 */
[----:B------:R-:W-:-:S01]  /*4860*/  FFMA.FTZ R72, R72, UR37, -R88 ;  /* 0x0000002548487c23 */ /* 0x000fc20008010858 */
[--C-:B------:R-:W-:Y:S01]  /*4870*/  FFMA.FTZ R76, R76, UR37, -R88.reuse ;  /* 0x000000254c4c7c23 */ /* 0x100fe20008010858 */
[----:B------:R-:W-:-:S01]  /*4880*/  FFMA.FTZ R80, R80, UR37, -R88 ;  /* 0x0000002550507c23 */ /* 0x000fc20008010858 */
[----:B------:R-:W-:Y:S01]  /*4890*/  FMNMX.FTZ R14, R94, R13, !PT ;  /* 0x0000000d5e0e7209 */ /* 0x000fe20007810000 */
[----:B------:R-:W-:-:S01]  /*48a0*/  FFMA.FTZ R84, R84, UR37, -R88 ;  /* 0x0000002554547c23 */ /* 0x000fc20008010858 */
[----:B------:R0:W-:Y:S01]  /*48b0*/  MUFU.EX2 R13, R72 ;  /* 0x00000048000d7308 */ /* 0x0001e20000000800 */
[----:B------:R-:W-:Y:S01]  /*48c0*/  ISETP.LT.OR P1, PT, R0, 0x89, P1 ;  /* 0x000000890000780c */ /* 0x000fe20000f21670 */
[--C-:B------:R-:W-:Y:S01]  /*48d0*/  FFMA.FTZ R5, R89, UR37, -R88.reuse ;  /* 0x0000002559057c23 */ /* 0x100fe20008010858 */
[----:B------:R-:W-:Y:S01]  /*48e0*/  FMNMX.FTZ R15, R95, R14, !PT ;  /* 0x0000000e5f0f7209 */ /* 0x000fe20007810000 */
[--C-:B------:R-:W-:Y:S01]  /*48f0*/  FFMA.FTZ R14, R73, UR37, -R88.reuse ;  /* 0x00000025490e7c23 */ /* 0x100fe20008010858 */
[----:B------:R-:W-:Y:S01]  /*4900*/  FSEL R30, R30, -INF , !P1 ;  /* 0xff8000001e1e7808 */ /* 0x000fe20004800000 */
[--C-:B------:R-:W-:Y:S01]  /*4910*/  FFMA.FTZ R7, R92, UR37, -R88.reuse ;  /* 0x000000255c077c23 */ /* 0x100fe20008010858 */
[----:B------:R-:W-:Y:S01]  /*4920*/  FMNMX.FTZ R20, R98, R15, !PT ;  /* 0x0000000f62147209 */ /* 0x000fe20007810000 */
[----:B------:R-:W-:Y:S01]  /*4930*/  MUFU.EX2 R4, R4 ;  /* 0x0000000400047308 */ /* 0x000fe20000000800 */
[----:B------:R-:W-:Y:S01]  /*4940*/  ISETP.GT.AND P1, PT, R3, 0x89, !P2 ;  /* 0x000000890300780c */ /* 0x000fe20005724270 */
[--C-:B------:R-:W-:Y:S01]  /*4950*/  FFMA.FTZ R8, R93, UR37, -R88.reuse ;  /* 0x000000255d087c23 */ /* 0x100fe20008010858 */
[----:B------:R-:W-:Y:S01]  /*4960*/  FMNMX.FTZ R15, R99, R20, !PT ;  /* 0x00000014630f7209 */ /* 0x000fe20007810000 */
[--C-:B------:R-:W-:Y:S01]  /*4970*/  FFMA.FTZ R9, R96, UR37, -R88.reuse ;  /* 0x0000002560097c23 */ /* 0x100fe20008010858 */
[----:B------:R-:W-:Y:S01]  /*4980*/  ISETP.GT.AND P2, PT, R3, 0x99, !P6 ;  /* 0x000000990300780c */ /* 0x000fe20007744270 */
[--C-:B------:R-:W-:Y:S01]  /*4990*/  FFMA.FTZ R10, R97, UR37, -R88.reuse ;  /* 0x00000025610a7c23 */ /* 0x100fe20008010858 */
[----:B------:R-:W-:Y:S01]  /*49a0*/  FMNMX.FTZ R20, R102, R15, !PT ;  /* 0x0000000f66147209 */ /* 0x000fe20007810000 */
[----:B------:R-:W1:Y:S01]  /*49b0*/  MUFU.EX2 R5, R5 ;  /* 0x0000000500057308 */ /* 0x000e620000000800 */
[----:B------:R-:W-:Y:S01]  /*49c0*/  ISETP.LT.OR P1, PT, R0, 0x8a, P1 ;  /* 0x0000008a0000780c */ /* 0x000fe20000f21670 */
[--C-:B------:R-:W-:Y:S01]  /*49d0*/  FFMA.FTZ R11, R100, UR37, -R88.reuse ;  /* 0x00000025640b7c23 */ /* 0x100fe20008010858 */
[----:B------:R-:W-:Y:S01]  /*49e0*/  FMNMX.FTZ R21, R103, R20, !PT ;  /* 0x0000001467157209 */ /* 0x000fe20007810000 */
[--C-:B------:R-:W-:Y:S01]  /*49f0*/  FFMA.FTZ R20, R77, UR37, -R88.reuse ;  /* 0x000000254d147c23 */ /* 0x100fe20008010858 */
[----:B------:R-:W-:Y:S01]  /*4a00*/  FSEL R31, R31, -INF , !P1 ;  /* 0xff8000001f1f7808 */ /* 0x000fe20004800000 */
[--C-:B------:R-:W-:Y:S01]  /*4a10*/  FFMA.FTZ R12, R101, UR37, -R88.reuse ;  /* 0x00000025650c7c23 */ /* 0x100fe20008010858 */
[----:B0-----:R-:W-:Y:S01]  /*4a20*/  FMNMX.FTZ R72, R74, R21, !PT ;  /* 0x000000154a487209 */ /* 0x001fe20007810000 */
[----:B------:R0:W-:Y:S01]  /*4a30*/  MUFU.EX2 R15, R76 ;  /* 0x0000004c000f7308 */ /* 0x0001e20000000800 */
[----:B------:R-:W-:Y:S01]  /*4a40*/  ISETP.LT.OR P2, PT, R0, 0x9a, P2 ;  /* 0x0000009a0000780c */ /* 0x000fe20001741670 */
[--C-:B------:R-:W-:Y:S01]  /*4a50*/  FFMA.FTZ R56, R56, UR37, -R88.reuse ;  /* 0x0000002538387c23 */ /* 0x100fe20008010858 */
[----:B------:R-:W-:Y:S01]  /*4a60*/  FMNMX.FTZ R21, R75, R72, !PT ;  /* 0x000000484b157209 */ /* 0x000fe20007810000 */
[--C-:B------:R-:W-:Y:S01]  /*4a70*/  FFMA.FTZ R57, R57, UR37, -R88.reuse ;  /* 0x0000002539397c23 */ /* 0x100fe20008010858 */
[----:B------:R-:W-:-:S01]  /*4a80*/  FFMA.FTZ R60, R60, UR37, -R88 ;  /* 0x000000253c3c7c23 */ /* 0x000fc20008010858 */
[--C-:B------:R-:W-:Y:S01]  /*4a90*/  FFMA.FTZ R64, R64, UR37, -R88.reuse ;  /* 0x0000002540407c23 */ /* 0x100fe20008010858 */
[----:B------:R-:W-:Y:S01]  /*4aa0*/  FMNMX.FTZ R72, R78, R21, !PT ;  /* 0x000000154e487209 */ /* 0x000fe20007810000 */
[----:B------:R-:W2:Y:S01]  /*4ab0*/  MUFU.EX2 R7, R7 ;  /* 0x0000000700077308 */ /* 0x000ea20000000800 */
[----:B------:R-:W-:-:S01]  /*4ac0*/  FFMA.FTZ R65, R65, UR37, -R88 ;  /* 0x0000002541417c23 */ /* 0x000fc20008010858 */
[--C-:B------:R-:W-:Y:S01]  /*4ad0*/  FFMA.FTZ R24, R24, UR37, -R88.reuse ;  /* 0x0000002518187c23 */ /* 0x100fe20008010858 */
[----:B------:R-:W-:Y:S01]  /*4ae0*/  FMNMX.FTZ R73, R79, R72, !PT ;  /* 0x000000484f497209 */ /* 0x000fe20007810000 */
[--C-:B------:R-:W-:Y:S01]  /*4af0*/  FFMA.FTZ R72, R81, UR37, -R88.reuse ;  /* 0x0000002551487c23 */ /* 0x100fe20008010858 */
[----:B------:R-:W-:-:S01]  /*4b00*/  FFMA.FTZ R81, R61, UR37, -R88 ;  /* 0x000000253d517c23 */ /* 0x000fc20008010858 */
[--C-:B------:R-:W-:Y:S01]  /*4b10*/  FFMA.FTZ R25, R25, UR37, -R88.reuse ;  /* 0x0000002519197c23 */ /* 0x100fe20008010858 */
[----:B0-----:R-:W-:Y:S01]  /*4b20*/  FMNMX.FTZ R76, R82, R73, !PT ;  /* 0x00000049524c7209 */ /* 0x001fe20007810000 */
        /* <DEDUP_REMOVED lines=9> */
[----:B------:R-:W-:-:S02]  /*4bc0*/  FFMA.FTZ R37, R37, UR37, -R88 ;  /* 0x0000002525257c23 */ /* 0x000fc40008010858 */
[----:B------:R-:W-:Y:S01]  /*4bd0*/  FMNMX.FTZ R77, R87, R76, !PT ;  /* 0x0000004c574d7209 */ /* 0x000fe20007810000 */
[----:B------:R-:W-:-:S03]  /*4be0*/  FFMA.FTZ R76, R85, UR37, -R88 ;  /* 0x00000025554c7c23 */ /* 0x000fc60008010858 */
[----:B0-----:R-:W-:Y:S01]  /*4bf0*/  FMNMX.FTZ R80, R58, R77, !PT ;  /* 0x0000004d3a507209 */ /* 0x001fe20007810000 */
[----:B------:R0:W-:Y:S03]  /*4c00*/  MUFU.EX2 R73, R84 ;  /* 0x0000005400497308 */ /* 0x0001e60000000800 */
[----:B------:R-:W-:-:S04]  /*4c10*/  FMNMX.FTZ R77, R59, R80, !PT ;  /* 0x000000503b4d7209 */ /* 0x000fc80007810000 */
[----:B------:R-:W-:Y:S01]  /*4c20*/  FMNMX.FTZ R80, R62, R77, !PT ;  /* 0x0000004d3e507209 */ /* 0x000fe20007810000 */
[----:B------:R-:W4:Y:S01]  /*4c30*/  MUFU.EX2 R9, R9 ;  /* 0x0000000900097308 */ /* 0x000f220000000800 */
[----:B0-----:R-:W-:-:S02]  /*4c40*/  FFMA.FTZ R84, R68, UR37, -R88 ;  /* 0x0000002544547c23 */ /* 0x001fc40008010858 */
[----:B------:R-:W-:-:S04]  /*4c50*/  FMNMX.FTZ R77, R63, R80, !PT ;  /* 0x000000503f4d7209 */ /* 0x000fc80007810000 */
[----:B------:R-:W-:Y:S01]  /*4c60*/  FMNMX.FTZ R80, R66, R77, !PT ;  /* 0x0000004d42507209 */ /* 0x000fe20007810000 */
[----:B------:R-:W0:Y:S03]  /*4c70*/  MUFU.EX2 R10, R10 ;  /* 0x0000000a000a7308 */ /* 0x000e260000000800 */
[----:B------:R-:W-:-:S04]  /*4c80*/  FMNMX.FTZ R77, R67, R80, !PT ;  /* 0x00000050434d7209 */ /* 0x000fc80007810000 */
[----:B------:R-:W-:Y:S01]  /*4c90*/  FMNMX.FTZ R80, R70, R77, !PT ;  /* 0x0000004d46507209 */ /* 0x000fe20007810000 */
[----:B------:R-:W5:Y:S03]  /*4ca0*/  MUFU.EX2 R11, R11 ;  /* 0x0000000b000b7308 */ /* 0x000f660000000800 */
[----:B------:R-:W-:-:S04]  /*4cb0*/  FMNMX.FTZ R77, R71, R80, !PT ;  /* 0x00000050474d7209 */ /* 0x000fc80007810000 */
[----:B------:R-:W-:Y:S01]  /*4cc0*/  FMNMX.FTZ R80, R42, R77, !PT ;  /* 0x0000004d2a507209 */ /* 0x000fe20007810000 */
[----:B------:R-:W5:Y:S03]  /*4cd0*/  MUFU.EX2 R12, R12 ;  /* 0x0000000c000c7308 */ /* 0x000f660000000800 */
[----:B------:R-:W-:-:S04]  /*4ce0*/  FMNMX.FTZ R61, R43, R80, !PT ;  /* 0x000000502b3d7209 */ /* 0x000fc80007810000 */
[----:B------:R-:W-:Y:S01]  /*4cf0*/  FMNMX.FTZ R80, R46, R61, !PT ;  /* 0x0000003d2e507209 */ /* 0x000fe20007810000 */
[----:B------:R1:W-:Y:S03]  /*4d00*/  MUFU.EX2 R77, R81 ;  /* 0x00000051004d7308 */ /* 0x0003e60000000800 */
[----:B------:R-:W-:-:S04]  /*4d10*/  FMNMX.FTZ R61, R47, R80, !PT ;  /* 0x000000502f3d7209 */ /* 0x000fc80007810000 */
[----:B------:R-:W-:Y:S01]  /*4d20*/  FMNMX.FTZ R80, R50, R61, !PT ;  /* 0x0000003d32507209 */ /* 0x000fe20007810000 */
[----:B------:R-:W-:Y:S03]  /*4d30*/  MUFU.EX2 R14, R14 ;  /* 0x0000000e000e7308 */ /* 0x000fe60000000800 */
[----:B------:R-:W-:-:S04]  /*4d40*/  FMNMX.FTZ R61, R51, R80, !PT ;  /* 0x00000050333d7209 */ /* 0x000fc80007810000 */
[----:B------:R-:W-:Y:S01]  /*4d50*/  FMNMX.FTZ R68, R54, R61, !PT ;  /* 0x0000003d36447209 */ /* 0x000fe20007810000 */
[----:B------:R-:W-:Y:S03]  /*4d60*/  MUFU.EX2 R20, R20 ;  /* 0x0000001400147308 */ /* 0x000fe60000000800 */
[----:B-1----:R-:W-:Y:S01]  /*4d70*/  FMNMX.FTZ R81, R55, R68, !PT ;  /* 0x0000004437517209 */ /* 0x002fe20007810000 */
[----:B------:R-:W-:-:S03]  /*4d80*/  FFMA.FTZ R68, R69, UR37, -R88 ;  /* 0x0000002545447c23 */ /* 0x000fc60008010858 */
[----:B------:R-:W-:Y:S01]  /*4d90*/  FMNMX.FTZ R80, R26, R81, !PT ;  /* 0x000000511a507209 */ /* 0x000fe20007810000 */
[----:B------:R-:W-:-:S01]  /*4da0*/  FFMA.FTZ R81, R40, UR37, -R88 ;  /* 0x0000002528517c23 */ /* 0x000fc20008010858 */
[----:B------:R1:W-:Y:S02]  /*4db0*/  MUFU.EX2 R61, R84 ;  /* 0x00000054003d7308 */ /* 0x0003e40000000800 */
[----:B------:R-:W-:-:S04]  /*4dc0*/  FMNMX.FTZ R3, R27, R80, !PT ;  /* 0x000000501b037209 */ /* 0x000fc80007810000 */
[----:B------:R-:W-:Y:S02]  /*4dd0*/  FMNMX.FTZ R40, R30, R3, !PT ;  /* 0x000000031e287209 */ /* 0x000fe40007810000 */
[----:B------:R2:W-:Y:S01]  /*4de0*/  MUFU.EX2 R3, R81 ;  /* 0x0000005100037308 */ /* 0x0005e20000000800 */
[----:B-1----:R-:W-:-:S01]  /*4df0*/  FFMA.FTZ R84, R41, UR37, -R88 ;  /* 0x0000002529547c23 */ /* 0x002fc20008010858 */
[----:B------:R-:W-:Y:S02]  /*4e00*/  FMNMX.FTZ R69, R31, R40, !PT ;  /* 0x000000281f457209 */ /* 0x000fe40007810000 */
[----:B------:R-:W-:Y:S02]  /*4e10*/  FSEL R40, R38, -INF , !P5 ;  /* 0xff80000026287808 */ /* 0x000fe40006800000 */
[----:B------:R-:W-:Y:S02]  /*4e20*/  FMNMX.FTZ R80, R34, R69, !PT ;  /* 0x0000004522507209 */ /* 0x000fe40007810000 */
[----:B------:R-:W-:Y:S01]  /*4e30*/  FSEL R41, R39, -INF , !P2 ;  /* 0xff80000027297808 */ /* 0x000fe20005000000 */
        /* <DEDUP_REMOVED lines=8> */
[----:B------:R-:W-:Y:S01]  /*4ec0*/  IMAD.U32 R53, RZ, RZ, UR37 ;  /* 0x00000025ff357e24 */ /* 0x000fe2000f8e00ff */
[----:B------:R-:W-:Y:S01]  /*4ed0*/  FMNMX.FTZ R0, R41, R0, !PT ;  /* 0x0000000029007209 */ /* 0x000fe20007810000 */
[----:B------:R1:W-:Y:S04]  /*4ee0*/  MUFU.EX2 R38, R84 ;  /* 0x0000005400267308 */ /* 0x0003e80000000800 */
[----:B------:R-:W3:Y:S04]  /*4ef0*/  SHFL.BFLY PT, R69, R0, 0x2, 0x1f ;  /* 0x0c401f0000457f89 */ /* 0x000ee800000e0000 */
[----:B------:R-:W-:Y:S08]  /*4f00*/  MUFU.EX2 R72, R72 ;  /* 0x0000004800487308 */ /* 0x000ff00000000800 */
[----:B------:R-:W-:Y:S08]  /*4f10*/  MUFU.EX2 R76, R76 ;  /* 0x0000004c004c7308 */ /* 0x000ff00000000800 */
[----:B------:R-:W-:Y:S01]  /*4f20*/  MUFU.EX2 R56, R56 ;  /* 0x0000003800387308 */ /* 0x000fe20000000800 */
[----:B---3--:R-:W-:-:S07]  /*4f30*/  FMNMX.FTZ R69, R0, R69, !PT ;  /* 0x0000004500457209 */ /* 0x008fce0007810000 */
[----:B------:R-:W-:Y:S01]  /*4f40*/  MUFU.EX2 R57, R57 ;  /* 0x0000003900397308 */ /* 0x000fe20000000800 */
[----:B------:R-:W3:Y:S07]  /*4f50*/  SHFL.BFLY PT, R0, R69, 0x1, 0x1f ;  /* 0x0c201f0045007f89 */ /* 0x000eee00000e0000 */
[----:B------:R-:W-:Y:S08]  /*4f60*/  MUFU.EX2 R60, R60 ;  /* 0x0000003c003c7308 */ /* 0x000ff00000000800 */
[----:B------:R-:W-:Y:S08]  /*4f70*/  MUFU.EX2 R64, R64 ;  /* 0x0000004000407308 */ /* 0x000ff00000000800 */
[----:B------:R-:W-:Y:S01]  /*4f80*/  MUFU.EX2 R65, R65 ;  /* 0x0000004100417308 */ /* 0x000fe20000000800 */
[----:B---3--:R-:W-:-:S04]  /*4f90*/  FMNMX.FTZ R0, R69, R0, !PT ;  /* 0x0000000045007209 */ /* 0x008fc80007810000 */
[C---:B------:R-:W-:Y:S01]  /*4fa0*/  FSETP.NEU.FTZ.AND P1, PT, R0.reuse, -INF , PT ;  /* 0xff8000000000780b */ /* 0x040fe20003f3d000 */
[----:B------:R-:W-:-:S02]  /*4fb0*/  FFMA.FTZ R53, R0, R53, -8 ;  /* 0xc100000000357423 */ /* 0x000fc40000010035 */
[----:B------:R-:W-:Y:S03]  /*4fc0*/  MUFU.EX2 R68, R68 ;  /* 0x0000004400447308 */ /* 0x000fe60000000800 */
[----:B--2---:R-:W-:Y:S02]  /*4fd0*/  FSEL R81, R53, RZ, P1 ;  /* 0x000000ff35517208 */ /* 0x004fe40000800000 */
[----:B------:R-:W-:-:S03]  /*4fe0*/  PLOP3.LUT P1, PT, PT, PT, UP1, 0x40, 0x0 ;  /* 0x000000000000781c */ /* 0x000fc60003f2e818 */
[--C-:B------:R-:W-:Y:S01]  /*4ff0*/  FFMA.FTZ R53, R90, UR37, -R81.reuse ;  /* 0x000000255a357c23 */ /* 0x100fe20008010851 */
[----:B------:R-:W-:-:S01]  /*5000*/  FFMA.FTZ R80, R91, UR37, -R81 ;  /* 0x000000255b507c23 */ /* 0x000fc20008010851 */
[--C-:B------:R-:W-:Y:S01]  /*5010*/  FFMA.FTZ R85, R78, UR37, -R81.reuse ;  /* 0x000000254e557c23 */ /* 0x100fe20008010851 */
[----:B------:R-:W-:-:S01]  /*5020*/  FFMA.FTZ R78, R82, UR37, -R81 ;  /* 0x00000025524e7c23 */ /* 0x000fc20008010851 */
[----:B------:R-:W-:Y:S01]  /*5030*/  FADD.FTZ R82, R4, R5 ;  /* 0x0000000504527221 */ /* 0x000fe20000010000 */
[----:B------:R-:W-:-:S01]  /*5040*/  FFMA.FTZ R94, R94, UR37, -R81 ;  /* 0x000000255e5e7c23 */ /* 0x000fc20008010851 */
[--C-:B------:R-:W-:Y:S01]  /*5050*/  FFMA.FTZ R88, R79, UR37, -R81.reuse ;  /* 0x000000254f587c23 */ /* 0x100fe20008010851 */
[----:B------:R-:W-:-:S01]  /*5060*/  FFMA.FTZ R79, R83, UR37, -R81 ;  /* 0x00000025534f7c23 */ /* 0x000fc20008010851 */
[----:B------:R-:W-:Y:S01]  /*5070*/  MUFU.EX2 R53, R53 ;  /* 0x0000003500357308 */ /* 0x000fe20000000800 */
[----:B------:R-:W-:-:S01]  /*5080*/  FADD.FTZ R83, R7, R82 ;  /* 0x0000005207537221 */ /* 0x000fc20000010000 */
[--C-:B------:R-:W-:Y:S01]  /*5090*/  FFMA.FTZ R95, R95, UR37, -R81.reuse ;  /* 0x000000255f5f7c23 */ /* 0x100fe20008010851 */
[----:B------:R-:W-:-:S01]  /*50a0*/  FFMA.FTZ R69, R98, UR37, -R81 ;  /* 0x0000002562457c23 */ /* 0x000fc20008010851 */
[----:B-1----:R-:W-:Y:S01]  /*50b0*/  FFMA.FTZ R84, R99, UR37, -R81 ;  /* 0x0000002563547c23 */ /* 0x002fe20008010851 */
[----:B------:R-:W-:-:S01]  /*50c0*/  FADD.FTZ R82, R8, R83 ;  /* 0x0000005308527221 */ /* 0x000fc20000010000 */
[--C-:B------:R-:W-:Y:S01]  /*50d0*/  FFMA.FTZ R102, R102, UR37, -R81.reuse ;  /* 0x0000002566667c23 */ /* 0x100fe20008010851 */
[----:B------:R-:W-:-:S01]  /*50e0*/  FFMA.FTZ R103, R103, UR37, -R81 ;  /* 0x0000002567677c23 */ /* 0x000fc20008010851 */
[----:B------:R-:W1:Y:S01]  /*50f0*/  MUFU.EX2 R80, R80 ;  /* 0x0000005000507308 */ /* 0x000e620000000800 */
[----:B----4-:R-:W-:-:S01]  /*5100*/  FADD.FTZ R83, R9, R82 ;  /* 0x0000005209537221 */ /* 0x010fc20000010000 */
[--C-:B------:R-:W-:Y:S01]  /*5110*/  FFMA.FTZ R74, R74, UR37, -R81.reuse ;  /* 0x000000254a4a7c23 */ /* 0x100fe20008010851 */
[----:B------:R-:W-:-:S01]  /*5120*/  FFMA.FTZ R75, R75, UR37, -R81 ;  /* 0x000000254b4b7c23 */ /* 0x000fc20008010851 */
[----:B------:R-:W-:Y:S01]  /*5130*/  FFMA.FTZ R86, R86, UR37, -R81 ;  /* 0x0000002556567c23 */ /* 0x000fe20008010851 */
[----:B0-----:R-:W-:-:S01]  /*5140*/  FADD.FTZ R82, R10, R83 ;  /* 0x000000530a527221 */ /* 0x001fc20000010000 */
[--C-:B------:R-:W-:Y:S01]  /*5150*/  FFMA.FTZ R87, R87, UR37, -R81.reuse ;  /* 0x0000002557577c23 */ /* 0x100fe20008010851 */
[----:B------:R-:W-:-:S01]  /*5160*/  FFMA.FTZ R58, R58, UR37, -R81 ;  /* 0x000000253a3a7c23 */ /* 0x000fc20008010851 */
[----:B------:R-:W0:Y:S01]  /*5170*/  MUFU.EX2 R94, R94 ;  /* 0x0000005e005e7308 */ /* 0x000e220000000800 */
[----:B-----5:R-:W-:-:S01]  /*5180*/  FADD.FTZ R89, R11, R82 ;  /* 0x000000520b597221 */ /* 0x020fc20000010000 */
[----:B------:R-:W-:Y:S01]  /*5190*/  F2FP.SATFINITE.E4M3.F32.PACK_AB_MERGE_C R11, R12, R11, RZ ;  /* 0x0000000b0c0b723e */ /* 0x000fe200048070ff */
[----:B------:R-:W-:-:S01]  /*51a0*/  FFMA.FTZ R59, R59, UR37, -R81 ;  /* 0x000000253b3b7c23 */ /* 0x000fc20008010851 */
[----:B------:R-:W-:Y:S01]  /*51b0*/  FFMA.FTZ R62, R62, UR37, -R81 ;  /* 0x000000253e3e7c23 */ /* 0x000fe20008010851 */
[----:B------:R-:W-:-:S01]  /*51c0*/  FADD.FTZ R90, R12, R89 ;  /* 0x000000590c5a7221 */ /* 0x000fc20000010000 */
[----:B------:R-:W-:Y:S01]  /*51d0*/  F2FP.SATFINITE.E4M3.F32.PACK_AB_MERGE_C R89, R8, R7, RZ ;  /* 0x000000070859723e */ /* 0x000fe200048070ff */
[----:B------:R-:W-:-:S01]  /*51e0*/  FFMA.FTZ R63, R63, UR37, -R81 ;  /* 0x000000253f3f7c23 */ /* 0x000fc20008010851 */
[----:B------:R-:W2:Y:S01]  /*51f0*/  MUFU.EX2 R95, R95 ;  /* 0x0000005f005f7308 */ /* 0x000ea20000000800 */
[----:B-1----:R-:W-:-:S01]  /*5200*/  FADD.FTZ R83, R53, R80 ;  /* 0x0000005035537221 */ /* 0x002fc20000010000 */
[----:B------:R-:W-:Y:S01]  /*5210*/  F2FP.SATFINITE.E4M3.F32.PACK_AB_MERGE_C R184, R5, R4, R89 ;  /* 0x0000000405b8723e */ /* 0x000fe20004807059 */
[----:B------:R-:W-:-:S01]  /*5220*/  FFMA.FTZ R66, R66, UR37, -R81 ;  /* 0x0000002542427c23 */ /* 0x000fc20008010851 */
[--C-:B------:R-:W-:Y:S01]  /*5230*/  FFMA.FTZ R67, R67, UR37, -R81.reuse ;  /* 0x0000002543437c23 */ /* 0x100fe20008010851 */
[----:B------:R-:W-:-:S01]  /*5240*/  FFMA.FTZ R70, R70, UR37, -R81 ;  /* 0x0000002546467c23 */ /* 0x000fc20008010851 */
[--C-:B------:R-:W-:Y:S01]  /*5250*/  FFMA.FTZ R71, R71, UR37, -R81.reuse ;  /* 0x0000002547477c23 */ /* 0x100fe20008010851 */
[----:B------:R-:W-:-:S01]  /*5260*/  FFMA.FTZ R42, R42, UR37, -R81 ;  /* 0x000000252a2a7c23 */ /* 0x000fc20008010851 */
[----:B------:R-:W1:Y:S01]  /*5270*/  MUFU.EX2 R69, R69 ;  /* 0x0000004500457308 */ /* 0x000e620000000800 */
[----:B0-----:R-:W-:-:S01]  /*5280*/  FADD.FTZ R82, R94, R83 ;  /* 0x000000535e527221 */ /* 0x001fc20000010000 */
[----:B------:R-:W-:Y:S01]  /*5290*/  FADD.FTZ R83, R13, R90 ;  /* 0x0000005a0d537221 */ /* 0x000fe20000010000 */
[----:B------:R-:W-:-:S01]  /*52a0*/  FFMA.FTZ R43, R43, UR37, -R81 ;  /* 0x000000252b2b7c23 */ /* 0x000fc20008010851 */
[--C-:B------:R-:W-:Y:S01]  /*52b0*/  FFMA.FTZ R46, R46, UR37, -R81.reuse ;  /* 0x000000252e2e7c23 */ /* 0x100fe20008010851 */
[----:B------:R-:W-:-:S01]  /*52c0*/  FFMA.FTZ R47, R47, UR37, -R81 ;  /* 0x000000252f2f7c23 */ /* 0x000fc20008010851 */
[----:B------:R-:W-:Y:S01]  /*52d0*/  FADD.FTZ R90, R14, R83 ;  /* 0x000000530e5a7221 */ /* 0x000fe20000010000 */
[----:B------:R-:W-:-:S01]  /*52e0*/  FFMA.FTZ R50, R50, UR37, -R81 ;  /* 0x0000002532327c23 */ /* 0x000fc20008010851 */
[----:B------:R-:W0:Y:S01]  /*52f0*/  MUFU.EX2 R84, R84 ;  /* 0x0000005400547308 */ /* 0x000e220000000800 */
[----:B--2---:R-:W-:-:S01]  /*5300*/  FADD.FTZ R82, R95, R82 ;  /* 0x000000525f527221 */ /* 0x004fc20000010000 */
[----:B------:R-:W-:Y:S01]  /*5310*/  FADD.FTZ R83, R15, R90 ;  /* 0x0000005a0f537221 */ /* 0x000fe20000010000 */
[----:B------:R-:W-:-:S01]  /*5320*/  FFMA.FTZ R51, R51, UR37, -R81 ;  /* 0x0000002533337c23 */ /* 0x000fc20008010851 */
[--C-:B------:R-:W-:Y:S01]  /*5330*/  FFMA.FTZ R54, R54, UR37, -R81.reuse ;  /* 0x0000002536367c23 */ /* 0x100fe20008010851 */
[----:B------:R-:W-:-:S01]  /*5340*/  FFMA.FTZ R55, R55, UR37, -R81 ;  /* 0x0000002537377c23 */ /* 0x000fc20008010851 */
[----:B------:R-:W-:Y:S01]  /*5350*/  FADD.FTZ R12, R20, R83 ;  /* 0x00000053140c7221 */ /* 0x000fe20000010000 */
[----:B------:R-:W-:-:S01]  /*5360*/  FFMA.FTZ R26, R26, UR37, -R81 ;  /* 0x000000251a1a7c23 */ /* 0x000fc20008010851 */
[----:B------:R-:W2:Y:S01]  /*5370*/  MUFU.EX2 R102, R102 ;  /* 0x0000006600667308 */ /* 0x000ea20000000800 */
[----:B-1----:R-:W-:-:S01]  /*5380*/  FADD.FTZ R7, R69, R82 ;  /* 0x0000005245077221 */ /* 0x002fc20000010000 */
[--C-:B------:R-:W-:Y:S01]  /*5390*/  FFMA.FTZ R27, R27, UR37, -R81.reuse ;  /* 0x000000251b1b7c23 */ /* 0x100fe20008010851 */
[----:B------:R-:W-:-:S01]  /*53a0*/  FFMA.FTZ R30, R30, UR37, -R81 ;  /* 0x000000251e1e7c23 */ /* 0x000fc20008010851 */
[--C-:B------:R-:W-:Y:S01]  /*53b0*/  FFMA.FTZ R31, R31, UR37, -R81.reuse ;  /* 0x000000251f1f7c23 */ /* 0x100fe20008010851 */
[----:B------:R-:W-:-:S01]  /*53c0*/  FFMA.FTZ R34, R34, UR37, -R81 ;  /* 0x0000002522227c23 */ /* 0x000fc20008010851 */
[--C-:B------:R-:W-:Y:S01]  /*53d0*/  FFMA.FTZ R35, R35, UR37, -R81.reuse ;  /* 0x0000002523237c23 */ /* 0x100fe20008010851 */
[----:B------:R-:W-:-:S01]  /*53e0*/  FFMA.FTZ R40, R40, UR37, -R81 ;  /* 0x0000002528287c23 */ /* 0x000fc20008010851 */
[----:B------:R-:W1:Y:S01]  /*53f0*/  MUFU.EX2 R103, R103 ;  /* 0x0000006700677308 */ /* 0x000e620000000800 */
[----:B0-----:R-:W-:-:S01]  /*5400*/  FADD.FTZ R7, R84, R7 ;  /* 0x0000000754077221 */ /* 0x001fc20000010000 */
[----:B------:R-:W-:Y:S01]  /*5410*/  FFMA.FTZ R41, R41, UR37, -R81 ;  /* 0x0000002529297c23 */ /* 0x000fe20008010851 */
[----:B------:R-:W-:-:S02]  /*5420*/  F2FP.SATFINITE.E4M3.F32.PACK_AB_MERGE_C R15, R20, R15, RZ ;  /* 0x0000000f140f723e */ /* 0x000fc400048070ff */
[----:B------:R-:W-:Y:S02]  /*5430*/  F2FP.SATFINITE.E4M3.F32.PACK_AB_MERGE_C R94, R95, R94, RZ ;  /* 0x0000005e5f5e723e */ /* 0x000fe400048070ff */
[----:B------:R-:W-:Y:S01]  /*5440*/  F2FP.SATFINITE.E4M3.F32.PACK_AB_MERGE_C R186, R10, R9, R11 ;  /* 0x000000090aba723e */ /* 0x000fe2000480700b */
[----:B------:R-:W0:Y:S01]  /*5450*/  MUFU.EX2 R74, R74 ;  /* 0x0000004a004a7308 */ /* 0x000e220000000800 */
[----:B--2---:R-:W-:-:S01]  /*5460*/  FADD.FTZ R8, R102, R7 ;  /* 0x0000000766087221 */ /* 0x004fc20000010000 */
[----:B------:R-:W-:Y:S01]  /*5470*/  FADD.FTZ R7, R21, R12 ;  /* 0x0000000c15077221 */ /* 0x000fe20000010000 */
[----:B------:R-:W-:Y:S02]  /*5480*/  F2FP.SATFINITE.E4M3.F32.PACK_AB_MERGE_C R180, R14, R13, R15 ;  /* 0x0000000d0eb4723e */ /* 0x000fe4000480700f */
[----:B------:R-:W-:-:S03]  /*5490*/  F2FP.SATFINITE.E4M3.F32.PACK_AB_MERGE_C R185, R80, R53, R94 ;  /* 0x0000003550b9723e */ /* 0x000fc6000480705e */
[----:B------:R-:W2:Y:S01]  /*54a0*/  MUFU.EX2 R75, R75 ;  /* 0x0000004b004b7308 */ /* 0x000ea20000000800 */
[----:B-1----:R-:W-:-:S01]  /*54b0*/  FADD.FTZ R5, R103, R8 ;  /* 0x0000000867057221 */ /* 0x002fc20000010000 */
[----:B------:R-:W-:Y:S01]  /*54c0*/  FADD.FTZ R8, R72, R7 ;  /* 0x0000000748087221 */ /* 0x000fe20000010000 */
[----:B------:R-:W-:-:S04]  /*54d0*/  F2FP.SATFINITE.E4M3.F32.PACK_AB_MERGE_C R102, R103, R102, RZ ;  /* 0x000000666766723e */ /* 0x000fc800048070ff */
[----:B------:R-:W-:Y:S01]  /*54e0*/  F2FP.SATFINITE.E4M3.F32.PACK_AB_MERGE_C R187, R84, R69, R102 ;  /* 0x0000004554bb723e */ /* 0x000fe20004807066 */
[----:B------:R-:W1:Y:S01]  /*54f0*/  MUFU.EX2 R85, R85 ;  /* 0x0000005500557308 */ /* 0x000e620000000800 */
[----:B0-----:R-:W-:-:S01]  /*5500*/  FADD.FTZ R4, R74, R5 ;  /* 0x000000054a047221 */ /* 0x001fc20000010000 */
[----:B------:R-:W-:Y:S01]  /*5510*/  FADD.FTZ R5, R73, R8 ;  /* 0x0000000849057221 */ /* 0x000fe20000010000 */
[----:B------:R-:W-:Y:S02]  /*5520*/  F2FP.SATFINITE.E4M3.F32.PACK_AB_MERGE_C R8, R77, R60, RZ ;  /* 0x0000003c4d08723e */ /* 0x000fe400048070ff */
[C---:B------:R-:W-:Y:S01]  /*5530*/  F2FP.SATFINITE.E4M3.F32.PACK_AB_MERGE_C R73, R76.reuse, R73, RZ ;  /* 0x000000494c49723e */ /* 0x040fe200048070ff */
[----:B------:R-:W-:-:S01]  /*5540*/  FADD.FTZ R7, R76, R5 ;  /* 0x000000054c077221 */ /* 0x000fc20000010000 */
[----:B------:R-:W-:Y:S01]  /*5550*/  F2FP.SATFINITE.E4M3.F32.PACK_AB_MERGE_C R176, R57, R56, R8 ;  /* 0x0000003839b0723e */ /* 0x000fe20004807008 */
[----:B------:R-:W0:Y:S01]  /*5560*/  MUFU.EX2 R88, R88 ;  /* 0x0000005800587308 */ /* 0x000e220000000800 */
[----:B--2---:R-:W-:-:S01]  /*5570*/  FADD.FTZ R4, R75, R4 ;  /* 0x000000044b047221 */ /* 0x004fc20000010000 */
[----:B------:R-:W-:-:S06]  /*5580*/  F2FP.SATFINITE.E4M3.F32.PACK_AB_MERGE_C R182, R72, R21, R73 ;  /* 0x0000001548b6723e */ /* 0x000fcc0004807049 */
[----:B------:R-:W2:Y:S01]  /*5590*/  MUFU.EX2 R78, R78 ;  /* 0x0000004e004e7308 */ /* 0x000ea20000000800 */
[----:B-1----:R-:W-:-:S01]  /*55a0*/  FADD.FTZ R5, R85, R4 ;  /* 0x0000000455057221 */ /* 0x002fc20000010000 */
[----:B------:R-:W-:-:S04]  /*55b0*/  FADD.FTZ R4, R56, R7 ;  /* 0x0000000738047221 */ /* 0x000fc80000010000 */
[----:B------:R-:W-:Y:S02]  /*55c0*/  FADD.FTZ R7, R57, R4 ;  /* 0x0000000439077221 */ /* 0x000fe40000010000 */
[----:B------:R-:W1:Y:S01]  /*55d0*/  MUFU.EX2 R79, R79 ;  /* 0x0000004f004f7308 */ /* 0x000e620000000800 */
[----:B0-----:R-:W-:-:S01]  /*55e0*/  FADD.FTZ R5, R88, R5 ;  /* 0x0000000558057221 */ /* 0x001fc20000010000 */
[----:B------:R-:W-:Y:S01]  /*55f0*/  FADD.FTZ R60, R60, R7 ;  /* 0x000000073c3c7221 */ /* 0x000fe20000010000 */
[----:B------:R-:W-:Y:S02]  /*5600*/  F2FP.SATFINITE.E4M3.F32.PACK_AB_MERGE_C R7, R68, R61, RZ ;  /* 0x0000003d4407723e */ /* 0x000fe400048070ff */
[----:B------:R-:W-:Y:S01]  /*5610*/  F2FP.SATFINITE.E4M3.F32.PACK_AB_MERGE_C R85, R88, R85, RZ ;  /* 0x000000555855723e */ /* 0x000fe200048070ff */
[----:B------:R-:W-:-:S01]  /*5620*/  FADD.FTZ R77, R77, R60 ;  /* 0x0000003c4d4d7221 */ /* 0x000fc20000010000 */
[----:B------:R-:W-:Y:S01]  /*5630*/  F2FP.SATFINITE.E4M3.F32.PACK_AB_MERGE_C R178, R65, R64, R7 ;  /* 0x0000004041b2723e */ /* 0x000fe20004807007 */
[----:B------:R-:W0:Y:S01]  /*5640*/  MUFU.EX2 R86, R86 ;  /* 0x0000005600567308 */ /* 0x000e220000000800 */
[----:B--2---:R-:W-:-:S01]  /*5650*/  FADD.FTZ R4, R78, R5 ;  /* 0x000000054e047221 */ /* 0x004fc20000010000 */
[----:B------:R-:W-:Y:S01]  /*5660*/  FADD.FTZ R8, R64, R77 ;  /* 0x0000004d40087221 */ /* 0x000fe20000010000 */
[----:B------:R-:W-:-:S03]  /*5670*/  F2FP.SATFINITE.E4M3.F32.PACK_AB_MERGE_C R181, R75, R74, R85 ;  /* 0x0000004a4bb5723e */ /* 0x000fc60004807055 */
[----:B------:R-:W-:Y:S02]  /*5680*/  FADD.FTZ R8, R65, R8 ;  /* 0x0000000841087221 */ /* 0x000fe40000010000 */
[----:B------:R-:W2:Y:S01]  /*5690*/  MUFU.EX2 R87, R87 ;  /* 0x0000005700577308 */ /* 0x000ea20000000800 */
[----:B-1----:R-:W-:-:S01]  /*56a0*/  FADD.FTZ R5, R79, R4 ;  /* 0x000000044f057221 */ /* 0x002fc20000010000 */
[----:B------:R-:W-:-:S04]  /*56b0*/  FADD.FTZ R61, R61, R8 ;  /* 0x000000083d3d7221 */ /* 0x000fc80000010000 */
[----:B------:R-:W-:Y:S02]  /*56c0*/  FADD.FTZ R68, R68, R61 ;  /* 0x0000003d44447221 */ /* 0x000fe40000010000 */
[----:B------:R-:W1:Y:S01]  /*56d0*/  MUFU.EX2 R58, R58 ;  /* 0x0000003a003a7308 */ /* 0x000e620000000800 */
[----:B0-----:R-:W-:-:S07]  /*56e0*/  FADD.FTZ R4, R86, R5 ;  /* 0x0000000556047221 */ /* 0x001fce0000010000 */
[----:B------:R-:W0:Y:S01]  /*56f0*/  MUFU.EX2 R59, R59 ;  /* 0x0000003b003b7308 */ /* 0x000e220000000800 */
[----:B--2---:R-:W-:-:S01]  /*5700*/  FADD.FTZ R5, R87, R4 ;  /* 0x0000000457057221 */ /* 0x004fc20000010000 */
[----:B------:R-:W-:-:S04]  /*5710*/  F2FP.SATFINITE.E4M3.F32.PACK_AB_MERGE_C R86, R87, R86, RZ ;  /* 0x000000565756723e */ /* 0x000fc800048070ff */
[----:B------:R-:W-:Y:S02]  /*5720*/  F2FP.SATFINITE.E4M3.F32.PACK_AB_MERGE_C R183, R79, R78, R86 ;  /* 0x0000004e4fb7723e */ /* 0x000fe40004807056 */
[----:B------:R-:W2:Y:S01]  /*5730*/  MUFU.EX2 R62, R62 ;  /* 0x0000003e003e7308 */ /* 0x000ea20000000800 */
[----:B-1----:R-:W-:-:S07]  /*5740*/  FADD.FTZ R4, R58, R5 ;  /* 0x000000053a047221 */ /* 0x002fce0000010000 */
[----:B------:R-:W1:Y:S01]  /*5750*/  MUFU.EX2 R63, R63 ;  /* 0x0000003f003f7308 */ /* 0x000e620000000800 */
[----:B0-----:R-:W-:-:S07]  /*5760*/  FADD.FTZ R5, R59, R4 ;  /* 0x000000043b057221 */ /* 0x001fce0000010000 */
[----:B------:R-:W0:Y:S01]  /*5770*/  MUFU.EX2 R66, R66 ;  /* 0x0000004200427308 */ /* 0x000e220000000800 */
[----:B--2---:R-:W-:-:S07]  /*5780*/  FADD.FTZ R4, R62, R5 ;  /* 0x000000053e047221 */ /* 0x004fce0000010000 */
[----:B------:R-:W-:Y:S01]  /*5790*/  MUFU.EX2 R39, R39 ;  /* 0x0000002700277308 */ /* 0x000fe20000000800 */
[----:B-1----:R-:W-:-:S01]  /*57a0*/  FADD.FTZ R5, R63, R4 ;  /* 0x000000043f057221 */ /* 0x002fc20000010000 */
[----:B------:R-:W-:-:S04]  /*57b0*/  F2FP.SATFINITE.E4M3.F32.PACK_AB_MERGE_C R62, R63, R62, RZ ;  /* 0x0000003e3f3e723e */ /* 0x000fc800048070ff */
[----:B------:R-:W-:Y:S02]  /*57c0*/  F2FP.SATFINITE.E4M3.F32.PACK_AB_MERGE_C R177, R59, R58, R62 ;  /* 0x0000003a3bb1723e */ /* 0x000fe4000480703e */
[----:B------:R-:W1:Y:S01]  /*57d0*/  MUFU.EX2 R44, R44 ;  /* 0x0000002c002c7308 */ /* 0x000e620000000800 */
[----:B0-----:R-:W-:-:S07]  /*57e0*/  FADD.FTZ R4, R66, R5 ;  /* 0x0000000542047221 */ /* 0x001fce0000010000 */
[----:B------:R-:W0:Y:S08]  /*57f0*/  MUFU.EX2 R67, R67 ;  /* 0x0000004300437308 */ /* 0x000e300000000800 */
[----:B------:R-:W2:Y:S01]  /*5800*/  MUFU.EX2 R70, R70 ;  /* 0x0000004600467308 */ /* 0x000ea20000000800 */
[----:B-1----:R-:W-:-:S04]  /*5810*/  F2FP.SATFINITE.E4M3.F32.PACK_AB_MERGE_C R7, R44, R39, RZ ;  /* 0x000000272c07723e */ /* 0x002fc800048070ff */
[----:B------:R-:W-:Y:S01]  /*5820*/  F2FP.SATFINITE.E4M3.F32.PACK_AB_MERGE_C R172, R38, R3, R7 ;  /* 0x0000000326ac723e */ /* 0x000fe20004807007 */
[----:B------:R-:W-:-:S02]  /*5830*/  FADD.FTZ R3, R3, R68 ;  /* 0x0000004403037221 */ /* 0x000fc40000010000 */
[----:B------:R-:W1:Y:S01]  /*5840*/  MUFU.EX2 R71, R71 ;  /* 0x0000004700477308 */ /* 0x000e620000000800 */
[----:B0-----:R-:W-:-:S01]  /*5850*/  FADD.FTZ R5, R67, R4 ;  /* 0x0000000443057221 */ /* 0x001fc20000010000 */
[----:B------:R-:W-:-:S04]  /*5860*/  FADD.FTZ R38, R38, R3 ;  /* 0x0000000326267221 */ /* 0x000fc80000010000 */
[----:B------:R-:W-:Y:S02]  /*5870*/  FADD.FTZ R39, R39, R38 ;  /* 0x0000002627277221 */ /* 0x000fe40000010000 */
[----:B------:R-:W0:Y:S01]  /*5880*/  MUFU.EX2 R42, R42 ;  /* 0x0000002a002a7308 */ /* 0x000e220000000800 */
[----:B--2---:R-:W-:-:S01]  /*5890*/  FADD.FTZ R4, R70, R5 ;  /* 0x0000000546047221 */ /* 0x004fc20000010000 */
[----:B------:R-:W-:-:S06]  /*58a0*/  FADD.FTZ R44, R44, R39 ;  /* 0x000000272c2c7221 */ /* 0x000fcc0000010000 */
[----:B------:R-:W2:Y:S01]  /*58b0*/  MUFU.EX2 R43, R43 ;  /* 0x0000002b002b7308 */ /* 0x000ea20000000800 */
[----:B-1----:R-:W-:-:S01]  /*58c0*/  FADD.FTZ R3, R71, R4 ;  /* 0x0000000447037221 */ /* 0x002fc20000010000 */
[----:B------:R-:W-:-:S04]  /*58d0*/  F2FP.SATFINITE.E4M3.F32.PACK_AB_MERGE_C R70, R71, R70, RZ ;  /* 0x000000464746723e */ /* 0x000fc800048070ff */
[----:B------:R-:W-:Y:S02]  /*58e0*/  F2FP.SATFINITE.E4M3.F32.PACK_AB_MERGE_C R179, R67, R66, R70 ;  /* 0x0000004243b3723e */ /* 0x000fe40004807046 */
[----:B------:R-:W1:Y:S01]  /*58f0*/  MUFU.EX2 R46, R46 ;  /* 0x0000002e002e7308 */ /* 0x000e620000000800 */
[----:B0-----:R-:W-:-:S07]  /*5900*/  FADD.FTZ R4, R42, R3 ;  /* 0x000000032a047221 */ /* 0x001fce0000010000 */
[----:B------:R-:W-:Y:S01]  /*5910*/  MUFU.EX2 R49, R49 ;  /* 0x0000003100317308 */ /* 0x000fe20000000800 */
[----:B--2---:R-:W-:-:S07]  /*5920*/  FADD.FTZ R3, R43, R4 ;  /* 0x000000042b037221 */ /* 0x004fce0000010000 */
[----:B------:R-:W0:Y:S01]  /*5930*/  MUFU.EX2 R52, R52 ;  /* 0x0000003400347308 */ /* 0x000e220000000800 */
[----:B-1----:R-:W-:-:S07]  /*5940*/  FADD.FTZ R4, R46, R3 ;  /* 0x000000032e047221 */ /* 0x002fce0000010000 */
[----:B------:R-:W1:Y:S08]  /*5950*/  MUFU.EX2 R47, R47 ;  /* 0x0000002f002f7308 */ /* 0x000e700000000800 */
[----:B------:R-:W-:Y:S01]  /*5960*/  MUFU.EX2 R45, R45 ;  /* 0x0000002d002d7308 */ /* 0x000fe20000000800 */
[----:B0-----:R-:W-:-:S07]  /*5970*/  F2FP.SATFINITE.E4M3.F32.PACK_AB_MERGE_C R5, R52, R49, RZ ;  /* 0x000000313405723e */ /* 0x001fce00048070ff */
[----:B------:R-:W0:Y:S01]  /*5980*/  MUFU.EX2 R48, R48 ;  /* 0x0000003000307308 */ /* 0x000e220000000800 */
[C---:B-1----:R-:W-:Y:S01]  /*5990*/  F2FP.SATFINITE.E4M3.F32.PACK_AB_MERGE_C R46, R47.reuse, R46, RZ ;  /* 0x0000002e2f2e723e */ /* 0x042fe200048070ff */
[----:B------:R-:W-:-:S03]  /*59a0*/  FADD.FTZ R47, R47, R4 ;  /* 0x000000042f2f7221 */ /* 0x000fc60000010000 */
[----:B------:R-:W-:-:S03]  /*59b0*/  F2FP.SATFINITE.E4M3.F32.PACK_AB_MERGE_C R173, R43, R42, R46 ;  /* 0x0000002a2bad723e */ /* 0x000fc6000480702e */
[----:B------:R-:W-:Y:S08]  /*59c0*/  MUFU.EX2 R28, R28 ;  /* 0x0000001c001c7308 */ /* 0x000ff00000000800 */
[----:B------:R-:W1:Y:S01]  /*59d0*/  MUFU.EX2 R29, R29 ;  /* 0x0000001d001d7308 */ /* 0x000e620000000800 */
[----:B0-----:R-:W-:Y:S01]  /*59e0*/  F2FP.SATFINITE.E4M3.F32.PACK_AB_MERGE_C R174, R48, R45, R5 ;  /* 0x0000002d30ae723e */ /* 0x001fe20004807005 */
[----:B------:R-:W-:-:S04]  /*59f0*/  FADD.FTZ R45, R45, R44 ;  /* 0x0000002c2d2d7221 */ /* 0x000fc80000010000 */
[----:B------:R-:W-:Y:S02]  /*5a00*/  FADD.FTZ R48, R48, R45 ;  /* 0x0000002d30307221 */ /* 0x000fe40000010000 */
[----:B------:R-:W0:Y:S02]  /*5a10*/  MUFU.EX2 R50, R50 ;  /* 0x0000003200327308 */ /* 0x000e240000000800 */
[----:B------:R-:W-:-:S04]  /*5a20*/  FADD.FTZ R49, R49, R48 ;  /* 0x0000003031317221 */ /* 0x000fc80000010000 */
[----:B------:R-:W-:Y:S02]  /*5a30*/  FADD.FTZ R49, R52, R49 ;  /* 0x0000003134317221 */ /* 0x000fe40000010000 */
[----:B------:R-:W-:Y:S01]  /*5a40*/  MUFU.EX2 R24, R24 ;  /* 0x0000001800187308 */ /* 0x000fe20000000800 */
[----:B-1----:R-:W-:-:S07]  /*5a50*/  F2FP.SATFINITE.E4M3.F32.PACK_AB_MERGE_C R3, R29, R28, RZ ;  /* 0x0000001c1d03723e */ /* 0x002fce00048070ff */
[----:B------:R-:W1:Y:S01]  /*5a60*/  MUFU.EX2 R25, R25 ;  /* 0x0000001900197308 */ /* 0x000e620000000800 */
[----:B0-----:R-:W-:-:S07]  /*5a70*/  FADD.FTZ R4, R50, R47 ;  /* 0x0000002f32047221 */ /* 0x001fce0000010000 */
[----:B------:R-:W0:Y:S08]  /*5a80*/  MUFU.EX2 R51, R51 ;  /* 0x0000003300337308 */ /* 0x000e300000000800 */
[----:B------:R-:W2:Y:S01]  /*5a90*/  MUFU.EX2 R54, R54 ;  /* 0x0000003600367308 */ /* 0x000ea20000000800 */
[----:B-1----:R-:W-:Y:S01]  /*5aa0*/  F2FP.SATFINITE.E4M3.F32.PACK_AB_MERGE_C R168, R25, R24, R3 ;  /* 0x0000001819a8723e */ /* 0x002fe20004807003 */
[----:B------:R-:W-:-:S04]  /*5ab0*/  FADD.FTZ R24, R24, R49 ;  /* 0x0000003118187221 */ /* 0x000fc80000010000 */
[----:B------:R-:W-:Y:S02]  /*5ac0*/  FADD.FTZ R25, R25, R24 ;  /* 0x0000001819197221 */ /* 0x000fe40000010000 */
[----:B------:R-:W1:Y:S01]  /*5ad0*/  MUFU.EX2 R55, R55 ;  /* 0x0000003700377308 */ /* 0x000e620000000800 */
[----:B0-----:R-:W-:-:S01]  /*5ae0*/  FADD.FTZ R3, R51, R4 ;  /* 0x0000000433037221 */ /* 0x001fc20000010000 */
[----:B------:R-:W-:-:S04]  /*5af0*/  FADD.FTZ R28, R28, R25 ;  /* 0x000000191c1c7221 */ /* 0x000fc80000010000 */
[----:B------:R-:W-:Y:S02]  /*5b00*/  FADD.FTZ R29, R29, R28 ;  /* 0x0000001c1d1d7221 */ /* 0x000fe40000010000 */
[----:B------:R-:W0:Y:S01]  /*5b10*/  MUFU.EX2 R26, R26 ;  /* 0x0000001a001a7308 */ /* 0x000e220000000800 */
[----:B--2---:R-:W-:-:S07]  /*5b20*/  FADD.FTZ R4, R54, R3 ;  /* 0x0000000336047221 */ /* 0x004fce0000010000 */
[----:B------:R-:W2:Y:S01]  /*5b30*/  MUFU.EX2 R27, R27 ;  /* 0x0000001b001b7308 */ /* 0x000ea20000000800 */
[C---:B-1----:R-:W-:Y:S01]  /*5b40*/  F2FP.SATFINITE.E4M3.F32.PACK_AB_MERGE_C R54, R55.reuse, R54, RZ ;  /* 0x000000363736723e */ /* 0x042fe200048070ff */
[----:B------:R-:W-:-:S03]  /*5b50*/  FADD.FTZ R55, R55, R4 ;  /* 0x0000000437377221 */ /* 0x000fc60000010000 */
[----:B------:R-:W-:-:S03]  /*5b60*/  F2FP.SATFINITE.E4M3.F32.PACK_AB_MERGE_C R175, R51, R50, R54 ;  /* 0x0000003233af723e */ /* 0x000fc60004807036 */
        /* <DEDUP_REMOVED lines=13> */
[----:B------:R-:W1:Y:S08]  /*5c40*/  MUFU.EX2 R34, R34 ;  /* 0x0000002200227308 */ /* 0x000e700000000800 */
[----:B------:R-:W2:Y:S01]  /*5c50*/  MUFU.EX2 R35, R35 ;  /* 0x0000002300237308 */ /* 0x000ea20000000800 */
[----:B0-----:R-:W-:Y:S01]  /*5c60*/  F2FP.SATFINITE.E4M3.F32.PACK_AB_MERGE_C R170, R33, R32, R5 ;  /* 0x0000002021aa723e */ /* 0x001fe20004807005 */
[----:B------:R-:W-:-:S04]  /*5c70*/  FADD.FTZ R32, R32, R29 ;  /* 0x0000001d20207221 */ /* 0x000fc80000010000 */
[----:B------:R-:W-:Y:S02]  /*5c80*/  FADD.FTZ R33, R33, R32 ;  /* 0x0000002021217221 */ /* 0x000fe40000010000 */
[----:B------:R-:W0:Y:S01]  /*5c90*/  MUFU.EX2 R40, R40 ;  /* 0x0000002800287308 */ /* 0x000e220000000800 */
[----:B-1----:R-:W-:-:S01]  /*5ca0*/  FADD.FTZ R4, R34, R31 ;  /* 0x0000001f22047221 */ /* 0x002fc20000010000 */
[----:B------:R-:W-:-:S06]  /*5cb0*/  FADD.FTZ R36, R36, R33 ;  /* 0x0000002124247221 */ /* 0x000fcc0000010000 */
[----:B------:R-:W1:Y:S01]  /*5cc0*/  MUFU.EX2 R41, R41 ;  /* 0x0000002900297308 */ /* 0x000e620000000800 */
[----:B--2---:R-:W-:-:S04]  /*5cd0*/  FADD.FTZ R3, R35, R4 ;  /* 0x0000000423037221 */ /* 0x004fc80000010000 */
[----:B0-----:R-:W-:Y:S01]  /*5ce0*/  FADD.FTZ R4, R40, R3 ;  /* 0x0000000328047221 */ /* 0x001fe20000010000 */
[----:B------:R-:W-:Y:S01]  /*5cf0*/  VIADD R3, R105, 0xfffffffe ;  /* 0xfffffffe69037836 */ /* 0x000fe20000000000 */
[C---:B-1----:R-:W-:Y:S02]  /*5d00*/  F2FP.SATFINITE.E4M3.F32.PACK_AB_MERGE_C R5, R41.reuse, R40, RZ ;  /* 0x000000282905723e */ /* 0x042fe400048070ff */
[----:B------:R-:W-:-:S02]  /*5d10*/  FADD.FTZ R4, R41, R4 ;  /* 0x0000000429047221 */ /* 0x000fc40000010000 */
[----:B------:R-:W-:Y:S01]  /*5d20*/  F2FP.SATFINITE.E4M3.F32.PACK_AB_MERGE_C R171, R35, R34, R5 ;  /* 0x0000002223ab723e */ /* 0x000fe20004807005 */
[----:B------:R-:W-:-:S01]  /*5d30*/  FADD.FTZ R5, R37, R36 ;  /* 0x0000002425057221 */ /* 0x000fc20000010000 */
[----:B------:R-:W-:Y:S06]  /*5d40*/  @P1 BRA `(.L_x_967) ;  /* 0x0000000000441947 */ /* 0x000fec0003800000 */
[----:B------:R-:W-:Y:S01]  /*5d50*/  ISETP.LT.AND P1, PT, RZ, UR10, PT ;  /* 0x0000000aff007c0c */ /* 0x000fe2000bf21270 */
[----:B------:R-:W-:-:S12]  /*5d60*/  UIADD3 UR14, UR10, -0x1, URZ ;  /* 0xffffffff0a0e7890 */ /* 0x000fd8000fffe03f */
[----:B------:R-:W-:Y:S05]  /*5d70*/  @P1 BRA `(.L_x_968) ;  /* 0x00000000001c1947 */ /* 0x000fea0003800000 */
[----:B------:R-:W-:Y:S02]  /*5d80*/  UISETP.NE.AND UP2, UPT, UR7, 0x1, UPT ;  /* 0x000000010700788c */ /* 0x000fe4000bf45270 */
[----:B------:R-:W-:-:S09]  /*5d90*/  UIADD3 UR14, -UR10, URZ, URZ ;  /* 0x0000003f0a0e7290 */ /* 0x000fd2000fffe13f */
[----:B------:R-:W-:Y:S02]  /*5da0*/  @UP2 ULDC.64 UR18, c[0x0][0x9e8] ;  /* 0x00027a0000122ab9 */ /* 0x000fe40000000a00 */
[----:B------:R-:W-:-:S04]  /*5db0*/  UIMAD.WIDE.U32 UR10, UR14, UR18, URZ ;  /* 0x000000120e0a72a5 */ /* 0x000fc8000f8e003f */
[----:B------:R-:W-:-:S04]  /*5dc0*/  @UP2 USHF.R.U32.HI UR14, URZ, UR19, UR11 ;  /* 0x000000133f0e2299 */ /* 0x000fc8000801160b */
[----:B------:R-:W-:Y:S01]  /*5dd0*/  ULOP3.LUT UR14, URZ, UR14, URZ, 0x33, !UPT ;  /* 0x0000000e3f0e7292 */ /* 0x000fe2000f8e333f */
[----:B------:R-:W-:Y:S11]  /*5de0*/  BRA `(.L_x_969) ;  /* 0x0000000000107947 */ /* 0x000ff60003800000 */
.L_x_968:
[----:B------:R-:W-:-:S11]  /*5df0*/  UISETP.NE.AND UP2, UPT, UR7, 0x1, UPT ;  /* 0x000000010700788c */ /* 0x000fd6000bf45270 */
[----:B------:R-:W-:Y:S02]  /*5e00*/  @UP2 ULDC.64 UR18, c[0x0][0x9e8] ;  /* 0x00027a0000122ab9 */ /* 0x000fe40000000a00 */
[----:B------:R-:W-:-:S04]  /*5e10*/  UIMAD.WIDE.U32 UR10, UR14, UR18, URZ ;  /* 0x000000120e0a72a5 */ /* 0x000fc8000f8e003f */
[----:B------:R-:W-:-:S12]  /*5e20*/  @UP2 USHF.R.U32.HI UR14, URZ, UR19, UR11 ;  /* 0x000000133f0e2299 */ /* 0x000fd8000801160b */
.L_x_969:
[----:B------:R-:W-:-:S04]  /*5e30*/  UIMAD UR7, UR14, UR7, UR7 ;  /* 0x000000070e0772a4 */ /* 0x000fc8000f8e0207 */
[----:B------:R-:W-:-:S04]  /*5e40*/  UISETP.LT.AND UP2, UPT, UR6, UR7, UPT ;  /* 0x000000070600728c */ /* 0x000fc8000bf41270 */
[----:B------:R-:W-:-:S12]  /*5e50*/  USEL UR6, UR6, UR7, UP2 ;  /* 0x0000000706067287 */ /* 0x000fd80009000000 */
.L_x_967:
[----:B------:R-:W-:Y:S01]  /*5e60*/  UIMAD.WIDE UR6, UR6, 0x66666667, URZ ;  /* 0x66666667060678a5 */ /* 0x000fe2000f8e023f */
[----:B------:R-:W-:Y:S02]  /*5e70*/  CS2R R86, SRZ ;  /* 0x0000000000567805 */ /* 0x000fe4000001ff00 */
[----:B------:R-:W-:Y:S02]  /*5e80*/  CS2R R84, SRZ ;  /* 0x0000000000547805 */ /* 0x000fe4000001ff00 */
        /* <DEDUP_REMOVED lines=9> */
[----:B------:R-:W-:Y:S01]  /*5f20*/  UISETP.LT.AND UP2, UPT, UR39, UR6, UPT ;  /* 0x000000062700728c */ /* 0x000fe2000bf41270 */
[----:B------:R-:W-:Y:S02]  /*5f30*/  CS2R R68, SRZ ;  /* 0x0000000000447805 */ /* 0x000fe4000001ff00 */
[----:B------:R-:W-:Y:S02]  /*5f40*/  CS2R R66, SRZ ;  /* 0x0000000000427805 */ /* 0x000fe4000001ff00 */
[----:B------:R-:W-:Y:S01]  /*5f50*/  CS2R R64, SRZ ;  /* 0x0000000000407805 */ /* 0x000fe2000001ff00 */
[----:B------:R-:W-:Y:S01]  /*5f60*/  USEL UR57, UR39, UR6, !UP2 ;  /* 0x0000000627397287 */ /* 0x000fe2000d000000 */
[----:B------:R-:W-:-:S02]  /*5f70*/  CS2R R62, SRZ ;  /* 0x00000000003e7805 */ /* 0x000fc4000001ff00 */
[----:B------:R-:W-:Y:S02]  /*5f80*/  CS2R R60, SRZ ;  /* 0x00000000003c7805 */ /* 0x000fe4000001ff00 */
[----:B------:R-:W-:Y:S02]  /*5f90*/  CS2R R58, SRZ ;  /* 0x00000000003a7805 */ /* 0x000fe4000001ff00 */
[----:B------:R-:W-:Y:S02]  /*5fa0*/  CS2R R56, SRZ ;  /* 0x0000000000387805 */ /* 0x000fe4000001ff00 */
[----:B------:R-:W-:Y:S02]  /*5fb0*/  CS2R R54, SRZ ;  /* 0x0000000000367805 */ /* 0x000fe4000001ff00 */
[----:B------:R-:W-:Y:S02]  /*5fc0*/  ISETP.GE.AND P1, PT, R3, UR57, PT ;  /* 0x0000003903007c0c */ /* 0x000fe4000bf26270 */
        /* <DEDUP_REMOVED lines=15> */
[----:B------:R-:W-:Y:S06]  /*60c0*/  @!P1 BRA `(.L_x_970) ;  /* 0x0000004400d89947 */ /* 0x000fec0003800000 */
[----:B------:R-:W-:Y:S01]  /*60d0*/  IMAD.MOV.U32 R87, RZ, RZ, RZ ;  /* 0x000000ffff577224 */ /* 0x000fe200078e00ff */
[----:B------:R-:W-:Y:S01]  /*60e0*/  ULDC UR52, c[0x0][0x9e4] ;  /* 0x0002790000347ab9 */ /* 0x000fe20000000800 */
[----:B------:R-:W-:Y:S01]  /*60f0*/  ULDC UR53, c[0x0][0x9dc] ;  /* 0x0002770000357ab9 */ /* 0x000fe20000000800 */
[----:B------:R-:W-:-:S05]  /*6100*/  ULDC UR54, c[0x0][0x9e0] ;  /* 0x0002780000367ab9 */ /* 0x000fca0000000800 */
.L_x_988:
[----:B------:R-:W-:Y:S01]  /*6110*/  UIADD3 UR56, UR49, 0x1, URZ ;  /* 0x0000000131387890 */ /* 0x000fe2000fffe03f */
[----:B------:R-:W-:-:S03]  /*6120*/  ISETP.NE.AND P2, PT, RZ, UR43, PT ;  /* 0x0000002bff007c0c */ /* 0x000fc6000bf45270 */
[----:B------:R-:W-:-:S04]  /*6130*/  UISETP.NE.AND UP2, UPT, UR56, 0x2, UPT ;  /* 0x000000023800788c */ /* 0x000fc8000bf45270 */
[----:B------:R-:W-:Y:S02]  /*6140*/  USEL UR55, URZ, 0x1, UP2 ;  /* 0x000000013f377887 */ /* 0x000fe40009000000 */
[----:B------:R-:W-:Y:S02]  /*6150*/  USEL UR56, UR56, URZ, UP2 ;  /* 0x0000003f38387287 */ /* 0x000fe40009000000 */
[----:B------:R-:W-:Y:S02]  /*6160*/  ULOP3.LUT UR55, UR45, UR55, URZ, 0x3c, !UPT ;  /* 0x000000372d377292 */ /* 0x000fe4000f8e3c3f */
[----:B------:R-:W-:Y:S10]  /*6170*/  @P2 BRA `(.L_x_971) ;  /* 0x00000000002c2947 */ /* 0x000ff40003800000 */
[----:B------:R-:W-:Y:S05]  /*6180*/  @!P0 BRA `(.L_x_972) ;  /* 0x0000000000048947 */ /* 0x000fea0003800000 */
[----:B------:R-:W-:Y:S01]  /*6190*/  BPT.TRAP 0x1 ;  /* 0x000000040000795c */ /* 0x000fe20000300000 */
.L_x_972:
[----:B------:R-:W-:Y:S01]  /*61a0*/  ULEA UR6, UR56, UR41, 0x3 ;  /* 0x0000002938067291 */ /* 0x000fe2000f8e183f */
[----:B------:R-:W-:-:S05]  /*61b0*/  IMAD.U32 R6, RZ, RZ, UR55 ;  /* 0x00000037ff067e24 */ /* 0x000fca000f8e00ff */
[----:B------:R-:W-:-:S04]  /*61c0*/  SHF.L.U32 R6, R6, 0x1f, RZ ;  /* 0x0000001f06067819 */ /* 0x000fc800000006ff */
[----:B------:R0:W1:Y:S01]  /*61d0*/  SYNCS.PHASECHK.TRANS64.TRYWAIT P1, [UR6+0x29830], R6 ;  /* 0x02983006ff0075a7 */ /* 0x0000620008020146 */
[----:B------:R-:W-:Y:S05]  /*61e0*/  @!P0 BRA `(.L_x_973) ;  /* 0x0000000000048947 */ /* 0x000fea0003800000 */
[----:B------:R-:W-:Y:S01]  /*61f0*/  BPT.TRAP 0x1 ;  /* 0x000000040000795c */ /* 0x000fe20000300000 */
.L_x_973:
[----:B-1----:R-:W-:Y:S05]  /*6200*/  @P1 BRA `(.L_x_971) ;  /* 0x0000000000081947 */ /* 0x002fea0003800000 */
[----:B------:R-:W1:Y:S02]  /*6210*/  SYNCS.PHASECHK.TRANS64.TRYWAIT P1, [UR6+0x29830], R6 ;  /* 0x02983006ff0075a7 */ /* 0x000e640008020146 */
[----:B-1----:R-:W-:Y:S05]  /*6220*/  @!P1 BRA `(.L_x_974) ;  /* 0x0000012c00e09947 */ /* 0x002fea0003800000 */
.L_x_971:
[----:B-1----:R-:W1:Y:S01]  /*6230*/  S2R R7, SR_TID.X ;  /* 0x0000000000077919 */ /* 0x002e620000002100 */
[----:B------:R-:W-:Y:S01]  /*6240*/  UIMAD UR58, UR56, 0x780, UR48 ;  /* 0x00000780383a78a4 */ /* 0x000fe2000f8e0230 */
[----:B------:R-:W-:Y:S01]  /*6250*/  UMOV UR27, 0x80000020 ;  /* 0x80000020001b7882 */ /* 0x000fe20000000000 */
[----:B------:R-:W-:Y:S02]  /*6260*/  UMOV UR28, UR24 ;  /* 0x00000018001c7c82 */ /* 0x000fe40008000000 */
[----:B------:R-:W-:Y:S01]  /*6270*/  UIADD3 UR30, UR58, 0x80, URZ ;  /* 0x000000803a1e7890 */ /* 0x000fe2000fffe03f */
[----:B------:R-:W-:Y:S02]  /*6280*/  UMOV UR29, UR25 ;  /* 0x00000019001d7c82 */ /* 0x000fe40008000000 */
[----:B------:R-:W-:Y:S01]  /*6290*/  UMOV UR26, UR58 ;  /* 0x0000003a001a7c82 */ /* 0x000fe20008000000 */
[----:B------:R-:W-:Y:S01]  /*62a0*/  UMOV UR31, 0x80000020 ;  /* 0x80000020001f7882 */ /* 0x000fe20000000000 */
[----:B------:R-:W-:Y:S01]  /*62b0*/  UIADD3 UR34, UR58, 0x100, URZ ;  /* 0x000001003a227890 */ /* 0x000fe2000fffe03f */
[----:B------:R-:W-:Y:S01]  /*62c0*/  UMOV UR32, UR24 ;  /* 0x0000001800207c82 */ /* 0x000fe20008000000 */
[----:B------:R-:W-:Y:S01]  /*62d0*/  UMOV UR33, UR25 ;  /* 0x0000001900217c82 */ /* 0x000fe20008000000 */
[----:B------:R-:W-:Y:S01]  /*62e0*/  UMOV UR35, 0x80000020 ;  /* 0x8000002000237882 */ /* 0x000fe20000000000 */
[----:B------:R-:W-:Y:S01]  /*62f0*/  UIADD3 UR6, UR58, 0x200, URZ ;  /* 0x000002003a067890 */ /* 0x000fe2000fffe03f */
        /* <DEDUP_REMOVED lines=9> */
[----:B-1----:R-:W-:-:S05]  /*6390*/  SHF.R.U32.HI R7, RZ, 0x7, R7 ;  /* 0x00000007ff077819 */ /* 0x002fca0000011607 */
        /* <DEDUP_REMOVED lines=165> */
.L_x_976:
[----:B------:R-:W-:Y:S01]  /*6df0*/  ULEA UR6, UR49, UR41, 0x3 ;  /* 0x0000002931067291 */ /* 0x000fe2000f8e183f */
[----:B------:R-:W-:-:S05]  /*6e00*/  IMAD.U32 R6, RZ, RZ, UR45 ;  /* 0x0000002dff067e24 */ /* 0x000fca000f8e00ff */
[----:B------:R-:W-:-:S04]  /*6e10*/  SHF.L.U32 R6, R6, 0x1f, RZ ;  /* 0x0000001f06067819 */ /* 0x000fc800000006ff */
[----:B------:R0:W1:Y:S01]  /*6e20*/  SYNCS.PHASECHK.TRANS64.TRYWAIT P1, [UR6+0x29850], R6 ;  /* 0x02985006ff0075a7 */ /* 0x0000620008020146 */
[----:B------:R-:W-:Y:S05]  /*6e30*/  @!P0 BRA `(.L_x_977) ;  /* 0x0000000000048947 */ /* 0x000fea0003800000 */
[----:B------:R-:W-:Y:S01]  /*6e40*/  BPT.TRAP 0x1 ;  /* 0x000000040000795c */ /* 0x000fe20000300000 */
.L_x_977:
[----:B-1----:R-:W-:Y:S05]  /*6e50*/  @P1 BRA `(.L_x_975) ;  /* 0x0000000000081947 */ /* 0x002fea0003800000 */
[----:B------:R-:W1:Y:S02]  /*6e60*/  SYNCS.PHASECHK.TRANS64.TRYWAIT P1, [UR6+0x29850], R6 ;  /* 0x02985006ff0075a7 */ /* 0x000e640008020146 */
[----:B-1----:R-:W-:Y:S05]  /*6e70*/  @!P1 BRA `(.L_x_978) ;  /* 0x0000012000e49947 */ /* 0x002fea0003800000 */
.L_x_975:
[----:B------:R-:W-:Y:S01]  /*6e80*/  UIADD3 UR6, UR41, 0x400, URZ ;  /* 0x0000040029067890 */ /* 0x000fe2000fffe03f */
[----:B------:R-:W-:Y:S01]  /*6e90*/  WARPGROUP.ARRIVE ;  /* 0x00000000000079c5 */ /* 0x000fe20000000000 */
[----:B------:R-:W-:-:S05]  /*6ea0*/  UMOV UR7, 0xc0000010 ;  /* 0xc000001000077882 */ /* 0x000fca0000000000 */
[----:B------:R-:W2:Y:S01]  /*6eb0*/  S2R R10, SR_TID.X ;  /* 0x00000000000a7919 */ /* 0x000ea20000002100 */
[----:B------:R-:W-:Y:S01]  /*6ec0*/  USHF.R.U32.HI UR6, URZ, 0x4, UR6 ;  /* 0x000000043f067899 */ /* 0x000fe20008011606 */
[----:B------:R-:W-:Y:S01]  /*6ed0*/  PLOP3.LUT P1, PT, PT, PT, UP0, 0x80, 0x0 ;  /* 0x000000000000781c */ /* 0x000fe20003f2f008 */
[----:B------:R-:W-:Y:S01]  /*6ee0*/  VIADD R9, R18, UR36 ;  /* 0x0000002412097c36 */ /* 0x000fe20008000000 */
[----:B------:R-:W-:Y:S01]  /*6ef0*/  PLOP3.LUT P2, PT, PT, PT, UP0, 0x80, 0x0 ;  /* 0x000000000000781c */ /* 0x000fe20003f4f008 */
[----:B------:R-:W-:Y:S01]  /*6f00*/  ULOP3.LUT UR6, UR6, 0x3fff, URZ, 0xc0, !UPT ;  /* 0x00003fff06067892 */ /* 0x000fe2000f8ec03f */
[----:B-1----:R-:W-:Y:S01]  /*6f10*/  IMAD.U32 R7, RZ, RZ, UR56 ;  /* 0x00000038ff077e24 */ /* 0x002fe2000f8e00ff */
[----:B0-----:R-:W0:Y:S01]  /*6f20*/  LDC R6, c[0x0][0x288] ;  /* 0x0000a200ff067b82 */ /* 0x001e220000000800 */
[----:B------:R-:W-:Y:S01]  /*6f30*/  IMAD R197, R3, -0xa0, RZ ;  /* 0xffffff6003c57824 */ /* 0x000fe200078e02ff */
[----:B------:R-:W-:-:S04]  /*6f40*/  ULOP3.LUT UR6, UR6, 0x10000, URZ, 0xfc, !UPT ;  /* 0x0001000006067892 */ /* 0x000fc8000f8efc3f */
[----:B------:R-:W-:-:S07]  /*6f50*/  UIMAD UR10, UR49, 0x500, UR6 ;  /* 0x00000500310a78a4 */ /* 0x000fce000f8e0206 */
[----:B------:R-:W-:Y:S02]  /*6f60*/  UMOV UR6, UR10 ;  /* 0x0000000a00067c82 */ /* 0x000fe40008000000 */
[----:B------:R-:W-:Y:S01]  /*6f70*/  QGMMA.64x128x32.F32.E4M3.E4M3 R24, R184, gdesc[UR4], R24, gsb0 ;  /* 0x01e00004b8187df3 */ /* 0x000fe20008000818 */
[----:B------:R-:W-:Y:S01]  /*6f80*/  UIADD3 UR6, UR10, 0x100, URZ ;  /* 0x000001000a067890 */ /* 0x000fe2000fffe03f */
[----:B------:R-:W-:Y:S01]  /*6f90*/  UMOV UR7, 0xc0000010 ;  /* 0xc000001000077882 */ /* 0x000fe20000000000 */
[----:B--2---:R-:W-:Y:S02]  /*6fa0*/  LOP3.LUT P3, RZ, R10, 0x7f, RZ, 0xc0, !PT ;  /* 0x0000007f0aff7812 */ /* 0x004fe4000786c0ff */
[----:B------:R-:W-:-:S04]  /*6fb0*/  SHF.R.U32.HI R10, RZ, 0x7, R10 ;  /* 0x00000007ff0a7819 */ /* 0x000fc8000001160a */
[----:B------:R-:W-:-:S07]  /*6fc0*/  IADD3 R11, -R10, 0xb, RZ ;  /* 0x0000000b0a0b7810 */ /* 0x000fce0007ffe1ff */
[----:B------:R-:W-:-:S05]  /*6fd0*/  @!P3 LEA R7, R7, UR41, 0x3 ;  /* 0x000000290707bc11 */ /* 0x000fca000f8e18ff */
[----:B------:R-:W-:-:S05]  /*6fe0*/  @!P3 VIADD R7, R7, 0x29840 ;  /* 0x000298400707b836 */ /* 0x000fca0000000000 */
[----:B------:R-:W-:Y:S01]  /*6ff0*/  @!P3 PRMT R7, RZ, 0x654, R7 ;  /* 0x00000654ff07b816 */ /* 0x000fe20000000007 */
        /* <DEDUP_REMOVED lines=18> */
[----:B------:R-:W-:Y:S01]  /*7120*/  @UP0 ULDC UR6, c[0x0][0x44c] ;  /* 0x0001130000060ab9 */ /* 0x000fe20000000800 */
[----:B------:R-:W-:Y:S01]  /*7130*/  @UP0 ULDC UR7, c[0x0][0x450] ;  /* 0x0001140000070ab9 */ /* 0x000fe20000000800 */
[----:B------:R-:W-:Y:S01]  /*7140*/  @P1 IMAD.HI.U32 R8, R9, UR6, RZ ;  /* 0x0000000609081c27 */ /* 0x000fe2000f8e00ff */
[----:B------:R-:W-:Y:S01]  /*7150*/  PLOP3.LUT P1, PT, PT, PT, UP1, 0x40, 0x0 ;  /* 0x000000000000781c */ /* 0x000fe20003f2e818 */
[----:B------:R-:W-:-:S03]  /*7160*/  ULOP3.LUT UR6, URZ, UR53, URZ, 0x33, !UPT ;  /* 0x000000353f067292 */ /* 0x000fc6000f8e333f */
[----:B------:R-:W-:Y:S01]  /*7170*/  @P2 SHF.R.U32.HI R9, RZ, UR7, R8 ;  /* 0x00000007ff092c19 */ /* 0x000fe20008011608 */
[----:B------:R-:W-:-:S04]  /*7180*/  VIADD R8, R197, 0x1 ;  /* 0x00000001c5087836 */ /* 0x000fc80000000000 */
[----:B------:R-:W1:Y:S01]  /*7190*/  SHFL.IDX PT, R13, R9, RZ, 0x1c1f ;  /* 0x001c1fff090d7589 */ /* 0x000e6200000e0000 */
[----:B------:R-:W-:Y:S02]  /*71a0*/  WARPGROUP.DEPBAR.LE gsb0, 0x0 ;  /* 0x00008000000079c5 */ /* 0x000fe40000010000 */
[----:B------:R2:W-:Y:S06]  /*71b0*/  BAR.ARV R11, 0x100 ;  /* 0x0004000b0000751d */ /* 0x0005ec0000002000 */
[----:B------:R3:W-:Y:S02]  /*71c0*/  @!P3 SYNCS.ARRIVE.TRANS64.RED.A1T0 RZ, [R7+URZ], RZ ;  /* 0x000000ff07ffb9a7 */ /* 0x0007e4000810043f */
[----:B---3--:R-:W-:-:S05]  /*71d0*/  IMAD R7, R17, -0x2, R8 ;  /* 0xfffffffe11077824 */ /* 0x008fca00078e0208 */
[C---:B0-----:R-:W-:Y:S01]  /*71e0*/  IADD3 R8, R7.reuse, -R6, R16 ;  /* 0x8000000607087210 */ /* 0x041fe20007ffe010 */
[----:B------:R-:W-:-:S04]  /*71f0*/  VIADD R7, R7, 0xffffffff ;  /* 0xffffffff07077836 */ /* 0x000fc80000000000 */
[C---:B------:R-:W-:Y:S02]  /*7200*/  VIADD R10, R8.reuse, UR54 ;  /* 0x00000036080a7c36 */ /* 0x040fe40008000000 */
[----:B------:R-:W-:Y:S02]  /*7210*/  VIADD R8, R8, UR6 ;  /* 0x0000000608087c36 */ /* 0x000fe40008000000 */
[--C-:B-1----:R-:W-:Y:S02]  /*7220*/  IMAD.IADD R12, R10, 0x1, R13.reuse ;  /* 0x000000010a0c7824 */ /* 0x102fe400078e020d */
[----:B--2---:R-:W-:Y:S01]  /*7230*/  IMAD.IADD R11, R8, 0x1, R13 ;  /* 0x00000001080b7824 */ /* 0x004fe200078e020d */
[----:B------:R-:W-:Y:S06]  /*7240*/  @P1 BRA `(.L_x_979) ;  /* 0x0000000000541947 */ /* 0x000fec0003800000 */
[----:B------:R-:W-:Y:S01]  /*7250*/  IADD3 R13, R16, -R6, R13 ;  /* 0x80000006100d7210 */ /* 0x000fe20007ffe00d */
[----:B------:R-:W-:Y:S03]  /*7260*/  BSSY B0, `(.L_x_980) ;  /* 0x0000010000007945 */ /* 0x000fe60003800000 */
[----:B------:R-:W-:-:S13]  /*7270*/  ISETP.GT.AND P1, PT, R13, -0x1, PT ;  /* 0xffffffff0d00780c */ /* 0x000fda0003f24270 */
[----:B------:R-:W-:Y:S05]  /*7280*/  @P1 BRA `(.L_x_981) ;  /* 0x0000000000201947 */ /* 0x000fea0003800000 */
[----:B------:R-:W-:Y:S01]  /*7290*/  IMAD.U32 R20, RZ, RZ, UR52 ;  /* 0x00000034ff147e24 */ /* 0x000fe2000f8e00ff */
[----:B------:R-:W-:-:S04]  /*72a0*/  LOP3.LUT R13, RZ, R13, RZ, 0x33, !PT ;  /* 0x0000000dff0d7212 */ /* 0x000fc800078e33ff */
[----:B------:R-:W-:-:S13]  /*72b0*/  ISETP.NE.AND P1, PT, R20, 0x1, PT ;  /* 0x000000011400780c */ /* 0x000fda0003f25270 */
[----:B------:R-:W0:Y:S02]  /*72c0*/  @P1 LDC.64 R14, c[0x0][0x9e8] ;  /* 0x00027a00ff0e1b82 */ /* 0x000e240000000a00 */
[----:B0-----:R-:W-:-:S05]  /*72d0*/  @P1 IMAD.HI.U32 R14, R13, R14, RZ ;  /* 0x0000000e0d0e1227 */ /* 0x001fca00078e00ff */
[----:B------:R-:W-:-:S04]  /*72e0*/  @P1 SHF.R.U32.HI R13, RZ, R15, R14 ;  /* 0x0000000fff0d1219 */ /* 0x000fc8000001160e */
[----:B------:R-:W-:Y:S01]  /*72f0*/  LOP3.LUT R13, RZ, R13, RZ, 0x33, !PT ;  /* 0x0000000dff0d7212 */ /* 0x000fe200078e33ff */
[----:B------:R-:W-:Y:S06]  /*7300*/  BRA `(.L_x_982) ;  /* 0x0000000000147947 */ /* 0x000fec0003800000 */
.L_x_981:
[----:B------:R-:W-:-:S05]  /*7310*/  IMAD.U32 R20, RZ, RZ, UR52 ;  /* 0x00000034ff147e24 */ /* 0x000fca000f8e00ff */
[----:B------:R-:W-:-:S13]  /*7320*/  ISETP.NE.AND P1, PT, R20, 0x1, PT ;  /* 0x000000011400780c */ /* 0x000fda0003f25270 */
[----:B------:R-:W0:Y:S02]  /*7330*/  @P1 LDC.64 R14, c[0x0][0x9e8] ;  /* 0x00027a00ff0e1b82 */ /* 0x000e240000000a00 */
[----:B0-----:R-:W-:-:S05]  /*7340*/  @P1 IMAD.HI.U32 R14, R13, R14, RZ ;  /* 0x0000000e0d0e1227 */ /* 0x001fca00078e00ff */
[----:B------:R-:W-:-:S07]  /*7350*/  @P1 SHF.R.U32.HI R13, RZ, R15, R14 ;  /* 0x0000000fff0d1219 */ /* 0x000fce000001160e */
.L_x_982:
[----:B------:R-:W-:Y:S05]  /*7360*/  BSYNC B0 ;  /* 0x0000000000007941 */ /* 0x000fea0003800000 */
.L_x_980:
[----:B------:R-:W-:-:S05]  /*7370*/  IMAD R13, R13, R20, R7 ;  /* 0x000000140d0d7224 */ /* 0x000fca00078e0207 */
[----:B------:R-:W-:Y:S02]  /*7380*/  VIADDMNMX R12, R13, R20, R12, PT ;  /* 0x000000140d0c7246 */ /* 0x000fe4000380010c */
[----:B------:R-:W-:-:S07]  /*7390*/  VIMNMX R11, R11, R13, !PT ;  /* 0x0000000d0b0b7248 */ /* 0x000fce0007fe0100 */
.L_x_979:
[C---:B------:R-:W-:Y:S01]  /*73a0*/  ISETP.GE.AND P1, PT, R197.reuse, 0x2, PT ;  /* 0x00000002c500780c */ /* 0x040fe20003f26270 */
[----:B------:R-:W0:Y:S01]  /*73b0*/  SHFL.IDX PT, R9, R9, 0x1, 0x1c1f ;  /* 0x003c1f0009097f89 */ /* 0x000e2200000e0000 */
        /* <DEDUP_REMOVED lines=11> */
[----:B------:R-:W-:Y:S01]  /*7470*/  ISETP.GE.AND P3, PT, R197, 0x11, PT ;  /* 0x00000011c500780c */ /* 0x000fe20003f66270 */
[----:B0-----:R-:W-:Y:S01]  /*7480*/  IMAD.IADD R10, R10, 0x1, R9 ;  /* 0x000000010a0a7824 */ /* 0x001fe200078e0209 */
        /* <DEDUP_REMOVED lines=45> */
[----:B------:R-:W-:Y:S02]  /*7760*/  ISETP.LT.OR P2, PT, R12, 0x31, P2 ;  /* 0x000000310c00780c */ /* 0x000fe40001741670 */
        /* <DEDUP_REMOVED lines=131> */
[----:B------:R-:W-:-:S04]  /*7fa0*/  ISETP.GE.AND P6, PT, R197, 0x9a, PT ;  /* 0x0000009ac500780c */ /* 0x000fc80003fc6270 */
[----:B------:R-:W-:Y:S02]  /*7fb0*/  P2R R152, PR, RZ, 0x40 ;  /* 0x00000040ff987803 */ /* 0x000fe40000000000 */
[----:B------:R-:W-:Y:S01]  /*7fc0*/  ISETP.GT.AND P6, PT, R11, 0x99, !P6 ;  /* 0x000000990b00780c */ /* 0x000fe200077c4270 */
[----:B------:R-:W-:-:S03]  /*7fd0*/  IMAD.IADD R11, R8, 0x1, R9 ;  /* 0x00000001080b7824 */ /* 0x000fc600078e0209 */
[----:B------:R-:W-:-:S04]  /*7fe0*/  ISETP.LT.OR P6, PT, R12, 0x9a, P6 ;  /* 0x0000009a0c00780c */ /* 0x000fc800037c1670 */
[----:B------:R-:W-:Y:S02]  /*7ff0*/  FSEL R101, R101, -INF , !P6 ;  /* 0xff80000065657808 */ /* 0x000fe40007000000 */
[----:B------:R-:W-:-:S13]  /*8000*/  PLOP3.LUT P6, PT, PT, PT, UP1, 0x40, 0x0 ;  /* 0x000000000000781c */ /* 0x000fda0003fce818 */
[----:B------:R-:W-:Y:S05]  /*8010*/  @P6 BRA `(.L_x_983) ;  /* 0x0000000000546947 */ /* 0x000fea0003800000 */
        /* <DEDUP_REMOVED lines=12> */
.L_x_985:
[----:B------:R-:W-:-:S05]  /*80e0*/  IMAD.U32 R207, RZ, RZ, UR52 ;  /* 0x00000034ffcf7e24 */ /* 0x000fca000f8e00ff */
[----:B------:R-:W-:-:S13]  /*80f0*/  ISETP.NE.AND P6, PT, R207, 0x1, PT ;  /* 0x00000001cf00780c */ /* 0x000fda0003fc5270 */
[----:B------:R-:W0:Y:S02]  /*8100*/  @P6 LDC.64 R8, c[0x0][0x9e8] ;  /* 0x00027a00ff086b82 */ /* 0x000e240000000a00 */
[----:B0-----:R-:W-:-:S05]  /*8110*/  @P6 IMAD.HI.U32 R8, R12, R8, RZ ;  /* 0x000000080c086227 */ /* 0x001fca00078e00ff */
[----:B------:R-:W-:-:S07]  /*8120*/  @P6 SHF.R.U32.HI R12, RZ, R9, R8 ;  /* 0x00000009ff0c6219 */ /* 0x000fce0000011608 */
.L_x_986:
[----:B------:R-:W-:Y:S05]  /*8130*/  BSYNC B0 ;  /* 0x0000000000007941 */ /* 0x000fea0003800000 */
.L_x_984:
[----:B------:R-:W-:-:S05]  /*8140*/  IMAD R7, R12, R207, R7 ;  /* 0x000000cf0c077224 */ /* 0x000fca00078e0207 */
[----:B------:R-:W-:Y:S02]  /*8150*/  VIADDMNMX R10, R7, R207, R10, PT ;  /* 0x000000cf070a7246 */ /* 0x000fe4000380010a */
[----:B------:R-:W-:-:S07]  /*8160*/  VIMNMX R11, R11, R7, !PT ;  /* 0x000000070b0b7248 */ /* 0x000fce0007fe0100 */
.L_x_983:
[----:B------:R-:W-:Y:S02]  /*8170*/  ISETP.GT.AND P1, PT, R11, 0x20, !P1 ;  /* 0x000000200b00780c */ /* 0x000fe40004f24270 */
[----:B------:R-:W-:Y:S02]  /*8180*/  ISETP.NE.AND P6, PT, R205, RZ, PT ;  /* 0x000000ffcd00720c */ /* 0x000fe40003fc5270 */
        /* <DEDUP_REMOVED lines=73> */
[----:B------:R-:W-:Y:S02]  /*8620*/  ISETP.GT.AND P1, PT, R11, 0x49, !P6 ;  /* 0x000000490b00780c */ /* 0x000fe40007724270 */
[----:B------:R-:W-:Y:S02]  /*8630*/  ISETP.NE.AND P6, PT, R206, RZ, PT ;  /* 0x000000ffce00720c */ /* 0x000fe40003fc5270 */
        /* <DEDUP_REMOVED lines=22> */
[----:B------:R-:W-:Y:S01]  /*87a0*/  ISETP.GT.AND P2, PT, R11, 0x89, !P2 ;  /* 0x000000890b00780c */ /* 0x000fe20005744270 */
[----:B------:R-:W0:Y:S01]  /*87b0*/  SHFL.BFLY PT, R7, R8, 0x2, 0x1f ;  /* 0x0c401f0008077f89 */ /* 0x000e2200000e0000 */
[----:B------:R-:W-:Y:S02]  /*87c0*/  FSEL R134, R134, -INF , !P1 ;  /* 0xff80000086867808 */ /* 0x000fe40004800000 */
[----:B------:R-:W-:-:S02]  /*87d0*/  ISETP.NE.AND P1, PT, R175, RZ, PT ;  /* 0x000000ffaf00720c */ /* 0x000fc40003f25270 */
[C---:B------:R-:W-:Y:S02]  /*87e0*/  ISETP.LT.OR P2, PT, R10.reuse, 0x8a, P2 ;  /* 0x0000008a0a00780c */ /* 0x040fe40001741670 */
[C---:B------:R-:W-:Y:S02]  /*87f0*/  ISETP.GT.AND P1, PT, R11.reuse, 0x59, !P1 ;  /* 0x000000590b00780c */ /* 0x040fe40004f24270 */
[----:B------:R-:W-:Y:S02]  /*8800*/  ISETP.GT.AND P3, PT, R11, 0x90, !P3 ;  /* 0x000000900b00780c */ /* 0x000fe40005f64270 */
[----:B------:R-:W-:Y:S02]  /*8810*/  ISETP.LT.OR P1, PT, R10, 0x5a, P1 ;  /* 0x0000005a0a00780c */ /* 0x000fe40000f21670 */
[----:B------:R-:W-:Y:S02]  /*8820*/  FSEL R95, R95, -INF , !P2 ;  /* 0xff8000005f5f7808 */ /* 0x000fe40005000000 */
[----:B------:R-:W-:-:S02]  /*8830*/  FSEL R135, R135, -INF , !P1 ;  /* 0xff80000087877808 */ /* 0x000fc40004800000 */
[----:B------:R-:W-:Y:S02]  /*8840*/  ISETP.NE.AND P1, PT, R174, RZ, PT ;  /* 0x000000ffae00720c */ /* 0x000fe40003f25270 */
[C---:B------:R-:W-:Y:S02]  /*8850*/  ISETP.GT.AND P4, PT, R11.reuse, 0x91, !P4 ;  /* 0x000000910b00780c */ /* 0x040fe40006784270 */
[----:B------:R-:W-:Y:S02]  /*8860*/  ISETP.GT.AND P1, PT, R11, 0x60, !P1 ;  /* 0x000000600b00780c */ /* 0x000fe40004f24270 */
[C---:B------:R-:W-:Y:S02]  /*8870*/  ISETP.LT.OR P3, PT, R10.reuse, 0x91, P3 ;  /* 0x000000910a00780c */ /* 0x040fe40001f61670 */
[----:B------:R-:W-:Y:S02]  /*8880*/  ISETP.LT.OR P1, PT, R10, 0x61, P1 ;  /* 0x000000610a00780c */ /* 0x000fe40000f21670 */
[----:B0-----:R-:W-:-:S02]  /*8890*/  FMNMX.FTZ R9, R8, R7, !PT ;  /* 0x0000000708097209 */ /* 0x001fc40007810000 */
[----:B------:R-:W-:Y:S02]  /*88a0*/  FSEL R106, R106, -INF , !P1 ;  /* 0xff8000006a6a7808 */ /* 0x000fe40004800000 */
[----:B------:R-:W-:Y:S01]  /*88b0*/  ISETP.NE.AND P1, PT, R173, RZ, PT ;  /* 0x000000ffad00720c */ /* 0x000fe20003f25270 */
[----:B------:R-:W0:Y:S01]  /*88c0*/  SHFL.BFLY PT, R12, R9, 0x1, 0x1f ;  /* 0x0c201f00090c7f89 */ /* 0x000e2200000e0000 */
[C---:B------:R-:W-:Y:S02]  /*88d0*/  ISETP.GT.AND P5, PT, R11.reuse, 0x98, !P5 ;  /* 0x000000980b00780c */ /* 0x040fe40006fa4270 */
[----:B------:R-:W-:Y:S02]  /*88e0*/  ISETP.GT.AND P1, PT, R11, 0x61, !P1 ;  /* 0x000000610b00780c */ /* 0x000fe40004f24270 */
[C---:B------:R-:W-:Y:S02]  /*88f0*/  ISETP.LT.OR P4, PT, R10.reuse, 0x92, P4 ;  /* 0x000000920a00780c */ /* 0x040fe40002781670 */
[----:B------:R-:W-:-:S02]  /*8900*/  ISETP.LT.OR P1, PT, R10, 0x62, P1 ;  /* 0x000000620a00780c */ /* 0x000fc40000f21670 */
[----:B------:R-:W-:Y:S02]  /*8910*/  FSEL R98, R98, -INF , !P3 ;  /* 0xff80000062627808 */ /* 0x000fe40005800000 */
[----:B------:R-:W-:Y:S02]  /*8920*/  FSEL R107, R107, -INF , !P1 ;  /* 0xff8000006b6b7808 */ /* 0x000fe40004800000 */
[----:B------:R-:W-:Y:S02]  /*8930*/  ISETP.NE.AND P1, PT, R172, RZ, PT ;  /* 0x000000ffac00720c */ /* 0x000fe40003f25270 */
[----:B------:R-:W-:Y:S02]  /*8940*/  ISETP.LT.OR P5, PT, R10, 0x99, P5 ;  /* 0x000000990a00780c */ /* 0x000fe40002fa1670 */
[----:B------:R-:W-:Y:S02]  /*8950*/  ISETP.GT.AND P1, PT, R11, 0x68, !P1 ;  /* 0x000000680b00780c */ /* 0x000fe40004f24270 */
[----:B------:R-:W-:-:S02]  /*8960*/  FSEL R99, R99, -INF , !P4 ;  /* 0xff80000063637808 */ /* 0x000fc40006000000 */
[----:B------:R-:W-:Y:S02]  /*8970*/  ISETP.LT.OR P1, PT, R10, 0x69, P1 ;  /* 0x000000690a00780c */ /* 0x000fe40000f21670 */
[----:B------:R-:W-:Y:S02]  /*8980*/  FSEL R102, R102, -INF , !P5 ;  /* 0xff80000066667808 */ /* 0x000fe40006800000 */
[----:B------:R-:W-:Y:S02]  /*8990*/  FSEL R110, R110, -INF , !P1 ;  /* 0xff8000006e6e7808 */ /* 0x000fe40004800000 */
[----:B------:R-:W-:Y:S02]  /*89a0*/  ISETP.NE.AND P1, PT, R171, RZ, PT ;  /* 0x000000ffab00720c */ /* 0x000fe40003f25270 */
[----:B0-----:R-:W-:Y:S02]  /*89b0*/  FMNMX.FTZ R7, R9, R12, !PT ;  /* 0x0000000c09077209 */ /* 0x001fe40007810000 */
        /* <DEDUP_REMOVED lines=59> */
[C---:B------:R-:W-:Y:S02]  /*8d70*/  ISETP.GT.AND P1, PT, R11.reuse, RZ, !P6 ;  /* 0x000000ff0b00720c */ /* 0x040fe40007724270 */
[----:B------:R-:W-:Y:S01]  /*8d80*/  ISETP.NE.AND P6, PT, R152, RZ, PT ;  /* 0x000000ff9800720c */ /* 0x000fe20003fc5270 */
[----:B------:R-:W-:Y:S01]  /*8d90*/  IMAD.U32 R152, RZ, RZ, UR37 ;  /* 0x00000025ff987e24 */ /* 0x000fe2000f8e00ff */
[----:B------:R-:W-:Y:S02]  /*8da0*/  ISETP.LT.OR P1, PT, R10, 0x1, P1 ;  /* 0x000000010a00780c */ /* 0x000fe40000f21670 */
[----:B------:R-:W-:Y:S01]  /*8db0*/  ISETP.GT.AND P2, PT, R11, 0x99, !P6 ;  /* 0x000000990b00780c */ /* 0x000fe20007744270 */
[----:B------:R-:W-:-:S01]  /*8dc0*/  FFMA.FTZ R152, R7, R152, -8 ;  /* 0xc100000007987423 */ /* 0x000fc20000010098 */
[----:B------:R-:W-:-:S02]  /*8dd0*/  FSEL R169, R154, -INF , !P1 ;  /* 0xff8000009aa97808 */ /* 0x000fc40004800000 */
[----:B------:R-:W-:Y:S02]  /*8de0*/  FSETP.NEU.FTZ.AND P1, PT, R7, -INF , PT ;  /* 0xff8000000700780b */ /* 0x000fe40003f3d000 */
[----:B------:R-:W-:Y:S02]  /*8df0*/  FMNMX.FTZ R154, R169, R0, !PT ;  /* 0x00000000a99a7209 */ /* 0x000fe40007810000 */
[----:B------:R-:W-:Y:S02]  /*8e00*/  FSEL R152, R152, RZ, P1 ;  /* 0x000000ff98987208 */ /* 0x000fe40000800000 */
[----:B------:R-:W-:-:S03]  /*8e10*/  ISETP.LT.OR P2, PT, R10, 0x9a, P2 ;  /* 0x0000009a0a00780c */ /* 0x000fc60001741670 */
[--C-:B------:R-:W-:Y:S01]  /*8e20*/  FFMA.FTZ R9, R153, UR37, -R152.reuse ;  /* 0x0000002599097c23 */ /* 0x100fe20008010898 */
[----:B------:R-:W-:Y:S01]  /*8e30*/  FMNMX.FTZ R153, R155, R154, !PT ;  /* 0x0000009a9b997209 */ /* 0x000fe20007810000 */
[--C-:B------:R-:W-:Y:S01]  /*8e40*/  FFMA.FTZ R12, R156, UR37, -R152.reuse ;  /* 0x000000259c0c7c23 */ /* 0x100fe20008010898 */
[----:B------:R-:W-:-:S01]  /*8e50*/  FFMA.FTZ R156, R105, UR37, -R152 ;  /* 0x00000025699c7c23 */ /* 0x000fc20008010898 */
[--C-:B------:R-:W-:Y:S01]  /*8e60*/  FFMA.FTZ R10, R109, UR37, -R152.reuse ;  /* 0x000000256d0a7c23 */ /* 0x100fe20008010898 */
[----:B------:R-:W-:Y:S01]  /*8e70*/  FMNMX.FTZ R154, R158, R153, !PT ;  /* 0x000000999e9a7209 */ /* 0x000fe20007810000 */
[--C-:B------:R-:W-:Y:S01]  /*8e80*/  FFMA.FTZ R8, R13, UR37, -R152.reuse ;  /* 0x000000250d087c23 */ /* 0x100fe20008010898 */
[----:B------:R-:W-:Y:S01]  /*8e90*/  FSEL R103, R103, -INF , !P2 ;  /* 0xff80000067677808 */ /* 0x000fe20005000000 */
[----:B------:R0:W-:Y:S01]  /*8ea0*/  MUFU.EX2 R11, R156 ;  /* 0x0000009c000b7308 */ /* 0x0001e20000000800 */
        /* <DEDUP_REMOVED lines=9> */
[--C-:B0-----:R-:W-:Y:S01]  /*8f40*/  FFMA.FTZ R156, R112, UR37, -R152.reuse ;  /* 0x00000025709c7c23 */ /* 0x101fe20008010898 */
        /* <DEDUP_REMOVED lines=31> */
[----:B------:R-:W-:Y:S01]  /*9140*/  FFMA.FTZ R100, R100, UR37, -R152 ;  /* 0x0000002564647c23 */ /* 0x000fe20008010898 */
        /* <DEDUP_REMOVED lines=31> */
[----:B------:R-:W-:Y:S01]  /*9340*/  FMNMX.FTZ R154, R94, R105, !PT ;  /* 0x000000695e9a7209 */ /* 0x000fe20007810000 */
[----:B------:R-:W-:-:S03]  /*9350*/  FFMA.FTZ R105, R108, UR37, -R152 ;  /* 0x000000256c697c23 */ /* 0x000fc60008010898 */
[----:B------:R-:W-:Y:S02]  /*9360*/  FMNMX.FTZ R153, R95, R154, !PT ;  /* 0x0000009a5f997209 */ /* 0x000fe40007810000 */
[----:B------:R-:W-:Y:S02]  /*9370*/  MUFU.EX2 R141, R141 ;  /* 0x0000008d008d7308 */ /* 0x000fe40000000800 */
[----:B------:R-:W-:-:S04]  /*9380*/  FMNMX.FTZ R108, R98, R153, !PT ;  /* 0x00000099626c7209 */ /* 0x000fc80007810000 */
[----:B------:R-:W-:Y:S02]  /*9390*/  FMNMX.FTZ R109, R99, R108, !PT ;  /* 0x0000006c636d7209 */ /* 0x000fe40007810000 */
[----:B------:R-:W-:Y:S02]  /*93a0*/  MUFU.EX2 R144, R144 ;  /* 0x0000009000907308 */ /* 0x000fe40000000800 */
[----:B------:R-:W-:Y:S01]  /*93b0*/  FMNMX.FTZ R108, R102, R109, !PT ;  /* 0x0000006d666c7209 */ /* 0x000fe20007810000 */
[--C-:B------:R-:W-:Y:S01]  /*93c0*/  FFMA.FTZ R109, R113, UR37, -R152.reuse ;  /* 0x00000025716d7c23 */ /* 0x100fe20008010898 */
[----:B------:R-:W-:-:S02]  /*93d0*/  FFMA.FTZ R113, R117, UR37, -R152 ;  /* 0x0000002575717c23 */ /* 0x000fc40008010898 */
[----:B------:R-:W-:Y:S02]  /*93e0*/  FMNMX.FTZ R153, R103, R108, !PT ;  /* 0x0000006c67997209 */ /* 0x000fe40007810000 */
[----:B------:R0:W-:Y:S03]  /*93f0*/  MUFU.EX2 R108, R156 ;  /* 0x0000009c006c7308 */ /* 0x0001e60000000800 */
[----:B------:R-:W1:Y:S05]  /*9400*/  SHFL.BFLY PT, R154, R153, 0x2, 0x1f ;  /* 0x0c401f00999a7f89 */ /* 0x000e6a00000e0000 */
[----:B------:R-:W-:Y:S01]  /*9410*/  MUFU.EX2 R145, R145 ;  /* 0x0000009100917308 */ /* 0x000fe20000000800 */
[----:B0-----:R-:W-:-:S01]  /*9420*/  FFMA.FTZ R156, R101, UR37, -R152 ;  /* 0x00000025659c7c23 */ /* 0x001fc20008010898 */
[----:B------:R-:W-:-:S05]  /*9430*/  FSEL R101, R7, RZ, P1 ;  /* 0x000000ff07657208 */ /* 0x000fca0000800000 */
[----:B------:R-:W-:Y:S01]  /*9440*/  FADD.FTZ R2, -R101, R2 ;  /* 0x0000000265027221 */ /* 0x000fe20000010100 */
[----:B------:R-:W-:Y:S08]  /*9450*/  MUFU.EX2 R148, R148 ;  /* 0x0000009400947308 */ /* 0x000ff00000000800 */
[----:B------:R0:W-:Y:S01]  /*9460*/  MUFU.EX2 R101, R156 ;  /* 0x0000009c00657308 */ /* 0x0001e20000000800 */
[----:B-1----:R-:W-:-:S05]  /*9470*/  FMNMX.FTZ R154, R153, R154, !PT ;  /* 0x0000009a999a7209 */ /* 0x002fca0007810000 */
[----:B------:R-:W1:Y:S02]  /*9480*/  SHFL.BFLY PT, R117, R154, 0x1, 0x1f ;  /* 0x0c201f009a757f89 */ /* 0x000e6400000e0000 */
[----:B------:R-:W-:Y:S08]  /*9490*/  MUFU.EX2 R149, R149 ;  /* 0x0000009500957308 */ /* 0x000ff00000000800 */
[----:B------:R-:W-:Y:S08]  /*94a0*/  MUFU.EX2 R120, R120 ;  /* 0x0000007800787308 */ /* 0x000ff00000000800 */
[----:B------:R-:W-:Y:S01]  /*94b0*/  MUFU.EX2 R121, R121 ;  /* 0x0000007900797308 */ /* 0x000fe20000000800 */
[----:B-1----:R-:W-:Y:S01]  /*94c0*/  FMNMX.FTZ R88, R154, R117, !PT ;  /* 0x000000759a587209 */ /* 0x002fe20007810000 */
[----:B------:R-:W-:-:S06]  /*94d0*/  IMAD.U32 R117, RZ, RZ, UR37 ;  /* 0x00000025ff757e24 */ /* 0x000fcc000f8e00ff */
[----:B------:R-:W-:Y:S01]  /*94e0*/  MUFU.EX2 R124, R124 ;  /* 0x0000007c007c7308 */ /* 0x000fe20000000800 */
[C---:B------:R-:W-:Y:S01]  /*94f0*/  FSETP.NEU.FTZ.AND P1, PT, R88.reuse, -INF , PT ;  /* 0xff8000005800780b */ /* 0x040fe20003f3d000 */
[----:B------:R-:W-:Y:S01]  /*9500*/  FFMA.FTZ R152, R88, R117, -8 ;  /* 0xc100000058987423 */ /* 0x000fe20000010075 */
[----:B------:R-:W-:Y:S02]  /*9510*/  FMUL.FTZ R117, R2, UR37 ;  /* 0x0000002502757c20 */ /* 0x000fe40008410000 */
[----:B------:R-:W-:Y:S02]  /*9520*/  FSEL R161, R88, RZ, P1 ;  /* 0x000000ff58a17208 */ /* 0x000fe40000800000 */
[----:B------:R-:W-:Y:S01]  /*9530*/  FSEL R2, R152, RZ, P1 ;  /* 0x000000ff98027208 */ /* 0x000fe20000800000 */
[----:B------:R-:W-:Y:S02]  /*9540*/  MUFU.EX2 R125, R125 ;  /* 0x0000007d007d7308 */ /* 0x000fe40000000800 */
[----:B------:R-:W-:-:S02]  /*9550*/  FADD.FTZ R161, -R161, R0 ;  /* 0x00000000a1a17221 */ /* 0x000fc40000010100 */
[--C-:B------:R-:W-:Y:S01]  /*9560*/  FFMA.FTZ R160, R126, UR37, -R2.reuse ;  /* 0x000000257ea07c23 */ /* 0x100fe20008010802 */
[----:B------:R-:W-:-:S01]  /*9570*/  FFMA.FTZ R153, R169, UR37, -R2 ;  /* 0x00000025a9997c23 */ /* 0x000fc20008010802 */
[----:B------:R-:W-:Y:S01]  /*9580*/  FMUL.FTZ R126, R161, UR37 ;  /* 0x00000025a17e7c20 */ /* 0x000fe20008410000 */
[----:B------:R-:W-:-:S01]  /*9590*/  FFMA.FTZ R152, R155, UR37, -R2 ;  /* 0x000000259b987c23 */ /* 0x000fc20008010802 */
[----:B------:R-:W1:Y:S01]  /*95a0*/  MUFU.EX2 R117, R117 ;  /* 0x0000007500757308 */ /* 0x000e620000000800 */
[----:B------:R-:W-:-:S01]  /*95b0*/  FFMA.FTZ R154, R158, UR37, -R2 ;  /* 0x000000259e9a7c23 */ /* 0x000fc20008010802 */
[--C-:B------:R-:W-:Y:S01]  /*95c0*/  FFMA.FTZ R155, R159, UR37, -R2.reuse ;  /* 0x000000259f9b7c23 */ /* 0x100fe20008010802 */
[----:B0-----:R-:W-:-:S01]  /*95d0*/  FFMA.FTZ R156, R162, UR37, -R2 ;  /* 0x00000025a29c7c23 */ /* 0x001fc20008010802 */
        /* <DEDUP_REMOVED lines=29> */
[----:B0-----:R-:W-:-:S01]  /*97b0*/  FFMA.FTZ R5, R126, R4, R153 ;  /* 0x000000047e057223 */ /* 0x001fc20000010099 */
[----:B------:R-:W-:Y:S01]  /*97c0*/  FADD.FTZ R4, R12, R161 ;  /* 0x000000a10c047221 */ /* 0x000fe20000010000 */
[----:B------:R-:W-:-:S01]  /*97d0*/  FFMA.FTZ R115, R115, UR37, -R2 ;  /* 0x0000002573737c23 */ /* 0x000fc20008010802 */
[--C-:B------:R-:W-:Y:S01]  /*97e0*/  FFMA.FTZ R118, R118, UR37, -R2.reuse ;  /* 0x0000002576767c23 */ /* 0x100fe20008010802 */
[----:B------:R-:W-:-:S01]  /*97f0*/  FFMA.FTZ R119, R119, UR37, -R2 ;  /* 0x0000002577777c23 */ /* 0x000fc20008010802 */
[--C-:B------:R-:W-:Y:S01]  /*9800*/  FFMA.FTZ R90, R90, UR37, -R2.reuse ;  /* 0x000000255a5a7c23 */ /* 0x100fe20008010802 */
[----:B------:R-:W-:-:S01]  /*9810*/  FFMA.FTZ R94, R94, UR37, -R2 ;  /* 0x000000255e5e7c23 */ /* 0x000fc20008010802 */
[----:B------:R-:W0:Y:S01]  /*9820*/  MUFU.EX2 R155, R155 ;  /* 0x0000009b009b7308 */ /* 0x000e220000000800 */
[----:B-1----:R-:W-:-:S01]  /*9830*/  FADD.FTZ R5, R152, R5 ;  /* 0x0000000598057221 */ /* 0x002fc20000010000 */
[--C-:B------:R-:W-:Y:S01]  /*9840*/  FFMA.FTZ R91, R91, UR37, -R2.reuse ;  /* 0x000000255b5b7c23 */ /* 0x100fe20008010802 */
[----:B------:R-:W-:-:S01]  /*9850*/  FFMA.FTZ R95, R95, UR37, -R2 ;  /* 0x000000255f5f7c23 */ /* 0x000fc20008010802 */
[--C-:B------:R-:W-:Y:S01]  /*9860*/  FFMA.FTZ R98, R98, UR37, -R2.reuse ;  /* 0x0000002562627c23 */ /* 0x100fe20008010802 */
[----:B------:R-:W-:-:S01]  /*9870*/  FFMA.FTZ R99, R99, UR37, -R2 ;  /* 0x0000002563637c23 */ /* 0x000fc20008010802 */
[--C-:B------:R-:W-:Y:S01]  /*9880*/  FFMA.FTZ R102, R102, UR37, -R2.reuse ;  /* 0x0000002566667c23 */ /* 0x100fe20008010802 */
[----:B------:R-:W-:-:S01]  /*9890*/  FFMA.FTZ R2, R103, UR37, -R2 ;  /* 0x0000002567027c23 */ /* 0x000fc20008010802 */
[----:B------:R-:W1:Y:S08]  /*98a0*/  MUFU.EX2 R156, R156 ;  /* 0x0000009c009c7308 */ /* 0x000e700000000800 */
[----:B------:R-:W3:Y:S08]  /*98b0*/  MUFU.EX2 R157, R157 ;  /* 0x0000009d009d7308 */ /* 0x000ef00000000800 */
[----:B------:R-:W4:Y:S08]  /*98c0*/  MUFU.EX2 R158, R158 ;  /* 0x0000009e009e7308 */ /* 0x000f300000000800 */
[----:B------:R2:W-:Y:S08]  /*98d0*/  MUFU.EX2 R0, R160 ;  /* 0x000000a000007308 */ /* 0x0005f00000000800 */
[----:B------:R-:W5:Y:S01]  /*98e0*/  MUFU.EX2 R159, R159 ;  /* 0x0000009f009f7308 */ /* 0x000f620000000800 */
[----:B--2---:R-:W-:-:S01]  /*98f0*/  FADD.FTZ R160, R154, R5 ;  /* 0x000000059aa07221 */ /* 0x004fc20000010000 */
[----:B------:R-:W-:-:S03]  /*9900*/  FADD.FTZ R5, R13, R4 ;  /* 0x000000040d057221 */ /* 0x000fc60000010000 */
[----:B0-----:R-:W-:Y:S01]  /*9910*/  FADD.FTZ R161, R155, R160 ;  /* 0x000000a09ba17221 */ /* 0x001fe20000010000 */
[----:B------:R-:W-:-:S02]  /*9920*/  FADD.FTZ R4, R14, R5 ;  /* 0x000000050e047221 */ /* 0x000fc40000010000 */
[----:B------:R-:W0:Y:S01]  /*9930*/  MUFU.EX2 R138, R138 ;  /* 0x0000008a008a7308 */ /* 0x000e220000000800 */
[----:B-1----:R-:W-:-:S01]  /*9940*/  FADD.FTZ R160, R156, R161 ;  /* 0x000000a19ca07221 */ /* 0x002fc20000010000 */
[----:B------:R-:W-:-:S03]  /*9950*/  FADD.FTZ R5, R15, R4 ;  /* 0x000000040f057221 */ /* 0x000fc60000010000 */
[----:B---3--:R-:W-:Y:S01]  /*9960*/  FADD.FTZ R161, R157, R160 ;  /* 0x000000a09da17221 */ /* 0x008fe20000010000 */
[----:B------:R-:W-:-:S02]  /*9970*/  FADD.FTZ R4, R20, R5 ;  /* 0x0000000514047221 */ /* 0x000fc40000010000 */
[----:B------:R-:W1:Y:S01]  /*9980*/  MUFU.EX2 R139, R139 ;  /* 0x0000008b008b7308 */ /* 0x000e620000000800 */
[----:B----4-:R-:W-:-:S01]  /*9990*/  FADD.FTZ R160, R158, R161 ;  /* 0x000000a19ea07221 */ /* 0x010fc20000010000 */
[----:B------:R-:W-:-:S03]  /*99a0*/  FADD.FTZ R5, R21, R4 ;  /* 0x0000000415057221 */ /* 0x000fc60000010000 */
[----:B-----5:R-:W-:Y:S01]  /*99b0*/  FADD.FTZ R161, R159, R160 ;  /* 0x000000a09fa17221 */ /* 0x020fe20000010000 */
[----:B------:R-:W-:-:S02]  /*99c0*/  FADD.FTZ R4, R136, R5 ;  /* 0x0000000588047221 */ /* 0x000fc40000010000 */
[----:B------:R-:W2:Y:S01]  /*99d0*/  MUFU.EX2 R142, R142 ;  /* 0x0000008e008e7308 */ /* 0x000ea20000000800 */
[----:B0-----:R-:W-:-:S01]  /*99e0*/  FADD.FTZ R160, R138, R161 ;  /* 0x000000a18aa07221 */ /* 0x001fc20000010000 */
[----:B------:R-:W-:-:S04]  /*99f0*/  FADD.FTZ R5, R137, R4 ;  /* 0x0000000489057221 */ /* 0x000fc80000010000 */
[----:B------:R-:W-:Y:S02]  /*9a00*/  FADD.FTZ R4, R140, R5 ;  /* 0x000000058c047221 */ /* 0x000fe40000010000 */
[----:B------:R-:W0:Y:S01]  /*9a10*/  MUFU.EX2 R143, R143 ;  /* 0x0000008f008f7308 */ /* 0x000e220000000800 */
[----:B-1----:R-:W-:-:S01]  /*9a20*/  FADD.FTZ R161, R139, R160 ;  /* 0x000000a08ba17221 */ /* 0x002fc20000010000 */
[----:B------:R-:W-:-:S04]  /*9a30*/  FADD.FTZ R5, R141, R4 ;  /* 0x000000048d057221 */ /* 0x000fc80000010000 */
[----:B------:R-:W-:Y:S02]  /*9a40*/  FADD.FTZ R4, R144, R5 ;  /* 0x0000000590047221 */ /* 0x000fe40000010000 */
[----:B------:R-:W1:Y:S01]  /*9a50*/  MUFU.EX2 R146, R146 ;  /* 0x0000009200927308 */ /* 0x000e620000000800 */
[----:B--2---:R-:W-:-:S01]  /*9a60*/  FADD.FTZ R160, R142, R161 ;  /* 0x000000a18ea07221 */ /* 0x004fc20000010000 */
[----:B------:R-:W-:-:S04]  /*9a70*/  FADD.FTZ R5, R145, R4 ;  /* 0x0000000491057221 */ /* 0x000fc80000010000 */
[----:B------:R-:W-:Y:S02]  /*9a80*/  FADD.FTZ R4, R148, R5 ;  /* 0x0000000594047221 */ /* 0x000fe40000010000 */
        /* <DEDUP_REMOVED lines=18> */
[----:B0-----:R-:W-:-:S04]  /*9bb0*/  FADD.FTZ R161, R123, R160 ;  /* 0x000000a07ba17221 */ /* 0x001fc80000010000 */
[----:B------:R-:W-:-:S03]  /*9bc0*/  FADD.FTZ R160, R0, R161 ;  /* 0x000000a100a07221 */ /* 0x000fc60000010000 */
        /* <DEDUP_REMOVED lines=33> */
[----:B------:R-:W-:-:S06]  /*9de0*/  FADD.FTZ R4, R108, R161 ;  /* 0x000000a16c047221 */ /* 0x000fcc0000010000 */
[----:B------:R-:W1:Y:S08]  /*9df0*/  MUFU.EX2 R115, R115 ;  /* 0x0000007300737308 */ /* 0x000e700000000800 */
[----:B------:R-:W3:Y:S08]  /*9e00*/  MUFU.EX2 R112, R112 ;  /* 0x0000007000707308 */ /* 0x000ef00000000800 */
[----:B------:R-:W4:Y:S08]  /*9e10*/  MUFU.EX2 R118, R118 ;  /* 0x0000007600767308 */ /* 0x000f300000000800 */
[----:B------:R-:W5:Y:S08]  /*9e20*/  MUFU.EX2 R113, R113 ;  /* 0x0000007100717308 */ /* 0x000f700000000800 */
[----:B------:R-:W-:Y:S08]  /*9e30*/  MUFU.EX2 R119, R119 ;  /* 0x0000007700777308 */ /* 0x000ff00000000800 */
[----:B------:R-:W5:Y:S08]  /*9e40*/  MUFU.EX2 R116, R116 ;  /* 0x0000007400747308 */ /* 0x000f700000000800 */
[----:B------:R-:W-:Y:S08]  /*9e50*/  MUFU.EX2 R90, R90 ;  /* 0x0000005a005a7308 */ /* 0x000ff00000000800 */
[----:B------:R2:W-:Y:S08]  /*9e60*/  MUFU.EX2 R163, R94 ;  /* 0x0000005e00a37308 */ /* 0x0005f00000000800 */
[----:B------:R-:W5:Y:S01]  /*9e70*/  MUFU.EX2 R89, R89 ;  /* 0x0000005900597308 */ /* 0x000f620000000800 */
[----:B--2---:R-:W-:-:S01]  /*9e80*/  FADD.FTZ R94, R114, R5 ;  /* 0x00000005725e7221 */ /* 0x004fc20000010000 */
[----:B0-----:R-:W-:-:S03]  /*9e90*/  FADD.FTZ R5, R109, R4 ;  /* 0x000000046d057221 */ /* 0x001fc60000010000 */
[----:B-1----:R-:W-:Y:S01]  /*9ea0*/  FADD.FTZ R161, R115, R94 ;  /* 0x0000005e73a17221 */ /* 0x002fe20000010000 */
[----:B---3--:R-:W-:-:S02]  /*9eb0*/  FADD.FTZ R4, R112, R5 ;  /* 0x0000000570047221 */ /* 0x008fc40000010000 */
[----:B------:R-:W-:Y:S01]  /*9ec0*/  MUFU.EX2 R91, R91 ;  /* 0x0000005b005b7308 */ /* 0x000fe20000000800 */
[----:B----4-:R-:W-:-:S01]  /*9ed0*/  FADD.FTZ R94, R118, R161 ;  /* 0x000000a1765e7221 */ /* 0x010fc20000010000 */
[----:B-----5:R-:W-:-:S04]  /*9ee0*/  FADD.FTZ R5, R113, R4 ;  /* 0x0000000471057221 */ /* 0x020fc80000010000 */
[----:B------:R-:W-:Y:S02]  /*9ef0*/  FADD.FTZ R4, R116, R5 ;  /* 0x0000000574047221 */ /* 0x000fe40000010000 */
[----:B------:R-:W0:Y:S02]  /*9f00*/  MUFU.EX2 R92, R92 ;  /* 0x0000005c005c7308 */ /* 0x000e240000000800 */
[----:B------:R-:W-:-:S06]  /*9f10*/  FADD.FTZ R5, R89, R4 ;  /* 0x0000000459057221 */ /* 0x000fcc0000010000 */
[----:B------:R-:W1:Y:S08]  /*9f20*/  MUFU.EX2 R93, R93 ;  /* 0x0000005d005d7308 */ /* 0x000e700000000800 */
[----:B------:R2:W3:Y:S01]  /*9f30*/  MUFU.EX2 R160, R95 ;  /* 0x0000005f00a07308 */ /* 0x0004e20000000800 */
[----:B0-----:R-:W-:-:S07]  /*9f40*/  FADD.FTZ R4, R92, R5 ;  /* 0x000000055c047221 */ /* 0x001fce0000010000 */
[----:B------:R-:W0:Y:S01]  /*9f50*/  MUFU.EX2 R96, R96 ;  /* 0x0000006000607308 */ /* 0x000e220000000800 */
[----:B--2---:R-:W-:-:S01]  /*9f60*/  FADD.FTZ R95, R119, R94 ;  /* 0x0000005e775f7221 */ /* 0x004fc20000010000 */
[----:B-1----:R-:W-:-:S03]  /*9f70*/  FADD.FTZ R5, R93, R4 ;  /* 0x000000045d057221 */ /* 0x002fc60000010000 */
[----:B------:R-:W-:-:S03]  /*9f80*/  FADD.FTZ R94, R90, R95 ;  /* 0x0000005f5a5e7221 */ /* 0x000fc60000010000 */
[----:B------:R-:W1:Y:S01]  /*9f90*/  MUFU.EX2 R98, R98 ;  /* 0x0000006200627308 */ /* 0x000e620000000800 */
[----:B------:R-:W-:-:S04]  /*9fa0*/  FADD.FTZ R94, R91, R94 ;  /* 0x0000005e5b5e7221 */ /* 0x000fc80000010000 */
[----:B------:R-:W-:-:S03]  /*9fb0*/  FADD.FTZ R94, R163, R94 ;  /* 0x0000005ea35e7221 */ /* 0x000fc60000010000 */
[----:B------:R-:W2:Y:S01]  /*9fc0*/  MUFU.EX2 R97, R97 ;  /* 0x0000006100617308 */ /* 0x000ea20000000800 */
[----:B---3--:R-:W-:-:S01]  /*9fd0*/  FADD.FTZ R94, R160, R94 ;  /* 0x0000005ea05e7221 */ /* 0x008fc20000010000 */
[----:B0-----:R-:W-:-:S06]  /*9fe0*/  FADD.FTZ R4, R96, R5 ;  /* 0x0000000560047221 */ /* 0x001fcc0000010000 */
        /* <DEDUP_REMOVED lines=8> */
[----:B------:R-:W-:Y:S01]  /*a070*/  FADD.FTZ R5, R101, R4 ;  /* 0x0000000465057221 */ /* 0x000fe20000010000 */
[----:B--2---:R-:W-:-:S04]  /*a080*/  FADD.FTZ R94, R95, R94 ;  /* 0x0000005e5f5e7221 */ /* 0x004fc80000010000 */
[----:B0-----:R-:W-:Y:S01]  /*a090*/  FADD.FTZ R4, R103, R94 ;  /* 0x0000005e67047221 */ /* 0x001fe20000010000 */
[----:B------:R-:W-:Y:S06]  /*a0a0*/  @!P0 BRA `(.L_x_987) ;  /* 0x0000000000048947 */ /* 0x000fec0003800000 */
[----:B------:R-:W-:Y:S01]  /*a0b0*/  BPT.TRAP 0x1 ;  /* 0x000000040000795c */ /* 0x000fe20000300000 */
.L_x_987:
[----:B------:R-:W-:Y:S01]  /*a0c0*/  ULEA UR6, UR49, UR41, 0x3 ;  /* 0x0000002931067291 */ /* 0x000fe2000f8e183f */
[----:B------:R-:W-:Y:S01]  /*a0d0*/  ISETP.GT.AND P1, PT, R3, UR57, PT ;  /* 0x0000003903007c0c */ /* 0x000fe2000bf24270 */
[----:B------:R-:W-:Y:S01]  /*a0e0*/  UMOV UR45, UR55 ;  /* 0x00000037002d7c82 */ /* 0x000fe20008000000 */
[----:B------:R-:W-:Y:S01]  /*a0f0*/  F2FP.SATFINITE.E4M3.F32.PACK_AB_MERGE_C R12, R13, R12, RZ ;  /* 0x0000000c0d0c723e */ /* 0x000fe200048070ff */
[----:B------:R-:W-:Y:S01]  /*a100*/  UIADD3 UR6, UR6, 0x29860, URZ ;  /* 0x0002986006067890 */ /* 0x000fe2000fffe03f */
[----:B------:R-:W-:Y:S01]  /*a110*/  F2FP.SATFINITE.E4M3.F32.PACK_AB_MERGE_C R0, R127, R0, RZ ;  /* 0x000000007f00723e */ /* 0x000fe200048070ff */
[----:B------:R-:W-:Y:S01]  /*a120*/  UMOV UR49, UR56 ;  /* 0x0000003800317c82 */ /* 0x000fe20008000000 */
[----:B------:R-:W-:Y:S01]  /*a130*/  F2FP.SATFINITE.E4M3.F32.PACK_AB_MERGE_C R2, R160, R163, RZ ;  /* 0x000000a3a002723e */ /* 0x000fe200048070ff */
[----:B------:R-:W-:Y:S01]  /*a140*/  UPRMT UR6, UR40, 0x654, UR6 ;  /* 0x0000065428067896 */ /* 0x000fe20008000006 */
        /* <DEDUP_REMOVED lines=34> */
[----:B------:R-:W-:Y:S01]  /*a370*/  F2FP.SATFINITE.E4M3.F32.PACK_AB_MERGE_C R177, R123, R122, R0 ;  /* 0x0000007a7bb1723e */ /* 0x000fe20004807000 */
[-C--:B------:R-:W-:Y:S01]  /*a380*/  FMUL.FTZ R56, R56, R117.reuse ;  /* 0x0000007538387220 */ /* 0x080fe20000410000 */
[----:B------:R-:W-:Y:S01]  /*a390*/  F2FP.SATFINITE.E4M3.F32.PACK_AB_MERGE_C R169, R91, R90, R2 ;  /* 0x0000005a5ba9723e */ /* 0x000fe20004807002 */
[-C--:B------:R-:W-:Y:S01]  /*a3a0*/  FMUL.FTZ R57, R57, R117.reuse ;  /* 0x0000007539397220 */ /* 0x080fe20000410000 */
[----:B------:R-:W-:Y:S01]  /*a3b0*/  F2FP.SATFINITE.E4M3.F32.PACK_AB_MERGE_C R184, R9, R8, R12 ;  /* 0x0000000809b8723e */ /* 0x000fe2000480700c */
[----:B------:R-:W-:Y:S01]  /*a3c0*/  FMUL.FTZ R60, R60, R117 ;  /* 0x000000753c3c7220 */ /* 0x000fe20000410000 */
[----:B------:R-:W-:Y:S01]  /*a3d0*/  F2FP.SATFINITE.E4M3.F32.PACK_AB_MERGE_C R185, R152, R153, R154 ;  /* 0x0000009998b9723e */ /* 0x000fe2000480709a */
[-C--:B------:R-:W-:Y:S01]  /*a3e0*/  FMUL.FTZ R61, R61, R117.reuse ;  /* 0x000000753d3d7220 */ /* 0x080fe20000410000 */
        /* <DEDUP_REMOVED lines=25> */
[----:B------:R-:W-:Y:S01]  /*a580*/  VIADD R3, R3, 0xffffffff ;  /* 0xffffffff03037836 */ /* 0x000fe20000000000 */
[----:B------:R-:W-:Y:S01]  /*a590*/  F2FP.SATFINITE.E4M3.F32.PACK_AB_MERGE_C R168, R89, R116, R92 ;  /* 0x0000007459a8723e */ /* 0x000fe2000480705c */
[----:B------:R-:W-:Y:S01]  /*a5a0*/  FMUL.FTZ R26, R26, R126 ;  /* 0x0000007e1a1a7220 */ /* 0x000fe20000410000 */
[----:B------:R-:W-:Y:S01]  /*a5b0*/  F2FP.SATFINITE.E4M3.F32.PACK_AB_MERGE_C R170, R97, R96, R100 ;  /* 0x0000006061aa723e */ /* 0x000fe20004807064 */
[----:B------:R-:W-:Y:S01]  /*a5c0*/  FMUL.FTZ R27, R27, R126 ;  /* 0x0000007e1b1b7220 */ /* 0x000fe20000410000 */
[----:B------:R-:W-:Y:S01]  /*a5d0*/  F2FP.SATFINITE.E4M3.F32.PACK_AB_MERGE_C R171, R99, R98, R13 ;  /* 0x0000006263ab723e */ /* 0x000fe2000480700d */
        /* <DEDUP_REMOVED lines=30> */
[----:B------:R-:W-:-:S02]  /*a7c0*/  IMAD.MOV.U32 R0, RZ, RZ, R88 ;  /* 0x000000ffff007224 */ /* 0x000fc400078e0058 */
[----:B------:R-:W-:Y:S01]  /*a7d0*/  IMAD.MOV.U32 R2, RZ, RZ, R7 ;  /* 0x000000ffff027224 */ /* 0x000fe200078e0007 */
[----:B------:R-:W-:Y:S06]  /*a7e0*/  @P1 BRA `(.L_x_988) ;  /* 0xffffffb800481947 */ /* 0x000fec000383ffff */
[----:B------:R-:W-:Y:S01]  /*a7f0*/  IMAD.MOV.U32 R0, RZ, RZ, R88 ;  /* 0x000000ffff007224 */ /* 0x000fe200078e0058 */
[----:B------:R-:W-:Y:S01]  /*a800*/  UMOV UR49, UR56 ;  /* 0x0000003800317c82 */ /* 0x000fe20008000000 */
[----:B------:R-:W-:Y:S01]  /*a810*/  IMAD.MOV.U32 R2, RZ, RZ, R7 ;  /* 0x000000ffff027224 */ /* 0x000fe200078e0007 */
[----:B------:R-:W-:-:S06]  /*a820*/  UMOV UR45, UR55 ;  /* 0x00000037002d7c82 */ /* 0x000fcc0008000000 */
.L_x_970:
[----:B------:R-:W-:Y:S01]  /*a830*/  ULDC UR6, c[0x0][0x448] ;  /* 0x0001120000067ab9 */ /* 0x000fe20000000800 */
[----:B------:R-:W-:Y:S01]  /*a840*/  IADD3 R6, R16, 0x1, -R6 ;  /* 0x0000000110067810 */ /* 0x000fe20007ffe806 */
[----:B------:R-:W-:Y:S01]  /*a850*/  UISETP.NE.AND UP0, UPT, UR6, 0x1, UPT ;  /* 0x000000010600788c */ /* 0x000fe2000bf05270 */
[----:B------:R-:W-:Y:S02]  /*a860*/  ULDC UR11, c[0x0][0x9e4] ;  /* 0x00027900000b7ab9 */ /* 0x000fe40000000800 */
[----:B------:R-:W-:Y:S01]  /*a870*/  R2UR UR14, R6 ;  /* 0x00000000060e72ca */ /* 0x000fe200000e0000 */
[----:B------:R-:W-:Y:S02]  /*a880*/  UISETP.GE.AND UP1, UPT, UR11, 0x1, UPT ;  /* 0x000000010b00788c */ /* 0x000fe4000bf26270 */
[----:B------:R-:W-:-:S04]  /*a890*/  UIADD3 UR10, UR36, 0x7f, URZ ;  /* 0x0000007f240a7890 */ /* 0x000fc8000fffe03f */
[----:B------:R-:W-:Y:S01]  /*a8a0*/  PLOP3.LUT P1, PT, PT, PT, UP1, 0x40, 0x0 ;  /* 0x000000000000781c */ /* 0x000fe20003f2e818 */
[----:B------:R-:W-:Y:S01]  /*a8b0*/  @UP0 ULDC UR6, c[0x0][0x44c] ;  /* 0x0001130000060ab9 */ /* 0x000fe20000000800 */
[----:B------:R-:W-:Y:S01]  /*a8c0*/  @UP0 ULDC UR15, c[0x0][0x450] ;  /* 0x00011400000f0ab9 */ /* 0x000fe20000000800 */
[----:B------:R-:W-:-:S04]  /*a8d0*/  UIMAD.WIDE.U32 UR6, UR10, UR6, URZ ;  /* 0x000000060a0672a5 */ /* 0x000fc8000f8e003f */
[----:B------:R-:W-:-:S04]  /*a8e0*/  @UP0 USHF.R.U32.HI UR10, URZ, UR15, UR7 ;  /* 0x0000000f3f0a0299 */ /* 0x000fc80008011607 */
[----:B------:R-:W-:-:S04]  /*a8f0*/  UIADD3 UR10, UR14, UR10, URZ ;  /* 0x0000000a0e0a7290 */ /* 0x000fc8000fffe03f */
[----:B------:R-:W-:Y:S01]  /*a900*/  UIADD3 UR53, UR10, -UR53, URZ ;  /* 0x800000350a357290 */ /* 0x000fe2000fffe03f */
[----:B------:R-:W-:Y:S11]  /*a910*/  @P1 BRA `(.L_x_989) ;  /* 0x0000000000441947 */ /* 0x000ff60003800000 */
[----:B------:R-:W-:-:S06]  /*a920*/  UISETP.GT.AND UP2, UPT, UR10, -0x1, UPT ;  /* 0xffffffff0a00788c */ /* 0x000fcc000bf44270 */
[----:B------:R-:W-:-:S13]  /*a930*/  PLOP3.LUT P1, PT, PT, PT, UP2, 0x80, 0x0 ;  /* 0x000000000000781c */ /* 0x000fda0003f2f028 */
[----:B------:R-:W-:Y:S05]  /*a940*/  @P1 BRA `(.L_x_990) ;  /* 0x00000000001c1947 */ /* 0x000fea0003800000 */
[----:B------:R-:W-:Y:S02]  /*a950*/  UISETP.NE.AND UP2, UPT, UR11, 0x1, UPT ;  /* 0x000000010b00788c */ /* 0x000fe4000bf45270 */
[----:B------:R-:W-:-:S09]  /*a960*/  ULOP3.LUT UR10, URZ, UR10, URZ, 0x33, !UPT ;  /* 0x0000000a3f0a7292 */ /* 0x000fd2000f8e333f */
[----:B------:R-:W-:Y:S02]  /*a970*/  @UP2 ULDC.64 UR14, c[0x0][0x9e8] ;  /* 0x00027a00000e2ab9 */ /* 0x000fe40000000a00 */
[----:B------:R-:W-:-:S04]  /*a980*/  UIMAD.WIDE.U32 UR6, UR10, UR14, URZ ;  /* 0x0000000e0a0672a5 */ /* 0x000fc8000f8e003f */
[----:B------:R-:W-:-:S04]  /*a990*/  @UP2 USHF.R.U32.HI UR10, URZ, UR15, UR7 ;  /* 0x0000000f3f0a2299 */ /* 0x000fc80008011607 */
[----:B------:R-:W-:Y:S01]  /*a9a0*/  ULOP3.LUT UR10, URZ, UR10, URZ, 0x33, !UPT ;  /* 0x0000000a3f0a7292 */ /* 0x000fe2000f8e333f */
[----:B------:R-:W-:Y:S11]  /*a9b0*/  BRA `(.L_x_991) ;  /* 0x0000000000107947 */ /* 0x000ff60003800000 */
.L_x_990:
[----:B------:R-:W-:-:S11]  /*a9c0*/  UISETP.NE.AND UP2, UPT, UR11, 0x1, UPT ;  /* 0x000000010b00788c */ /* 0x000fd6000bf45270 */
[----:B------:R-:W-:Y:S02]  /*a9d0*/  @UP2 ULDC.64 UR14, c[0x0][0x9e8] ;  /* 0x00027a00000e2ab9 */ /* 0x000fe40000000a00 */
[----:B------:R-:W-:-:S04]  /*a9e0*/  UIMAD.WIDE.U32 UR6, UR10, UR14, URZ ;  /* 0x0000000e0a0672a5 */ /* 0x000fc8000f8e003f */
[----:B------:R-:W-:-:S12]  /*a9f0*/  @UP2 USHF.R.U32.HI UR10, URZ, UR15, UR7 ;  /* 0x0000000f3f0a2299 */ /* 0x000fd80008011607 */
.L_x_991:
[----:B------:R-:W-:-:S04]  /*aa00*/  UIMAD UR10, UR10, UR11, URZ ;  /* 0x0000000b0a0a72a4 */ /* 0x000fc8000f8e023f */
[----:B------:R-:W-:-:S04]  /*aa10*/  UISETP.LT.AND UP2, UPT, UR53, UR10, UPT ;  /* 0x0000000a3500728c */ /* 0x000fc8000bf41270 */
[----:B------:R-:W-:-:S12]  /*aa20*/  USEL UR53, UR53, UR10, !UP2 ;  /* 0x0000000a35357287 */ /* 0x000fd8000d000000 */
.L_x_989:
[----:B------:R-:W-:-:S04]  /*aa30*/  UIADD3 UR6, UR53, 0x9f, URZ ;  /* 0x0000009f35067890 */ /* 0x000fc8000fffe03f */
[----:B------:R-:W-:-:S04]  /*aa40*/  UIMAD.WIDE UR6, UR6, 0x66666667, URZ ;  /* 0x66666667060678a5 */ /* 0x000fc8000f8e023f */
[----:B------:R-:W-:-:S04]  /*aa50*/  USHF.R.U32.HI UR6, URZ, 0x1f, UR7 ;  /* 0x0000001f3f067899 */ /* 0x000fc80008011607 */
[----:B------:R-:W-:-:S04]  /*aa60*/  ULEA.HI.SX32 UR6, UR7, UR6, 0x1a ;  /* 0x0000000607067291 */ /* 0x000fc8000f8fd23f */
[----:B------:R-:W-:-:S04]  /*aa70*/  UISETP.LT.AND UP2, UPT, UR39, UR6, UPT ;  /* 0x000000062700728c */ /* 0x000fc8000bf41270 */
[----:B------:R-:W-:-:S06]  /*aa80*/  USEL UR52, UR39, UR6, !UP2 ;  /* 0x0000000627347287 */ /* 0x000fcc000d000000 */
[----:B------:R-:W-:-:S13]  /*aa90*/  ISETP.GE.AND P1, PT, R3, UR52, PT ;  /* 0x0000003403007c0c */ /* 0x000fda000bf26270 */
[----:B------:R-:W-:Y:S05]  /*aaa0*/  @!P1 BRA `(.L_x_992) ;  /* 0x0000002c003c9947 */ /* 0x000fea0003800000 */
[----:B------:R-:W-:Y:S01]  /*aab0*/  IMAD.MOV.U32 R9, RZ, RZ, R0 ;  /* 0x000000ffff097224 */ /* 0x000fe200078e0000 */
[----:B------:R-:W-:Y:S01]  /*aac0*/  UMOV UR54, UR45 ;  /* 0x0000002d00367c82 */ /* 0x000fe20008000000 */
[----:B------:R-:W-:Y:S01]  /*aad0*/  IMAD.MOV.U32 R7, RZ, RZ, R2 ;  /* 0x000000ffff077224 */ /* 0x000fe200078e0002 */
[----:B------:R-:W-:-:S06]  /*aae0*/  UMOV UR53, UR49 ;  /* 0x0000003100357c82 */ /* 0x000fcc0008000000 */
.L_x_1002:
[----:B------:R-:W-:Y:S01]  /*aaf0*/  ISETP.NE.AND P2, PT, RZ, UR43, PT ;  /* 0x0000002bff007c0c */ /* 0x000fe2000bf45270 */
[----:B------:R-:W-:-:S04]  /*ab00*/  UISETP.NE.AND UP2, UPT, UR53, 0x1, UPT ;  /* 0x000000013500788c */ /* 0x000fc8000bf45270 */
[----:B------:R-:W-:-:S04]  /*ab10*/  USEL UR45, URZ, 0x1, UP2 ;  /* 0x000000013f2d7887 */ /* 0x000fc80009000000 */
[----:B------:R-:W-:-:S04]  /*ab20*/  ULOP3.LUT UR45, UR54, UR45, URZ, 0x3c, !UPT ;  /* 0x0000002d362d7292 */ /* 0x000fc8000f8e3c3f */
[----:B------:R-:W-:Y:S08]  /*ab30*/  @P2 BRA `(.L_x_993) ;  /* 0x0000000000382947 */ /* 0x000ff00003800000 */
[----:B------:R-:W-:Y:S05]  /*ab40*/  @!P0 BRA `(.L_x_994) ;  /* 0x0000000000048947 */ /* 0x000fea0003800000 */
[----:B------:R-:W-:Y:S01]  /*ab50*/  BPT.TRAP 0x1 ;  /* 0x000000040000795c */ /* 0x000fe20000300000 */
.L_x_994:
        /* <DEDUP_REMOVED lines=9> */
.L_x_995:
[----:B-1----:R-:W-:Y:S05]  /*abf0*/  @P1 BRA `(.L_x_993) ;  /* 0x0000000000081947 */ /* 0x002fea0003800000 */
[----:B------:R-:W1:Y:S02]  /*ac00*/  SYNCS.PHASECHK.TRANS64.TRYWAIT P1, [UR6+0x29830], R0 ;  /* 0x02983000ff0075a7 */ /* 0x000e640008020146 */
[----:B-1----:R-:W-:Y:S05]  /*ac10*/  @!P1 BRA `(.L_x_996) ;  /* 0x000000e400949947 */ /* 0x002fea0003800000 */
.L_x_993:
[----:B------:R-:W2:Y:S01]  /*ac20*/  S2R R2, SR_TID.X ;  /* 0x0000000000027919 */ /* 0x000ea20000002100 */
        /* <DEDUP_REMOVED lines=21> */
[----:B--2---:R-:W-:Y:S01]  /*ad80*/  SHF.R.U32.HI R2, RZ, 0x7, R2 ;  /* 0x00000007ff027819 */ /* 0x004fe20000011602 */
[----:B------:R-:W-:Y:S01]  /*ad90*/  UMOV UR19, 0x80000020 ;  /* 0x8000002000137882 */ /* 0x000fe20000000000 */
[----:B------:R-:W-:Y:S01]  /*ada0*/  UIADD3 UR22, UR55, 0x502, URZ ;  /* 0x0000050237167890 */ /* 0x000fe2000fffe03f */
[----:B------:R-:W-:-:S02]  /*adb0*/  UMOV UR23, 0x80000020 ;  /* 0x8000002000177882 */ /* 0x000fc40000000000 */
[----:B01----:R-:W-:-:S05]  /*adc0*/  VIADD R0, R2, 0x8 ;  /* 0x0000000802007836 */ /* 0x003fca0000000000 */
        /* <DEDUP_REMOVED lines=164> */
.L_x_998:
[----:B------:R-:W-:Y:S01]  /*b810*/  ULEA UR6, UR53, UR41, 0x3 ;  /* 0x0000002935067291 */ /* 0x000fe2000f8e183f */
[----:B------:R-:W-:-:S05]  /*b820*/  IMAD.U32 R0, RZ, RZ, UR54 ;  /* 0x00000036ff007e24 */ /* 0x000fca000f8e00ff */
[----:B------:R-:W-:-:S04]  /*b830*/  SHF.L.U32 R0, R0, 0x1f, RZ ;  /* 0x0000001f00007819 */ /* 0x000fc800000006ff */
[----:B------:R0:W1:Y:S01]  /*b840*/  SYNCS.PHASECHK.TRANS64.TRYWAIT P1, [UR6+0x29850], R0 ;  /* 0x02985000ff0075a7 */ /* 0x0000620008020146 */
[----:B------:R-:W-:Y:S05]  /*b850*/  @!P0 BRA `(.L_x_999) ;  /* 0x0000000000048947 */ /* 0x000fea0003800000 */
[----:B------:R-:W-:Y:S01]  /*b860*/  BPT.TRAP 0x1 ;  /* 0x000000040000795c */ /* 0x000fe20000300000 */
.L_x_999:
[----:B-1----:R-:W-:Y:S05]  /*b870*/  @P1 BRA `(.L_x_997) ;  /* 0x0000000000081947 */ /* 0x002fea0003800000 */
[----:B------:R-:W1:Y:S02]  /*b880*/  SYNCS.PHASECHK.TRANS64.TRYWAIT P1, [UR6+0x29850], R0 ;  /* 0x02985000ff0075a7 */ /* 0x000e640008020146 */
[----:B-1----:R-:W-:Y:S05]  /*b890*/  @!P1 BRA `(.L_x_1000) ;  /* 0x000000d8008c9947 */ /* 0x002fea0003800000 */
.L_x_997:
[----:B------:R-:W-:Y:S01]  /*b8a0*/  UIADD3 UR6, UR41, 0x400, URZ ;  /* 0x0000040029067890 */ /* 0x000fe2000fffe03f */
[----:B------:R-:W-:Y:S01]  /*b8b0*/  WARPGROUP.ARRIVE ;  /* 0x00000000000079c5 */ /* 0x000fe20000000000 */
[----:B------:R-:W-:Y:S01]  /*b8c0*/  UMOV UR7, 0xc0000010 ;  /* 0xc000001000077882 */ /* 0x000fe20000000000 */
[----:B01----:R-:W-:Y:S01]  /*b8d0*/  FMNMX.FTZ R0, R152, R7, !PT ;  /* 0x0000000798007209 */ /* 0x003fe20007810000 */
[----:B------:R-:W-:-:S03]  /*b8e0*/  USHF.R.U32.HI UR6, URZ, 0x4, UR6 ;  /* 0x000000043f067899 */ /* 0x000fc60008011606 */
[----:B------:R-:W0:Y:S01]  /*b8f0*/  S2R R197, SR_TID.X ;  /* 0x0000000000c57919 */ /* 0x000e220000002100 */
[----:B------:R-:W-:Y:S01]  /*b900*/  FMNMX.FTZ R11, R153, R0, !PT ;  /* 0x00000000990b7209 */ /* 0x000fe20007810000 */
[----:B------:R-:W-:Y:S01]  /*b910*/  ULOP3.LUT UR6, UR6, 0x3fff, URZ, 0xc0, !UPT ;  /* 0x00003fff06067892 */ /* 0x000fe2000f8ec03f */
[----:B------:R-:W-:Y:S02]  /*b920*/  FMNMX.FTZ R0, R154, R9, !PT ;  /* 0x000000099a007209 */ /* 0x000fe40007810000 */
[----:B------:R-:W-:Y:S01]  /*b930*/  FMNMX.FTZ R2, R156, R11, !PT ;  /* 0x0000000b9c027209 */ /* 0x000fe20007810000 */
[----:B------:R-:W-:Y:S01]  /*b940*/  ULOP3.LUT UR6, UR6, 0x10000, URZ, 0xfc, !UPT ;  /* 0x0001000006067892 */ /* 0x000fe2000f8efc3f */
[----:B------:R-:W-:Y:S02]  /*b950*/  FMNMX.FTZ R11, R155, R0, !PT ;  /* 0x000000009b0b7209 */ /* 0x000fe40007810000 */
[----:B------:R-:W-:Y:S01]  /*b960*/  FMNMX.FTZ R13, R157, R2, !PT ;  /* 0x000000029d0d7209 */ /* 0x000fe20007810000 */
[----:B------:R-:W-:Y:S01]  /*b970*/  UIMAD UR10, UR53, 0x500, UR6 ;  /* 0x00000500350a78a4 */ /* 0x000fe2000f8e0206 */
[----:B------:R-:W-:-:S02]  /*b980*/  FMNMX.FTZ R0, R158, R11, !PT ;  /* 0x0000000b9e007209 */ /* 0x000fc40007810000 */
[----:B------:R-:W-:Y:S02]  /*b990*/  FMNMX.FTZ R2, R160, R13, !PT ;  /* 0x0000000da0027209 */ /* 0x000fe40007810000 */
[----:B------:R-:W-:Y:S02]  /*b9a0*/  FMNMX.FTZ R11, R159, R0, !PT ;  /* 0x000000009f0b7209 */ /* 0x000fe40007810000 */
[----:B------:R-:W-:Y:S01]  /*b9b0*/  UMOV UR6, UR10 ;  /* 0x0000000a00067c82 */ /* 0x000fe20008000000 */
[----:B------:R-:W-:Y:S01]  /*b9c0*/  FMNMX.FTZ R13, R161, R2, !PT ;  /* 0x00000002a10d7209 */ /* 0x000fe20007810000 */
[----:B------:R-:W-:Y:S01]  /*b9d0*/  QGMMA.64x128x32.F32.E4M3.E4M3 R24, R184, gdesc[UR4], R24, gsb0 ;  /* 0x01e00004b8187df3 */ /* 0x000fe20008000818 */
[----:B------:R-:W-:Y:S01]  /*b9e0*/  UIADD3 UR6, UR10, 0x100, URZ ;  /* 0x000001000a067890 */ /* 0x000fe2000fffe03f */
[----:B------:R-:W-:Y:S01]  /*b9f0*/  FMNMX.FTZ R0, R162, R11, !PT ;  /* 0x0000000ba2007209 */ /* 0x000fe20007810000 */
[----:B------:R-:W-:Y:S01]  /*ba00*/  UMOV UR7, 0xc0000010 ;  /* 0xc000001000077882 */ /* 0x000fe20000000000 */
        /* <DEDUP_REMOVED lines=68> */
[----:B0-----:R-:W-:Y:S01]  /*be50*/  SHF.R.U32.HI R197, RZ, 0x7, R197 ;  /* 0x00000007ffc57819 */ /* 0x001fe200000116c5 */
[----:B------:R-:W0:Y:S01]  /*be60*/  SHFL.BFLY PT, R11, R6, 0x2, 0x1f ;  /* 0x0c401f00060b7f89 */ /* 0x000e2200000e0000 */
[----:B------:R-:W-:Y:S02]  /*be70*/  WARPGROUP.DEPBAR.LE gsb0, 0x0 ;  /* 0x00008000000079c5 */ /* 0x000fe40000010000 */
        /* <DEDUP_REMOVED lines=11> */
[----:B------:R-:W-:-:S04]  /*bf30*/  FADD.FTZ R7, -R2, R7 ;  /* 0x0000000702077221 */ /* 0x000fc80000010100 */
[----:B------:R-:W-:Y:S01]  /*bf40*/  FMUL.FTZ R6, R7, UR37 ;  /* 0x0000002507067c20 */ /* 0x000fe20008410000 */
[----:B-1----:R-:W-:-:S05]  /*bf50*/  FMNMX.FTZ R0, R13, R0, !PT ;  /* 0x000000000d007209 */ /* 0x002fca0007810000 */
[----:B------:R-:W-:Y:S01]  /*bf60*/  MUFU.EX2 R6, R6 ;  /* 0x0000000600067308 */ /* 0x000fe20000000800 */
[----:B------:R-:W-:-:S01]  /*bf70*/  FADD.FTZ R7, -R0, R9 ;  /* 0x0000000900077221 */ /* 0x000fc20000010100 */
[----:B------:R-:W-:-:S03]  /*bf80*/  IMAD.U32 R9, RZ, RZ, UR37 ;  /* 0x00000025ff097e24 */ /* 0x000fc6000f8e00ff */
[----:B------:R-:W-:Y:S01]  /*bf90*/  FMUL.FTZ R7, R7, UR37 ;  /* 0x0000002507077c20 */ /* 0x000fe20008410000 */
[----:B------:R-:W-:-:S04]  /*bfa0*/  FFMA.FTZ R196, R2, R9, -8 ;  /* 0xc100000002c47423 */ /* 0x000fc80000010009 */
[--C-:B------:R-:W-:Y:S01]  /*bfb0*/  FFMA.FTZ R8, R153, UR37, -R196.reuse ;  /* 0x0000002599087c23 */ /* 0x100fe200080108c4 */
[----:B------:R-:W-:-:S01]  /*bfc0*/  FFMA.FTZ R21, R137, UR37, -R196 ;  /* 0x0000002589157c23 */ /* 0x000fc200080108c4 */
[--C-:B------:R-:W-:Y:S01]  /*bfd0*/  FFMA.FTZ R137, R141, UR37, -R196.reuse ;  /* 0x000000258d897c23 */ /* 0x100fe200080108c4 */
[----:B------:R-:W-:Y:S02]  /*bfe0*/  IMAD.U32 R153, RZ, RZ, UR37 ;  /* 0x00000025ff997e24 */ /* 0x000fe4000f8e00ff */
[--C-:B------:R-:W-:Y:S01]  /*bff0*/  FFMA.FTZ R141, R145, UR37, -R196.reuse ;  /* 0x00000025918d7c23 */ /* 0x100fe200080108c4 */
[----:B------:R-:W-:-:S01]  /*c000*/  FFMA.FTZ R145, R149, UR37, -R196 ;  /* 0x0000002595917c23 */ /* 0x000fc200080108c4 */
[--C-:B------:R-:W-:Y:S01]  /*c010*/  FFMA.FTZ R149, R101, UR37, -R196.reuse ;  /* 0x0000002565957c23 */ /* 0x100fe200080108c4 */
[----:B------:R-:W-:-:S01]  /*c020*/  FFMA.FTZ R20, R136, UR37, -R196 ;  /* 0x0000002588147c23 */ /* 0x000fc200080108c4 */
[----:B------:R-:W-:Y:S01]  /*c030*/  FFMA.FTZ R101, R0, R153, -8 ;  /* 0xc100000000657423 */ /* 0x000fe20000010099 */
[----:B------:R-:W-:-:S01]  /*c040*/  FFMA.FTZ R136, R140, UR37, -R196 ;  /* 0x000000258c887c23 */ /* 0x000fc200080108c4 */
[--C-:B------:R-:W-:Y:S01]  /*c050*/  FFMA.FTZ R140, R144, UR37, -R196.reuse ;  /* 0x00000025908c7c23 */ /* 0x100fe200080108c4 */
[----:B------:R-:W-:-:S01]  /*c060*/  FFMA.FTZ R9, R152, UR37, -R196 ;  /* 0x0000002598097c23 */ /* 0x000fc200080108c4 */
[----:B------:R-:W-:Y:S01]  /*c070*/  FFMA.FTZ R144, R148, UR37, -R196 ;  /* 0x0000002594907c23 */ /* 0x000fe200080108c4 */
[----:B------:R-:W-:-:S01]  /*c080*/  FFMA.FTZ R148, R154, UR37, -R101 ;  /* 0x000000259a947c23 */ /* 0x000fc20008010865 */
[----:B------:R-:W-:Y:S01]  /*c090*/  FFMA.FTZ R153, R155, UR37, -R101 ;  /* 0x000000259b997c23 */ /* 0x000fe20008010865 */
        /* <DEDUP_REMOVED lines=9> */
[----:B------:R-:W-:-:S01]  /*c130*/  FFMA.FTZ R157, R163, UR37, -R101 ;  /* 0x00000025a39d7c23 */ /* 0x000fc20008010865 */
[----:B------:R-:W-:Y:S01]  /*c140*/  FFMA.FTZ R14, R164, UR37, -R196 ;  /* 0x00000025a40e7c23 */ /* 0x000fe200080108c4 */
[----:B------:R-:W-:-:S01]  /*c150*/  FFMA.FTZ R156, R166, UR37, -R101 ;  /* 0x00000025a69c7c23 */ /* 0x000fc20008010865 */
[----:B------:R-:W-:Y:S01]  /*c160*/  FFMA.FTZ R15, R165, UR37, -R196 ;  /* 0x00000025a50f7c23 */ /* 0x000fe200080108c4 */
        /* <DEDUP_REMOVED lines=40> */
[----:B------:R-:W-:Y:S01]  /*c3f0*/  IADD3 R164, -R197, 0xb, RZ ;  /* 0x0000000bc5a47810 */ /* 0x000fe20007ffe1ff */
[----:B------:R-:W-:Y:S01]  /*c400*/  FFMA.FTZ R109, R109, UR37, -R196 ;  /* 0x000000256d6d7c23 */ /* 0x000fe200080108c4 */
[----:B------:R-:W0:Y:S01]  /*c410*/  S2R R197, SR_TID.X ;  /* 0x0000000000c57919 */ /* 0x000e220000002100 */
[----:B------:R-:W3:Y:S01]  /*c420*/  MUFU.EX2 R11, R11 ;  /* 0x0000000b000b7308 */ /* 0x000ee20000000800 */
[----:B-1----:R-:W-:-:S01]  /*c430*/  FADD.FTZ R4, R10, R5 ;  /* 0x000000050a047221 */ /* 0x002fc20000010000 */
[----:B------:R-:W-:-:S02]  /*c440*/  WARPGROUP.DEPBAR.LE gsb0, 0x0 ;  /* 0x00008000000079c5 */ /* 0x000fc40000010000 */
[----:B------:R-:W-:Y:S01]  /*c450*/  WARPGROUP.ARRIVE ;  /* 0x00000000000079c5 */ /* 0x000fe20000000000 */
[----:B------:R-:W-:Y:S01]  /*c460*/  FFMA.FTZ R111, R111, UR37, -R101 ;  /* 0x000000256f6f7c23 */ /* 0x000fe20008010865 */
[----:B------:R-:W-:-:S01]  /*c470*/  FFMA.FTZ R112, R112, UR37, -R196 ;  /* 0x0000002570707c23 */ /* 0x000fc200080108c4 */
[----:B------:R-:W-:Y:S01]  /*c480*/  FFMA.FTZ R114, R114, UR37, -R101 ;  /* 0x0000002572727c23 */ /* 0x000fe20008010865 */
[----:B------:R-:W1:Y:S01]  /*c490*/  MUFU.EX2 R155, R155 ;  /* 0x0000009b009b7308 */ /* 0x000e620000000800 */
[----:B--2---:R-:W-:-:S01]  /*c4a0*/  FADD.FTZ R158, R152, R161 ;  /* 0x000000a1989e7221 */ /* 0x004fc20000010000 */
[----:B------:R-:W-:Y:S01]  /*c4b0*/  QGMMA.64x128x32.F32.E4M3.E4M3 R24, R176, gdesc[UR4], R24, gsb0 ;  /* 0x01e00004b0187df3 */ /* 0x000fe20008000818 */
[----:B------:R-:W-:Y:S01]  /*c4c0*/  UIADD3 UR6, UR10, 0x300, URZ ;  /* 0x000003000a067890 */ /* 0x000fe2000fffe03f */
[--C-:B------:R-:W-:Y:S01]  /*c4d0*/  FFMA.FTZ R113, R113, UR37, -R196.reuse ;  /* 0x0000002571717c23 */ /* 0x100fe200080108c4 */
[----:B------:R-:W-:Y:S01]  /*c4e0*/  UMOV UR7, 0xc0000010 ;  /* 0xc000001000077882 */ /* 0x000fe20000000000 */
[----:B------:R-:W-:Y:S01]  /*c4f0*/  FFMA.FTZ R115, R115, UR37, -R101 ;  /* 0x0000002573737c23 */ /* 0x000fe20008010865 */
[----:B------:R-:W-:-:S01]  /*c500*/  FFMA.FTZ R116, R116, UR37, -R196 ;  /* 0x0000002574747c23 */ /* 0x000fc200080108c4 */
[----:B------:R-:W2:Y:S01]  /*c510*/  MUFU.EX2 R12, R12 ;  /* 0x0000000c000c7308 */ /* 0x000ea20000000800 */
[----:B---3--:R-:W-:-:S01]  /*c520*/  FADD.FTZ R5, R11, R4 ;  /* 0x000000040b057221 */ /* 0x008fc20000010000 */
[----:B------:R-:W-:Y:S01]  /*c530*/  FFMA.FTZ R118, R118, UR37, -R101 ;  /* 0x0000002576767c23 */ /* 0x000fe20008010865 */
[----:B------:R-:W-:-:S01]  /*c540*/  FFMA.FTZ R117, R117, UR37, -R196 ;  /* 0x0000002575757c23 */ /* 0x000fc200080108c4 */
[----:B------:R-:W-:Y:S01]  /*c550*/  FFMA.FTZ R119, R119, UR37, -R101 ;  /* 0x0000002577777c23 */ /* 0x000fe20008010865 */
[----:B------:R-:W-:-:S01]  /*c560*/  FFMA.FTZ R88, R88, UR37, -R196 ;  /* 0x0000002558587c23 */ /* 0x000fc200080108c4 */
[----:B------:R-:W-:Y:S01]  /*c570*/  FFMA.FTZ R90, R90, UR37, -R101 ;  /* 0x000000255a5a7c23 */ /* 0x000fe20008010865 */
[----:B------:R-:W-:-:S01]  /*c580*/  FFMA.FTZ R89, R89, UR37, -R196 ;  /* 0x0000002559597c23 */ /* 0x000fc200080108c4 */
[----:B------:R-:W3:Y:S01]  /*c590*/  MUFU.EX2 R154, R154 ;  /* 0x0000009a009a7308 */ /* 0x000ee20000000800 */
[----:B-1----:R-:W-:-:S01]  /*c5a0*/  FADD.FTZ R161, R155, R158 ;  /* 0x0000009e9ba17221 */ /* 0x002fc20000010000 */
[----:B------:R-:W-:Y:S01]  /*c5b0*/  FFMA.FTZ R91, R91, UR37, -R101 ;  /* 0x000000255b5b7c23 */ /* 0x000fe20008010865 */
[----:B------:R-:W-:-:S01]  /*c5c0*/  FFMA.FTZ R92, R92, UR37, -R196 ;  /* 0x000000255c5c7c23 */ /* 0x000fc200080108c4 */
[----:B------:R-:W-:Y:S01]  /*c5d0*/  FFMA.FTZ R94, R94, UR37, -R101 ;  /* 0x000000255e5e7c23 */ /* 0x000fe20008010865 */
[----:B------:R-:W-:-:S01]  /*c5e0*/  FFMA.FTZ R93, R93, UR37, -R196 ;  /* 0x000000255d5d7c23 */ /* 0x000fc200080108c4 */
[----:B------:R-:W-:Y:S01]  /*c5f0*/  FFMA.FTZ R95, R95, UR37, -R101 ;  /* 0x000000255f5f7c23 */ /* 0x000fe20008010865 */
[----:B0-----:R-:W-:Y:S01]  /*c600*/  LOP3.LUT P1, RZ, R197, 0x7f, RZ, 0xc0, !PT ;  /* 0x0000007fc5ff7812 */ /* 0x001fe2000782c0ff */
[----:B------:R-:W0:Y:S01]  /*c610*/  MUFU.EX2 R13, R13 ;  /* 0x0000000d000d7308 */ /* 0x000e220000000800 */
[----:B--2---:R-:W-:-:S01]  /*c620*/  FADD.FTZ R4, R12, R5 ;  /* 0x000000050c047221 */ /* 0x004fc20000010000 */
[----:B------:R-:W-:Y:S01]  /*c630*/  FFMA.FTZ R96, R96, UR37, -R196 ;  /* 0x0000002560607c23 */ /* 0x000fe200080108c4 */
[----:B------:R-:W-:-:S01]  /*c640*/  FFMA.FTZ R98, R98, UR37, -R101 ;  /* 0x0000002562627c23 */ /* 0x000fc20008010865 */
[----:B------:R-:W-:Y:S01]  /*c650*/  FFMA.FTZ R97, R97, UR37, -R196 ;  /* 0x0000002561617c23 */ /* 0x000fe200080108c4 */
[----:B------:R-:W-:-:S01]  /*c660*/  FFMA.FTZ R99, R99, UR37, -R101 ;  /* 0x0000002563637c23 */ /* 0x000fc20008010865 */
[----:B------:R-:W-:Y:S01]  /*c670*/  FFMA.FTZ R100, R100, UR37, -R196 ;  /* 0x0000002564647c23 */ /* 0x000fe200080108c4 */
[----:B------:R-:W-:-:S01]  /*c680*/  FFMA.FTZ R102, R102, UR37, -R101 ;  /* 0x0000002566667c23 */ /* 0x000fc20008010865 */
[----:B------:R-:W1:Y:S01]  /*c690*/  MUFU.EX2 R157, R157 ;  /* 0x0000009d009d7308 */ /* 0x000e620000000800 */
[----:B---3--:R-:W-:-:S01]  /*c6a0*/  FADD.FTZ R158, R154, R161 ;  /* 0x000000a19a9e7221 */ /* 0x008fc20000010000 */
        /* <DEDUP_REMOVED lines=33> */
[----:B--2---:R-:W-:-:S04]  /*c8c0*/  FADD.FTZ R4, R140, R5 ;  /* 0x000000058c047221 */ /* 0x004fc80000010000 */
[----:B------:R-:W1:Y:S01]  /*c8d0*/  MUFU.EX2 R141, R141 ;  /* 0x0000008d008d7308 */ /* 0x000e620000000800 */
[----:B------:R-:W-:-:S07]  /*c8e0*/  UMOV UR7, 0xc0000010 ;  /* 0xc000001000077882 */ /* 0x000fce0000000000 */
        /* <DEDUP_REMOVED lines=77> */
[----:B0-----:R-:W-:-:S01]  /*cdc0*/  FADD.FTZ R158, R118, R161 ;  /* 0x000000a1769e7221 */ /* 0x001fc20000010000 */
[----:B------:R-:W-:-:S06]  /*cdd0*/  IMAD.U32 R161, RZ, RZ, UR49 ;  /* 0x00000031ffa17e24 */ /* 0x000fcc000f8e00ff */
[----:B------:R-:W-:Y:S01]  /*cde0*/  MUFU.EX2 R88, R88 ;  /* 0x0000005800587308 */ /* 0x000fe20000000800 */
[----:B-1----:R-:W-:-:S01]  /*cdf0*/  FADD.FTZ R5, R117, R4 ;  /* 0x0000000475057221 */ /* 0x002fc20000010000 */
[----:B------:R-:W-:-:S05]  /*ce00*/  @!P1 LEA R4, R161, UR41, 0x3 ;  /* 0x00000029a1049c11 */ /* 0x000fca000f8e18ff */
[----:B------:R-:W-:Y:S01]  /*ce10*/  @!P1 VIADD R4, R4, 0x29840 ;  /* 0x0002984004049836 */ /* 0x000fe20000000000 */
[----:B------:R-:W0:Y:S04]  /*ce20*/  MUFU.EX2 R90, R90 ;  /* 0x0000005a005a7308 */ /* 0x000e280000000800 */
[----:B------:R-:W-:Y:S01]  /*ce30*/  @!P1 PRMT R4, RZ, 0x654, R4 ;  /* 0x00000654ff049816 */ /* 0x000fe20000000004 */
[----:B------:R1:W-:Y:S06]  /*ce40*/  BAR.ARV R164, 0x100 ;  /* 0x000400a40000751d */ /* 0x0003ec0000002000 */
[----:B------:R-:W-:Y:S01]  /*ce50*/  MUFU.EX2 R89, R89 ;  /* 0x0000005900597308 */ /* 0x000fe20000000800 */
[----:B------:R3:W-:Y:S07]  /*ce60*/  @!P1 SYNCS.ARRIVE.TRANS64.RED.A1T0 RZ, [R4+URZ], RZ ;  /* 0x000000ff04ff99a7 */ /* 0x0007ee000810043f */
[----:B------:R-:W4:Y:S08]  /*ce70*/  MUFU.EX2 R91, R91 ;  /* 0x0000005b005b7308 */ /* 0x000f300000000800 */
[----:B------:R-:W-:Y:S08]  /*ce80*/  MUFU.EX2 R92, R92 ;  /* 0x0000005c005c7308 */ /* 0x000ff00000000800 */
[----:B------:R-:W5:Y:S08]  /*ce90*/  MUFU.EX2 R163, R94 ;  /* 0x0000005e00a37308 */ /* 0x000f700000000800 */
[----:B------:R-:W-:Y:S08]  /*cea0*/  MUFU.EX2 R93, R93 ;  /* 0x0000005d005d7308 */ /* 0x000ff00000000800 */
[----:B------:R2:W1:Y:S08]  /*ceb0*/  MUFU.EX2 R160, R95 ;  /* 0x0000005f00a07308 */ /* 0x0004700000000800 */
[----:B------:R-:W-:Y:S01]  /*cec0*/  MUFU.EX2 R96, R96 ;  /* 0x0000006000607308 */ /* 0x000fe20000000800 */
[----:B--2---:R-:W-:-:S04]  /*ced0*/  FADD.FTZ R95, R119, R158 ;  /* 0x0000009e775f7221 */ /* 0x004fc80000010000 */
[----:B0-----:R-:W-:-:S03]  /*cee0*/  FADD.FTZ R158, R90, R95 ;  /* 0x0000005f5a9e7221 */ /* 0x001fc60000010000 */
[----:B------:R0:W2:Y:S01]  /*cef0*/  MUFU.EX2 R94, R98 ;  /* 0x00000062005e7308 */ /* 0x0000a20000000800 */
[----:B----4-:R-:W-:-:S04]  /*cf00*/  FADD.FTZ R158, R91, R158 ;  /* 0x0000009e5b9e7221 */ /* 0x010fc80000010000 */
[----:B-----5:R-:W-:-:S03]  /*cf10*/  FADD.FTZ R158, R163, R158 ;  /* 0x0000009ea39e7221 */ /* 0x020fc60000010000 */
[----:B------:R-:W4:Y:S01]  /*cf20*/  MUFU.EX2 R97, R97 ;  /* 0x0000006100617308 */ /* 0x000f220000000800 */
[----:B0-----:R-:W-:-:S01]  /*cf30*/  FADD.FTZ R98, R88, R5 ;  /* 0x0000000558627221 */ /* 0x001fc20000010000 */
[----:B-1----:R-:W-:-:S03]  /*cf40*/  FADD.FTZ R95, R160, R158 ;  /* 0x0000009ea05f7221 */ /* 0x002fc60000010000 */
[----:B------:R-:W-:-:S03]  /*cf50*/  FADD.FTZ R5, R89, R98 ;  /* 0x0000006259057221 */ /* 0x000fc60000010000 */
[----:B------:R-:W0:Y:S01]  /*cf60*/  MUFU.EX2 R162, R99 ;  /* 0x0000006300a27308 */ /* 0x000e220000000800 */
[----:B------:R-:W-:-:S01]  /*cf70*/  FADD.FTZ R98, R92, R5 ;  /* 0x000000055c627221 */ /* 0x000fc20000010000 */
[----:B--2---:R-:W-:-:S03]  /*cf80*/  FADD.FTZ R95, R94, R95 ;  /* 0x0000005f5e5f7221 */ /* 0x004fc60000010000 */
[----:B------:R-:W-:-:S03]  /*cf90*/  FADD.FTZ R5, R93, R98 ;  /* 0x000000625d057221 */ /* 0x000fc60000010000 */
[----:B------:R-:W1:Y:S01]  /*cfa0*/  MUFU.EX2 R100, R100 ;  /* 0x0000006400647308 */ /* 0x000e620000000800 */
[----:B---3--:R-:W-:-:S04]  /*cfb0*/  FADD.FTZ R4, R96, R5 ;  /* 0x0000000560047221 */ /* 0x008fc80000010000 */
[----:B----4-:R-:W-:-:S03]  /*cfc0*/  FADD.FTZ R5, R97, R4 ;  /* 0x0000000461057221 */ /* 0x010fc60000010000 */
[----:B------:R-:W2:Y:S01]  /*cfd0*/  MUFU.EX2 R102, R102 ;  /* 0x0000006600667308 */ /* 0x000ea20000000800 */
[----:B0-----:R-:W-:-:S07]  /*cfe0*/  FADD.FTZ R95, R162, R95 ;  /* 0x0000005fa25f7221 */ /* 0x001fce0000010000 */
[----:B------:R-:W0:Y:S01]  /*cff0*/  MUFU.EX2 R149, R149 ;  /* 0x0000009500957308 */ /* 0x000e220000000800 */
[----:B-1----:R-:W-:-:S07]  /*d000*/  FADD.FTZ R4, R100, R5 ;  /* 0x0000000564047221 */ /* 0x002fce0000010000 */
[----:B------:R-:W1:Y:S01]  /*d010*/  MUFU.EX2 R101, R101 ;  /* 0x0000006500657308 */ /* 0x000e620000000800 */
[----:B--2---:R-:W-:-:S01]  /*d020*/  FADD.FTZ R95, R102, R95 ;  /* 0x0000005f665f7221 */ /* 0x004fc20000010000 */
[----:B0-----:R-:W-:-:S03]  /*d030*/  FADD.FTZ R5, R149, R4 ;  /* 0x0000000495057221 */ /* 0x001fc60000010000 */
[----:B-1----:R-:W-:Y:S01]  /*d040*/  FADD.FTZ R4, R101, R95 ;  /* 0x0000005f65047221 */ /* 0x002fe20000010000 */
[----:B------:R-:W-:Y:S06]  /*d050*/  @!P0 BRA `(.L_x_1001) ;  /* 0x0000000000048947 */ /* 0x000fec0003800000 */
[----:B------:R-:W-:Y:S01]  /*d060*/  BPT.TRAP 0x1 ;  /* 0x000000040000795c */ /* 0x000fe20000300000 */
.L_x_1001:
        /* <DEDUP_REMOVED lines=111> */
[----:B------:R-:W-:-:S02]  /*d760*/  VIADD R3, R3, 0xffffffff ;  /* 0xffffffff03037836 */ /* 0x000fc40000000000 */
[----:B------:R-:W-:Y:S02]  /*d770*/  IMAD.MOV.U32 R9, RZ, RZ, R0 ;  /* 0x000000ffff097224 */ /* 0x000fe400078e0000 */
[----:B------:R-:W-:Y:S01]  /*d780*/  IMAD.MOV.U32 R7, RZ, RZ, R2 ;  /* 0x000000ffff077224 */ /* 0x000fe200078e0002 */
[----:B------:R-:W-:Y:S06]  /*d790*/  @P1 BRA `(.L_x_1002) ;  /* 0xffffffd000d41947 */ /* 0x000fec000383ffff */
.L_x_992:
[----:B------:R-:W-:-:S13]  /*d7a0*/  ISETP.GE.AND P1, PT, R3, UR39, PT ;  /* 0x0000002703007c0c */ /* 0x000fda000bf26270 */
[----:B------:R-:W-:Y:S05]  /*d7b0*/  @!P1 BRA `(.L_x_1003) ;  /* 0x0000004400e89947 */ /* 0x000fea0003800000 */
[----:B------:R-:W-:Y:S01]  /*d7c0*/  IMAD.MOV.U32 R7, RZ, RZ, R0 ;  /* 0x000000ffff077224 */ /* 0x000fe200078e0000 */
[----:B------:R-:W-:Y:S01]  /*d7d0*/  UMOV UR56, UR49 ;  /* 0x0000003100387c82 */ /* 0x000fe20008000000 */
[----:B------:R-:W-:Y:S01]  /*d7e0*/  IMAD.MOV.U32 R6, RZ, RZ, R2 ;  /* 0x000000ffff067224 */ /* 0x000fe200078e0002 */
[----:B------:R-:W-:Y:S01]  /*d7f0*/  UMOV UR57, UR45 ;  /* 0x0000002d00397c82 */ /* 0x000fe20008000000 */
[----:B------:R-:W-:Y:S01]  /*d800*/  ULDC UR49, c[0x0][0x9e4] ;  /* 0x0002790000317ab9 */ /* 0x000fe20000000800 */
[----:B------:R-:W-:Y:S01]  /*d810*/  ULDC UR53, c[0x0][0x288] ;  /* 0x0000a20000357ab9 */ /* 0x000fe20000000800 */
[----:B------:R-:W-:Y:S01]  /*d820*/  ULDC UR54, c[0x0][0x9dc] ;  /* 0x0002770000367ab9 */ /* 0x000fe20000000800 */
[----:B------:R-:W-:-:S05]  /*d830*/  ULDC UR52, c[0x0][0x9e0] ;  /* 0x0002780000347ab9 */ /* 0x000fca0000000800 */
.L_x_1021:
[----:B------:R-:W-:Y:S01]  /*d840*/  ISETP.NE.AND P2, PT, RZ, UR43, PT ;  /* 0x0000002bff007c0c */ /* 0x000fe2000bf45270 */
[----:B------:R-:W-:-:S04]  /*d850*/  UISETP.NE.AND UP2, UPT, UR56, 0x1, UPT ;  /* 0x000000013800788c */ /* 0x000fc8000bf45270 */
[----:B------:R-:W-:-:S04]  /*d860*/  USEL UR45, URZ, 0x1, UP2 ;  /* 0x000000013f2d7887 */ /* 0x000fc80009000000 */
[----:B------:R-:W-:-:S04]  /*d870*/  ULOP3.LUT UR45, UR57, UR45, URZ, 0x3c, !UPT ;  /* 0x0000002d392d7292 */ /* 0x000fc8000f8e3c3f */
[----:B------:R-:W-:Y:S08]  /*d880*/  @P2 BRA `(.L_x_1004) ;  /* 0x0000000000382947 */ /* 0x000ff00003800000 */
[----:B------:R-:W-:Y:S05]  /*d890*/  @!P0 BRA `(.L_x_1005) ;  /* 0x0000000000048947 */ /* 0x000fea0003800000 */
[----:B------:R-:W-:Y:S01]  /*d8a0*/  BPT.TRAP 0x1 ;  /* 0x000000040000795c */ /* 0x000fe20000300000 */
.L_x_1005:
        /* <DEDUP_REMOVED lines=9> */
.L_x_1006:
[----:B-1----:R-:W-:Y:S05]  /*d940*/  @P1 BRA `(.L_x_1004) ;  /* 0x0000000000081947 */ /* 0x002fea0003800000 */
[----:B------:R-:W1:Y:S02]  /*d950*/  SYNCS.PHASECHK.TRANS64.TRYWAIT P1, [UR6+0x29830], R0 ;  /* 0x02983000ff0075a7 */ /* 0x000e640008020146 */
[----:B-1----:R-:W-:Y:S05]  /*d960*/  @!P1 BRA `(.L_x_1007) ;  /* 0x000000b800709947 */ /* 0x002fea0003800000 */
.L_x_1004:
        /* <DEDUP_REMOVED lines=191> */
.L_x_1009:
[----:B------:R-:W-:Y:S01]  /*e560*/  ULEA UR6, UR56, UR41, 0x3 ;  /* 0x0000002938067291 */ /* 0x000fe2000f8e183f */
[----:B------:R-:W-:-:S05]  /*e570*/  IMAD.U32 R0, RZ, RZ, UR57 ;  /* 0x00000039ff007e24 */ /* 0x000fca000f8e00ff */
[----:B------:R-:W-:-:S04]  /*e580*/  SHF.L.U32 R0, R0, 0x1f, RZ ;  /* 0x0000001f00007819 */ /* 0x000fc800000006ff */
[----:B------:R0:W1:Y:S01]  /*e590*/  SYNCS.PHASECHK.TRANS64.TRYWAIT P1, [UR6+0x29850], R0 ;  /* 0x02985000ff0075a7 */ /* 0x0000620008020146 */
[----:B------:R-:W-:Y:S05]  /*e5a0*/  @!P0 BRA `(.L_x_1010) ;  /* 0x0000000000048947 */ /* 0x000fea0003800000 */
[----:B------:R-:W-:Y:S01]  /*e5b0*/  BPT.TRAP 0x1 ;  /* 0x000000040000795c */ /* 0x000fe20000300000 */
.L_x_1010:
[----:B-1----:R-:W-:Y:S05]  /*e5c0*/  @P1 BRA `(.L_x_1008) ;  /* 0x0000000000081947 */ /* 0x002fea0003800000 */
[----:B------:R-:W1:Y:S02]  /*e5d0*/  SYNCS.PHASECHK.TRANS64.TRYWAIT P1, [UR6+0x29850], R0 ;  /* 0x02985000ff0075a7 */ /* 0x000e640008020146 */
[----:B-1----:R-:W-:Y:S05]  /*e5e0*/  @!P1 BRA `(.L_x_1011) ;  /* 0x000000ac00689947 */ /* 0x002fea0003800000 */
.L_x_1008:
[----:B------:R-:W-:Y:S01]  /*e5f0*/  UIADD3 UR6, UR41, 0x400, URZ ;  /* 0x0000040029067890 */ /* 0x000fe2000fffe03f */
[----:B------:R-:W-:Y:S01]  /*e600*/  WARPGROUP.ARRIVE ;  /* 0x00000000000079c5 */ /* 0x000fe20000000000 */
[----:B------:R-:W-:-:S05]  /*e610*/  UMOV UR7, 0xc0000010 ;  /* 0xc000001000077882 */ /* 0x000fca0000000000 */
[----:B-1----:R-:W1:Y:S01]  /*e620*/  S2R R9, SR_TID.X ;  /* 0x0000000000097919 */ /* 0x002e620000002100 */
[----:B------:R-:W-:Y:S01]  /*e630*/  USHF.R.U32.HI UR6, URZ, 0x4, UR6 ;  /* 0x000000043f067899 */ /* 0x000fe20008011606 */
[----:B------:R-:W-:Y:S01]  /*e640*/  PLOP3.LUT P1, PT, PT, PT, UP0, 0x80, 0x0 ;  /* 0x000000000000781c */ /* 0x000fe20003f2f008 */
[----:B------:R-:W-:Y:S01]  /*e650*/  VIADD R8, R18, UR36 ;  /* 0x0000002412087c36 */ /* 0x000fe20008000000 */
[----:B------:R-:W-:Y:S01]  /*e660*/  PLOP3.LUT P2, PT, PT, PT, UP0, 0x80, 0x0 ;  /* 0x000000000000781c */ /* 0x000fe20003f4f008 */
[----:B------:R-:W-:Y:S01]  /*e670*/  ULOP3.LUT UR6, UR6, 0x3fff, URZ, 0xc0, !UPT ;  /* 0x00003fff06067892 */ /* 0x000fe2000f8ec03f */
[----:B------:R-:W-:Y:S02]  /*e680*/  IMAD R197, R3, -0xa0, RZ ;  /* 0xffffff6003c57824 */ /* 0x000fe400078e02ff */
[----:B0-----:R-:W-:Y:S01]  /*e690*/  IMAD.U32 R0, RZ, RZ, UR55 ;  /* 0x00000037ff007e24 */ /* 0x001fe2000f8e00ff */
[----:B------:R-:W-:-:S04]  /*e6a0*/  ULOP3.LUT UR6, UR6, 0x10000, URZ, 0xfc, !UPT ;  /* 0x0001000006067892 */ /* 0x000fc8000f8efc3f */
[----:B------:R-:W-:-:S07]  /*e6b0*/  UIMAD UR10, UR56, 0x500, UR6 ;  /* 0x00000500380a78a4 */ /* 0x000fce000f8e0206 */
[----:B------:R-:W-:Y:S02]  /*e6c0*/  UMOV UR6, UR10 ;  /* 0x0000000a00067c82 */ /* 0x000fe40008000000 */
[----:B------:R-:W-:Y:S01]  /*e6d0*/  QGMMA.64x128x32.F32.E4M3.E4M3 R24, R184, gdesc[UR4], R24, gsb0 ;  /* 0x01e00004b8187df3 */ /* 0x000fe20008000818 */
[----:B------:R-:W-:Y:S01]  /*e6e0*/  UIADD3 UR6, UR10, 0x100, URZ ;  /* 0x000001000a067890 */ /* 0x000fe2000fffe03f */
[----:B------:R-:W-:Y:S01]  /*e6f0*/  UMOV UR7, 0xc0000010 ;  /* 0xc000001000077882 */ /* 0x000fe20000000000 */
[----:B-1----:R-:W-:Y:S02]  /*e700*/  LOP3.LUT P3, RZ, R9, 0x7f, RZ, 0xc0, !PT ;  /* 0x0000007f09ff7812 */ /* 0x002fe4000786c0ff */
        /* <DEDUP_REMOVED lines=23> */
[----:B------:R-:W-:Y:S02]  /*e880*/  @UP0 ULDC UR6, c[0x0][0x44c] ;  /* 0x0001130000060ab9 */ /* 0x000fe40000000800 */
[----:B------:R-:W-:Y:S01]  /*e890*/  @P1 IMAD.HI.U32 R2, R8, UR6, RZ ;  /* 0x0000000608021c27 */ /* 0x000fe2000f8e00ff */
[----:B------:R-:W-:Y:S01]  /*e8a0*/  @UP0 ULDC UR6, c[0x0][0x450] ;  /* 0x0001140000060ab9 */ /* 0x000fe20000000800 */
[----:B------:R-:W-:-:S03]  /*e8b0*/  PLOP3.LUT P1, PT, PT, PT, UP1, 0x40, 0x0 ;  /* 0x000000000000781c */ /* 0x000fc60003f2e818 */
[----:B------:R-:W-:Y:S01]  /*e8c0*/  @P2 SHF.R.U32.HI R8, RZ, UR6, R2 ;  /* 0x00000006ff082c19 */ /* 0x000fe20008011602 */
[----:B------:R-:W-:Y:S01]  /*e8d0*/  VIADD R2, R197, 0x1 ;  /* 0x00000001c5027836 */ /* 0x000fe20000000000 */
[----:B------:R-:W-:-:S03]  /*e8e0*/  ULOP3.LUT UR6, URZ, UR54, URZ, 0x33, !UPT ;  /* 0x000000363f067292 */ /* 0x000fc6000f8e333f */
[----:B------:R-:W0:Y:S01]  /*e8f0*/  SHFL.IDX PT, R13, R8, RZ, 0x1c1f ;  /* 0x001c1fff080d7589 */ /* 0x000e2200000e0000 */
[----:B------:R-:W-:-:S05]  /*e900*/  IMAD R11, R17, -0x2, R2 ;  /* 0xfffffffe110b7824 */ /* 0x000fca00078e0202 */
[----:B------:R-:W-:-:S05]  /*e910*/  IADD3 R2, R11, -UR53, R16 ;  /* 0x800000350b027c10 */ /* 0x000fca000fffe010 */
[C---:B------:R-:W-:Y:S02]  /*e920*/  VIADD R9, R2.reuse, UR52 ;  /* 0x0000003402097c36 */ /* 0x040fe40008000000 */
[----:B------:R-:W-:-:S04]  /*e930*/  VIADD R2, R2, UR6 ;  /* 0x0000000602027c36 */ /* 0x000fc80008000000 */
[----:B0-----:R-:W-:Y:S01]  /*e940*/  IMAD.IADD R10, R2, 0x1, R13 ;  /* 0x00000001020a7824 */ /* 0x001fe200078e020d */
[----:B------:R-:W-:Y:S02]  /*e950*/  WARPGROUP.DEPBAR.LE gsb0, 0x0 ;  /* 0x00008000000079c5 */ /* 0x000fe40000010000 */
[----:B------:R0:W-:Y:S06]  /*e960*/  BAR.ARV R12, 0x100 ;  /* 0x0004000c0000751d */ /* 0x0001ec0000002000 */
[----:B------:R1:W-:Y:S02]  /*e970*/  @!P3 SYNCS.ARRIVE.TRANS64.RED.A1T0 RZ, [R0+URZ], RZ ;  /* 0x000000ff00ffb9a7 */ /* 0x0003e4000810043f */
[----:B-1----:R-:W-:-:S02]  /*e980*/  VIADD R0, R11, 0xffffffff ;  /* 0xffffffff0b007836 */ /* 0x002fc40000000000 */
[----:B------:R-:W-:Y:S01]  /*e990*/  IMAD.IADD R11, R9, 0x1, R13 ;  /* 0x00000001090b7824 */ /* 0x000fe200078e020d */
[----:B0-----:R-:W-:Y:S06]  /*e9a0*/  @P1 BRA `(.L_x_1012) ;  /* 0x0000000000541947 */ /* 0x001fec0003800000 */
[----:B------:R-:W-:Y:S01]  /*e9b0*/  IADD3 R13, R16, -UR53, R13 ;  /* 0x80000035100d7c10 */ /* 0x000fe2000fffe00d */
        /* <DEDUP_REMOVED lines=11> */
.L_x_1014:
[----:B------:R-:W-:-:S05]  /*ea70*/  IMAD.U32 R14, RZ, RZ, UR49 ;  /* 0x00000031ff0e7e24 */ /* 0x000fca000f8e00ff */
[----:B------:R-:W-:-:S13]  /*ea80*/  ISETP.NE.AND P1, PT, R14, 0x1, PT ;  /* 0x000000010e00780c */ /* 0x000fda0003f25270 */
[----:B------:R-:W0:Y:S02]  /*ea90*/  @P1 LDC.64 R20, c[0x0][0x9e8] ;  /* 0x00027a00ff141b82 */ /* 0x000e240000000a00 */
[----:B0-----:R-:W-:-:S05]  /*eaa0*/  @P1 IMAD.HI.U32 R12, R13, R20, RZ ;  /* 0x000000140d0c1227 */ /* 0x001fca00078e00ff */
[----:B------:R-:W-:-:S07]  /*eab0*/  @P1 SHF.R.U32.HI R13, RZ, R21, R12 ;  /* 0x00000015ff0d1219 */ /* 0x000fce000001160c */
.L_x_1015:
[----:B------:R-:W-:Y:S05]  /*eac0*/  BSYNC B0 ;  /* 0x0000000000007941 */ /* 0x000fea0003800000 */
.L_x_1013:
[----:B------:R-:W-:-:S05]  /*ead0*/  IMAD R13, R13, R14, R0 ;  /* 0x0000000e0d0d7224 */ /* 0x000fca00078e0200 */
[----:B------:R-:W-:Y:S02]  /*eae0*/  VIADDMNMX R11, R13, R14, R11, PT ;  /* 0x0000000e0d0b7246 */ /* 0x000fe4000380010b */
[----:B------:R-:W-:-:S07]  /*eaf0*/  VIMNMX R10, R10, R13, !PT ;  /* 0x0000000d0a0a7248 */ /* 0x000fce0007fe0100 */
.L_x_1012:
[C---:B------:R-:W-:Y:S02]  /*eb00*/  ISETP.GE.AND P1, PT, R197.reuse, 0x2, PT ;  /* 0x00000002c500780c */ /* 0x040fe40003f26270 */
[C---:B------:R-:W-:Y:S02]  /*eb10*/  ISETP.GE.AND P3, PT, R197.reuse, 0xa, PT ;  /* 0x0000000ac500780c */ /* 0x040fe40003f66270 */
        /* <DEDUP_REMOVED lines=12> */
[C---:B------:R-:W-:Y:S02]  /*ebe0*/  ISETP.LT.OR P2, PT, R11.reuse, 0x9, P2 ;  /* 0x000000090b00780c */ /* 0x040fe40001741670 */
        /* <DEDUP_REMOVED lines=181> */
[----:B------:R-:W-:Y:S01]  /*f740*/  PLOP3.LUT P6, PT, PT, PT, UP1, 0x40, 0x0 ;  /* 0x000000000000781c */ /* 0x000fe20003fce818 */
[--C-:B0-----:R-:W-:Y:S02]  /*f750*/  IMAD.IADD R10, R9, 0x1, R197.reuse ;  /* 0x00000001090a7824 */ /* 0x101fe400078e02c5 */
[----:B------:R-:W-:-:S10]  /*f760*/  IMAD.IADD R11, R2, 0x1, R197 ;  /* 0x00000001020b7824 */ /* 0x000fd400078e02c5 */
[----:B------:R-:W-:Y:S05]  /*f770*/  @P6 BRA `(.L_x_1016) ;  /* 0x0000000000546947 */ /* 0x000fea0003800000 */
        /* <DEDUP_REMOVED lines=12> */
.L_x_1018:
[----:B------:R-:W-:-:S05]  /*f840*/  IMAD.U32 R207, RZ, RZ, UR49 ;  /* 0x00000031ffcf7e24 */ /* 0x000fca000f8e00ff */
[----:B------:R-:W-:-:S13]  /*f850*/  ISETP.NE.AND P6, PT, R207, 0x1, PT ;  /* 0x00000001cf00780c */ /* 0x000fda0003fc5270 */
[----:B------:R-:W0:Y:S02]  /*f860*/  @P6 LDC.64 R8, c[0x0][0x9e8] ;  /* 0x00027a00ff086b82 */ /* 0x000e240000000a00 */
[----:B0-----:R-:W-:-:S05]  /*f870*/  @P6 IMAD.HI.U32 R8, R197, R8, RZ ;  /* 0x00000008c5086227 */ /* 0x001fca00078e00ff */
[----:B------:R-:W-:-:S07]  /*f880*/  @P6 SHF.R.U32.HI R197, RZ, R9, R8 ;  /* 0x00000009ffc56219 */ /* 0x000fce0000011608 */
.L_x_1019:
[----:B------:R-:W-:Y:S05]  /*f890*/  BSYNC B0 ;  /* 0x0000000000007941 */ /* 0x000fea0003800000 */
.L_x_1017:
[----:B------:R-:W-:-:S05]  /*f8a0*/  IMAD R0, R197, R207, R0 ;  /* 0x000000cfc5007224 */ /* 0x000fca00078e0200 */
[----:B------:R-:W-:Y:S02]  /*f8b0*/  VIADDMNMX R10, R0, R207, R10, PT ;  /* 0x000000cf000a7246 */ /* 0x000fe4000380010a */
[----:B------:R-:W-:-:S07]  /*f8c0*/  VIMNMX R11, R11, R0, !PT ;  /* 0x000000000b0b7248 */ /* 0x000fce0007fe0100 */
.L_x_1016:
        /* <DEDUP_REMOVED lines=160> */
[----:B------:R-:W-:Y:S01]  /*102d0*/  ISETP.NE.AND P1, PT, R15, RZ, PT ;  /* 0x000000ff0f00720c */ /* 0x000fe20003f25270 */
[----:B------:R-:W-:-:S03]  /*102e0*/  IMAD.U32 R15, RZ, RZ, UR37 ;  /* 0x00000025ff0f7e24 */ /* 0x000fc6000f8e00ff */
[----:B------:R-:W-:Y:S01]  /*102f0*/  ISETP.GT.AND P1, PT, R11, 0x9, !P1 ;  /* 0x000000090b00780c */ /* 0x000fe20004f24270 */
[----:B------:R-:W-:-:S03]  /*10300*/  FFMA.FTZ R0, R2, R15, -8 ;  /* 0xc100000002007423 */ /* 0x000fc6000001000f */
        /* <DEDUP_REMOVED lines=31> */
[----:B------:R-:W-:Y:S02]  /*10500*/  ISETP.NE.AND P6, PT, R152, RZ, PT ;  /* 0x000000ff9800720c */ /* 0x000fe40003fc5270 */
[----:B------:R-:W-:Y:S02]  /*10510*/  ISETP.LT.OR P1, PT, R10, 0x1, P1 ;  /* 0x000000010a00780c */ /* 0x000fe40000f21670 */
[----:B------:R-:W-:Y:S02]  /*10520*/  ISETP.GT.AND P2, PT, R11, 0x99, !P6 ;  /* 0x000000990b00780c */ /* 0x000fe40007744270 */
        /* <DEDUP_REMOVED lines=96> */
[----:B------:R-:W-:-:S01]  /*10b30*/  FFMA.FTZ R113, R117, UR37, -R0 ;  /* 0x0000002575717c23 */ /* 0x000fc20008010800 */
[----:B------:R-:W-:Y:S01]  /*10b40*/  IMAD.U32 R117, RZ, RZ, UR37 ;  /* 0x00000025ff757e24 */ /* 0x000fe2000f8e00ff */
[----:B------:R-:W-:Y:S02]  /*10b50*/  FMNMX.FTZ R152, R103, R108, !PT ;  /* 0x0000006c67987209 */ /* 0x000fe40007810000 */
[----:B------:R0:W-:Y:S03]  /*10b60*/  MUFU.EX2 R108, R156 ;  /* 0x0000009c006c7308 */ /* 0x0001e60000000800 */
[----:B------:R-:W1:Y:S05]  /*10b70*/  SHFL.BFLY PT, R153, R152, 0x2, 0x1f ;  /* 0x0c401f0098997f89 */ /* 0x000e6a00000e0000 */
[----:B------:R-:W-:Y:S08]  /*10b80*/  MUFU.EX2 R145, R145 ;  /* 0x0000009100917308 */ /* 0x000ff00000000800 */
[----:B------:R-:W-:Y:S08]  /*10b90*/  MUFU.EX2 R148, R148 ;  /* 0x0000009400947308 */ /* 0x000ff00000000800 */
[----:B------:R-:W-:Y:S01]  /*10ba0*/  MUFU.EX2 R149, R149 ;  /* 0x0000009500957308 */ /* 0x000fe20000000800 */
[----:B-1----:R-:W-:Y:S01]  /*10bb0*/  FMNMX.FTZ R153, R152, R153, !PT ;  /* 0x0000009998997209 */ /* 0x002fe20007810000 */
[----:B------:R-:W-:Y:S01]  /*10bc0*/  FFMA.FTZ R152, R101, UR37, -R0 ;  /* 0x0000002565987c23 */ /* 0x000fe20008010800 */
[----:B------:R-:W-:-:S03]  /*10bd0*/  FSEL R101, R2, RZ, P1 ;  /* 0x000000ff02657208 */ /* 0x000fc60000800000 */
[----:B------:R-:W1:Y:S02]  /*10be0*/  SHFL.BFLY PT, R116, R153, 0x1, 0x1f ;  /* 0x0c201f0099747f89 */ /* 0x000e6400000e0000 */
[----:B------:R-:W-:Y:S01]  /*10bf0*/  MUFU.EX2 R120, R120 ;  /* 0x0000007800787308 */ /* 0x000fe20000000800 */
[----:B------:R-:W-:-:S07]  /*10c00*/  FADD.FTZ R6, -R101, R6 ;  /* 0x0000000665067221 */ /* 0x000fce0000010100 */
[----:B------:R-:W-:Y:S08]  /*10c10*/  MUFU.EX2 R101, R152 ;  /* 0x0000009800657308 */ /* 0x000ff00000000800 */
[----:B------:R-:W-:Y:S01]  /*10c20*/  MUFU.EX2 R121, R121 ;  /* 0x0000007900797308 */ /* 0x000fe20000000800 */
[----:B-1----:R-:W-:-:S07]  /*10c30*/  FMNMX.FTZ R0, R153, R116, !PT ;  /* 0x0000007499007209 */ /* 0x002fce0007810000 */
[----:B------:R-:W-:Y:S01]  /*10c40*/  MUFU.EX2 R124, R124 ;  /* 0x0000007c007c7308 */ /* 0x000fe20000000800 */
[C---:B------:R-:W-:Y:S01]  /*10c50*/  FSETP.NEU.FTZ.AND P1, PT, R0.reuse, -INF , PT ;  /* 0xff8000000000780b */ /* 0x040fe20003f3d000 */
[----:B------:R-:W-:Y:S01]  /*10c60*/  FFMA.FTZ R116, R0, R117, -8 ;  /* 0xc100000000747423 */ /* 0x000fe20000010075 */
[----:B------:R-:W-:-:S05]  /*10c70*/  FMUL.FTZ R117, R6, UR37 ;  /* 0x0000002506757c20 */ /* 0x000fca0008410000 */
[----:B------:R-:W-:Y:S01]  /*10c80*/  MUFU.EX2 R125, R125 ;  /* 0x0000007d007d7308 */ /* 0x000fe20000000800 */
[----:B------:R-:W-:-:S05]  /*10c90*/  FSEL R6, R116, RZ, P1 ;  /* 0x000000ff74067208 */ /* 0x000fca0000800000 */
[--C-:B------:R-:W-:Y:S01]  /*10ca0*/  FFMA.FTZ R158, R158, UR37, -R6.reuse ;  /* 0x000000259e9e7c23 */ /* 0x100fe20008010806 */
[----:B------:R-:W-:-:S01]  /*10cb0*/  FFMA.FTZ R160, R126, UR37, -R6 ;  /* 0x000000257ea07c23 */ /* 0x000fc20008010806 */
[--C-:B------:R-:W-:Y:S01]  /*10cc0*/  FFMA.FTZ R153, R154, UR37, -R6.reuse ;  /* 0x000000259a997c23 */ /* 0x100fe20008010806 */
[----:B------:R-:W-:-:S01]  /*10cd0*/  FFMA.FTZ R116, R155, UR37, -R6 ;  /* 0x000000259b747c23 */ /* 0x000fc20008010806 */
[----:B------:R1:W-:Y:S01]  /*10ce0*/  MUFU.EX2 R152, R158 ;  /* 0x0000009e00987308 */ /* 0x0003e20000000800 */
[----:B------:R-:W-:-:S01]  /*10cf0*/  FFMA.FTZ R155, R159, UR37, -R6 ;  /* 0x000000259f9b7c23 */ /* 0x000fc20008010806 */
[--C-:B------:R-:W-:Y:S01]  /*10d00*/  FFMA.FTZ R154, R162, UR37, -R6.reuse ;  /* 0x00000025a29a7c23 */ /* 0x100fe20008010806 */
[----:B------:R-:W-:-:S01]  /*10d10*/  FFMA.FTZ R157, R163, UR37, -R6 ;  /* 0x00000025a39d7c23 */ /* 0x000fc20008010806 */
[--C-:B0-----:R-:W-:Y:S01]  /*10d20*/  FFMA.FTZ R156, R166, UR37, -R6.reuse ;  /* 0x00000025a69c7c23 */ /* 0x101fe20008010806 */
[----:B------:R-:W-:-:S01]  /*10d30*/  FFMA.FTZ R159, R167, UR37, -R6 ;  /* 0x00000025a79f7c23 */ /* 0x000fc20008010806 */
[--C-:B------:R-:W-:Y:S01]  /*10d40*/  FFMA.FTZ R138, R138, UR37, -R6.reuse ;  /* 0x000000258a8a7c23 */ /* 0x100fe20008010806 */
[----:B------:R-:W-:-:S01]  /*10d50*/  FFMA.FTZ R139, R139, UR37, -R6 ;  /* 0x000000258b8b7c23 */ /* 0x000fc20008010806 */
[----:B------:R-:W0:Y:S01]  /*10d60*/  MUFU.EX2 R117, R117 ;  /* 0x0000007500757308 */ /* 0x000e220000000800 */
[----:B-1----:R-:W-:Y:S01]  /*10d70*/  FSEL R158, R0, RZ, P1 ;  /* 0x000000ff009e7208 */ /* 0x002fe20000800000 */
[--C-:B------:R-:W-:Y:S01]  /*10d80*/  FFMA.FTZ R142, R142, UR37, -R6.reuse ;  /* 0x000000258e8e7c23 */ /* 0x100fe20008010806 */
[----:B------:R-:W-:-:S01]  /*10d90*/  FFMA.FTZ R143, R143, UR37, -R6 ;  /* 0x000000258f8f7c23 */ /* 0x000fc20008010806 */
[--C-:B------:R-:W-:Y:S01]  /*10da0*/  FFMA.FTZ R146, R146, UR37, -R6.reuse ;  /* 0x0000002592927c23 */ /* 0x100fe20008010806 */
[----:B------:R-:W-:-:S01]  /*10db0*/  FFMA.FTZ R147, R147, UR37, -R6 ;  /* 0x0000002593937c23 */ /* 0x000fc20008010806 */
[----:B------:R-:W-:Y:S01]  /*10dc0*/  FADD.FTZ R158, -R158, R7 ;  /* 0x000000079e9e7221 */ /* 0x000fe20000010100 */
[----:B------:R-:W-:-:S01]  /*10dd0*/  FFMA.FTZ R150, R150, UR37, -R6 ;  /* 0x0000002596967c23 */ /* 0x000fc20008010806 */
[----:B------:R-:W-:Y:S01]  /*10de0*/  MUFU.EX2 R153, R153 ;  /* 0x0000009900997308 */ /* 0x000fe20000000800 */
[----:B------:R-:W-:-:S01]  /*10df0*/  FFMA.FTZ R151, R151, UR37, -R6 ;  /* 0x0000002597977c23 */ /* 0x000fc20008010806 */
[----:B------:R-:W-:Y:S01]  /*10e00*/  FMUL.FTZ R126, R158, UR37 ;  /* 0x000000259e7e7c20 */ /* 0x000fe20008410000 */
[----:B------:R-:W-:-:S01]  /*10e10*/  FFMA.FTZ R158, R127, UR37, -R6 ;  /* 0x000000257f9e7c23 */ /* 0x000fc20008010806 */
[--C-:B------:R-:W-:Y:S01]  /*10e20*/  FFMA.FTZ R127, R130, UR37, -R6.reuse ;  /* 0x00000025827f7c23 */ /* 0x100fe20008010806 */
[----:B------:R-:W-:-:S01]  /*10e30*/  FFMA.FTZ R130, R131, UR37, -R6 ;  /* 0x0000002583827c23 */ /* 0x000fc20008010806 */
[--C-:B------:R-:W-:Y:S01]  /*10e40*/  FFMA.FTZ R131, R134, UR37, -R6.reuse ;  /* 0x0000002586837c23 */ /* 0x100fe20008010806 */
[----:B------:R-:W-:-:S01]  /*10e50*/  FFMA.FTZ R122, R122, UR37, -R6 ;  /* 0x000000257a7a7c23 */ /* 0x000fc20008010806 */
[----:B------:R-:W1:Y:S01]  /*10e60*/  MUFU.EX2 R126, R126 ;  /* 0x0000007e007e7308 */ /* 0x000e620000000800 */
[----:B0-----:R-:W-:-:S01]  /*10e70*/  FFMA.FTZ R134, R117, R5, R8 ;  /* 0x0000000575867223 */ /* 0x001fc20000010008 */
[--C-:B------:R-:W-:Y:S01]  /*10e80*/  FFMA.FTZ R123, R123, UR37, -R6.reuse ;  /* 0x000000257b7b7c23 */ /* 0x100fe20008010806 */
[----:B------:R-:W-:-:S01]  /*10e90*/  FFMA.FTZ R106, R106, UR37, -R6 ;  /* 0x000000256a6a7c23 */ /* 0x000fc20008010806 */
[----:B------:R-:W-:Y:S01]  /*10ea0*/  FFMA.FTZ R107, R107, UR37, -R6 ;  /* 0x000000256b6b7c23 */ /* 0x000fe20008010806 */
[----:B------:R-:W-:-:S01]  /*10eb0*/  FADD.FTZ R161, R9, R134 ;  /* 0x0000008609a17221 */ /* 0x000fc20000010000 */
        /* <DEDUP_REMOVED lines=11> */
[----:B-1----:R-:W-:-:S01]  /*10f70*/  FFMA.FTZ R5, R126, R4, R153 ;  /* 0x000000047e057223 */ /* 0x002fc20000010099 */
[----:B------:R-:W-:Y:S01]  /*10f80*/  FADD.FTZ R4, R12, R161 ;  /* 0x000000a10c047221 */ /* 0x000fe20000010000 */
[----:B------:R-:W-:-:S01]  /*10f90*/  FFMA.FTZ R91, R91, UR37, -R6 ;  /* 0x000000255b5b7c23 */ /* 0x000fc20008010806 */
[--C-:B------:R-:W-:Y:S01]  /*10fa0*/  FFMA.FTZ R95, R95, UR37, -R6.reuse ;  /* 0x000000255f5f7c23 */ /* 0x100fe20008010806 */
[----:B------:R-:W-:-:S01]  /*10fb0*/  FFMA.FTZ R98, R98, UR37, -R6 ;  /* 0x0000002562627c23 */ /* 0x000fc20008010806 */
[--C-:B------:R-:W-:Y:S01]  /*10fc0*/  FFMA.FTZ R99, R99, UR37, -R6.reuse ;  /* 0x0000002563637c23 */ /* 0x100fe20008010806 */
[----:B------:R-:W-:-:S01]  /*10fd0*/  FFMA.FTZ R102, R102, UR37, -R6 ;  /* 0x0000002566667c23 */ /* 0x000fc20008010806 */
[----:B------:R-:W1:Y:S01]  /*10fe0*/  MUFU.EX2 R154, R154 ;  /* 0x0000009a009a7308 */ /* 0x000e620000000800 */
[----:B0-----:R-:W-:-:S01]  /*10ff0*/  FADD.FTZ R5, R116, R5 ;  /* 0x0000000574057221 */ /* 0x001fc20000010000 */
[----:B------:R-:W-:-:S06]  /*11000*/  FFMA.FTZ R6, R103, UR37, -R6 ;  /* 0x0000002567067c23 */ /* 0x000fcc0008010806 */
[----:B------:R-:W0:Y:S08]  /*11010*/  MUFU.EX2 R157, R157 ;  /* 0x0000009d009d7308 */ /* 0x000e300000000800 */
[----:B------:R-:W3:Y:S08]  /*11020*/  MUFU.EX2 R156, R156 ;  /* 0x0000009c009c7308 */ /* 0x000ef00000000800 */
[----:B------:R4:W-:Y:S08]  /*11030*/  MUFU.EX2 R7, R160 ;  /* 0x000000a000077308 */ /* 0x0009f00000000800 */
[----:B------:R-:W5:Y:S01]  /*11040*/  MUFU.EX2 R159, R159 ;  /* 0x0000009f009f7308 */ /* 0x000f620000000800 */
[----:B----4-:R-:W-:-:S01]  /*11050*/  FADD.FTZ R160, R152, R5 ;  /* 0x0000000598a07221 */ /* 0x010fc20000010000 */
[----:B------:R-:W-:-:S03]  /*11060*/  FADD.FTZ R5, R13, R4 ;  /* 0x000000040d057221 */ /* 0x000fc60000010000 */
[----:B--2---:R-:W-:Y:S01]  /*11070*/  FADD.FTZ R135, R155, R160 ;  /* 0x000000a09b877221 */ /* 0x004fe20000010000 */
[----:B------:R-:W-:-:S02]  /*11080*/  FADD.FTZ R4, R14, R5 ;  /* 0x000000050e047221 */ /* 0x000fc40000010000 */
[----:B------:R-:W2:Y:S01]  /*11090*/  MUFU.EX2 R138, R138 ;  /* 0x0000008a008a7308 */ /* 0x000ea20000000800 */
[----:B-1----:R-:W-:-:S01]  /*110a0*/  FADD.FTZ R160, R154, R135 ;  /* 0x000000879aa07221 */ /* 0x002fc20000010000 */
[----:B------:R-:W-:-:S03]  /*110b0*/  FADD.FTZ R5, R15, R4 ;  /* 0x000000040f057221 */ /* 0x000fc60000010000 */
[----:B0-----:R-:W-:Y:S01]  /*110c0*/  FADD.FTZ R135, R157, R160 ;  /* 0x000000a09d877221 */ /* 0x001fe20000010000 */
[----:B------:R-:W-:-:S02]  /*110d0*/  FADD.FTZ R4, R20, R5 ;  /* 0x0000000514047221 */ /* 0x000fc40000010000 */
[----:B------:R-:W0:Y:S01]  /*110e0*/  MUFU.EX2 R139, R139 ;  /* 0x0000008b008b7308 */ /* 0x000e220000000800 */
[----:B---3--:R-:W-:-:S01]  /*110f0*/  FADD.FTZ R160, R156, R135 ;  /* 0x000000879ca07221 */ /* 0x008fc20000010000 */
[----:B------:R-:W-:-:S03]  /*11100*/  FADD.FTZ R5, R21, R4 ;  /* 0x0000000415057221 */ /* 0x000fc60000010000 */
[----:B-----5:R-:W-:Y:S01]  /*11110*/  FADD.FTZ R135, R159, R160 ;  /* 0x000000a09f877221 */ /* 0x020fe20000010000 */
[----:B------:R-:W-:-:S02]  /*11120*/  FADD.FTZ R4, R136, R5 ;  /* 0x0000000588047221 */ /* 0x000fc40000010000 */
        /* <DEDUP_REMOVED lines=29> */
[----:B------:R-:W1:Y:S01]  /*11300*/  MUFU.EX2 R128, R128 ;  /* 0x0000008000807308 */ /* 0x000e620000000800 */
[----:B--2---:R-:W-:-:S04]  /*11310*/  FADD.FTZ R160, R123, R160 ;  /* 0x000000a07ba07221 */ /* 0x004fc80000010000 */
[----:B------:R-:W-:-:S03]  /*11320*/  FADD.FTZ R5, R7, R160 ;  /* 0x000000a007057221 */ /* 0x000fc60000010000 */
        /* <DEDUP_REMOVED lines=33> */
[----:B------:R-:W-:-:S06]  /*11540*/  FADD.FTZ R4, R108, R135 ;  /* 0x000000876c047221 */ /* 0x000fcc0000010000 */
[----:B------:R-:W0:Y:S08]  /*11550*/  MUFU.EX2 R115, R115 ;  /* 0x0000007300737308 */ /* 0x000e300000000800 */
        /* <DEDUP_REMOVED lines=8> */
[----:B-1----:R-:W-:-:S01]  /*115e0*/  FADD.FTZ R94, R114, R5 ;  /* 0x00000005725e7221 */ /* 0x002fc20000010000 */
[----:B--2---:R-:W-:-:S03]  /*115f0*/  FADD.FTZ R5, R109, R4 ;  /* 0x000000046d057221 */ /* 0x004fc60000010000 */
[----:B0-----:R-:W-:Y:S01]  /*11600*/  FADD.FTZ R135, R115, R94 ;  /* 0x0000005e73877221 */ /* 0x001fe20000010000 */
        /* <DEDUP_REMOVED lines=33> */
.L_x_1020:
        /* <DEDUP_REMOVED lines=115> */
[----:B------:R-:W-:-:S05]  /*11f50*/  UMOV UR49, UR55 ;  /* 0x0000003700317c82 */ /* 0x000fca0008000000 */
.L_x_1003:
[----:B------:R-:W-:Y:S06]  /*11f60*/  BAR.ARV 0x8, 0x180 ;  /* 0x0206000000007b1d */ /* 0x000fec0000002000 */
[----:B------:R-:W-:Y:S05]  /*11f70*/  @!P0 BRA `(.L_x_1022) ;  /* 0x0000000000048947 */ /* 0x000fea0003800000 */
[----:B------:R-:W-:Y:S01]  /*11f80*/  BPT.TRAP 0x1 ;  /* 0x000000040000795c */ /* 0x000fe20000300000 */
.L_x_1022:
[----:B------:R-:W-:Y:S01]  /*11f90*/  ULEA UR9, UR49, UR41, 0x3 ;  /* 0x0000002931097291 */ /* 0x000fe2000f8e183f */
[----:B------:R-:W-:-:S05]  /*11fa0*/  IMAD.U32 R3, RZ, RZ, UR45 ;  /* 0x0000002dff037e24 */ /* 0x000fca000f8e00ff */
[----:B------:R-:W-:-:S04]  /*11fb0*/  SHF.L.U32 R3, R3, 0x1f, RZ ;  /* 0x0000001f03037819 */ /* 0x000fc800000006ff */
[----:B------:R0:W1:Y:S01]  /*11fc0*/  SYNCS.PHASECHK.TRANS64.TRYWAIT P1, [UR9+0x29850], R3 ;  /* 0x02985003ff0075a7 */ /* 0x0000620008020149 */
[----:B------:R-:W-:Y:S05]  /*11fd0*/  @!P0 BRA `(.L_x_1023) ;  /* 0x0000000000048947 */ /* 0x000fea0003800000 */
[----:B------:R-:W-:Y:S01]  /*11fe0*/  BPT.TRAP 0x1 ;  /* 0x000000040000795c */ /* 0x000fe20000300000 */
.L_x_1023:
[----:B-1----:R-:W-:Y:S05]  /*11ff0*/  @P1 BRA `(.L_x_1024) ;  /* 0x0000000000081947 */ /* 0x002fea0003800000 */
[----:B------:R-:W1:Y:S02]  /*12000*/  SYNCS.PHASECHK.TRANS64.TRYWAIT P1, [UR9+0x29850], R3 ;  /* 0x02985003ff0075a7 */ /* 0x000e640008020149 */
[----:B-1----:R-:W-:Y:S05]  /*12010*/  @!P1 BRA `(.L_x_1025) ;  /* 0x0000007000f49947 */ /* 0x002fea0003800000 */
.L_x_1024:
[----:B------:R-:W-:Y:S01]  /*12020*/  UIADD3 UR41, UR41, 0x400, URZ ;  /* 0x0000040029297890 */ /* 0x000fe2000fffe03f */
[----:B------:R-:W-:Y:S01]  /*12030*/  WARPGROUP.ARRIVE ;  /* 0x00000000000079c5 */ /* 0x000fe20000000000 */
[----:B------:R-:W-:Y:S01]  /*12040*/  UMOV UR7, 0xc0000010 ;  /* 0xc000001000077882 */ /* 0x000fe20000000000 */
[----:B------:R-:W-:Y:S01]  /*12050*/  ULDC.64 UR10, c[0x0][0x9a0] ;  /* 0x00026800000a7ab9 */ /* 0x000fe20000000a00 */
[----:B------:R-:W-:Y:S01]  /*12060*/  USHF.R.U32.HI UR41, URZ, 0x4, UR41 ;  /* 0x000000043f297899 */ /* 0x000fe20008011629 */
[----:B------:R-:W-:Y:S01]  /*12070*/  IMAD.MOV.U32 R8, RZ, RZ, 0x3f800000 ;  /* 0x3f800000ff087424 */ /* 0x000fe200078e00ff */
[----:B------:R-:W-:Y:S02]  /*12080*/  UISETP.NE.U32.AND UP0, UPT, UR10, URZ, UPT ;  /* 0x0000003f0a00728c */ /* 0x000fe4000bf05070 */
[----:B------:R-:W-:Y:S02]  /*12090*/  ULOP3.LUT UR41, UR41, 0x3fff, URZ, 0xc0, !UPT ;  /* 0x00003fff29297892 */ /* 0x000fe4000f8ec03f */
[----:B------:R-:W-:-:S02]  /*120a0*/  UISETP.NE.AND.EX UP0, UPT, UR11, URZ, UPT, UP0 ;  /* 0x0000003f0b00728c */ /* 0x000fc4000bf05300 */
[----:B------:R-:W-:-:S04]  /*120b0*/  ULOP3.LUT UR8, UR41, 0x10000, URZ, 0xfc, !UPT ;  /* 0x0001000029087892 */ /* 0x000fc8000f8efc3f */
[----:B------:R-:W-:Y:S01]  /*120c0*/  UIMAD UR8, UR49, 0x500, UR8 ;  /* 0x00000500310878a4 */ /* 0x000fe2000f8e0208 */
[----:B------:R-:W-:-:S03]  /*120d0*/  PLOP3.LUT P1, PT, PT, PT, UP0, 0x80, 0x0 ;  /* 0x000000000000781c */ /* 0x000fc60003f2f008 */
[----:B------:R-:W-:Y:S01]  /*120e0*/  UIADD3 UR4, UR8, 0x100, URZ ;  /* 0x0000010008047890 */ /* 0x000fe2000fffe03f */
[----:B------:R-:W-:Y:S02]  /*120f0*/  @UP0 ULDC.64 UR12, c[0x0][0x9c8] ;  /* 0x00027200000c0ab9 */ /* 0x000fe40000000a00 */
[----:B------:R-:W-:-:S06]  /*12100*/  UMOV UR6, UR8 ;  /* 0x0000000800067c82 */ /* 0x000fcc0008000000 */
[----:B------:R-:W-:Y:S01]  /*12110*/  QGMMA.64x128x32.F32.E4M3.E4M3 R24, R184, gdesc[UR4], R24, gsb0 ;  /* 0x01e00004b8187df3 */ /* 0x000fe20008000818 */
[----:B------:R-:W-:Y:S01]  /*12120*/  UMOV UR7, 0xc0000010 ;  /* 0xc000001000077882 */ /* 0x000fe20000000000 */
[----:B------:R-:W-:Y:S01]  /*12130*/  UMOV UR6, UR4 ;  /* 0x0000000400067c82 */ /* 0x000fe20008000000 */
[----:B------:R-:W-:Y:S01]  /*12140*/  @UP0 UIMAD.WIDE.U32 UR4, UR44, UR12, URZ ;  /* 0x0000000c2c0402a5 */ /* 0x000fe2000f8e003f */
[----:B------:R-:W-:Y:S02]  /*12150*/  WARPGROUP.DEPBAR.LE gsb0, 0x0 ;  /* 0x00008000000079c5 */ /* 0x000fe40000010000 */
[----:B------:R-:W-:-:S06]  /*12160*/  WARPGROUP.ARRIVE ;  /* 0x00000000000079c5 */ /* 0x000fcc0000000000 */
[----:B------:R-:W-:Y:S01]  /*12170*/  QGMMA.64x128x32.F32.E4M3.E4M3 R24, R180, gdesc[UR4], R24, gsb0 ;  /* 0x01e00004b4187df3 */ /* 0x000fe20008000818 */
[----:B------:R-:W-:Y:S02]  /*12180*/  @UP0 USHF.R.S32.HI UR6, URZ, 0x1f, UR44 ;  /* 0x0000001f3f060899 */ /* 0x000fe4000801142c */
[----:B------:R-:W-:Y:S02]  /*12190*/  @UP0 USHF.R.S32.HI UR7, URZ, 0x1f, UR42 ;  /* 0x0000001f3f070899 */ /* 0x000fe4000801142a */
[----:B------:R-:W-:-:S04]  /*121a0*/  @UP0 UIMAD UR6, UR6, UR12, URZ ;  /* 0x0000000c060602a4 */ /* 0x000fc8000f8e023f */
[----:B------:R-:W-:-:S03]  /*121b0*/  @UP0 UIMAD UR6, UR44, UR13, UR6 ;  /* 0x0000000d2c0602a4 */ /* 0x000fc6000f8e0206 */
[----:B------:R-:W-:Y:S01]  /*121c0*/  @UP0 ULDC.64 UR12, c[0x0][0x9d0] ;  /* 0x00027400000c0ab9 */ /* 0x000fe20000000a00 */
[----:B------:R-:W-:Y:S02]  /*121d0*/  @UP0 UIADD3 UR5, UR5, UR6, URZ ;  /* 0x0000000605050290 */ /* 0x000fe4000fffe03f */
[----:B------:R-:W-:Y:S02]  /*121e0*/  @UP0 UIMAD UR6, UR7, UR12, URZ ;  /* 0x0000000c070602a4 */ /* 0x000fe4000f8e023f */
[----:B------:R-:W-:Y:S02]  /*121f0*/  @UP0 UIMAD.WIDE.U32 UR4, UR42, UR12, UR4 ;  /* 0x0000000c2a0402a5 */ /* 0x000fe4000f8e0004 */
[----:B------:R-:W-:-:S04]  /*12200*/  @UP0 UIMAD UR6, UR42, UR13, UR6 ;  /* 0x0000000d2a0602a4 */ /* 0x000fc8000f8e0206 */
[----:B------:R-:W-:Y:S02]  /*12210*/  @UP0 UIADD3 UR5, UR5, UR6, URZ ;  /* 0x0000000605050290 */ /* 0x000fe4000fffe03f */
[----:B------:R-:W-:-:S04]  /*12220*/  @UP0 ULEA UR6, UP1, UR4, UR10, 0x2 ;  /* 0x0000000a04060291 */ /* 0x000fc8000f82103f */
[----:B------:R-:W-:Y:S02]  /*12230*/  @UP0 ULEA.HI.X UR7, UR4, UR11, UR5, 0x2, UP1 ;  /* 0x0000000b04070291 */ /* 0x000fe400088f1405 */
[----:B------:R-:W-:Y:S01]  /*12240*/  UIADD3 UR4, UR8, 0x200, URZ ;  /* 0x0000020008047890 */ /* 0x000fe2000fffe03f */
[----:B-1----:R-:W-:-:S03]  /*12250*/  IMAD.U32 R6, RZ, RZ, UR6 ;  /* 0x00000006ff067e24 */ /* 0x002fc6000f8e00ff */
[----:B------:R-:W-:Y:S01]  /*12260*/  IMAD.U32 R7, RZ, RZ, UR7 ;  /* 0x00000007ff077e24 */ /* 0x000fe2000f8e00ff */
[----:B------:R-:W-:Y:S02]  /*12270*/  UMOV UR7, 0xc0000010 ;  /* 0xc000001000077882 */ /* 0x000fe40000000000 */
[----:B------:R-:W-:Y:S02]  /*12280*/  UMOV UR6, UR4 ;  /* 0x0000000400067c82 */ /* 0x000fe40008000000 */
[----:B------:R1:W2:Y:S01]  /*12290*/  @P1 LDG.E R8, desc[UR50][R6.64] ;  /* 0x0000003206081981 */ /* 0x0002a2000c1e1900 */
[----:B------:R-:W-:Y:S02]  /*122a0*/  WARPGROUP.DEPBAR.LE gsb0, 0x0 ;  /* 0x00008000000079c5 */ /* 0x000fe40000010000 */
[----:B------:R-:W-:-:S06]  /*122b0*/  WARPGROUP.ARRIVE ;  /* 0x00000000000079c5 */ /* 0x000fcc0000000000 */
[----:B------:R-:W-:Y:S01]  /*122c0*/  QGMMA.64x128x32.F32.E4M3.E4M3 R24, R176, gdesc[UR4], R24, gsb0 ;  /* 0x01e00004b0187df3 */ /* 0x000fe20008000818 */
[----:B------:R-:W-:Y:S01]  /*122d0*/  UIADD3 UR4, UR8, 0x300, URZ ;  /* 0x0000030008047890 */ /* 0x000fe2000fffe03f */
[----:B------:R-:W-:-:S06]  /*122e0*/  UMOV UR7, 0xc0000010 ;  /* 0xc000001000077882 */ /* 0x000fcc0000000000 */
[----:B------:R-:W-:Y:S01]  /*122f0*/  UMOV UR6, UR4 ;  /* 0x0000000400067c82 */ /* 0x000fe20008000000 */
[----:B------:R-:W-:Y:S01]  /*12300*/  UIADD3 UR8, UR8, 0x400, URZ ;  /* 0x0000040008087890 */ /* 0x000fe2000fffe03f */
[----:B------:R-:W3:Y:S04]  /*12310*/  SHFL.BFLY PT, R10, R5, 0x2, 0x1f ;  /* 0x0c401f00050a7f89 */ /* 0x000ee800000e0000 */
[----:B------:R-:W4:Y:S01]  /*12320*/  SHFL.BFLY PT, R9, R4, 0x2, 0x1f ;  /* 0x0c401f0004097f89 */ /* 0x000f2200000e0000 */
[----:B------:R-:W-:Y:S02]  /*12330*/  WARPGROUP.DEPBAR.LE gsb0, 0x0 ;  /* 0x00008000000079c5 */ /* 0x000fe40000010000 */
[----:B------:R-:W-:-:S06]  /*12340*/  WARPGROUP.ARRIVE ;  /* 0x00000000000079c5 */ /* 0x000fcc0000000000 */
[----:B------:R-:W-:Y:S01]  /*12350*/  QGMMA.64x128x32.F32.E4M3.E4M3 R24, R172, gdesc[UR4], R24, gsb0 ;  /* 0x01e00004ac187df3 */ /* 0x000fe20008000818 */
[----:B------:R-:W-:Y:S01]  /*12360*/  UMOV UR6, UR8 ;  /* 0x0000000800067c82 */ /* 0x000fe20008000000 */
[----:B------:R-:W-:Y:S01]  /*12370*/  UMOV UR7, 0xc0000010 ;  /* 0xc000001000077882 */ /* 0x000fe20000000000 */
[----:B---3--:R-:W-:-:S01]  /*12380*/  FADD.FTZ R10, R10, R5 ;  /* 0x000000050a0a7221 */ /* 0x008fc20000010000 */
[----:B----4-:R-:W-:-:S04]  /*12390*/  FADD.FTZ R9, R9, R4 ;  /* 0x0000000409097221 */ /* 0x010fc80000010000 */
[----:B0-----:R-:W0:Y:S04]  /*123a0*/  SHFL.BFLY PT, R3, R10, 0x1, 0x1f ;  /* 0x0c201f000a037f89 */ /* 0x001e2800000e0000 */
[----:B-1----:R-:W1:Y:S01]  /*123b0*/  SHFL.BFLY PT, R6, R9, 0x1, 0x1f ;  /* 0x0c201f0009067f89 */ /* 0x002e6200000e0000 */
[----:B------:R-:W-:Y:S02]  /*123c0*/  IMAD.MOV.U32 R5, RZ, RZ, RZ ;  /* 0x000000ffff057224 */ /* 0x000fe400078e00ff */
[----:B0-----:R-:W-:Y:S01]  /*123d0*/  FADD.FTZ R7, R10, R3 ;  /* 0x000000030a077221 */ /* 0x001fe20000010000 */
[----:B-1----:R-:W-:-:S04]  /*123e0*/  FADD.FTZ R12, R9, R6 ;  /* 0x00000006090c7221 */ /* 0x002fc80000010000 */
        /* <DEDUP_REMOVED lines=12> */
[----:B------:R1:W3:Y:S01]  /*124b0*/  @P2 MUFU.LG2 R6, R11 ;  /* 0x0000000b00062308 */ /* 0x0002e20000000c00 */
        /* <DEDUP_REMOVED lines=16> */
.L_x_1026:
[----:B------:R-:W-:Y:S01]  /*125c0*/  UIADD3 UR4, UR9, 0x29860, URZ ;  /* 0x0002986009047890 */ /* 0x000fe2000fffe03f */
[-C--:B------:R-:W-:Y:S01]  /*125d0*/  FMUL.FTZ R94, R28, R5.reuse ;  /* 0x000000051c5e7220 */ /* 0x080fe20000410000 */
[----:B------:R-:W-:Y:S01]  /*125e0*/  UIADD3 UR49, UR49, 0x1, URZ ;  /* 0x0000000131317890 */ /* 0x000fe2000fffe03f */
[-C--:B------:R-:W-:Y:S01]  /*125f0*/  FMUL.FTZ R92, R29, R5.reuse ;  /* 0x000000051d5c7220 */ /* 0x080fe20000410000 */
[----:B------:R-:W-:Y:S01]  /*12600*/  UPRMT UR4, UR40, 0x654, UR4 ;  /* 0x0000065428047896 */ /* 0x000fe20008000004 */
[-C--:B------:R-:W-:Y:S01]  /*12610*/  FMUL.FTZ R91, R32, R5.reuse ;  /* 0x00000005205b7220 */ /* 0x080fe20000410000 */
[----:B------:R-:W-:Y:S01]  /*12620*/  UISETP.NE.AND UP0, UPT, UR49, 0x2, UPT ;  /* 0x000000023100788c */ /* 0x000fe2000bf05270 */
        /* <DEDUP_REMOVED lines=9> */
[----:B------:R-:W-:Y:S01]  /*126c0*/  SYNCS.ARRIVE.TRANS64.RED.A1T0 RZ, [UR4], RZ ;  /* 0x000000ffffff79a7 */ /* 0x000fe20008100404 */
        /* <DEDUP_REMOVED lines=25> */
[----:B------:R-:W-:Y:S01]  /*12860*/  USEL UR4, URZ, 0x1, UP0 ;  /* 0x000000013f047887 */ /* 0x000fe20008000000 */
        /* <DEDUP_REMOVED lines=30> */
[----:B------:R-:W-:-:S12]  /*12a50*/  ULOP3.LUT UR45, UR45, UR4, URZ, 0x3c, !UPT ;  /* 0x000000042d2d7292 */ /* 0x000fd8000f8e3c3f */
.L_x_952:
[----:B------:R-:W0:Y:S01]  /*12a60*/  S2R R7, SR_CgaCtaId ;  /* 0x0000000000077919 */ /* 0x000e220000008800 */
[----:B------:R-:W-:Y:S01]  /*12a70*/  MOV R0, 0x400 ;  /* 0x0000040000007802 */ /* 0x000fe20000000f00 */
[----:B------:R-:W-:Y:S01]  /*12a80*/  BSSY B0, `(.L_x_1027) ;  /* 0x0000230000007945 */ /* 0x000fe20003800000 */
[----:B------:R-:W-:Y:S02]  /*12a90*/  BAR.SYNC.DEFER_BLOCKING 0x5, 0x180 ;  /* 0x0146000000007b1d */ /* 0x000fe40000010000 */
[----:B0-----:R-:W-:-:S05]  /*12aa0*/  LEA R0, R7, R0, 0x18 ;  /* 0x0000000007007211 */ /* 0x001fca00078ec0ff */
[----:B------:R-:W0:Y:S02]  /*12ab0*/  LDS R2, [R0+0x298d0] ;  /* 0x0298d00000027984 */ /* 0x000e240000000800 */
[----:B0-----:R-:W-:Y:S01]  /*12ac0*/  R2UR UR4, R2 ;  /* 0x00000000020472ca */ /* 0x001fe200000e0000 */
[----:B------:R-:W-:Y:S06]  /*12ad0*/  BAR.ARV 0x4, 0x180 ;  /* 0x0106000000007b1d */ /* 0x000fec0000002000 */
[----:B------:R-:W-:Y:S08]  /*12ae0*/  @P0 BRA `(.L_x_1028) ;  /* 0x0000001800500947 */ /* 0x000ff00003800000 */
[----:B------:R-:W0:Y:S01]  /*12af0*/  S2R R16, SR_TID.X ;  /* 0x0000000000107919 */ /* 0x000e220000002100 */
[----:B------:R-:W-:Y:S01]  /*12b00*/  ULDC.64 UR6, c[0x4][0x40] ;  /* 0x0100100000067ab9 */ /* 0x000fe20000000a00 */
[----:B------:R-:W1:Y:S01]  /*12b10*/  S2R R35, SR_SWINHI ;  /* 0x0000000000237919 */ /* 0x000e620000002f00 */
        /* <DEDUP_REMOVED lines=13> */
[----:B------:R-:W-:Y:S01]  /*12bf0*/  F2FP.BF16.F32.PACK_AB R94, R94, R95 ;  /* 0x0000005f5e5e723e */ /* 0x000fe200000010ff */
[----:B0-----:R-:W-:Y:S01]  /*12c00*/  IMAD.SHL.U32 R2, R16, 0x4, RZ ;  /* 0x0000000410027824 */ /* 0x001fe200078e00ff */
        /* <DEDUP_REMOVED lines=14> */
[----:B------:R-:W-:Y:S01]  /*12cf0*/  F2FP.BF16.F32.PACK_AB R49, R48, R49 ;  /* 0x000000313031723e */ /* 0x000fe200000010ff */
[----:B------:R-:W-:Y:S01]  /*12d00*/  USHF.R.S32.HI UR12, URZ, 0x1f, UR42 ;  /* 0x0000001f3f0c7899 */ /* 0x000fe2000801142a */
[----:B------:R-:W-:Y:S01]  /*12d10*/  LOP3.LUT R2, R2, 0xc, RZ, 0xc0, !PT ;  /* 0x0000000c02027812 */ /* 0x000fe200078ec0ff */
[----:B------:R-:W-:Y:S01]  /*12d20*/  ULDC.64 UR8, c[0x0][0xb90] ;  /* 0x0002e40000087ab9 */ /* 0x000fe20000000a00 */
[----:B------:R-:W-:-:S02]  /*12d30*/  F2FP.BF16.F32.PACK_AB R93, R92, R93 ;  /* 0x0000005d5c5d723e */ /* 0x000fc400000010ff */
[----:B------:R-:W-:Y:S01]  /*12d40*/  F2FP.BF16.F32.PACK_AB R89, R88, R89 ;  /* 0x000000595859723e */ /* 0x000fe200000010ff */
[----:B------:R-:W-:Y:S01]  /*12d50*/  USHF.R.S32.HI UR13, URZ, 0x1f, UR44 ;  /* 0x0000001f3f0d7899 */ /* 0x000fe2000801142c */
[----:B------:R-:W-:Y:S01]  /*12d60*/  BAR.SYNC.DEFER_BLOCKING 0x1, 0x100 ;  /* 0x0044000000007b1d */ /* 0x000fe20000010000 */
[----:B------:R-:W-:-:S05]  /*12d70*/  IADD3 R6, P0, R2, UR6, RZ ;  /* 0x0000000602067c10 */ /* 0x000fca000ff1e0ff */
[----:B------:R-:W-:Y:S01]  /*12d80*/  IMAD.X R7, RZ, RZ, UR7, P0 ;  /* 0x00000007ff077e24 */ /* 0x000fe200080e06ff */
[----:B------:R-:W-:-:S04]  /*12d90*/  ULDC.64 UR10, c[0x0][0xb98] ;  /* 0x0002e600000a7ab9 */ /* 0x000fc80000000a00 */
[----:B------:R0:W2:Y:S01]  /*12da0*/  LDG.E.CONSTANT R2, desc[UR50][R6.64] ;  /* 0x0000003206027981 */ /* 0x0000a2000c1e9900 */
[----:B------:R-:W-:Y:S02]  /*12db0*/  UIMAD UR5, UR12, UR8, URZ ;  /* 0x000000080c0572a4 */ /* 0x000fe4000f8e023f */
[----:B------:R-:W-:Y:S02]  /*12dc0*/  UIMAD.WIDE.U32 UR6, UR42, UR8, URZ ;  /* 0x000000082a0672a5 */ /* 0x000fe4000f8e003f */
[----:B------:R-:W-:Y:S02]  /*12dd0*/  UIMAD UR5, UR42, UR9, UR5 ;  /* 0x000000092a0572a4 */ /* 0x000fe4000f8e0205 */
[----:B------:R-:W-:Y:S02]  /*12de0*/  UIMAD UR8, UR13, UR10, URZ ;  /* 0x0000000a0d0872a4 */ /* 0x000fe4000f8e023f */
[----:B------:R-:W-:Y:S01]  /*12df0*/  UIADD3 UR7, UR7, UR5, URZ ;  /* 0x0000000507077290 */ /* 0x000fe2000fffe03f */
[----:B0-----:R-:W-:Y:S01]  /*12e00*/  LOP3.LUT P0, R6, R16, 0x3, RZ, 0xc0, !PT ;  /* 0x0000000310067812 */ /* 0x001fe2000780c0ff */
[----:B------:R-:W-:Y:S01]  /*12e10*/  UIMAD UR8, UR44, UR11, UR8 ;  /* 0x0000000b2c0872a4 */ /* 0x000fe2000f8e0208 */
[----:B------:R-:W-:Y:S01]  /*12e20*/  F2FP.BF16.F32.PACK_AB R16, R87, R8 ;  /* 0x000000085710723e */ /* 0x000fe200000010ff */
[----:B------:R-:W-:Y:S01]  /*12e30*/  UIMAD.WIDE.U32 UR6, UR44, UR10, UR6 ;  /* 0x0000000a2c0672a5 */ /* 0x000fe2000f8e0006 */
[----:B------:R-:W-:Y:S01]  /*12e40*/  ISETP.EQ.OR P0, PT, R6, 0x3, !P0 ;  /* 0x000000030600780c */ /* 0x000fe20004702670 */
[----:B------:R-:W-:Y:S01]  /*12e50*/  ULDC UR5, c[0x0][0xa88] ;  /* 0x0002a20000057ab9 */ /* 0x000fe20000000800 */
[----:B------:R-:W-:-:S02]  /*12e60*/  MOV R6, R0 ;  /* 0x0000000000067202 */ /* 0x000fc40000000f00 */
[----:B-1----:R-:W-:Y:S01]  /*12e70*/  MOV R7, R35 ;  /* 0x0000002300077202 */ /* 0x002fe20000000f00 */
[----:B------:R-:W-:Y:S01]  /*12e80*/  IMAD.U32 R66, RZ, RZ, UR8 ;  /* 0x00000008ff427e24 */ /* 0x000fe2000f8e00ff */
[----:B------:R-:W-:Y:S01]  /*12e90*/  SEL R71, R9, R10, P0 ;  /* 0x0000000a09477207 */ /* 0x000fe20000000000 */
[----:B------:R-:W-:Y:S01]  /*12ea0*/  ULDC.64 UR8, c[0x0][0xae8] ;  /* 0x0002ba0000087ab9 */ /* 0x000fe20000000a00 */
[----:B------:R-:W-:Y:S01]  /*12eb0*/  SEL R73, R10, R9, P0 ;  /* 0x000000090a497207 */ /* 0x000fe20000000000 */
[----:B------:R-:W-:Y:S01]  /*12ec0*/  IMAD.WIDE R8, R192, 0x2, R6 ;  /* 0x00000002c0087825 */ /* 0x000fe200078e0206 */
[----:B------:R-:W-:Y:S01]  /*12ed0*/  SEL R81, R31, R34, P0 ;  /* 0x000000221f517207 */ /* 0x000fe20000000000 */
[----:B------:R-:W-:Y:S01]  /*12ee0*/  ULDC.64 UR10, c[0x0][0xaf0] ;  /* 0x0002bc00000a7ab9 */ /* 0x000fe20000000a00 */
[----:B------:R-:W-:Y:S02]  /*12ef0*/  SEL R83, R34, R31, P0 ;  /* 0x0000001f22537207 */ /* 0x000fe40000000000 */
[----:B------:R-:W-:-:S02]  /*12f00*/  IADD3 R31, P6, R8, 0x4060, RZ ;  /* 0x00004060081f7810 */ /* 0x000fc40007fde0ff */
[----:B------:R-:W-:Y:S02]  /*12f10*/  SEL R85, R27, R30, P0 ;  /* 0x0000001e1b557207 */ /* 0x000fe40000000000 */
[----:B------:R-:W-:Y:S01]  /*12f20*/  SEL R87, R30, R27, P0 ;  /* 0x0000001b1e577207 */ /* 0x000fe20000000000 */
[----:B------:R-:W-:Y:S01]  /*12f30*/  IMAD R27, R188, 0x40, R19 ;  /* 0x00000040bc1b7824 */ /* 0x000fe200078e0213 */
[----:B------:R-:W-:Y:S02]  /*12f40*/  LOP3.LUT R30, R31, 0x380, RZ, 0xc0, !PT ;  /* 0x000003801f1e7812 */ /* 0x000fe400078ec0ff */
[----:B------:R-:W-:Y:S02]  /*12f50*/  LOP3.LUT R43, R8, 0x380, RZ, 0xc0, !PT ;  /* 0x00000380082b7812 */ /* 0x000fe400078ec0ff */
[----:B------:R-:W-:Y:S02]  /*12f60*/  SHF.R.U64 R30, R30, 0x3, RZ ;  /* 0x000000031e1e7819 */ /* 0x000fe400000012ff */
[----:B------:R-:W-:-:S02]  /*12f70*/  SEL R101, R11, R12, P0 ;  /* 0x0000000c0b657207 */ /* 0x000fc40000000000 */
[----:B------:R-:W-:Y:S02]  /*12f80*/  SEL R103, R12, R11, P0 ;  /* 0x0000000b0c677207 */ /* 0x000fe40000000000 */
[----:B------:R-:W-:Y:S02]  /*12f90*/  SHF.R.U64 R43, R43, 0x3, RZ ;  /* 0x000000032b2b7819 */ /* 0x000fe400000012ff */
[----:B------:R-:W-:Y:S02]  /*12fa0*/  IADD3 R11, P3, R8, 0x4000, RZ ;  /* 0x00004000080b7810 */ /* 0x000fe40007f7e0ff */
[----:B------:R-:W-:Y:S02]  /*12fb0*/  SEL R91, R25, R26, P0 ;  /* 0x0000001a195b7207 */ /* 0x000fe40000000000 */
[----:B------:R-:W-:Y:S01]  /*12fc0*/  SEL R95, R26, R25, P0 ;  /* 0x000000191a5f7207 */ /* 0x000fe20000000000 */
[----:B------:R-:W-:Y:S01]  /*12fd0*/  IMAD.WIDE R26, R27, 0x2, R6 ;  /* 0x000000021b1a7825 */ /* 0x000fe200078e0206 */
[----:B------:R-:W-:-:S02]  /*12fe0*/  LOP3.LUT R30, R30, R31, RZ, 0x3c, !PT ;  /* 0x0000001f1e1e7212 */ /* 0x000fc400078e3cff */
[----:B------:R-:W-:Y:S01]  /*12ff0*/  SEL R67, R13, R14, P0 ;  /* 0x0000000e0d437207 */ /* 0x000fe20000000000 */
[--C-:B------:R-:W-:Y:S01]  /*13000*/  IMAD.X R31, RZ, RZ, R9.reuse, P6 ;  /* 0x000000ffff1f7224 */ /* 0x100fe200030e0609 */
[----:B------:R-:W-:Y:S02]  /*13010*/  SEL R69, R14, R13, P0 ;  /* 0x0000000d0e457207 */ /* 0x000fe40000000000 */
[C---:B------:R-:W-:Y:S02]  /*13020*/  IADD3 R14, P5, R8.reuse, 0x4040, RZ ;  /* 0x00004040080e7810 */ /* 0x040fe40007fbe0ff */
[C---:B------:R-:W-:Y:S02]  /*13030*/  IADD3 R12, P4, R8.reuse, 0x4020, RZ ;  /* 0x00004020080c7810 */ /* 0x040fe40007f9e0ff */
[C---:B------:R-:W-:Y:S02]  /*13040*/  IADD3 R6, P2, R8.reuse, 0x20, RZ ;  /* 0x0000002008067810 */ /* 0x040fe40007f5e0ff */
[C---:B------:R-:W-:Y:S01]  /*13050*/  IADD3 R10, P1, R8.reuse, 0x60, RZ ;  /* 0x00000060080a7810 */ /* 0x040fe20007f3e0ff */
[--C-:B------:R-:W-:Y:S01]  /*13060*/  IMAD.X R35, RZ, RZ, R9.reuse, P4 ;  /* 0x000000ffff237224 */ /* 0x100fe200020e0609 */
[----:B------:R-:W-:Y:S01]  /*13070*/  IADD3 R7, P6, R8, 0x40, RZ ;  /* 0x0000004008077810 */ /* 0x000fe20007fde0ff */
[--C-:B------:R-:W-:Y:S01]  /*13080*/  IMAD.X R41, RZ, RZ, R9.reuse, P2 ;  /* 0x000000ffff297224 */ /* 0x100fe200010e0609 */
[----:B------:R-:W-:Y:S01]  /*13090*/  LOP3.LUT R42, R43, R8, RZ, 0x3c, !PT ;  /* 0x000000082b2a7212 */ /* 0x000fe200078e3cff */
[----:B------:R-:W-:Y:S01]  /*130a0*/  IMAD.MOV.U32 R43, RZ, RZ, R9 ;  /* 0x000000ffff2b7224 */ /* 0x000fe200078e0009 */
[----:B------:R-:W-:-:S02]  /*130b0*/  LOP3.LUT R8, R11, 0x380, RZ, 0xc0, !PT ;  /* 0x000003800b087812 */ /* 0x000fc400078ec0ff */
[----:B------:R-:W-:Y:S02]  /*130c0*/  SEL R105, R5, R16, P0 ;  /* 0x0000001005697207 */ /* 0x000fe40000000000 */
[----:B------:R-:W-:Y:S02]  /*130d0*/  SEL R107, R16, R5, P0 ;  /* 0x00000005106b7207 */ /* 0x000fe40000000000 */
[----:B------:R-:W-:Y:S02]  /*130e0*/  LOP3.LUT R5, R6, 0x380, RZ, 0xc0, !PT ;  /* 0x0000038006057812 */ /* 0x000fe400078ec0ff */
[----:B------:R-:W-:Y:S02]  /*130f0*/  SHF.R.U64 R8, R8, 0x3, RZ ;  /* 0x0000000308087819 */ /* 0x000fe400000012ff */
[----:B------:R-:W-:Y:S02]  /*13100*/  SEL R51, R37, R36, P0 ;  /* 0x0000002425337207 */ /* 0x000fe40000000000 */
[----:B------:R-:W-:Y:S01]  /*13110*/  SEL R53, R36, R37, P0 ;  /* 0x0000002524357207 */ /* 0x000fe20000000000 */
[----:B------:R-:W-:Y:S01]  /*13120*/  IMAD.X R37, RZ, RZ, R9, P3 ;  /* 0x000000ffff257224 */ /* 0x000fe200018e0609 */
[----:B------:R-:W-:-:S02]  /*13130*/  SHF.R.U64 R5, R5, 0x3, RZ ;  /* 0x0000000305057819 */ /* 0x000fc400000012ff */
[----:B------:R-:W-:Y:S02]  /*13140*/  LOP3.LUT R36, R8, R11, RZ, 0x3c, !PT ;  /* 0x0000000b08247212 */ /* 0x000fe400078e3cff */
[----:B------:R-:W-:Y:S02]  /*13150*/  LOP3.LUT R8, R10, 0x380, RZ, 0xc0, !PT ;  /* 0x000003800a087812 */ /* 0x000fe400078ec0ff */
[----:B------:R-:W-:Y:S02]  /*13160*/  LOP3.LUT R40, R5, R6, RZ, 0x3c, !PT ;  /* 0x0000000605287212 */ /* 0x000fe400078e3cff */
[----:B------:R-:W-:Y:S02]  /*13170*/  SHF.R.U64 R5, R8, 0x3, RZ ;  /* 0x0000000308057819 */ /* 0x000fe400000012ff */
[----:B------:R-:W-:Y:S02]  /*13180*/  SEL R77, R38, R39, P0 ;  /* 0x00000027264d7207 */ /* 0x000fe40000000000 */
[----:B------:R-:W-:Y:S01]  /*13190*/  SEL R79, R39, R38, P0 ;  /* 0x00000026274f7207 */ /* 0x000fe20000000000 */
[----:B------:R-:W-:Y:S01]  /*131a0*/  IMAD.X R39, RZ, RZ, R9, P1 ;  /* 0x000000ffff277224 */ /* 0x000fe200008e0609 */
[----:B------:R-:W-:-:S02]  /*131b0*/  LOP3.LUT R38, R5, R10, RZ, 0x3c, !PT ;  /* 0x0000000a05267212 */ /* 0x000fc400078e3cff */
[----:B------:R-:W0:Y:S01]  /*131c0*/  LDC R5, c[0x0][0xbe8] ;  /* 0x0002fa00ff057b82 */ /* 0x000e220000000800 */
[----:B------:R-:W-:Y:S02]  /*131d0*/  SEL R63, R21, R24, P0 ;  /* 0x00000018153f7207 */ /* 0x000fe40000000000 */
[----:B------:R-:W-:Y:S02]  /*131e0*/  SEL R65, R24, R21, P0 ;  /* 0x0000001518417207 */ /* 0x000fe40000000000 */
[----:B------:R-:W-:Y:S02]  /*131f0*/  IADD3 R21, P2, R26, 0x2000, RZ ;  /* 0x000020001a157810 */ /* 0x000fe40007f5e0ff */
[----:B------:R-:W-:Y:S02]  /*13200*/  SEL R97, R15, R20, P0 ;  /* 0x000000140f617207 */ /* 0x000fe40000000000 */
[----:B------:R-:W-:Y:S02]  /*13210*/  SEL R99, R20, R15, P0 ;  /* 0x0000000f14637207 */ /* 0x000fe40000000000 */
[----:B------:R-:W-:-:S02]  /*13220*/  LOP3.LUT R20, R21, 0x380, RZ, 0xc0, !PT ;  /* 0x0000038015147812 */ /* 0x000fc400078ec0ff */
[----:B------:R-:W-:Y:S02]  /*13230*/  LOP3.LUT R6, R7, 0x380, RZ, 0xc0, !PT ;  /* 0x0000038007067812 */ /* 0x000fe400078ec0ff */
[----:B------:R-:W-:Y:S02]  /*13240*/  SHF.R.U64 R20, R20, 0x3, RZ ;  /* 0x0000000314147819 */ /* 0x000fe400000012ff */
[----:B------:R-:W-:Y:S02]  /*13250*/  MOV R76, R30 ;  /* 0x0000001e004c7202 */ /* 0x000fe40000000f00 */
[----:B------:R-:W-:Y:S01]  /*13260*/  LOP3.LUT R20, R20, R21, RZ, 0x3c, !PT ;  /* 0x0000001514147212 */ /* 0x000fe200078e3cff */
[----:B------:R-:W-:Y:S01]  /*13270*/  IMAD.X R21, RZ, RZ, R27, P2 ;  /* 0x000000ffff157224 */ /* 0x000fe200010e061b */
[----:B------:R-:W-:Y:S02]  /*13280*/  SHF.R.U64 R6, R6, 0x3, RZ ;  /* 0x0000000306067819 */ /* 0x000fe400000012ff */
[----:B------:R-:W-:-:S02]  /*13290*/  SEL R59, R29, R28, P0 ;  /* 0x0000001c1d3b7207 */ /* 0x000fc40000000000 */
[----:B0-----:R-:W-:Y:S02]  /*132a0*/  ISETP.NE.AND P2, PT, R5, 0x1, PT ;  /* 0x000000010500780c */ /* 0x001fe40003f45270 */
[----:B------:R-:W-:Y:S01]  /*132b0*/  SEL R61, R28, R29, P0 ;  /* 0x0000001d1c3d7207 */ /* 0x000fe20000000000 */
[--C-:B------:R-:W-:Y:S01]  /*132c0*/  IMAD.X R29, RZ, RZ, R9.reuse, P6 ;  /* 0x000000ffff1d7224 */ /* 0x100fe200030e0609 */
[----:B------:R-:W-:Y:S02]  /*132d0*/  LOP3.LUT R28, R6, R7, RZ, 0x3c, !PT ;  /* 0x00000007061c7212 */ /* 0x000fe400078e3cff */
[----:B------:R-:W-:Y:S01]  /*132e0*/  MOV R82, R36 ;  /* 0x0000002400527202 */ /* 0x000fe20000000f00 */
[----:B------:R-:W-:Y:S01]  /*132f0*/  VIADD R37, R18, UR36 ;  /* 0x0000002412257c36 */ /* 0x000fe20008000000 */
[----:B------:R-:W-:Y:S02]  /*13300*/  SEL R55, R33, R32, P0 ;  /* 0x0000002021377207 */ /* 0x000fe40000000000 */
[----:B------:R-:W-:Y:S01]  /*13310*/  SEL R57, R32, R33, P0 ;  /* 0x0000002120397207 */ /* 0x000fe20000000000 */
[----:B------:R-:W-:Y:S01]  /*13320*/  IMAD.X R33, RZ, RZ, R9, P5 ;  /* 0x000000ffff217224 */ /* 0x000fe200028e0609 */
[----:B------:R-:W-:Y:S01]  /*13330*/  MOV R62, R28 ;  /* 0x0000001c003e7202 */ /* 0x000fe20000000f00 */
[----:B------:R-:W0:Y:S01]  /*13340*/  @P2 LDC R16, c[0x0][0xbec] ;  /* 0x0002fb00ff102b82 */ /* 0x000e220000000800 */
[----:B------:R-:W-:Y:S01]  /*13350*/  SEL R75, R56, R49, P0 ;  /* 0x00000031384b7207 */ /* 0x000fe20000000000 */
[----:B------:R-:W-:Y:S01]  /*13360*/  IMAD.MOV.U32 R28, RZ, RZ, R37 ;  /* 0x000000ffff1c7224 */ /* 0x000fe200078e0025 */
[----:B------:R-:W-:-:S02]  /*13370*/  LOP3.LUT R9, R12, 0x380, RZ, 0xc0, !PT ;  /* 0x000003800c097812 */ /* 0x000fc400078ec0ff */
[----:B------:R-:W-:Y:S02]  /*13380*/  SEL R49, R49, R56, P0 ;  /* 0x0000003831317207 */ /* 0x000fe40000000000 */
[----:B------:R-:W-:Y:S01]  /*13390*/  SHF.R.U64 R9, R9, 0x3, RZ ;  /* 0x0000000309097819 */ /* 0x000fe200000012ff */
[----:B------:R-:W1:Y:S01]  /*133a0*/  @P2 LDC R30, c[0x0][0xbf0] ;  /* 0x0002fc00ff1e2b82 */ /* 0x000e620000000800 */
[----:B------:R-:W-:Y:S02]  /*133b0*/  LOP3.LUT R13, R14, 0x380, RZ, 0xc0, !PT ;  /* 0x000003800e0d7812 */ /* 0x000fe400078ec0ff */
[----:B------:R-:W-:Y:S02]  /*133c0*/  SEL R45, R94, R93, P0 ;  /* 0x0000005d5e2d7207 */ /* 0x000fe40000000000 */
[----:B------:R-:W-:Y:S02]  /*133d0*/  SEL R93, R93, R94, P0 ;  /* 0x0000005e5d5d7207 */ /* 0x000fe40000000000 */
[----:B------:R-:W-:-:S02]  /*133e0*/  SEL R47, R90, R89, P0 ;  /* 0x000000595a2f7207 */ /* 0x000fc40000000000 */
[----:B------:R-:W-:Y:S02]  /*133f0*/  LOP3.LUT R34, R9, R12, RZ, 0x3c, !PT ;  /* 0x0000000c09227212 */ /* 0x000fe400078e3cff */
[----:B------:R-:W-:Y:S02]  /*13400*/  SEL R89, R89, R90, P0 ;  /* 0x0000005a59597207 */ /* 0x000fe40000000000 */
[----:B------:R-:W-:Y:S02]  /*13410*/  SHF.R.U64 R13, R13, 0x3, RZ ;  /* 0x000000030d0d7819 */ /* 0x000fe400000012ff */
[----:B------:R-:W-:Y:S01]  /*13420*/  IADD3 R15, P1, R26, 0x3000, RZ ;  /* 0x000030001a0f7810 */ /* 0x000fe20007f3e0ff */
[----:B0-----:R-:W-:Y:S01]  /*13430*/  @P2 IMAD.HI.U32 R29, R37, R16, RZ ;  /* 0x00000010251d2227 */ /* 0x001fe200078e00ff */
[----:B------:R-:W-:Y:S02]  /*13440*/  MOV R80, R34 ;  /* 0x0000002200507202 */ /* 0x000fe40000000f00 */
[----:B------:R-:W-:-:S02]  /*13450*/  LOP3.LUT R32, R13, R14, RZ, 0x3c, !PT ;  /* 0x0000000e0d207212 */ /* 0x000fc400078e3cff */
[----:B------:R-:W-:Y:S02]  /*13460*/  LOP3.LUT R14, R15, 0x380, RZ, 0xc0, !PT ;  /* 0x000003800f0e7812 */ /* 0x000fe400078ec0ff */
[----:B------:R-:W-:Y:S02]  /*13470*/  MOV R78, R32 ;  /* 0x00000020004e7202 */ /* 0x000fe40000000f00 */
[----:B-1----:R-:W-:Y:S02]  /*13480*/  @P2 SHF.R.U32.HI R28, RZ, R30, R29 ;  /* 0x0000001eff1c2219 */ /* 0x002fe4000001161d */
[----:B------:R-:W-:Y:S02]  /*13490*/  SHF.R.U64 R14, R14, 0x3, RZ ;  /* 0x000000030e0e7819 */ /* 0x000fe400000012ff */
[----:B------:R-:W-:Y:S01]  /*134a0*/  MOV R84, R38 ;  /* 0x0000002600547202 */ /* 0x000fe20000000f00 */
[----:B------:R-:W-:Y:S01]  /*134b0*/  IMAD.MOV R32, RZ, RZ, -R28 ;  /* 0x000000ffff207224 */ /* 0x000fe200078e0a1c */
[----:B------:R-:W-:Y:S01]  /*134c0*/  LOP3.LUT R14, R14, R15, RZ, 0x3c, !PT ;  /* 0x0000000f0e0e7212 */ /* 0x000fe200078e3cff */
[----:B------:R-:W-:Y:S01]  /*134d0*/  IMAD.X R15, RZ, RZ, R27, P1 ;  /* 0x000000ffff0f7224 */ /* 0x000fe200008e061b */
[----:B------:R-:W-:Y:S01]  /*134e0*/  MOV R64, R42 ;  /* 0x0000002a00407202 */ /* 0x000fe20000000f00 */
[----:B------:R-:W-:Y:S01]  /*134f0*/  IMAD R37, R5, R32, R37 ;  /* 0x0000002005257224 */ /* 0x000fe200078e0225 */
[----:B------:R-:W-:-:S02]  /*13500*/  MOV R60, R40 ;  /* 0x00000028003c7202 */ /* 0x000fc40000000f00 */
[----:B------:R-:W-:Y:S02]  /*13510*/  SHF.R.S32.HI R29, RZ, 0x1f, R28 ;  /* 0x0000001fff1d7819 */ /* 0x000fe4000001141c */
[----:B------:R-:W-:Y:S02]  /*13520*/  IADD3 R40, P1, R28, UR6, RZ ;  /* 0x000000061c287c10 */ /* 0x000fe4000ff3e0ff */
[C---:B------:R-:W-:Y:S02]  /*13530*/  IADD3 R11, P4, R26.reuse, 0x5000, RZ ;  /* 0x000050001a0b7810 */ /* 0x040fe40007f9e0ff */
[----:B------:R-:W-:Y:S01]  /*13540*/  IADD3.X R41, R29, UR7, R66, P1, !PT ;  /* 0x000000071d297c10 */ /* 0x000fe20008ffe442 */
[----:B------:R-:W-:Y:S01]  /*13550*/  ULDC.64 UR6, c[0x0][0xb88] ;  /* 0x0002e20000067ab9 */ /* 0x000fe20000000a00 */
[----:B------:R-:W-:Y:S02]  /*13560*/  IADD3 R13, P3, R26, 0x4000, RZ ;  /* 0x000040001a0d7810 */ /* 0x000fe40007f7e0ff */
[----:B------:R-:W-:Y:S01]  /*13570*/  LOP3.LUT R10, R11, 0x380, RZ, 0xc0, !PT ;  /* 0x000003800b0a7812 */ /* 0x000fe200078ec0ff */
[----:B------:R-:W-:Y:S01]  /*13580*/  IMAD.WIDE.U32 R40, R37, UR6, R40 ;  /* 0x0000000625287c25 */ /* 0x000fe2000f8e0028 */
[----:B------:R-:W-:-:S02]  /*13590*/  LOP3.LUT R12, R13, 0x380, RZ, 0xc0, !PT ;  /* 0x000003800d0c7812 */ /* 0x000fc400078ec0ff */
[----:B------:R-:W-:Y:S02]  /*135a0*/  SHF.R.U64 R10, R10, 0x3, RZ ;  /* 0x000000030a0a7819 */ /* 0x000fe400000012ff */
[----:B------:R-:W-:Y:S02]  /*135b0*/  SHF.R.U64 R12, R12, 0x3, RZ ;  /* 0x000000030c0c7819 */ /* 0x000fe400000012ff */
[----:B------:R-:W-:Y:S01]  /*135c0*/  LOP3.LUT R10, R10, R11, RZ, 0x3c, !PT ;  /* 0x0000000b0a0a7212 */ /* 0x000fe200078e3cff */
[--C-:B------:R-:W-:Y:S01]  /*135d0*/  IMAD.X R11, RZ, RZ, R27.reuse, P4 ;  /* 0x000000ffff0b7224 */ /* 0x100fe200020e061b */
[----:B------:R-:W-:Y:S02]  /*135e0*/  LOP3.LUT P1, RZ, R189, 0x3, RZ, 0xc0, !PT ;  /* 0x00000003bdff7812 */ /* 0x000fe4000782c0ff */
[----:B------:R-:W-:Y:S01]  /*135f0*/  LOP3.LUT R12, R12, R13, RZ, 0x3c, !PT ;  /* 0x0000000d0c0c7212 */ /* 0x000fe200078e3cff */
[----:B------:R-:W-:Y:S01]  /*13600*/  IMAD.X R13, RZ, RZ, R27, P3 ;  /* 0x000000ffff0d7224 */ /* 0x000fe200018e061b */
[----:B------:R-:W-:-:S02]  /*13610*/  IADD3 R25, P6, R26, 0x1000, RZ ;  /* 0x000010001a197810 */ /* 0x000fc40007fde0ff */
[----:B------:R-:W-:Y:S02]  /*13620*/  IADD3 R9, P5, R26, 0x6000, RZ ;  /* 0x000060001a097810 */ /* 0x000fe40007fbe0ff */
[----:B------:R-:W-:Y:S02]  /*13630*/  LOP3.LUT R24, R25, 0x380, RZ, 0xc0, !PT ;  /* 0x0000038019187812 */ /* 0x000fe400078ec0ff */
[----:B------:R-:W-:Y:S02]  /*13640*/  LOP3.LUT R8, R9, 0x380, RZ, 0xc0, !PT ;  /* 0x0000038009087812 */ /* 0x000fe400078ec0ff */
[----:B------:R-:W-:Y:S02]  /*13650*/  SHF.R.U64 R24, R24, 0x3, RZ ;  /* 0x0000000318187819 */ /* 0x000fe400000012ff */
[----:B------:R-:W-:Y:S02]  /*13660*/  SHF.R.U64 R8, R8, 0x3, RZ ;  /* 0x0000000308087819 */ /* 0x000fe400000012ff */
[----:B------:R-:W-:Y:S01]  /*13670*/  LOP3.LUT R24, R24, R25, RZ, 0x3c, !PT ;  /* 0x0000001918187212 */ /* 0x000fe200078e3cff */
[----:B------:R-:W-:Y:S01]  /*13680*/  IMAD.X R25, RZ, RZ, R27, P6 ;  /* 0x000000ffff197224 */ /* 0x000fe200030e061b */
[----:B------:R-:W-:-:S02]  /*13690*/  IADD3 R109, P6, R26, 0x7000, RZ ;  /* 0x000070001a6d7810 */ /* 0x000fc40007fde0ff */
[----:B------:R-:W-:Y:S01]  /*136a0*/  LOP3.LUT R8, R8, R9, RZ, 0x3c, !PT ;  /* 0x0000000908087212 */ /* 0x000fe200078e3cff */
[--C-:B------:R-:W-:Y:S01]  /*136b0*/  IMAD.X R9, RZ, RZ, R27.reuse, P5 ;  /* 0x000000ffff097224 */ /* 0x100fe200028e061b */
[----:B------:R-:W-:Y:S02]  /*136c0*/  LOP3.LUT R7, R26, 0x380, RZ, 0xc0, !PT ;  /* 0x000003801a077812 */ /* 0x000fe400078ec0ff */
[----:B------:R-:W-:Y:S02]  /*136d0*/  LOP3.LUT R6, R109, 0x380, RZ, 0xc0, !PT ;  /* 0x000003806d067812 */ /* 0x000fe400078ec0ff */
[----:B------:R-:W-:Y:S02]  /*136e0*/  SHF.R.U64 R7, R7, 0x3, RZ ;  /* 0x0000000307077819 */ /* 0x000fe400000012ff */
[----:B------:R-:W-:Y:S02]  /*136f0*/  SHF.R.U64 R6, R6, 0x3, RZ ;  /* 0x0000000306067819 */ /* 0x000fe400000012ff */
[----:B------:R-:W-:Y:S01]  /*13700*/  LOP3.LUT R26, R7, R26, RZ, 0x3c, !PT ;  /* 0x0000001a071a7212 */ /* 0x000fe200078e3cff */
[----:B------:R-:W-:Y:S01]  /*13710*/  IMAD.X R7, RZ, RZ, R27, P6 ;  /* 0x000000ffff077224 */ /* 0x000fe200030e061b */
[----:B------:R-:W-:-:S02]  /*13720*/  LOP3.LUT R6, R6, R109, RZ, 0x3c, !PT ;  /* 0x0000006d06067212 */ /* 0x000fc400078e3cff */
[----:B--2---:R-:W-:Y:S01]  /*13730*/  LOP3.LUT R16, R2, 0x2, RZ, 0x3c, !PT ;  /* 0x0000000202107812 */ /* 0x004fe200078e3cff */
[----:B------:R-:W-:Y:S04]  /*13740*/  SHFL.IDX PT, R75, R75, R2, 0x1c1f ;  /* 0x001c1f024b4b7589 */ /* 0x000fe800000e0000 */
[----:B------:R-:W0:Y:S04]  /*13750*/  SHFL.IDX PT, R36, R49, R16, 0x1c1f ;  /* 0x001c1f1031247589 */ /* 0x000e2800000e0000 */
[----:B------:R-:W-:Y:S04]  /*13760*/  SHFL.IDX PT, R45, R45, R2, 0x1c1f ;  /* 0x001c1f022d2d7589 */ /* 0x000fe800000e0000 */
[----:B------:R-:W1:Y:S04]  /*13770*/  SHFL.IDX PT, R30, R93, R16, 0x1c1f ;  /* 0x001c1f105d1e7589 */ /* 0x000e6800000e0000 */
[----:B------:R-:W-:Y:S04]  /*13780*/  SHFL.IDX PT, R47, R47, R2, 0x1c1f ;  /* 0x001c1f022f2f7589 */ /* 0x000fe800000e0000 */
[----:B------:R-:W2:Y:S04]  /*13790*/  SHFL.IDX PT, R34, R89, R16, 0x1c1f ;  /* 0x001c1f1059227589 */ /* 0x000ea800000e0000 */
[----:B------:R-:W-:Y:S04]  /*137a0*/  SHFL.IDX PT, R77, R77, R2, 0x1c1f ;  /* 0x001c1f024d4d7589 */ /* 0x000fe800000e0000 */
[----:B------:R-:W3:Y:S01]  /*137b0*/  SHFL.IDX PT, R48, R79, R16, 0x1c1f ;  /* 0x001c1f104f307589 */ /* 0x000ee200000e0000 */
[----:B0-----:R-:W-:-:S02]  /*137c0*/  SEL R29, R75, R36, P0 ;  /* 0x000000244b1d7207 */ /* 0x001fc40000000000 */
[----:B------:R-:W-:Y:S01]  /*137d0*/  SEL R31, R36, R75, P0 ;  /* 0x0000004b241f7207 */ /* 0x000fe20000000000 */
[----:B------:R-:W-:Y:S01]  /*137e0*/  SHFL.IDX PT, R51, R51, R2, 0x1c1f ;  /* 0x001c1f0233337589 */ /* 0x000fe200000e0000 */
[----:B------:R-:W-:-:S03]  /*137f0*/  SHF.R.S32.HI R36, RZ, 0x1f, R37 ;  /* 0x0000001fff247819 */ /* 0x000fc60000011425 */
[----:B------:R-:W0:Y:S01]  /*13800*/  SHFL.IDX PT, R38, R53, R16, 0x1c1f ;  /* 0x001c1f1035267589 */ /* 0x000e2200000e0000 */
[----:B-1----:R-:W-:Y:S01]  /*13810*/  SEL R28, R45, R30, P0 ;  /* 0x0000001e2d1c7207 */ /* 0x002fe20000000000 */
[----:B------:R-:W-:Y:S01]  /*13820*/  IMAD R36, R36, UR6, RZ ;  /* 0x0000000624247c24 */ /* 0x000fe2000f8e02ff */
[----:B------:R-:W-:Y:S01]  /*13830*/  SEL R30, R30, R45, P0 ;  /* 0x0000002d1e1e7207 */ /* 0x000fe20000000000 */
[----:B------:R-:W-:Y:S02]  /*13840*/  SHFL.IDX PT, R55, R55, R2, 0x1c1f ;  /* 0x001c1f0237377589 */ /* 0x000fe400000e0000 */
[----:B------:R-:W-:Y:S01]  /*13850*/  IMAD R45, R37, UR7, R36 ;  /* 0x00000007252d7c24 */ /* 0x000fe2000f8e0224 */
[----:B------:R-:W-:Y:S01]  /*13860*/  ULDC.64 UR6, c[0x0][0xb50] ;  /* 0x0002d40000067ab9 */ /* 0x000fe20000000a00 */
[----:B------:R-:W-:Y:S01]  /*13870*/  SHFL.IDX PT, R59, R59, R2, 0x1c1f ;  /* 0x001c1f023b3b7589 */ /* 0x000fe200000e0000 */
[----:B--2---:R-:W-:Y:S02]  /*13880*/  SEL R32, R47, R34, P0 ;  /* 0x000000222f207207 */ /* 0x004fe40000000000 */
[----:B------:R-:W-:Y:S01]  /*13890*/  SEL R34, R34, R47, P0 ;  /* 0x0000002f22227207 */ /* 0x000fe20000000000 */
[----:B------:R-:W-:Y:S01]  /*138a0*/  SHFL.IDX PT, R43, R63, R2, 0x1c1f ;  /* 0x001c1f023f2b7589 */ /* 0x000fe200000e0000 */
[----:B------:R-:W-:-:S03]  /*138b0*/  VIADD R47, R191, UR36 ;  /* 0x00000024bf2f7c36 */ /* 0x000fc60008000000 */
[----:B------:R-:W-:Y:S01]  /*138c0*/  SHFL.IDX PT, R67, R67, R2, 0x1c1f ;  /* 0x001c1f0243437589 */ /* 0x000fe200000e0000 */
[----:B---3--:R-:W-:Y:S02]  /*138d0*/  SEL R33, R77, R48, P0 ;  /* 0x000000304d217207 */ /* 0x008fe40000000000 */
[----:B------:R-:W-:Y:S01]  /*138e0*/  SEL R35, R48, R77, P0 ;  /* 0x0000004d30237207 */ /* 0x000fe20000000000 */
[----:B------:R-:W-:Y:S04]  /*138f0*/  SHFL.IDX PT, R71, R71, R2, 0x1c1f ;  /* 0x001c1f0247477589 */ /* 0x000fe800000e0000 */
[----:B------:R-:W-:Y:S01]  /*13900*/  SHFL.IDX PT, R81, R81, R2, 0x1c1f ;  /* 0x001c1f0251517589 */ /* 0x000fe200000e0000 */
[----:B0-----:R-:W-:Y:S02]  /*13910*/  SEL R36, R51, R38, P0 ;  /* 0x0000002633247207 */ /* 0x001fe40000000000 */
        /* <DEDUP_REMOVED lines=10> */
[----:B------:R-:W-:Y:S04]  /*139c0*/  SHFL.IDX PT, R56, R95, R16, 0x1c1f ;  /* 0x001c1f105f387589 */ /* 0x000fe800000e0000 */
[----:B------:R-:W1:Y:S04]  /*139d0*/  SHFL.IDX PT, R44, R65, R16, 0x1c1f ;  /* 0x001c1f10412c7589 */ /* 0x000e6800000e0000 */
[----:B------:R-:W2:Y:S01]  /*139e0*/  SHFL.IDX PT, R46, R69, R16, 0x1c1f ;  /* 0x001c1f10452e7589 */ /* 0x000ea200000e0000 */
[----:B0-----:R-:W-:-:S02]  /*139f0*/  SEL R37, R81, R50, P0 ;  /* 0x0000003251257207 */ /* 0x001fc40000000000 */
[----:B------:R-:W-:Y:S01]  /*13a00*/  SEL R39, R50, R81, P0 ;  /* 0x0000005132277207 */ /* 0x000fe20000000000 */
[----:B------:R-:W0:Y:S04]  /*13a10*/  SHFL.IDX PT, R58, R99, R16, 0x1c1f ;  /* 0x001c1f10633a7589 */ /* 0x000e2800000e0000 */
[----:B------:R-:W3:Y:S04]  /*13a20*/  SHFL.IDX PT, R52, R73, R16, 0x1c1f ;  /* 0x001c1f1049347589 */ /* 0x000ee800000e0000 */
[----:B------:R-:W4:Y:S04]  /*13a30*/  SHFL.IDX PT, R72, R103, R16, 0x1c1f ;  /* 0x001c1f1067487589 */ /* 0x000f2800000e0000 */
[----:B------:R2:W4:Y:S04]  /*13a40*/  SHFL.IDX PT, R74, R107, R16, 0x1c1f ;  /* 0x001c1f106b4a7589 */ /* 0x00052800000e0000 */
[----:B------:R3:W-:Y:S01]  /*13a50*/  STSM.16.M88.4 [R64], R28 ;  /* 0x0000001c40007844 */ /* 0x0007e20000000200 */
[----:B-1----:R-:W-:-:S02]  /*13a60*/  SEL R48, R43, R44, P0 ;  /* 0x0000002c2b307207 */ /* 0x002fc40000000000 */
[----:B------:R-:W-:Y:S01]  /*13a70*/  SEL R50, R44, R43, P0 ;  /* 0x0000002b2c327207 */ /* 0x000fe20000000000 */
[----:B------:R1:W-:Y:S01]  /*13a80*/  STSM.16.M88.4 [R60], R32 ;  /* 0x000000203c007844 */ /* 0x0003e20000000200 */
[----:B--2---:R-:W-:Y:S01]  /*13a90*/  SEL R66, R46, R67, P0 ;  /* 0x000000432e427207 */ /* 0x004fe20000000000 */
[----:B------:R-:W-:Y:S01]  /*13aa0*/  IMAD R16, R5, UR5, RZ ;  /* 0x0000000505107c24 */ /* 0x000fe2000f8e02ff */
[----:B0-----:R-:W-:Y:S01]  /*13ab0*/  SEL R49, R97, R58, P0 ;  /* 0x0000003a61317207 */ /* 0x001fe20000000000 */
[----:B------:R-:W-:Y:S01]  /*13ac0*/  STSM.16.M88.4 [R62], R36 ;  /* 0x000000243e007844 */ /* 0x000fe20000000200 */
[----:B------:R-:W-:Y:S02]  /*13ad0*/  SEL R51, R58, R97, P0 ;  /* 0x000000613a337207 */ /* 0x000fe40000000000 */
[----:B------:R-:W-:Y:S02]  /*13ae0*/  ISETP.GE.OR P3, PT, R47, R16, P1 ;  /* 0x000000102f00720c */ /* 0x000fe40000f66670 */
[----:B---3--:R-:W-:Y:S01]  /*13af0*/  SEL R68, R71, R52, P0 ;  /* 0x0000003447447207 */ /* 0x008fe20000000000 */
[----:B------:R-:W-:Y:S01]  /*13b00*/  VIADD R29, R47, 0x8 ;  /* 0x000000082f1d7836 */ /* 0x000fe20000000000 */
[----:B------:R-:W-:Y:S01]  /*13b10*/  SEL R28, R55, R2, P0 ;  /* 0x00000002371c7207 */ /* 0x000fe20000000000 */
[----:B------:R-:W-:Y:S01]  /*13b20*/  IMAD.IADD R31, R41, 0x1, R45 ;  /* 0x00000001291f7824 */ /* 0x000fe200078e022d */
[----:B------:R-:W-:-:S02]  /*13b30*/  LEA R41, P4, R40, UR6, 0x2 ;  /* 0x0000000628297c11 */ /* 0x000fc4000f8810ff */
[----:B------:R-:W-:Y:S02]  /*13b40*/  ISETP.GE.OR P1, PT, R29, R16, P1 ;  /* 0x000000101d00720c */ /* 0x000fe40000f26670 */
[----:B------:R-:W-:Y:S01]  /*13b50*/  LEA.HI.X R40, R40, UR7, R31, 0x2, P4 ;  /* 0x0000000728287c11 */ /* 0x000fe2000a0f141f */
[----:B------:R-:W-:Y:S01]  /*13b60*/  SHFL.IDX PT, R60, R41, RZ, 0x1c1f ;  /* 0x001c1fff293c7589 */ /* 0x000fe200000e0000 */
[----:B------:R-:W-:Y:S02]  /*13b70*/  SEL R30, R2, R55, P0 ;  /* 0x00000037021e7207 */ /* 0x000fe40000000000 */
[----:B------:R-:W-:Y:S01]  /*13b80*/  SEL R29, R85, R54, P0 ;  /* 0x00000036551d7207 */ /* 0x000fe20000000000 */
[----:B------:R-:W0:Y:S01]  /*13b90*/  SHFL.IDX PT, R61, R40, RZ, 0x1c1f ;  /* 0x001c1fff283d7589 */ /* 0x000e2200000e0000 */
[----:B------:R-:W-:Y:S02]  /*13ba0*/  SEL R31, R54, R85, P0 ;  /* 0x00000055361f7207 */ /* 0x000fe40000000000 */
[----:B-1----:R-:W-:Y:S01]  /*13bb0*/  SEL R32, R59, R42, P0 ;  /* 0x0000002a3b207207 */ /* 0x002fe20000000000 */
[----:B------:R-:W-:Y:S01]  /*13bc0*/  SHFL.IDX PT, R62, R41, 0x1, 0x1c1f ;  /* 0x003c1f00293e7f89 */ /* 0x000fe200000e0000 */
[----:B------:R-:W-:-:S02]  /*13bd0*/  SEL R34, R42, R59, P0 ;  /* 0x0000003b2a227207 */ /* 0x000fc40000000000 */
[----:B------:R-:W-:Y:S01]  /*13be0*/  SEL R33, R91, R56, P0 ;  /* 0x000000385b217207 */ /* 0x000fe20000000000 */
[----:B------:R-:W-:Y:S01]  /*13bf0*/  STSM.16.M88.4 [R84], R28 ;  /* 0x0000001c54007844 */ /* 0x000fe20000000200 */
[----:B------:R-:W-:Y:S02]  /*13c00*/  SEL R35, R56, R91, P0 ;  /* 0x0000005b38237207 */ /* 0x000fe40000000000 */
[----:B------:R-:W-:Y:S01]  /*13c10*/  SEL R64, R67, R46, P0 ;  /* 0x0000002e43407207 */ /* 0x000fe20000000000 */
[----:B------:R-:W1:Y:S01]  /*13c20*/  SHFL.IDX PT, R63, R40, 0x1, 0x1c1f ;  /* 0x003c1f00283f7f89 */ /* 0x000e6200000e0000 */
[----:B------:R-:W-:Y:S02]  /*13c30*/  SEL R70, R52, R71, P0 ;  /* 0x0000004734467207 */ /* 0x000fe40000000000 */
[----:B----4-:R-:W-:Y:S01]  /*13c40*/  SEL R65, R101, R72, P0 ;  /* 0x0000004865417207 */ /* 0x010fe20000000000 */
[----:B------:R-:W-:Y:S01]  /*13c50*/  STSM.16.M88.4 [R82], R32 ;  /* 0x0000002052007844 */ /* 0x000fe20000000200 */
[----:B------:R-:W-:-:S02]  /*13c60*/  SEL R67, R72, R101, P0 ;  /* 0x0000006548437207 */ /* 0x000fc40000000000 */
[----:B------:R-:W-:Y:S01]  /*13c70*/  SEL R69, R105, R74, P0 ;  /* 0x0000004a69457207 */ /* 0x000fe20000000000 */
[----:B------:R-:W-:Y:S01]  /*13c80*/  STSM.16.M88.4 [R80], R48 ;  /* 0x0000003050007844 */ /* 0x000fe20000000200 */
[----:B------:R-:W-:-:S03]  /*13c90*/  SEL R71, R74, R105, P0 ;  /* 0x000000694a477207 */ /* 0x000fc60000000000 */
[----:B------:R2:W-:Y:S04]  /*13ca0*/  STSM.16.M88.4 [R78], R64 ;  /* 0x000000404e007844 */ /* 0x0005e80000000200 */
[----:B------:R-:W-:Y:S01]  /*13cb0*/  STSM.16.M88.4 [R76], R68 ;  /* 0x000000444c007844 */ /* 0x000fe20000000200 */
[----:B------:R-:W-:Y:S08]  /*13cc0*/  BAR.SYNC.DEFER_BLOCKING 0x1, 0x100 ;  /* 0x0044000000007b1d */ /* 0x000ff00000010000 */
[----:B--2---:R-:W2:Y:S01]  /*13cd0*/  @P2 LDC R65, c[0x0][0xbec] ;  /* 0x0002fb00ff412b82 */ /* 0x004ea20000000800 */
[----:B------:R-:W-:Y:S01]  /*13ce0*/  IMAD R2, R23, 0x20, R188 ;  /* 0x0000002017027824 */ /* 0x000fe200078e02bc */
[----:B------:R-:W-:Y:S01]  /*13cf0*/  UIMAD UR5, UR12, UR8, URZ ;  /* 0x000000080c0572a4 */ /* 0x000fe2000f8e023f */
[----:B0-----:R0:W-:Y:S04]  /*13d00*/  @!P3 ST.E desc[UR50][R60.64], R4 ;  /* 0x000000043c00b985 */ /* 0x0011e8000c101932 */
[----:B-1----:R1:W-:Y:S01]  /*13d10*/  @!P1 ST.E desc[UR50][R62.64], R3 ;  /* 0x000000033e009985 */ /* 0x0023e2000c101932 */
[----:B------:R-:W-:-:S03]  /*13d20*/  UIMAD.WIDE.U32 UR6, UR42, UR8, URZ ;  /* 0x000000082a0672a5 */ /* 0x000fc6000f8e003f */
[----:B------:R3:W5:Y:S01]  /*13d30*/  LD.E.128 R48, desc[UR50][R8.64] ;  /* 0x0000003208307980 */ /* 0x000762000c101d00 */
[----:B0-----:R-:W0:Y:S01]  /*13d40*/  @P2 LDC R61, c[0x0][0xbf0] ;  /* 0x0002fc00ff3d2b82 */ /* 0x001e220000000800 */
[----:B------:R-:W-:Y:S02]  /*13d50*/  UIMAD UR5, UR42, UR9, UR5 ;  /* 0x000000092a0572a4 */ /* 0x000fe4000f8e0205 */
[----:B------:R4:W5:Y:S01]  /*13d60*/  LD.E.128 R32, desc[UR50][R6.64] ;  /* 0x0000003206207980 */ /* 0x000962000c101d00 */
[----:B---3--:R-:W-:Y:S01]  /*13d70*/  VIADD R8, R2, UR36 ;  /* 0x0000002402087c36 */ /* 0x008fe20008000000 */
[----:B------:R-:W-:Y:S02]  /*13d80*/  UIMAD UR8, UR13, UR10, URZ ;  /* 0x0000000a0d0872a4 */ /* 0x000fe4000f8e023f */
[----:B------:R-:W5:Y:S01]  /*13d90*/  LD.E.128 R44, desc[UR50][R26.64] ;  /* 0x000000321a2c7980 */ /* 0x000f62000c101d00 */
[----:B--2---:R-:W-:Y:S01]  /*13da0*/  @P2 IMAD.HI.U32 R2, R8, R65, RZ ;  /* 0x0000004108022227 */ /* 0x004fe200078e00ff */
[----:B------:R-:W-:-:S02]  /*13db0*/  UIADD3 UR7, UR7, UR5, URZ ;  /* 0x0000000507077290 */ /* 0x000fc4000fffe03f */
[----:B------:R-:W5:Y:S01]  /*13dc0*/  LD.E.128 R40, desc[UR50][R24.64] ;  /* 0x0000003218287980 */ /* 0x000f62000c101d00 */
[----:B----4-:R-:W-:Y:S01]  /*13dd0*/  IMAD.MOV.U32 R7, RZ, RZ, R8 ;  /* 0x000000ffff077224 */ /* 0x010fe200078e0008 */
[----:B------:R-:W-:Y:S02]  /*13de0*/  UIMAD UR5, UR44, UR11, UR8 ;  /* 0x0000000b2c0572a4 */ /* 0x000fe4000f8e0208 */
[----:B------:R-:W5:Y:S01]  /*13df0*/  LD.E.128 R36, desc[UR50][R20.64] ;  /* 0x0000003214247980 */ /* 0x000f62000c101d00 */
[----:B------:R-:W-:Y:S01]  /*13e00*/  UIMAD.WIDE.U32 UR6, UR44, UR10, UR6 ;  /* 0x0000000a2c0672a5 */ /* 0x000fe2000f8e0006 */
[----:B------:R-:W-:Y:S02]  /*13e10*/  ULDC.64 UR8, c[0x0][0xae0] ;  /* 0x0002b80000087ab9 */ /* 0x000fe40000000a00 */
[----:B------:R-:W5:Y:S01]  /*13e20*/  LD.E.128 R28, desc[UR50][R14.64] ;  /* 0x000000320e1c7980 */ /* 0x000f62000c101d00 */
[----:B0-----:R-:W-:Y:S01]  /*13e30*/  @P2 SHF.R.U32.HI R7, RZ, R61, R2 ;  /* 0x0000003dff072219 */ /* 0x001fe20000011602 */
[----:B------:R-:W-:-:S02]  /*13e40*/  UIADD3 UR5, UR7, UR5, URZ ;  /* 0x0000000507057290 */ /* 0x000fc4000fffe03f */
[----:B------:R-:W5:Y:S01]  /*13e50*/  LD.E.128 R56, desc[UR50][R12.64] ;  /* 0x000000320c387980 */ /* 0x000f62000c101d00 */
[--C-:B------:R-:W-:Y:S01]  /*13e60*/  SHF.R.S32.HI R4, RZ, 0x1f, R7.reuse ;  /* 0x0000001fff047819 */ /* 0x100fe20000011407 */
[----:B------:R-:W-:Y:S02]  /*13e70*/  IMAD.MOV R6, RZ, RZ, -R7 ;  /* 0x000000ffff067224 */ /* 0x000fe400078e0a07 */
[----:B------:R0:W5:Y:S01]  /*13e80*/  LD.E.128 R52, desc[UR50][R10.64] ;  /* 0x000000320a347980 */ /* 0x000162000c101d00 */
[----:B-1----:R-:W-:Y:S02]  /*13e90*/  IMAD.U32 R3, RZ, RZ, UR7 ;  /* 0x00000007ff037e24 */ /* 0x002fe4000f8e00ff */
[----:B------:R-:W-:Y:S01]  /*13ea0*/  IMAD R4, R4, UR8, RZ ;  /* 0x0000000804047c24 */ /* 0x000fe2000f8e02ff */
[----:B------:R-:W-:Y:S01]  /*13eb0*/  @!PT LDS RZ, [RZ] ;  /* 0x00000000fffff984 */ /* 0x000fe20000000800 */
[----:B------:R-:W-:Y:S01]  /*13ec0*/  @!PT LDS RZ, [RZ] ;  /* 0x00000000fffff984 */ /* 0x000fe20000000800 */
[----:B------:R-:W-:Y:S01]  /*13ed0*/  @!PT LDS RZ, [RZ] ;  /* 0x00000000fffff984 */ /* 0x000fe20000000800 */
[----:B------:R-:W-:Y:S01]  /*13ee0*/  @!PT LDS RZ, [RZ] ;  /* 0x00000000fffff984 */ /* 0x000fe20000000800 */
[----:B------:R1:W-:Y:S06]  /*13ef0*/  MEMBAR.ALL.CTA ;  /* 0x0000000000007992 */ /* 0x0003ec0000008000 */
[----:B-1----:R-:W1:Y:S01]  /*13f00*/  FENCE.VIEW.ASYNC.S ;  /* 0x00000000000073c6 */ /* 0x002e620000000000 */
[----:B------:R-:W-:-:S02]  /*13f10*/  IMAD R5, R5, R6, R8 ;  /* 0x0000000605057224 */ /* 0x000fc400078e0208 */
[----:B------:R-:W-:Y:S01]  /*13f20*/  IMAD.U32 R2, RZ, RZ, UR6 ;  /* 0x00000006ff027e24 */ /* 0x000fe2000f8e00ff */
[----:B------:R-:W-:Y:S01]  /*13f30*/  ULDC.64 UR6, c[0x0][0xad8] ;  /* 0x0002b60000067ab9 */ /* 0x000fe20000000a00 */
[----:B------:R-:W-:Y:S02]  /*13f40*/  IMAD.U32 R3, RZ, RZ, UR5 ;  /* 0x00000005ff037e24 */ /* 0x000fe4000f8e00ff */
[C---:B------:R-:W-:Y:S01]  /*13f50*/  IMAD R9, R7.reuse, UR9, R4 ;  /* 0x0000000907097c24 */ /* 0x040fe2000f8e0204 */
[----:B------:R-:W-:Y:S01]  /*13f60*/  SHF.R.S32.HI R4, RZ, 0x1f, R5 ;  /* 0x0000001fff047819 */ /* 0x000fe20000011405 */
[----:B------:R-:W-:-:S04]  /*13f70*/  IMAD.WIDE.U32 R2, R7, UR8, R2 ;  /* 0x0000000807027c25 */ /* 0x000fc8000f8e0002 */
[----:B------:R-:W-:Y:S02]  /*13f80*/  IMAD.IADD R3, R3, 0x1, R9 ;  /* 0x0000000103037824 */ /* 0x000fe400078e0209 */
[----:B------:R-:W-:Y:S02]  /*13f90*/  IMAD R4, R4, UR6, RZ ;  /* 0x0000000604047c24 */ /* 0x000fe4000f8e02ff */
[----:B0-----:R-:W-:Y:S02]  /*13fa0*/  VIADD R11, R188, UR36 ;  /* 0x00000024bc0b7c36 */ /* 0x001fe40008000000 */
[C---:B------:R-:W-:Y:S02]  /*13fb0*/  IMAD R9, R5.reuse, UR7, R4 ;  /* 0x0000000705097c24 */ /* 0x040fe4000f8e0204 */
[----:B------:R-:W-:Y:S01]  /*13fc0*/  IMAD.WIDE.U32 R2, R5, UR6, R2 ;  /* 0x0000000605027c25 */ /* 0x000fe2000f8e0002 */
[----:B------:R-:W-:Y:S01]  /*13fd0*/  ISETP.GE.AND P2, PT, R11, R16, PT ;  /* 0x000000100b00720c */ /* 0x000fe20003f46270 */
[----:B------:R-:W-:-:S02]  /*13fe0*/  ULDC.64 UR6, c[0x0][0xa80] ;  /* 0x0002a00000067ab9 */ /* 0x000fc40000000a00 */
[----:B------:R-:W-:Y:S02]  /*13ff0*/  VIADD R7, R11, 0x20 ;  /* 0x000000200b077836 */ /* 0x000fe40000000000 */
[----:B------:R-:W-:Y:S01]  /*14000*/  VIADD R0, R0, 0x29820 ;  /* 0x0002982000007836 */ /* 0x000fe20000000000 */
[C---:B------:R-:W-:Y:S01]  /*14010*/  LEA R6, P3, R2.reuse, UR6, 0x1 ;  /* 0x0000000602067c11 */ /* 0x040fe2000f8608ff */
[----:B------:R-:W-:Y:S01]  /*14020*/  IMAD.IADD R3, R3, 0x1, R9 ;  /* 0x0000000103037824 */ /* 0x000fe200078e0209 */
[-C--:B------:R-:W-:Y:S02]  /*14030*/  ISETP.GE.AND P0, PT, R7, R16.reuse, PT ;  /* 0x000000100700720c */ /* 0x080fe40003f06270 */
[----:B------:R-:W-:Y:S02]  /*14040*/  PRMT R0, RZ, 0x654, R0 ;  /* 0x00000654ff007816 */ /* 0x000fe40000000000 */
[----:B------:R-:W-:Y:S01]  /*14050*/  LEA.HI.X R7, R2, UR7, R3, 0x1, P3 ;  /* 0x0000000702077c11 */ /* 0x000fe200098f0c03 */
[----:B------:R-:W-:Y:S01]  /*14060*/  VIADD R5, R11, 0x40 ;  /* 0x000000400b057836 */ /* 0x000fe20000000000 */
[----:B-1----:R0:W-:Y:S01]  /*14070*/  SYNCS.ARRIVE.TRANS64.RED.A1T0 RZ, [R0+URZ], RZ ;  /* 0x000000ff00ff79a7 */ /* 0x0021e2000810043f */
        /* <DEDUP_REMOVED lines=14> */
.L_x_1030:
[----:B------:R-:W-:Y:S05]  /*14160*/  BSYNC B1 ;  /* 0x0000000000017941 */ /* 0x000fea0003800000 */
.L_x_1029:
[----:B0-----:R0:W4:Y:S01]  /*14170*/  SHFL.IDX PT, R0, R7, 0x1, 0x181f ;  /* 0x00381f0007007f89 */ /* 0x00112200000e0000 */
[----:B------:R-:W-:Y:S03]  /*14180*/  BSSY B1, `(.L_x_1031) ;  /* 0x000000c000017945 */ /* 0x000fe60003800000 */
[----:B--23--:R0:W2:Y:S01]  /*14190*/  SHFL.IDX PT, R4, R6, 0x1, 0x181f ;  /* 0x00381f0006047f89 */ /* 0x00c0a200000e0000 */
[----:B------:R-:W-:Y:S05]  /*141a0*/  @P0 BRA `(.L_x_1032) ;  /* 0x0000000000240947 */ /* 0x000fea0003800000 */
[----:B------:R-:W-:Y:S02]  /*141b0*/  ULDC UR5, c[0x0][0xac8] ;  /* 0x0002b20000057ab9 */ /* 0x000fe40000000800 */
[----:B------:R-:W-:Y:S02]  /*141c0*/  ISETP.GE.AND P3, PT, R19, UR5, PT ;  /* 0x0000000513007c0c */ /* 0x000fe4000bf66270 */
[----:B------:R-:W-:-:S11]  /*141d0*/  ISETP.GE.AND P4, PT, R22, UR5, PT ;  /* 0x0000000516007c0c */ /* 0x000fd6000bf86270 */
[CC--:B--2---:R-:W-:Y:S02]  /*141e0*/  @!P3 LEA R2, P0, R19.reuse, R4.reuse, 0x1 ;  /* 0x000000041302b211 */ /* 0x0c4fe400078008ff */
[C---:B------:R-:W-:Y:S02]  /*141f0*/  @!P4 LEA R4, P2, R22.reuse, R4, 0x1 ;  /* 0x000000041604c211 */ /* 0x040fe400078408ff */
[-C--:B----4-:R-:W-:Y:S02]  /*14200*/  @!P3 LEA.HI.X R3, R19, R0.reuse, R194, 0x1, P0 ;  /* 0x000000001303b211 */ /* 0x090fe400000f0cc2 */
[----:B------:R-:W-:-:S03]  /*14210*/  @!P4 LEA.HI.X R5, R22, R0, R193, 0x1, P2 ;  /* 0x000000001605c211 */ /* 0x000fc600010f0cc1 */
[----:B-----5:R3:W-:Y:S04]  /*14220*/  @!P3 ST.E.128 desc[UR50][R2.64], R40 ;  /* 0x000000280200b985 */ /* 0x0207e8000c101d32 */
[----:B------:R3:W-:Y:S02]  /*14230*/  @!P4 ST.E.128 desc[UR50][R4.64], R52 ;  /* 0x000000340400c985 */ /* 0x0007e4000c101d32 */
.L_x_1032:
[----:B------:R-:W-:Y:S05]  /*14240*/  BSYNC B1 ;  /* 0x0000000000017941 */ /* 0x000fea0003800000 */
.L_x_1031:
[----:B----4-:R4:W0:Y:S01]  /*14250*/  SHFL.IDX PT, R0, R7, 0x2, 0x181f ;  /* 0x00581f0007007f89 */ /* 0x01082200000e0000 */
        /* <DEDUP_REMOVED lines=12> */
.L_x_1034:
[----:B------:R-:W-:Y:S05]  /*14320*/  BSYNC B1 ;  /* 0x0000000000017941 */ /* 0x000fea0003800000 */
.L_x_1033:
[----:B---3--:R-:W-:Y:S01]  /*14330*/  VIADD R3, R11, 0x60 ;  /* 0x000000600b037836 */ /* 0x008fe20000000000 */
[----:B01--4-:R-:W0:Y:S04]  /*14340*/  SHFL.IDX PT, R7, R7, 0x3, 0x181f ;  /* 0x00781f0007077f89 */ /* 0x013e2800000e0000 */
        /* <DEDUP_REMOVED lines=8> */
[----:B-----5:R0:W-:Y:S10]  /*143d0*/  @!P1 ST.E.128 desc[UR50][R2.64], R28 ;  /* 0x0000001c02009985 */ /* 0x0201f4000c101d32 */
[----:B------:R-:W-:Y:S05]  /*143e0*/  @P0 BRA `(.L_x_1035) ;  /* 0x0000000800640947 */ /* 0x000fea0003800000 */
[----:B0-----:R-:W-:-:S04]  /*143f0*/  LEA R2, P0, R22, R6, 0x1 ;  /* 0x0000000616027211 */ /* 0x001fc800078008ff */
[----:B------:R-:W-:-:S05]  /*14400*/  LEA.HI.X R3, R22, R7, R193, 0x1, P0 ;  /* 0x0000000716037211 */ /* 0x000fca00000f0cc1 */
[----:B------:R0:W-:Y:S01]  /*14410*/  ST.E.128 desc[UR50][R2.64], R32 ;  /* 0x0000002002007985 */ /* 0x0001e2000c101d32 */
[----:B------:R-:W-:Y:S05]  /*14420*/  BRA `(.L_x_1035) ;  /* 0x0000000800547947 */ /* 0x000fea0003800000 */
.L_x_1028:
[----:B------:R-:W0:Y:S01]  /*14430*/  LDC R8, c[0x0][0xbe8] ;  /* 0x0002fa00ff087b82 */ /* 0x000e220000000800 */
[----:B------:R-:W-:Y:S01]  /*14440*/  ISETP.GE.AND P0, PT, R195, 0x80, PT ;  /* 0x00000080c300780c */ /* 0x000fe20003f06270 */
[----:B------:R-:W-:Y:S01]  /*14450*/  USHF.R.S32.HI UR8, URZ, 0x1f, UR42 ;  /* 0x0000001f3f087899 */ /* 0x000fe2000801142a */
[----:B------:R-:W-:Y:S01]  /*14460*/  BSSY B1, `(.L_x_1036) ;  /* 0x000002f000017945 */ /* 0x000fe20003800000 */
[----:B------:R-:W-:Y:S01]  /*14470*/  USHF.R.S32.HI UR9, URZ, 0x1f, UR44 ;  /* 0x0000001f3f097899 */ /* 0x000fe2000801142c */
[----:B------:R-:W-:Y:S01]  /*14480*/  IMAD R6, R23, 0x20, R188 ;  /* 0x0000002017067824 */ /* 0x000fe200078e02bc */
[----:B0-----:R-:W-:-:S13]  /*14490*/  ISETP.NE.AND P1, PT, R8, 0x1, PT ;  /* 0x000000010800780c */ /* 0x001fda0003f25270 */
[----:B------:R-:W0:Y:S08]  /*144a0*/  @P1 LDC R9, c[0x0][0xbec] ;  /* 0x0002fb00ff091b82 */ /* 0x000e300000000800 */
[----:B------:R-:W1:Y:S01]  /*144b0*/  @P1 LDC R11, c[0x0][0xbf0] ;  /* 0x0002fc00ff0b1b82 */ /* 0x000e620000000800 */
[----:B------:R-:W-:Y:S05]  /*144c0*/  @P0 BRA `(.L_x_1037) ;  /* 0x0000000000a00947 */ /* 0x000fea0003800000 */
[----:B------:R-:W2:Y:S01]  /*144d0*/  S2R R0, SR_TID.X ;  /* 0x0000000000007919 */ /* 0x000ea20000002100 */
[----:B------:R-:W3:Y:S01]  /*144e0*/  LDC R3, c[0x0][0xbe8] ;  /* 0x0002fa00ff037b82 */ /* 0x000ee20000000800 */
[----:B------:R-:W-:Y:S01]  /*144f0*/  IMAD.U32 R4, RZ, RZ, UR36 ;  /* 0x00000024ff047e24 */ /* 0x000fe2000f8e00ff */
[----:B------:R-:W-:Y:S02]  /*14500*/  ULDC UR5, c[0x0][0xa88] ;  /* 0x0002a20000057ab9 */ /* 0x000fe40000000800 */
[----:B---3--:R-:W-:Y:S02]  /*14510*/  IMAD R5, R3, UR5, RZ ;  /* 0x0000000503057c24 */ /* 0x008fe4000f8e02ff */
[----:B--2---:R-:W-:-:S04]  /*14520*/  IADD3 R4, R4, -0x80, R0 ;  /* 0xffffff8004047810 */ /* 0x004fc80007ffe000 */
[----:B------:R-:W-:-:S13]  /*14530*/  ISETP.GE.AND P0, PT, R4, R5, PT ;  /* 0x000000050400720c */ /* 0x000fda0003f06270 */
[----:B------:R-:W-:Y:S05]  /*14540*/  @P0 BRA `(.L_x_1037) ;  /* 0x0000000000800947 */ /* 0x000fea0003800000 */
[----:B------:R-:W-:Y:S01]  /*14550*/  ISETP.NE.AND P0, PT, R3, 0x1, PT ;  /* 0x000000010300780c */ /* 0x000fe20003f05270 */
[----:B------:R-:W-:Y:S01]  /*14560*/  ULDC.64 UR10, c[0x0][0xb90] ;  /* 0x0002e400000a7ab9 */ /* 0x000fe20000000a00 */
[----:B------:R-:W-:Y:S01]  /*14570*/  IMAD.MOV.U32 R2, RZ, RZ, R4 ;  /* 0x000000ffff027224 */ /* 0x000fe200078e0004 */
[----:B------:R-:W-:Y:S02]  /*14580*/  UIMAD UR5, UR8, UR10, URZ ;  /* 0x0000000a080572a4 */ /* 0x000fe4000f8e023f */
[----:B------:R-:W-:Y:S02]  /*14590*/  UIMAD.WIDE.U32 UR6, UR42, UR10, URZ ;  /* 0x0000000a2a0672a5 */ /* 0x000fe4000f8e003f */
[----:B------:R-:W-:-:S03]  /*145a0*/  UIMAD UR5, UR42, UR11, UR5 ;  /* 0x0000000b2a0572a4 */ /* 0x000fc6000f8e0205 */
[----:B------:R-:W-:Y:S01]  /*145b0*/  ULDC.64 UR10, c[0x0][0xb98] ;  /* 0x0002e600000a7ab9 */ /* 0x000fe20000000a00 */
[----:B------:R-:W-:Y:S02]  /*145c0*/  UIADD3 UR7, UR7, UR5, URZ ;  /* 0x0000000507077290 */ /* 0x000fe4000fffe03f */
[----:B------:R-:W2:Y:S01]  /*145d0*/  @P0 LDC R5, c[0x0][0xbec] ;  /* 0x0002fb00ff050b82 */ /* 0x000ea20000000800 */
[----:B------:R-:W-:Y:S02]  /*145e0*/  UIMAD UR5, UR9, UR10, URZ ;  /* 0x0000000a090572a4 */ /* 0x000fe4000f8e023f */
[----:B------:R-:W-:Y:S02]  /*145f0*/  UIMAD.WIDE.U32 UR6, UR44, UR10, UR6 ;  /* 0x0000000a2c0672a5 */ /* 0x000fe4000f8e0006 */
[----:B------:R-:W-:-:S03]  /*14600*/  UIMAD UR5, UR44, UR11, UR5 ;  /* 0x0000000b2c0572a4 */ /* 0x000fc6000f8e0205 */
[----:B------:R-:W3:Y:S01]  /*14610*/  @P0 LDC R7, c[0x0][0xbf0] ;  /* 0x0002fc00ff070b82 */ /* 0x000ee20000000800 */
[----:B------:R-:W-:Y:S01]  /*14620*/  ULDC.64 UR10, c[0x0][0xb88] ;  /* 0x0002e200000a7ab9 */ /* 0x000fe20000000a00 */
[----:B--2---:R-:W-:-:S05]  /*14630*/  @P0 IMAD.HI.U32 R0, R4, R5, RZ ;  /* 0x0000000504000227 */ /* 0x004fca00078e00ff */
[----:B---3--:R-:W-:-:S05]  /*14640*/  @P0 SHF.R.U32.HI R2, RZ, R7, R0 ;  /* 0x00000007ff020219 */ /* 0x008fca0000011600 */
[----:B------:R-:W-:-:S04]  /*14650*/  IMAD.MOV R5, RZ, RZ, -R2 ;  /* 0x000000ffff057224 */ /* 0x000fc800078e0a02 */
[----:B------:R-:W-:Y:S01]  /*14660*/  IMAD R5, R3, R5, R4 ;  /* 0x0000000503057224 */ /* 0x000fe200078e0204 */
[----:B------:R-:W-:Y:S01]  /*14670*/  SHF.R.S32.HI R3, RZ, 0x1f, R2 ;  /* 0x0000001fff037819 */ /* 0x000fe20000011402 */
[----:B------:R-:W-:Y:S01]  /*14680*/  IMAD.U32 R4, RZ, RZ, UR5 ;  /* 0x00000005ff047e24 */ /* 0x000fe2000f8e00ff */
        /* <DEDUP_REMOVED lines=12> */
.L_x_1037:
[----:B------:R-:W-:Y:S05]  /*14750*/  BSYNC B1 ;  /* 0x0000000000017941 */ /* 0x000fea0003800000 */
.L_x_1036:
[----:B------:R-:W-:Y:S01]  /*14760*/  ULDC.64 UR10, c[0x0][0xae8] ;  /* 0x0002ba00000a7ab9 */ /* 0x000fe20000000a00 */
[----:B------:R-:W-:Y:S01]  /*14770*/  VIADD R6, R6, UR36 ;  /* 0x0000002406067c36 */ /* 0x000fe20008000000 */
[----:B------:R-:W-:Y:S01]  /*14780*/  UIMAD UR5, UR8, UR10, URZ ;  /* 0x0000000a080572a4 */ /* 0x000fe2000f8e023f */
[----:B------:R-:W-:Y:S01]  /*14790*/  BSSY B1, `(.L_x_1038) ;  /* 0x0000034000017945 */ /* 0x000fe20003800000 */
[----:B------:R-:W-:Y:S01]  /*147a0*/  UIMAD.WIDE.U32 UR6, UR42, UR10, URZ ;  /* 0x0000000a2a0672a5 */ /* 0x000fe2000f8e003f */
[----:B0-----:R-:W-:Y:S01]  /*147b0*/  @P1 IMAD.HI.U32 R0, R6, R9, RZ ;  /* 0x0000000906001227 */ /* 0x001fe200078e00ff */
[----:B------:R-:W-:-:S03]  /*147c0*/  UIMAD UR5, UR42, UR11, UR5 ;  /* 0x0000000b2a0572a4 */ /* 0x000fc6000f8e0205 */
[----:B------:R-:W-:Y:S01]  /*147d0*/  ULDC.64 UR10, c[0x0][0xaf0] ;  /* 0x0002bc00000a7ab9 */ /* 0x000fe20000000a00 */
[----:B------:R-:W-:Y:S01]  /*147e0*/  UIADD3 UR7, UR7, UR5, URZ ;  /* 0x0000000507077290 */ /* 0x000fe2000fffe03f */
[----:B--2---:R-:W-:Y:S01]  /*147f0*/  IMAD.MOV.U32 R5, RZ, RZ, R6 ;  /* 0x000000ffff057224 */ /* 0x004fe200078e0006 */
        /* <DEDUP_REMOVED lines=10> */
[----:B------:R-:W-:Y:S02]  /*148a0*/  IMAD R7, R8, R7, R6 ;  /* 0x0000000708077224 */ /* 0x000fe400078e0206 */
[----:B------:R-:W-:Y:S01]  /*148b0*/  IMAD.U32 R2, RZ, RZ, UR6 ;  /* 0x00000006ff027e24 */ /* 0x000fe2000f8e00ff */
[----:B------:R-:W-:Y:S01]  /*148c0*/  ULDC.64 UR6, c[0x0][0xad8] ;  /* 0x0002b60000067ab9 */ /* 0x000fe20000000a00 */
[----:B------:R-:W-:Y:S01]  /*148d0*/  IMAD.U32 R3, RZ, RZ, UR5 ;  /* 0x00000005ff037e24 */ /* 0x000fe2000f8e00ff */
[----:B------:R-:W-:Y:S01]  /*148e0*/  ULDC UR5, c[0x0][0xa88] ;  /* 0x0002a20000057ab9 */ /* 0x000fe20000000800 */
[C---:B------:R-:W-:Y:S01]  /*148f0*/  IMAD R9, R5.reuse, UR9, R0 ;  /* 0x0000000905097c24 */ /* 0x040fe2000f8e0200 */
[----:B------:R-:W-:Y:S01]  /*14900*/  SHF.R.S32.HI R0, RZ, 0x1f, R7 ;  /* 0x0000001fff007819 */ /* 0x000fe20000011407 */
[----:B------:R-:W-:-:S04]  /*14910*/  IMAD.WIDE.U32 R2, R5, UR8, R2 ;  /* 0x0000000805027c25 */ /* 0x000fc8000f8e0002 */
[----:B------:R-:W-:Y:S02]  /*14920*/  IMAD.IADD R3, R3, 0x1, R9 ;  /* 0x0000000103037824 */ /* 0x000fe400078e0209 */
[----:B------:R-:W-:Y:S02]  /*14930*/  IMAD R4, R0, UR6, RZ ;  /* 0x0000000600047c24 */ /* 0x000fe4000f8e02ff */
[----:B------:R-:W-:Y:S02]  /*14940*/  VIADD R6, R188, UR36 ;  /* 0x00000024bc067c36 */ /* 0x000fe40008000000 */
[----:B------:R-:W-:Y:S02]  /*14950*/  IMAD R9, R8, UR5, RZ ;  /* 0x0000000508097c24 */ /* 0x000fe4000f8e02ff */
[C---:B------:R-:W-:Y:S02]  /*14960*/  IMAD R5, R7.reuse, UR7, R4 ;  /* 0x0000000707057c24 */ /* 0x040fe4000f8e0204 */
[----:B------:R-:W-:Y:S01]  /*14970*/  IMAD.WIDE.U32 R2, R7, UR6, R2 ;  /* 0x0000000607027c25 */ /* 0x000fe2000f8e0002 */
[----:B------:R-:W-:Y:S01]  /*14980*/  ISETP.GE.AND P2, PT, R6, R9, PT ;  /* 0x000000090600720c */ /* 0x000fe20003f46270 */
[----:B------:R-:W-:-:S02]  /*14990*/  ULDC.64 UR6, c[0x0][0xa80] ;  /* 0x0002a00000067ab9 */ /* 0x000fc40000000a00 */
[----:B------:R-:W-:Y:S01]  /*149a0*/  VIADD R0, R6, 0x20 ;  /* 0x0000002006007836 */ /* 0x000fe20000000000 */
[----:B------:R-:W-:Y:S01]  /*149b0*/  LEA R4, P3, R2, UR6, 0x1 ;  /* 0x0000000602047c11 */ /* 0x000fe2000f8608ff */
[----:B------:R-:W-:-:S03]  /*149c0*/  IMAD.IADD R3, R3, 0x1, R5 ;  /* 0x0000000103037824 */ /* 0x000fc600078e0205 */
[-C--:B------:R-:W-:Y:S01]  /*149d0*/  ISETP.GE.AND P1, PT, R0, R9.reuse, PT ;  /* 0x000000090000720c */ /* 0x080fe20003f26270 */
[----:B------:R-:W-:Y:S01]  /*149e0*/  VIADD R0, R6, 0x40 ;  /* 0x0000004006007836 */ /* 0x000fe20000000000 */
[----:B------:R-:W-:Y:S02]  /*149f0*/  LEA.HI.X R5, R2, UR7, R3, 0x1, P3 ;  /* 0x0000000702057c11 */ /* 0x000fe400098f0c03 */
[----:B------:R0:W1:Y:S02]  /*14a00*/  SHFL.IDX PT, R2, R4, RZ, 0x181f ;  /* 0x00181fff04027589 */ /* 0x00006400000e0000 */
[----:B------:R-:W-:Y:S02]  /*14a10*/  ISETP.GE.AND P0, PT, R0, R9, PT ;  /* 0x000000090000720c */ /* 0x000fe40003f06270 */
[----:B------:R0:W2:Y:S01]  /*14a20*/  SHFL.IDX PT, R0, R5, RZ, 0x181f ;  /* 0x00181fff05007589 */ /* 0x0000a200000e0000 */
[----:B------:R-:W-:Y:S10]  /*14a30*/  @P2 BRA `(.L_x_1039) ;  /* 0x0000000000242947 */ /* 0x000ff40003800000 */
[----:B------:R-:W-:Y:S02]  /*14a40*/  ULDC UR5, c[0x0][0xac8] ;  /* 0x0002b20000057ab9 */ /* 0x000fe40000000800 */
[----:B------:R-:W-:Y:S02]  /*14a50*/  ISETP.GE.AND P4, PT, R19, UR5, PT ;  /* 0x0000000513007c0c */ /* 0x000fe4000bf86270 */
[----:B------:R-:W-:-:S11]  /*14a60*/  ISETP.GE.AND P5, PT, R22, UR5, PT ;  /* 0x0000000516007c0c */ /* 0x000fd6000bfa6270 */
[CC--:B-1----:R-:W-:Y:S02]  /*14a70*/  @!P4 LEA R10, P2, R19.reuse, R2.reuse, 0x1 ;  /* 0x00000002130ac211 */ /* 0x0c2fe400078408ff */
[C---:B------:R-:W-:Y:S02]  /*14a80*/  @!P5 LEA R2, P3, R22.reuse, R2, 0x1 ;  /* 0x000000021602d211 */ /* 0x040fe400078608ff */
[-C--:B--2---:R-:W-:Y:S02]  /*14a90*/  @!P4 LEA.HI.X R11, R19, R0.reuse, R194, 0x1, P2 ;  /* 0x00000000130bc211 */ /* 0x084fe400010f0cc2 */
[----:B------:R-:W-:-:S03]  /*14aa0*/  @!P5 LEA.HI.X R3, R22, R0, R193, 0x1, P3 ;  /* 0x000000001603d211 */ /* 0x000fc600018f0cc1 */
[----:B------:R3:W-:Y:S04]  /*14ab0*/  @!P4 ST.E.128 desc[UR50][R10.64], RZ ;  /* 0x000000ff0a00c985 */ /* 0x0007e8000c101d32 */
[----:B------:R3:W-:Y:S02]  /*14ac0*/  @!P5 ST.E.128 desc[UR50][R2.64], RZ ;  /* 0x000000ff0200d985 */ /* 0x0007e4000c101d32 */
.L_x_1039:
[----:B------:R-:W-:Y:S05]  /*14ad0*/  BSYNC B1 ;  /* 0x0000000000017941 */ /* 0x000fea0003800000 */
.L_x_1038:
[----:B--2---:R2:W4:Y:S01]  /*14ae0*/  SHFL.IDX PT, R0, R5, 0x1, 0x181f ;  /* 0x00381f0005007f89 */ /* 0x00452200000e0000 */
[----:B------:R-:W-:Y:S03]  /*14af0*/  BSSY B1, `(.L_x_1040) ;  /* 0x000000c000017945 */ /* 0x000fe60003800000 */
[----:B-1-3--:R2:W1:Y:S01]  /*14b00*/  SHFL.IDX PT, R2, R4, 0x1, 0x181f ;  /* 0x00381f0004027f89 */ /* 0x00a46200000e0000 */
[----:B------:R-:W-:Y:S05]  /*14b10*/  @P1 BRA `(.L_x_1041) ;  /* 0x0000000000241947 */ /* 0x000fea0003800000 */
[----:B------:R-:W-:Y:S02]  /*14b20*/  ULDC UR5, c[0x0][0xac8] ;  /* 0x0002b20000057ab9 */ /* 0x000fe40000000800 */
[----:B------:R-:W-:Y:S02]  /*14b30*/  ISETP.GE.AND P3, PT, R19, UR5, PT ;  /* 0x0000000513007c0c */ /* 0x000fe4000bf66270 */
[----:B------:R-:W-:-:S11]  /*14b40*/  ISETP.GE.AND P4, PT, R22, UR5, PT ;  /* 0x0000000516007c0c */ /* 0x000fd6000bf86270 */
[CC--:B-1----:R-:W-:Y:S02]  /*14b50*/  @!P3 LEA R10, P1, R19.reuse, R2.reuse, 0x1 ;  /* 0x00000002130ab211 */ /* 0x0c2fe400078208ff */
[C---:B------:R-:W-:Y:S02]  /*14b60*/  @!P4 LEA R2, P2, R22.reuse, R2, 0x1 ;  /* 0x000000021602c211 */ /* 0x040fe400078408ff */
[-C--:B----4-:R-:W-:Y:S02]  /*14b70*/  @!P3 LEA.HI.X R11, R19, R0.reuse, R194, 0x1, P1 ;  /* 0x00000000130bb211 */ /* 0x090fe400008f0cc2 */
[----:B------:R-:W-:-:S03]  /*14b80*/  @!P4 LEA.HI.X R3, R22, R0, R193, 0x1, P2 ;  /* 0x000000001603c211 */ /* 0x000fc600010f0cc1 */
[----:B------:R3:W-:Y:S04]  /*14b90*/  @!P3 ST.E.128 desc[UR50][R10.64], RZ ;  /* 0x000000ff0a00b985 */ /* 0x0007e8000c101d32 */
[----:B------:R3:W-:Y:S02]  /*14ba0*/  @!P4 ST.E.128 desc[UR50][R2.64], RZ ;  /* 0x000000ff0200c985 */ /* 0x0007e4000c101d32 */
.L_x_1041:
[----:B------:R-:W-:Y:S05]  /*14bb0*/  BSYNC B1 ;  /* 0x0000000000017941 */ /* 0x000fea0003800000 */
.L_x_1040:
[----:B----4-:R4:W0:Y:S01]  /*14bc0*/  SHFL.IDX PT, R0, R5, 0x2, 0x181f ;  /* 0x00581f0005007f89 */ /* 0x01082200000e0000 */
        /* <DEDUP_REMOVED lines=8> */
[-C--:B0-----:R-:W-:Y:S02]  /*14c50*/  @!P2 LEA.HI.X R11, R19, R0.reuse, R194, 0x1, P0 ;  /* 0x00000000130ba211 */ /* 0x081fe400000f0cc2 */
[----:B------:R-:W-:-:S03]  /*14c60*/  @!P3 LEA.HI.X R3, R22, R0, R193, 0x1, P1 ;  /* 0x000000001603b211 */ /* 0x000fc600008f0cc1 */
[----:B------:R3:W-:Y:S04]  /*14c70*/  @!P2 ST.E.128 desc[UR50][R10.64], RZ ;  /* 0x000000ff0a00a985 */ /* 0x0007e8000c101d32 */
[----:B------:R3:W-:Y:S02]  /*14c80*/  @!P3 ST.E.128 desc[UR50][R2.64], RZ ;  /* 0x000000ff0200b985 */ /* 0x0007e4000c101d32 */
.L_x_1043:
[----:B------:R-:W-:Y:S05]  /*14c90*/  BSYNC B1 ;  /* 0x0000000000017941 */ /* 0x000fea0003800000 */
.L_x_1042:
[----:B---3--:R-:W-:Y:S01]  /*14ca0*/  VIADD R3, R6, 0x60 ;  /* 0x0000006006037836 */ /* 0x008fe20000000000 */
[----:B0-----:R0:W3:Y:S04]  /*14cb0*/  SHFL.IDX PT, R0, R5, 0x3, 0x181f ;  /* 0x00781f0005007f89 */ /* 0x0010e800000e0000 */
[----:B------:R-:W-:Y:S01]  /*14cc0*/  ISETP.GE.AND P0, PT, R3, R9, PT ;  /* 0x000000090300720c */ /* 0x000fe20003f06270 */
[----:B-1----:R0:W1:-:S12]  /*14cd0*/  SHFL.IDX PT, R2, R4, 0x3, 0x181f ;  /* 0x00781f0004027f89 */ /* 0x00205800000e0000 */
[----:B0-----:R-:W-:Y:S05]  /*14ce0*/  @P0 BRA `(.L_x_1035) ;  /* 0x0000000000240947 */ /* 0x001fea0003800000 */
[----:B------:R-:W-:Y:S02]  /*14cf0*/  ULDC UR5, c[0x0][0xac8] ;  /* 0x0002b20000057ab9 */ /* 0x000fe40000000800 */
[----:B------:R-:W-:Y:S02]  /*14d00*/  ISETP.GE.AND P2, PT, R19, UR5, PT ;  /* 0x0000000513007c0c */ /* 0x000fe4000bf46270 */
[----:B------:R-:W-:-:S11]  /*14d10*/  ISETP.GE.AND P3, PT, R22, UR5, PT ;  /* 0x0000000516007c0c */ /* 0x000fd6000bf66270 */
[CC--:B-12-4-:R-:W-:Y:S02]  /*14d20*/  @!P2 LEA R4, P0, R19.reuse, R2.reuse, 0x1 ;  /* 0x000000021304a211 */ /* 0x0d6fe400078008ff */
[C---:B------:R-:W-:Y:S02]  /*14d30*/  @!P3 LEA R2, P1, R22.reuse, R2, 0x1 ;  /* 0x000000021602b211 */ /* 0x040fe400078208ff */
[-C--:B---3--:R-:W-:Y:S02]  /*14d40*/  @!P2 LEA.HI.X R5, R19, R0.reuse, R194, 0x1, P0 ;  /* 0x000000001305a211 */ /* 0x088fe400000f0cc2 */
[----:B------:R-:W-:-:S03]  /*14d50*/  @!P3 LEA.HI.X R3, R22, R0, R193, 0x1, P1 ;  /* 0x000000001603b211 */ /* 0x000fc600008f0cc1 */
[----:B------:R0:W-:Y:S04]  /*14d60*/  @!P2 ST.E.128 desc[UR50][R4.64], RZ ;  /* 0x000000ff0400a985 */ /* 0x0001e8000c101d32 */
[----:B------:R0:W-:Y:S02]  /*14d70*/  @!P3 ST.E.128 desc[UR50][R2.64], RZ ;  /* 0x000000ff0200b985 */ /* 0x0001e4000c101d32 */
.L_x_1035:
[----:B------:R-:W-:Y:S05]  /*14d80*/  BSYNC B0 ;  /* 0x0000000000007941 */ /* 0x000fea0003800000 */
.L_x_1027:
[----:B------:R-:W-:Y:S02]  /*14d90*/  ULDC UR5, c[0x0][0xc38] ;  /* 0x00030e0000057ab9 */ /* 0x000fe40000000800 */
[----:B------:R-:W-:-:S06]  /*14da0*/  UISETP.GE.AND UP0, UPT, UR4, UR5, UPT ;  /* 0x000000050400728c */ /* 0x000fcc000bf06270 */
[----:B------:R-:W-:-:S13]  /*14db0*/  PLOP3.LUT P0, PT, PT, PT, UP0, 0x80, 0x0 ;  /* 0x000000000000781c */ /* 0x000fda0003f0f008 */
[----:B------:R-:W-:Y:S05]  /*14dc0*/  @!P0 BRA `(.L_x_1044) ;  /* 0xfffffebc00f48947 */ /* 0x000fea000383ffff */
[----:B------:R-:W-:Y:S05]  /*14dd0*/  EXIT ;  /* 0x000000000000794d */ /* 0x000fea0003800000 */
.L_x_942:
[----:B------:R-:W-:-:S08]  /*14de0*/  NOP ;  /* 0x0000000000007918 */ /* 0x000fd00000000000 */
[----:B------:R-:W0:-:S00]  /*14df0*/  USETMAXREG.DEALLOC.CTAPOOL 0x18 ;  /* 0x00000018000079c8 */ /* 0x000e0000080e0500 */
[----:B0-----:R-:W2:Y:S01]  /*14e00*/  LDL.LU R2, [R1+0x4] ;  /* 0x0000040001027983 */ /* 0x001ea20000300800 */
[----:B------:R-:W-:-:S05]  /*14e10*/  LOP3.LUT R0, R0, 0x3, RZ, 0xc0, !PT ;  /* 0x0000000300007812 */ /* 0x000fca00078ec0ff */
[----:B------:R-:W0:Y:S01]  /*14e20*/  S2UR UR6, SR_CTAID.X ;  /* 0x00000000000679c3 */ /* 0x000e220000002500 */
[----:B------:R-:W-:Y:S01]  /*14e30*/  IMAD.MOV.U32 R18, RZ, RZ, RZ ;  /* 0x000000ffff127224 */ /* 0x000fe200078e00ff */
[----:B------:R-:W1:Y:S02]  /*14e40*/  SHFL.IDX PT, R0, R0, RZ, 0x1f ;  /* 0x00001fff00007589 */ /* 0x000e6400000e0000 */
[----:B-1----:R-:W-:-:S04]  /*14e50*/  ISETP.NE.AND P0, PT, R0, RZ, PT ;  /* 0x000000ff0000720c */ /* 0x002fc80003f05270 */
[----:B------:R-:W0:Y:S09]  /*14e60*/  LDC R0, c[0x0][0xc38] ;  /* 0x00030e00ff007b82 */ /* 0x000e320000000800 */
[----:B------:R-:W-:Y:S06]  /*14e70*/  @P0 BAR.ARV 0x4, 0x180 ;  /* 0x0106000000000b1d */ /* 0x000fec0000002000 */
[----:B--2---:R-:W-:-:S04]  /*14e80*/  LOP3.LUT R2, R2, 0xfffffffb, RZ, 0xc0, !PT ;  /* 0xfffffffb02027812 */ /* 0x004fc800078ec0ff */
[----:B------:R-:W-:Y:S02]  /*14e90*/  @P0 LOP3.LUT R2, R2, 0x4, RZ, 0xfc, !PT ;  /* 0x0000000402020812 */ /* 0x000fe400078efcff */
[----:B0-----:R-:W-:Y:S01]  /*14ea0*/  ISETP.LE.AND P0, PT, R0, UR6, PT ;  /* 0x0000000600007c0c */ /* 0x001fe2000bf03270 */
[----:B------:R-:W-:Y:S02]  /*14eb0*/  IMAD.MOV.U32 R0, RZ, RZ, 0x1 ;  /* 0x00000001ff007424 */ /* 0x000fe400078e00ff */
[----:B------:R0:W-:Y:S04]  /*14ec0*/  STL [R1+0x4], R2 ;  /* 0x0000040201007387 */ /* 0x0001e80000100800 */
[----:B------:R0:W-:Y:S04]  /*14ed0*/  STL [R1+0x20], RZ ;  /* 0x000020ff01007387 */ /* 0x0001e80000100800 */
[----:B------:R0:W-:Y:S02]  /*14ee0*/  STL [R1], R0 ;  /* 0x0000000001007387 */ /* 0x0001e40000100800 */
[----:B------:R-:W-:Y:S05]  /*14ef0*/  @P0 BRA `(.L_x_1045) ;  /* 0x0000003c00780947 */ /* 0x000fea0003800000 */
[----:B------:R-:W1:Y:S01]  /*14f00*/  S2R R11, SR_TID.X ;  /* 0x00000000000b7919 */ /* 0x000e620000002100 */
[----:B------:R-:W2:Y:S01]  /*14f10*/  S2UR UR5, SR_CgaCtaId ;  /* 0x00000000000579c3 */ /* 0x000ea20000008800 */
[----:B------:R-:W-:Y:S01]  /*14f20*/  UMOV UR4, 0x400 ;  /* 0x0000040000047882 */ /* 0x000fe20000000000 */
[----:B------:R-:W-:Y:S01]  /*14f30*/  IMAD.MOV.U32 R18, RZ, RZ, RZ ;  /* 0x000000ffff127224 */ /* 0x000fe200078e00ff */
[----:B------:R-:W-:Y:S01]  /*14f40*/  ULDC UR43, c[0x0][0xc] ;  /* 0x00000300002b7ab9 */ /* 0x000fe20000000800 */
[----:B------:R-:W-:Y:S02]  /*14f50*/  ULOP3.LUT UR39, UR38, 0x1, URZ, 0xfc, !UPT ;  /* 0x0000000126277892 */ /* 0x000fe4000f8efc3f */
[----:B------:R-:W-:Y:S01]  /*14f60*/  ULOP3.LUT UR45, UR38, 0x2, URZ, 0xfc, !UPT ;  /* 0x00000002262d7892 */ /* 0x000fe2000f8efc3f */
[----:B------:R-:W-:Y:S01]  /*14f70*/  ULDC.64 UR46, c[0x0][0x198] ;  /* 0x00006600002e7ab9 */ /* 0x000fe20000000a00 */
[----:B--2---:R-:W-:-:S06]  /*14f80*/  ULEA UR4, UR5, UR4, 0x18 ;  /* 0x0000000405047291 */ /* 0x004fcc000f8ec03f */
[----:B------:R-:W-:Y:S01]  /*14f90*/  IMAD.U32 R17, RZ, RZ, UR4 ;  /* 0x00000004ff117e24 */ /* 0x000fe2000f8e00ff */
[C---:B-1----:R-:W-:Y:S01]  /*14fa0*/  LOP3.LUT R10, R11.reuse, 0x7f, RZ, 0xc0, !PT ;  /* 0x0000007f0b0a7812 */ /* 0x042fe200078ec0ff */
[C---:B------:R-:W-:Y:S01]  /*14fb0*/  IMAD.SHL.U32 R4, R11.reuse, 0x80, RZ ;  /* 0x000000800b047824 */ /* 0x040fe200078e00ff */
[C---:B------:R-:W-:Y:S01]  /*14fc0*/  LOP3.LUT P0, RZ, R11.reuse, 0x4, RZ, 0xc0, !PT ;  /* 0x000000040bff7812 */ /* 0x040fe2000780c0ff */
[C---:B------:R-:W-:Y:S01]  /*14fd0*/  IMAD.SHL.U32 R3, R11.reuse, 0x10, RZ ;  /* 0x000000100b037824 */ /* 0x040fe200078e00ff */
[----:B------:R-:W-:Y:S01]  /*14fe0*/  SHF.R.U32.HI R5, RZ, 0x5, R10 ;  /* 0x00000005ff057819 */ /* 0x000fe2000001160a */
[C---:B0-----:R-:W-:Y:S01]  /*14ff0*/  IMAD.SHL.U32 R2, R11.reuse, 0x20, RZ ;  /* 0x000000200b027824 */ /* 0x041fe200078e00ff */
[----:B------:R-:W-:Y:S01]  /*15000*/  LOP3.LUT R0, R4, 0x380, RZ, 0xc0, !PT ;  /* 0x0000038004007812 */ /* 0x000fe200078ec0ff */
[----:B------:R-:W-:Y:S02]  /*15010*/  IMAD.SHL.U32 R8, R11, 0x4, RZ ;  /* 0x000000040b087824 */ /* 0x000fe400078e00ff */
[----:B------:R-:W-:-:S02]  /*15020*/  IMAD.SHL.U32 R7, R5, 0x200, RZ ;  /* 0x0000020005077824 */ /* 0x000fc400078e00ff */
[----:B------:R-:W-:Y:S01]  /*15030*/  IMAD R6, R5, 0x10, R0 ;  /* 0x0000001005067824 */ /* 0x000fe200078e0200 */
[----:B------:R-:W-:Y:S01]  /*15040*/  LOP3.LUT R0, R3, 0x1b0, RZ, 0xc0, !PT ;  /* 0x000001b003007812 */ /* 0x000fe200078ec0ff */
        /* <DEDUP_REMOVED lines=20> */
[----:B------:R-:W-:-:S03]  /*15190*/  IMAD.U32 R0, RZ, RZ, UR6 ;  /* 0x00000006ff007e24 */ /* 0x000fc6000f8e00ff */
[----:B------:R0:W-:Y:S04]  /*151a0*/  STL [R1+0x18], R2 ;  /* 0x0000180201007387 */ /* 0x0001e80000100800 */
[----:B------:R-:W-:Y:S04]  /*151b0*/  STL [R1+0x20], RZ ;  /* 0x000020ff01007387 */ /* 0x000fe80000100800 */
[----:B------:R1:W-:Y:S01]  /*151c0*/  STL [R1+0x1c], R0 ;  /* 0x00001c0001007387 */ /* 0x0003e20000100800 */
[----:B0-----:R-:W-:Y:S01]  /*151d0*/  LOP3.LUT R2, R4, 0x40, RZ, 0xfc, !PT ;  /* 0x0000004004027812 */ /* 0x001fe200078efcff */
[----:B-1----:R-:W-:-:S05]  /*151e0*/  IMAD.MOV.U32 R0, RZ, RZ, 0x1 ;  /* 0x00000001ff007424 */ /* 0x002fca00078e00ff */
[----:B------:R0:W-:Y:S02]  /*151f0*/  STL [R1], R0 ;  /* 0x0000000001007387 */ /* 0x0001e40000100800 */
[----:B0-----:R-:W-:-:S07]  /*15200*/  LOP3.LUT R0, R4, 0x80, RZ, 0xfc, !PT ;  /* 0x0000008004007812 */ /* 0x001fce00078efcff */
.L_x_1114:
[----:B--2---:R-:W2:Y:S01]  /*15210*/  LDL R0, [R1+0x1c] ;  /* 0x00001c0001007983 */ /* 0x004ea20000100800 */
[----:B------:R-:W-:Y:S02]  /*15220*/  ULDC UR8, c[0x0][0xc60] ;  /* 0x0003180000087ab9 */ /* 0x000fe40000000800 */
[----:B------:R-:W-:-:S11]  /*15230*/  UISETP.NE.AND UP0, UPT, UR8, 0x1, UPT ;  /* 0x000000010800788c */ /* 0x000fd6000bf05270 */
[----:B------:R-:W-:Y:S01]  /*15240*/  @UP0 ULDC UR4, c[0x0][0xc64] ;  /* 0x0003190000040ab9 */ /* 0x000fe20000000800 */
[----:B------:R-:W-:Y:S01]  /*15250*/  @UP0 ULDC UR9, c[0x0][0xc68] ;  /* 0x00031a0000090ab9 */ /* 0x000fe20000000800 */
[C---:B--2---:R-:W-:Y:S02]  /*15260*/  R2UR UR7, R0.reuse ;  /* 0x00000000000772ca */ /* 0x044fe400000e0000 */
[----:B------:R-:W-:-:S11]  /*15270*/  R2UR UR6, R0 ;  /* 0x00000000000672ca */ /* 0x000fd600000e0000 */
[----:B------:R-:W-:-:S04]  /*15280*/  UIMAD.WIDE.U32 UR4, UR7, UR4, URZ ;  /* 0x00000004070472a5 */ /* 0x000fc8000f8e003f */
[----:B------:R-:W-:-:S03]  /*15290*/  @UP0 USHF.R.U32.HI UR7, URZ, UR9, UR5 ;  /* 0x000000093f070299 */ /* 0x000fc60008011605 */
[----:B------:R-:W-:Y:S02]  /*152a0*/  ULDC UR4, c[0x0][0xc78] ;  /* 0x00031e0000047ab9 */ /* 0x000fe40000000800 */
[----:B------:R-:W-:Y:S02]  /*152b0*/  UISETP.GE.AND UP0, UPT, UR7, UR4, UPT ;  /* 0x000000040700728c */ /* 0x000fe4000bf06270 */
[----:B------:R-:W-:-:S04]  /*152c0*/  UIADD3 UR4, -UR7, URZ, URZ ;  /* 0x0000003f07047290 */ /* 0x000fc8000fffe13f */
[----:B------:R-:W-:Y:S01]  /*152d0*/  PLOP3.LUT P0, PT, PT, PT, UP0, 0x80, 0x0 ;  /* 0x000000000000781c */ /* 0x000fe20003f0f008 */
[----:B------:R-:W-:-:S12]  /*152e0*/  UIMAD UR8, UR8, UR4, UR6 ;  /* 0x00000004080872a4 */ /* 0x000fd8000f8e0206 */
[----:B0-----:R-:W-:Y:S05]  /*152f0*/  @!P0 BRA `(.L_x_1046) ;  /* 0x0000000000208947 */ /* 0x001fea0003800000 */
        /* <DEDUP_REMOVED lines=8> */
.L_x_1046:
[----:B------:R-:W-:Y:S01]  /*15380*/  ULDC UR9, c[0x0][0xc54] ;  /* 0x0003150000097ab9 */ /* 0x000fe20000000800 */
[----:B------:R-:W-:Y:S01]  /*15390*/  UMOV UR6, UR8 ;  /* 0x0000000800067c82 */ /* 0x000fe20008000000 */
[----:B------:R-:W-:-:S11]  /*153a0*/  UISETP.NE.AND UP0, UPT, UR9, 0x1, UPT ;  /* 0x000000010900788c */ /* 0x000fd6000bf05270 */
[----:B------:R-:W-:Y:S02]  /*153b0*/  @UP0 ULDC.64 UR10, c[0x0][0xc58] ;  /* 0x00031600000a0ab9 */ /* 0x000fe40000000a00 */
[----:B------:R-:W-:-:S04]  /*153c0*/  UIMAD.WIDE.U32 UR4, UR8, UR10, URZ ;  /* 0x0000000a080472a5 */ /* 0x000fc8000f8e003f */
[----:B------:R-:W-:-:S04]  /*153d0*/  @UP0 USHF.R.U32.HI UR6, URZ, UR11, UR5 ;  /* 0x0000000b3f060299 */ /* 0x000fc80008011605 */
[----:B------:R-:W-:-:S12]  /*153e0*/  UIMAD UR4, UR6, UR9, URZ ;  /* 0x00000009060472a4 */ /* 0x000fd8000f8e023f */
.L_x_1047:
[----:B------:R-:W-:Y:S02]  /*153f0*/  UIADD3 UR4, UR8, -UR4, URZ ;  /* 0x8000000408047290 */ /* 0x000fe4000fffe03f */
[----:B------:R-:W-:Y:S01]  /*15400*/  ULOP3.LUT UR5, URZ, UR6, URZ, 0x33, !UPT ;  /* 0x000000063f057292 */ /* 0x000fe2000f8e333f */
[----:B------:R-:W-:Y:S01]  /*15410*/  ULDC UR14, c[0x0][0xc48] ;  /* 0x00031200000e7ab9 */ /* 0x000fe20000000800 */
[----:B------:R-:W-:Y:S01]  /*15420*/  ULDC UR8, c[0x0][0x448] ;  /* 0x0001120000087ab9 */ /* 0x000fe20000000800 */
[----:B------:R-:W-:Y:S01]  /*15430*/  ULDC UR42, c[0x0][0xc3c] ;  /* 0x00030f00002a7ab9 */ /* 0x000fe20000000800 */
[----:B------:R-:W-:Y:S02]  /*15440*/  UISETP.NE.AND UP2, UPT, UR14, 0x1, UPT ;  /* 0x000000010e00788c */ /* 0x000fe4000bf45270 */
[----:B------:R-:W-:Y:S02]  /*15450*/  UISETP.NE.AND UP1, UPT, UR8, 0x1, UPT ;  /* 0x000000010800788c */ /* 0x000fe4000bf25270 */
[----:B------:R-:W-:Y:S01]  /*15460*/  UIADD3 UR42, UR5, UR42, URZ ;  /* 0x0000002a052a7290 */ /* 0x000fe2000fffe03f */
[----:B------:R-:W-:Y:S01]  /*15470*/  ULDC.64 UR10, c[0x0][0x418] ;  /* 0x00010600000a7ab9 */ /* 0x000fe20000000a00 */
[----:B------:R-:W-:Y:S01]  /*15480*/  ULDC UR13, c[0x0][0xc54] ;  /* 0x00031500000d7ab9 */ /* 0x000fe20000000800 */
[----:B------:R-:W-:-:S02]  /*15490*/  UISETP.NE.U32.AND UP0, UPT, UR10, URZ, UPT ;  /* 0x0000003f0a00728c */ /* 0x000fc4000bf05070 */
[----:B------:R-:W-:Y:S02]  /*154a0*/  UIMAD UR13, UR7, UR13, UR4 ;  /* 0x0000000d070d72a4 */ /* 0x000fe4000f8e0204 */
[----:B------:R-:W-:Y:S01]  /*154b0*/  USHF.L.U32 UR42, UR42, 0x7, URZ ;  /* 0x000000072a2a7899 */ /* 0x000fe2000800063f */
[----:B------:R-:W-:Y:S01]  /*154c0*/  ULDC.64 UR4, c[0x0][0x9e0] ;  /* 0x0002780000047ab9 */ /* 0x000fe20000000a00 */
[----:B------:R-:W-:Y:S02]  /*154d0*/  UISETP.NE.AND.EX UP0, UPT, UR11, URZ, UPT, UP0 ;  /* 0x0000003f0b00728c */ /* 0x000fe4000bf05300 */
[----:B------:R-:W-:Y:S02]  /*154e0*/  UISETP.GE.AND UP3, UPT, UR5, 0x1, UPT ;  /* 0x000000010500788c */ /* 0x000fe4000bf66270 */
[----:B------:R-:W-:Y:S01]  /*154f0*/  UIADD3 UR12, UR42, 0x7f, URZ ;  /* 0x0000007f2a0c7890 */ /* 0x000fe2000fffe03f */
[----:B------:R-:W-:Y:S01]  /*15500*/  ULDC UR10, c[0x0][0x424] ;  /* 0x00010900000a7ab9 */ /* 0x000fe20000000800 */
[----:B------:R-:W-:Y:S01]  /*15510*/  ULDC UR6, c[0x0][0x288] ;  /* 0x0000a20000067ab9 */ /* 0x000fe20000000800 */
[----:B------:R-:W-:Y:S01]  /*15520*/  @UP2 ULDC UR8, c[0x0][0xc4c] ;  /* 0x0003130000082ab9 */ /* 0x000fe20000000800 */
[----:B------:R-:W-:Y:S01]  /*15530*/  @UP1 ULDC UR11, c[0x0][0x44c] ;  /* 0x00011300000b1ab9 */ /* 0x000fe20000000800 */
[----:B------:R-:W-:Y:S01]  /*15540*/  USEL UR15, UR10, 0x1, UP0 ;  /* 0x000000010a0f7887 */ /* 0x000fe20008000000 */
[----:B------:R-:W-:Y:S01]  /*15550*/  PLOP3.LUT P1, PT, PT, PT, UP3, 0x80, 0x0 ;  /* 0x000000000000781c */ /* 0x000fe20003f2f038 */
[----:B------:R-:W-:-:S02]  /*15560*/  UIADD3 UR16, -UR6, 0x1, URZ ;  /* 0x0000000106107890 */ /* 0x000fc4000fffe13f */
[----:B------:R-:W-:Y:S02]  /*15570*/  UIMAD.WIDE.U32 UR8, UR13, UR8, URZ ;  /* 0x000000080d0872a5 */ /* 0x000fe4000f8e003f */
[----:B------:R-:W-:Y:S01]  /*15580*/  UIMAD.WIDE.U32 UR10, UR12, UR11, URZ ;  /* 0x0000000b0c0a72a5 */ /* 0x000fe2000f8e003f */
[----:B------:R-:W-:Y:S01]  /*15590*/  ULDC UR7, c[0x0][0x2f0] ;  /* 0x0000bc0000077ab9 */ /* 0x000fe20000000800 */
[----:B------:R-:W-:Y:S01]  /*155a0*/  @UP2 ULDC UR17, c[0x0][0xc50] ;  /* 0x0003140000112ab9 */ /* 0x000fe20000000800 */
[----:B------:R-:W-:Y:S01]  /*155b0*/  @UP1 ULDC UR18, c[0x0][0x450] ;  /* 0x0001140000121ab9 */ /* 0x000fe20000000800 */
[----:B------:R-:W-:Y:S01]  /*155c0*/  UMOV UR44, UR13 ;  /* 0x0000000d002c7c82 */ /* 0x000fe20008000000 */
[----:B------:R-:W-:Y:S02]  /*155d0*/  UIMAD UR16, UR15, UR7, UR16 ;  /* 0x000000070f1072a4 */ /* 0x000fe4000f8e0210 */
[----:B------:R-:W-:Y:S02]  /*155e0*/  @UP2 USHF.R.U32.HI UR44, URZ, UR17, UR9 ;  /* 0x000000113f2c2299 */ /* 0x000fe40008011609 */
[----:B------:R-:W-:-:S02]  /*155f0*/  @UP1 USHF.R.U32.HI UR12, URZ, UR18, UR11 ;  /* 0x000000123f0c1299 */ /* 0x000fc4000801160b */
[----:B------:R-:W-:Y:S02]  /*15600*/  UIADD3 UR36, -UR44, URZ, URZ ;  /* 0x0000003f2c247290 */ /* 0x000fe4000fffe13f */
[----:B------:R-:W-:Y:S02]  /*15610*/  UIADD3 UR12, UR16, UR12, URZ ;  /* 0x0000000c100c7290 */ /* 0x000fe4000fffe03f */
[----:B------:R-:W-:Y:S02]  /*15620*/  UIMAD UR36, UR14, UR36, UR13 ;  /* 0x000000240e2472a4 */ /* 0x000fe4000f8e020d */
[----:B------:R-:W-:Y:S01]  /*15630*/  UIADD3 UR4, UR12, UR4, URZ ;  /* 0x000000040c047290 */ /* 0x000fe2000fffe03f */
[----:B------:R-:W-:Y:S11]  /*15640*/  @!P1 BRA `(.L_x_1048) ;  /* 0x0000000000449947 */ /* 0x000ff60003800000 */
        /* <DEDUP_REMOVED lines=10> */
.L_x_1049:
[----:B------:R-:W-:-:S11]  /*156f0*/  UISETP.NE.AND UP0, UPT, UR5, 0x1, UPT ;  /* 0x000000010500788c */ /* 0x000fd6000bf05270 */
[----:B------:R-:W-:Y:S02]  /*15700*/  @UP0 ULDC.64 UR12, c[0x0][0x9e8] ;  /* 0x00027a00000c0ab9 */ /* 0x000fe40000000a00 */
[----:B------:R-:W-:-:S04]  /*15710*/  UIMAD.WIDE.U32 UR8, UR10, UR12, URZ ;  /* 0x0000000c0a0872a5 */ /* 0x000fc8000f8e003f */
[----:B------:R-:W-:-:S12]  /*15720*/  @UP0 USHF.R.U32.HI UR10, URZ, UR13, UR9 ;  /* 0x0000000d3f0a0299 */ /* 0x000fd80008011609 */
.L_x_1050:
[----:B------:R-:W-:-:S04]  /*15730*/  UIMAD UR10, UR10, UR5, UR5 ;  /* 0x000000050a0a72a4 */ /* 0x000fc8000f8e0205 */
[----:B------:R-:W-:-:S04]  /*15740*/  UISETP.LT.AND UP0, UPT, UR4, UR10, UPT ;  /* 0x0000000a0400728c */ /* 0x000fc8000bf01270 */
[----:B------:R-:W-:-:S12]  /*15750*/  USEL UR4, UR4, UR10, UP0 ;  /* 0x0000000a04047287 */ /* 0x000fd80008000000 */
.L_x_1048:
[----:B------:R-:W-:Y:S02]  /*15760*/  UIMAD UR8, UR15, UR7, 0x9f ;  /* 0x0000009f0f0874a4 */ /* 0x000fe4000f8e0207 */
[----:B------:R-:W-:Y:S02]  /*15770*/  UIADD3 UR10, UR4, 0x9f, URZ ;  /* 0x0000009f040a7890 */ /* 0x000fe4000fffe03f */
[----:B------:R-:W-:Y:S02]  /*15780*/  UIMAD.WIDE UR8, UR8, 0x66666667, URZ ;  /* 0x66666667080878a5 */ /* 0x000fe4000f8e023f */
[----:B------:R-:W-:Y:S01]  /*15790*/  UIMAD.WIDE UR10, UR10, 0x66666667, URZ ;  /* 0x666666670a0a78a5 */ /* 0x000fe2000f8e023f */
[----:B------:R-:W-:Y:S01]  /*157a0*/  @UP1 ULDC UR12, c[0x0][0x44c] ;  /* 0x00011300000c1ab9 */ /* 0x000fe20000000800 */
[----:B------:R-:W-:Y:S02]  /*157b0*/  UIMAD UR7, UR15, UR7, -UR6 ;  /* 0x000000070f0772a4 */ /* 0x000fe4000f8e0a06 */
[----:B------:R-:W-:-:S02]  /*157c0*/  UIMAD.WIDE.U32 UR12, UR42, UR12, URZ ;  /* 0x0000000c2a0c72a5 */ /* 0x000fc4000f8e003f */
[----:B------:R-:W-:Y:S02]  /*157d0*/  USHF.R.U32.HI UR6, URZ, 0x1f, UR9 ;  /* 0x0000001f3f067899 */ /* 0x000fe40008011609 */
[----:B------:R-:W-:Y:S01]  /*157e0*/  USHF.R.U32.HI UR4, URZ, 0x1f, UR11 ;  /* 0x0000001f3f047899 */ /* 0x000fe2000801160b */
[----:B------:R-:W-:Y:S01]  /*157f0*/  @UP1 ULDC UR16, c[0x0][0x450] ;  /* 0x0001140000101ab9 */ /* 0x000fe20000000800 */
[----:B------:R-:W-:Y:S01]  /*15800*/  UMOV UR14, UR42 ;  /* 0x0000002a000e7c82 */ /* 0x000fe20008000000 */
[----:B------:R-:W-:Y:S02]  /*15810*/  @UP1 USHF.R.U32.HI UR14, URZ, UR16, UR13 ;  /* 0x000000103f0e1299 */ /* 0x000fe4000801160d */
[----:B------:R-:W-:Y:S02]  /*15820*/  ULEA.HI.SX32 UR9, UR9, UR6, 0x1a ;  /* 0x0000000609097291 */ /* 0x000fe4000f8fd23f */
[----:B------:R-:W-:Y:S02]  /*15830*/  ULEA.HI.SX32 UR4, UR11, UR4, 0x1a ;  /* 0x000000040b047291 */ /* 0x000fe4000f8fd23f */
[----:B------:R-:W-:-:S02]  /*15840*/  UIADD3 UR6, UR7, UR14, URZ ;  /* 0x0000000e07067290 */ /* 0x000fc4000fffe03f */
[----:B------:R-:W-:Y:S01]  /*15850*/  UISETP.LT.AND UP0, UPT, UR9, UR4, UPT ;  /* 0x000000040900728c */ /* 0x000fe2000bf01270 */
[----:B------:R-:W-:Y:S02]  /*15860*/  ULDC UR8, c[0x0][0x9dc] ;  /* 0x0002770000087ab9 */ /* 0x000fe40000000800 */
[----:B------:R-:W-:Y:S02]  /*15870*/  UIADD3 UR8, UR6, -UR8, URZ ;  /* 0x8000000806087290 */ /* 0x000fe4000fffe03f */
[----:B------:R-:W-:Y:S01]  /*15880*/  USEL UR41, UR9, UR4, UP0 ;  /* 0x0000000409297287 */ /* 0x000fe20008000000 */
[----:B------:R-:W-:Y:S11]  /*15890*/  @!P1 BRA `(.L_x_1051) ;  /* 0x0000000000489947 */ /* 0x000ff60003800000 */
[----:B------:R-:W-:Y:S02]  /*158a0*/  UMOV UR4, UR6 ;  /* 0x0000000600047c82 */ /* 0x000fe40008000000 */
        /* <DEDUP_REMOVED lines=10> */
.L_x_1052:
[----:B------:R-:W-:-:S11]  /*15950*/  UISETP.NE.AND UP0, UPT, UR5, 0x1, UPT ;  /* 0x000000010500788c */ /* 0x000fd6000bf05270 */
[----:B------:R-:W-:Y:S02]  /*15960*/  @UP0 ULDC.64 UR10, c[0x0][0x9e8] ;  /* 0x00027a00000a0ab9 */ /* 0x000fe40000000a00 */
[----:B------:R-:W-:-:S04]  /*15970*/  UIMAD.WIDE.U32 UR6, UR4, UR10, URZ ;  /* 0x0000000a040672a5 */ /* 0x000fc8000f8e003f */
[----:B------:R-:W-:-:S12]  /*15980*/  @UP0 USHF.R.U32.HI UR4, URZ, UR11, UR7 ;  /* 0x0000000b3f040299 */ /* 0x000fd80008011607 */
.L_x_1053:
[----:B------:R-:W-:-:S04]  /*15990*/  UIMAD UR4, UR4, UR5, URZ ;  /* 0x00000005040472a4 */ /* 0x000fc8000f8e023f */
[----:B------:R-:W-:-:S04]  /*159a0*/  UISETP.LT.AND UP0, UPT, UR8, UR4, UPT ;  /* 0x000000040800728c */ /* 0x000fc8000bf01270 */
[----:B------:R-:W-:-:S12]  /*159b0*/  USEL UR8, UR8, UR4, !UP0 ;  /* 0x0000000408087287 */ /* 0x000fd8000c000000 */
.L_x_1051:
[----:B------:R-:W-:Y:S01]  /*159c0*/  UIMAD.WIDE UR4, UR8, 0x66666667, URZ ;  /* 0x66666667080478a5 */ /* 0x000fe2000f8e023f */
[----:B------:R-:W-:Y:S03]  /*159d0*/  BSSY B7, `(.L_x_1054) ;  /* 0x0000317000077945 */ /* 0x000fe60003800000 */
[----:B------:R-:W-:-:S04]  /*159e0*/  USHF.R.U32.HI UR4, URZ, 0x1f, UR5 ;  /* 0x0000001f3f047899 */ /* 0x000fc80008011605 */
[----:B------:R-:W-:-:S04]  /*159f0*/  ULEA.HI.SX32 UR4, UR5, UR4, 0x1a ;  /* 0x0000000405047291 */ /* 0x000fc8000f8fd23f */
[----:B------:R-:W-:-:S04]  /*15a00*/  UISETP.LT.AND UP0, UPT, URZ, UR4, UPT ;  /* 0x000000043f00728c */ /* 0x000fc8000bf01270 */
[----:B------:R-:W-:-:S04]  /*15a10*/  USEL UR40, URZ, UR4, !UP0 ;  /* 0x000000043f287287 */ /* 0x000fc8000c000000 */
[----:B------:R-:W-:-:S06]  /*15a20*/  UISETP.GT.AND UP0, UPT, UR41, UR40, UPT ;  /* 0x000000282900728c */ /* 0x000fcc000bf04270 */
[----:B------:R-:W-:-:S13]  /*15a30*/  PLOP3.LUT P0, PT, PT, PT, UP0, 0x80, 0x0 ;  /* 0x000000000000781c */ /* 0x000fda0003f0f008 */
[----:B------:R-:W-:Y:S05]  /*15a40*/  @P0 BRA `(.L_x_1055) ;  /* 0x0000000000480947 */ /* 0x000fea0003800000 */
        /* <DEDUP_REMOVED lines=10> */
[----:B-1----:R-:W2:Y:S01]  /*15af0*/  @P1 ATOMG.E.ADD.STRONG.GPU PT, R3, desc[UR50][R2.64], R5 ;  /* 0x00000005020319a8 */ /* 0x002ea200081ee1f2 */
[----:B------:R-:W0:Y:S02]  /*15b00*/  S2R R4, SR_LTMASK ;  /* 0x0000000000047919 */ /* 0x000e240000003900 */
[----:B0-----:R-:W-:-:S04]  /*15b10*/  LOP3.LUT R4, R4, UR4, RZ, 0xc0, !PT ;  /* 0x0000000404047c12 */ /* 0x001fc8000f8ec0ff */
[----:B------:R-:W0:Y:S01]  /*15b20*/  POPC R7, R4 ;  /* 0x0000000400077309 */ /* 0x000e220000000000 */
[----:B--2---:R-:W0:Y:S02]  /*15b30*/  SHFL.IDX PT, R0, R3, R0, 0x1f ;  /* 0x00001f0003007589 */ /* 0x004e2400000e0000 */
[----:B0-----:R-:W-:-:S05]  /*15b40*/  IADD3 R0, R0, UR43, R7 ;  /* 0x0000002b00007c10 */ /* 0x001fca000fffe007 */
[----:B------:R0:W-:Y:S01]  /*15b50*/  STL [R1+0x1c], R0 ;  /* 0x00001c0001007387 */ /* 0x0001e20000100800 */
[----:B------:R-:W-:Y:S05]  /*15b60*/  BRA `(.L_x_1056) ;  /* 0x0000002c00f47947 */ /* 0x000fea0003800000 */
.L_x_1055:
        /* <DEDUP_REMOVED lines=20> */
.L_x_1058:
[----:B------:R-:W-:Y:S05]  /*15cb0*/  BSYNC B6 ;  /* 0x0000000000067941 */ /* 0x000fea0003800000 */
.L_x_1057:
[----:B------:R-:W2:Y:S01]  /*15cc0*/  LDL.LU R16, [R1+0x4] ;  /* 0x0000040001107983 */ /* 0x000ea20000300800 */
[----:B------:R-:W-:Y:S01]  /*15cd0*/  VIADD R0, R17, 0xa400 ;  /* 0x0000a40011007836 */ /* 0x000fe20000000000 */
[----:B------:R-:W-:Y:S04]  /*15ce0*/  BSSY B6, `(.L_x_1059) ;  /* 0x0000016000067945 */ /* 0x000fe80003800000 */
[----:B------:R-:W-:Y:S02]  /*15cf0*/  LOP3.LUT P0, RZ, R0, 0x3ff, RZ, 0xc0, !PT ;  /* 0x000003ff00ff7812 */ /* 0x000fe4000780c0ff */
[----:B--2---:R-:W-:-:S11]  /*15d00*/  LOP3.LUT R16, R16, 0xfffffffe, RZ, 0xc0, !PT ;  /* 0xfffffffe10107812 */ /* 0x004fd600078ec0ff */
        /* <DEDUP_REMOVED lines=18> */
[----:B01----:R-:W-:Y:S05]  /*15e30*/  CALL.ABS.NOINC R2 ;  /* 0x0000000002007343 */ /* 0x003fea0003c00000 */
.L_x_1060:
[----:B------:R-:W-:Y:S05]  /*15e40*/  BSYNC B6 ;  /* 0x0000000000067941 */ /* 0x000fea0003800000 */
.L_x_1059:
        /* <DEDUP_REMOVED lines=20> */
.L_x_1062:
[----:B------:R-:W-:Y:S05]  /*15f90*/  BSYNC B6 ;  /* 0x0000000000067941 */ /* 0x000fea0003800000 */
.L_x_1061:
[----:B------:R-:W-:Y:S01]  /*15fa0*/  IMAD.MOV.U32 R19, RZ, RZ, R16 ;  /* 0x000000ffff137224 */ /* 0x000fe200078e0010 */
        /* <DEDUP_REMOVED lines=19> */
.L_x_1064:
[----:B------:R-:W-:Y:S05]  /*160e0*/  BSYNC B6 ;  /* 0x0000000000067941 */ /* 0x000fea0003800000 */
.L_x_1063:
        /* <DEDUP_REMOVED lines=10> */
[----:B------:R-:W-:Y:S01]  /*16190*/  LOP3.LUT R19, R19, 0xfffffffe, RZ, 0xc0, !PT ;  /* 0xfffffffe13137812 */ /* 0x000fe200078ec0ff */
[----:B------:R-:W-:Y:S01]  /*161a0*/  UMOV UR4, 0xffffffff ;  /* 0xffffffff00047882 */ /* 0x000fe20000000000 */
        /* <DEDUP_REMOVED lines=9> */
[----:B0-----:R-:W-:-:S03]  /*16240*/  SEL R16, R8, RZ, !P1 ;  /* 0x000000ff08107207 */ /* 0x001fc60004800000 */
[----:B------:R1:W-:Y:S04]  /*16250*/  STL [R1+0xc], R9 ;  /* 0x00000c0901007387 */ /* 0x0003e80000100800 */
[----:B------:R1:W-:Y:S01]  /*16260*/  STL [R1+0x4], R19 ;  /* 0x0000041301007387 */ /* 0x0003e20000100800 */
[----:B------:R-:W-:Y:S05]  /*16270*/  BRA.DIV UR4, `(.L_x_1065) ;  /* 0x0000003204747947 */ /* 0x000fea000b800000 */
[----:B------:R0:W2:Y:S02]  /*16280*/  SHFL.IDX PT, R14, R0, RZ, 0x1f ;  /* 0x00001fff000e7589 */ /* 0x0000a400000e0000 */
.L_x_1133:
[----:B------:R-:W-:Y:S01]  /*16290*/  PLOP3.LUT P2, PT, PT, PT, PT, 0x8, 0x0 ;  /* 0x000000000000781c */ /* 0x000fe20003f4e170 */
[----:B0-----:R-:W-:Y:S01]  /*162a0*/  IMAD.MOV.U32 R0, RZ, RZ, R19 ;  /* 0x000000ffff007224 */ /* 0x001fe200078e0013 */
[----:B--2---:R-:W-:-:S04]  /*162b0*/  ISETP.NE.AND P0, PT, R14, RZ, PT ;  /* 0x000000ff0e00720c */ /* 0x004fc80003f05270 */
[----:B------:R-:W-:-:S07]  /*162c0*/  LOP3.LUT R0, R0, 0xfffffffd, RZ, 0xc0, !PT ;  /* 0xfffffffd00007812 */ /* 0x000fce00078ec0ff */
        /* <DEDUP_REMOVED lines=8> */
.L_x_1136:
[----:B------:R-:W-:Y:S05]  /*16350*/  @!P6 BRA `(.L_x_1066) ;  /* 0x000000040074e947 */ /* 0x000fea0003800000 */
[----:B------:R-:W-:Y:S01]  /*16360*/  IMAD.MOV.U32 R16, RZ, RZ, R8 ;  /* 0x000000ffff107224 */ /* 0x000fe200078e0008 */
[----:B------:R-:W-:Y:S06]  /*16370*/  @!P1 BRA `(.L_x_1068) ;  /* 0x0000000000449947 */ /* 0x000fec0003800000 */
        /* <DEDUP_REMOVED lines=17> */
.L_x_1068:
[----:B0-----:R-:W2:Y:S01]  /*16490*/  LDL R3, [R1] ;  /* 0x0000000001037983 */ /* 0x001ea20000100800 */
[----:B------:R-:W0:Y:S02]  /*164a0*/  S2R R2, SR_TID.X ;  /* 0x0000000000027919 */ /* 0x000e240000002100 */
[----:B0-----:R-:W-:Y:S01]  /*164b0*/  LOP3.LUT R4, R2, 0x7f, RZ, 0xc0, !PT ;  /* 0x0000007f02047812 */ /* 0x001fe200078ec0ff */
[----:B------:R-:W-:-:S03]  /*164c0*/  IMAD R2, R18, 0x8, R17 ;  /* 0x0000000812027824 */ /* 0x000fc600078e0211 */
[----:B------:R-:W-:Y:S02]  /*164d0*/  ISETP.NE.AND P0, PT, R4, RZ, PT ;  /* 0x000000ff0400720c */ /* 0x000fe40003f05270 */
[----:B--2---:R-:W-:-:S04]  /*164e0*/  SHF.L.U32 R3, R3, 0x1f, RZ ;  /* 0x0000001f03037819 */ /* 0x004fc800000006ff */
[----:B------:R-:W0:Y:S02]  /*164f0*/  SYNCS.PHASECHK.TRANS64.TRYWAIT P1, [R2+URZ+0x29880], R3 ;  /* 0x02988003020075a7 */ /* 0x000e24000802017f */
[----:B0-----:R-:W-:Y:S05]  /*16500*/  @!P1 BRA `(.L_x_1069) ;  /* 0x0000003000109947 */ /* 0x001fea0003800000 */
.L_x_1137:
[----:B------:R-:W-:Y:S05]  /*16510*/  @P0 BRA `(.L_x_1070) ;  /* 0x00000000001c0947 */ /* 0x000fea0003800000 */
[----:B------:R-:W2:Y:S02]  /*16520*/  S2R R4, SR_TID.X ;  /* 0x0000000000047919 */ /* 0x000ea40000002100 */
[----:B--2---:R-:W-:Y:S01]  /*16530*/  LOP3.LUT R5, R4, 0x1f, RZ, 0xc0, !PT ;  /* 0x0000001f04057812 */ /* 0x004fe200078ec0ff */
[----:B------:R-:W-:-:S03]  /*16540*/  IMAD.MOV.U32 R4, RZ, RZ, 0x5000 ;  /* 0x00005000ff047424 */ /* 0x000fc600078e00ff */
[----:B------:R-:W-:Y:S01]  /*16550*/  ISETP.NE.AND P1, PT, R5, RZ, PT ;  /* 0x000000ff0500720c */ /* 0x000fe20003f25270 */
[----:B------:R2:W-:-:S12]  /*16560*/  SYNCS.ARRIVE.TRANS64 RZ, [R2+URZ+0x29870], R4 ;  /* 0x0298700402ff79a7 */ /* 0x0005d8000800003f */
[----:B--2---:R-:W-:Y:S05]  /*16570*/  @!P1 BRA `(.L_x_1070) ;  /* 0x0000000000049947 */ /* 0x004fea0003800000 */
[----:B------:R-:W-:Y:S01]  /*16580*/  BPT.TRAP 0x1 ;  /* 0x000000040000795c */ /* 0x000fe20000300000 */
.L_x_1070:
[----:B------:R-:W-:Y:S01]  /*16590*/  IMAD R4, R18, 0x5000, R17 ;  /* 0x0000500012047824 */ /* 0x000fe200078e0211 */
[----:B------:R-:W-:Y:S01]  /*165a0*/  R2UR UR33, R2 ;  /* 0x00000000022172ca */ /* 0x000fe200000e0000 */
[----:B------:R-:W-:Y:S01]  /*165b0*/  IMAD R0, R0, 0xa0, RZ ;  /* 0x000000a000007824 */ /* 0x000fe200078e02ff */
[----:B-----5:R-:W-:Y:S01]  /*165c0*/  R2UR UR37, R16 ;  /* 0x00000000102572ca */ /* 0x020fe200000e0000 */
[----:B------:R-:W-:Y:S01]  /*165d0*/  UIADD3 UR4, UP0, UR46, 0x470, URZ ;  /* 0x000004702e047890 */ /* 0x000fe2000ff1e03f */
[----:B------:R-:W-:Y:S01]  /*165e0*/  R2UR UR32, R4 ;  /* 0x00000000042072ca */ /* 0x000fe200000e0000 */
[----:B------:R-:W-:Y:S01]  /*165f0*/  UMOV UR6, 0x0 ;  /* 0x0000000000067882 */ /* 0x000fe20000000000 */
[----:B------:R-:W-:Y:S01]  /*16600*/  R2UR UR35, R0 ;  /* 0x00000000002372ca */ /* 0x000fe200000e0000 */
[----:B------:R-:W-:Y:S01]  /*16610*/  UIADD3.X UR5, URZ, UR47, URZ, UP0, !UPT ;  /* 0x0000002f3f057290 */ /* 0x000fe200087fe43f */
[----:B------:R-:W-:Y:S01]  /*16620*/  UMOV UR7, 0x14f00000 ;  /* 0x14f0000000077882 */ /* 0x000fe20000000000 */
[----:B------:R-:W-:-:S04]  /*16630*/  UMOV UR34, URZ ;  /* 0x0000003f00227c82 */ /* 0x000fc80008000000 */
[----:B------:R-:W-:-:S04]  /*16640*/  UIADD3 UR33, UR33, 0x29870, URZ ;  /* 0x0002987021217890 */ /* 0x000fc8000fffe03f */
[----:B------:R-:W-:-:S09]  /*16650*/  UIADD3 UR32, UR32, 0xa400, URZ ;  /* 0x0000a40020207890 */ /* 0x000fd2000fffe03f */
[----:B------:R2:W-:Y:S01]  /*16660*/  UTMALDG.4D [UR32], [UR4], desc[UR6] ;  /* 0x00000620040075b4 */ /* 0x0005e20008019000 */
[----:B------:R-:W3:Y:S02]  /*16670*/  SYNCS.PHASECHK.TRANS64.TRYWAIT P1, [R2+URZ+0x29840], R3 ;  /* 0x02984003020075a7 */ /* 0x000ee4000802017f */
[----:B--23--:R-:W-:Y:S05]  /*16680*/  @!P1 BRA `(.L_x_1071) ;  /* 0x0000002c00c49947 */ /* 0x00cfea0003800000 */
.L_x_1138:
[----:B------:R-:W-:Y:S05]  /*16690*/  @P0 BRA `(.L_x_1072) ;  /* 0x00000000001c0947 */ /* 0x000fea0003800000 */
[----:B------:R-:W3:Y:S01]  /*166a0*/  S2R R4, SR_TID.X ;  /* 0x0000000000047919 */ /* 0x000ee20000002100 */
[----:B0-2---:R-:W-:-:S04]  /*166b0*/  IMAD.MOV.U32 R3, RZ, RZ, 0x7800 ;  /* 0x00007800ff037424 */ /* 0x005fc800078e00ff */
[----:B------:R4:W-:Y:S01]  /*166c0*/  SYNCS.ARRIVE.TRANS64 RZ, [R2+URZ+0x29830], R3 ;  /* 0x0298300302ff79a7 */ /* 0x0009e2000800003f */
[----:B---3--:R-:W-:-:S04]  /*166d0*/  LOP3.LUT R4, R4, 0x1f, RZ, 0xc0, !PT ;  /* 0x0000001f04047812 */ /* 0x008fc800078ec0ff */
[----:B------:R-:W-:-:S13]  /*166e0*/  ISETP.NE.AND P0, PT, R4, RZ, PT ;  /* 0x000000ff0400720c */ /* 0x000fda0003f05270 */
[----:B----4-:R-:W-:Y:S05]  /*166f0*/  @!P0 BRA `(.L_x_1072) ;  /* 0x0000000000048947 */ /* 0x010fea0003800000 */
[----:B------:R-:W-:Y:S01]  /*16700*/  BPT.TRAP 0x1 ;  /* 0x000000040000795c */ /* 0x000fe20000300000 */
.L_x_1072:
[----:B0-2---:R-:W2:Y:S01]  /*16710*/  LDL.LU R3, [R1+0x4] ;  /* 0x0000040001037983 */ /* 0x005ea20000300800 */
        /* <DEDUP_REMOVED lines=29> */
[----:B--2---:R-:W-:-:S04]  /*168f0*/  LOP3.LUT R3, R3, 0xfffffffd, RZ, 0xc0, !PT ;  /* 0xfffffffd03037812 */ /* 0x004fc800078ec0ff */
[----:B------:R-:W-:-:S05]  /*16900*/  @P0 LOP3.LUT R3, R3, 0x2, RZ, 0xfc, !PT ;  /* 0x0000000203030812 */ /* 0x000fca00078efcff */
[----:B------:R3:W-:Y:S01]  /*16910*/  STL [R1+0x4], R3 ;  /* 0x0000040301007387 */ /* 0x0007e20000100800 */
[----:B------:R-:W-:Y:S01]  /*16920*/  NOP ;  /* 0x0000000000007918 */ /* 0x000fe20000000000 */
.L_x_1066:
[----:B0-----:R-:W-:Y:S01]  /*16930*/  VIADD R0, R17, 0x14400 ;  /* 0x0001440011007836 */ /* 0x001fe20000000000 */
[----:B------:R-:W-:Y:S05]  /*16940*/  WARPSYNC.ALL ;  /* 0x0000000000007948 */ /* 0x000fea0003800000 */
[----:B------:R-:W-:Y:S01]  /*16950*/  BAR.SYNC.DEFER_BLOCKING 0x8, 0x180 ;  /* 0x0206000000007b1d */ /* 0x000fe20000010000 */
[----:B------:R-:W-:-:S05]  /*16960*/  LOP3.LUT P0, RZ, R0, 0x1bf, RZ, 0xc0, !PT ;  /* 0x000001bf00ff7812 */ /* 0x000fca000780c0ff */
[----:B------:R-:W-:Y:S08]  /*16970*/  BSSY B6, `(.L_x_1073) ;  /* 0x0000012000067945 */ /* 0x000ff00003800000 */
[----:B------:R-:W-:Y:S05]  /*16980*/  @!P0 BRA `(.L_x_1074) ;  /* 0x0000000000408947 */ /* 0x000fea0003800000 */
[----:B------:R-:W-:Y:S01]  /*16990*/  MOV R2, 0x0 ;  /* 0x0000000000027802 */ /* 0x000fe20000000f00 */
[----:B---3--:R-:W-:Y:S01]  /*169a0*/  ULDC.64 UR6, c[0x4][0xa0] ;  /* 0x0100280000067ab9 */ /* 0x008fe20000000a00 */
        /* <DEDUP_REMOVED lines=13> */
[----:B0-----:R-:W-:Y:S05]  /*16a80*/  CALL.ABS.NOINC R2 ;  /* 0x0000000002007343 */ /* 0x001fea0003c00000 */
.L_x_1074:
[----:B---3--:R-:W-:Y:S05]  /*16a90*/  BSYNC B6 ;  /* 0x0000000000067941 */ /* 0x008fea0003800000 */
.L_x_1073:
[----:B------:R-:W0:Y:S01]  /*16aa0*/  LDC R7, c[0x0][0x448] ;  /* 0x00011200ff077b82 */ /* 0x000e220000000800 */
[----:B------:R-:W2:Y:S01]  /*16ab0*/  S2R R2, SR_TID.X ;  /* 0x0000000000027919 */ /* 0x000ea20000002100 */
[----:B------:R-:W-:Y:S01]  /*16ac0*/  USHF.R.S32.HI UR4, URZ, 0x1f, UR36 ;  /* 0x0000001f3f047899 */ /* 0x000fe20008011424 */
[----:B------:R-:W-:Y:S01]  /*16ad0*/  ULDC.64 UR8, c[0x0][0x2d8] ;  /* 0x0000b60000087ab9 */ /* 0x000fe20000000a00 */
[----:B-1----:R-:W1:Y:S02]  /*16ae0*/  S2R R8, SR_TID.X ;  /* 0x0000000000087919 */ /* 0x002e640000002100 */
[----:B------:R-:W-:Y:S02]  /*16af0*/  UIMAD UR6, UR4, UR8, URZ ;  /* 0x00000008040672a4 */ /* 0x000fe4000f8e023f */
[----:B------:R-:W-:Y:S02]  /*16b00*/  UIMAD.WIDE.U32 UR4, UR36, UR8, URZ ;  /* 0x00000008240472a5 */ /* 0x000fe4000f8e003f */
[----:B------:R-:W-:-:S02]  /*16b10*/  UIMAD UR6, UR36, UR9, UR6 ;  /* 0x00000009240672a4 */ /* 0x000fc4000f8e0206 */
[----:B------:R-:W-:Y:S02]  /*16b20*/  USHF.R.S32.HI UR7, URZ, 0x1f, UR44 ;  /* 0x0000001f3f077899 */ /* 0x000fe4000801142c */
[----:B------:R-:W-:Y:S01]  /*16b30*/  UIADD3 UR5, UR5, UR6, URZ ;  /* 0x0000000605057290 */ /* 0x000fe2000fffe03f */
[----:B------:R-:W-:-:S03]  /*16b40*/  ULDC.64 UR8, c[0x0][0x2e0] ;  /* 0x0000b80000087ab9 */ /* 0x000fc60000000a00 */
[----:B------:R-:W-:Y:S02]  /*16b50*/  UIMAD.WIDE.U32 UR4, UR44, UR8, UR4 ;  /* 0x000000082c0472a5 */ /* 0x000fe4000f8e0004 */
[----:B------:R-:W-:Y:S01]  /*16b60*/  UIMAD UR6, UR7, UR8, URZ ;  /* 0x00000008070672a4 */ /* 0x000fe2000f8e023f */
[----:B0-----:R-:W-:-:S03]  /*16b70*/  ISETP.NE.AND P0, PT, R7, 0x1, PT ;  /* 0x000000010700780c */ /* 0x001fc60003f05270 */
[----:B------:R-:W-:Y:S01]  /*16b80*/  UIMAD UR6, UR44, UR9, UR6 ;  /* 0x000000092c0672a4 */ /* 0x000fe2000f8e0206 */
[----:B------:R-:W-:Y:S02]  /*16b90*/  IMAD.U32 R4, RZ, RZ, UR4 ;  /* 0x00000004ff047e24 */ /* 0x000fe4000f8e00ff */
[----:B------:R-:W-:Y:S01]  /*16ba0*/  IMAD.U32 R5, RZ, RZ, UR5 ;  /* 0x00000005ff057e24 */ /* 0x000fe2000f8e00ff */
[----:B------:R-:W-:-:S03]  /*16bb0*/  UIADD3 UR6, UR5, UR6, URZ ;  /* 0x0000000605067290 */ /* 0x000fc6000fffe03f */
[----:B------:R-:W-:Y:S01]  /*16bc0*/  ULDC.64 UR4, c[0x0][0x2d0] ;  /* 0x0000b40000047ab9 */ /* 0x000fe20000000a00 */
[C---:B--2---:R-:W-:Y:S01]  /*16bd0*/  LOP3.LUT R19, R2.reuse, 0x7f, RZ, 0xc0, !PT ;  /* 0x0000007f02137812 */ /* 0x044fe200078ec0ff */
[----:B------:R-:W-:Y:S01]  /*16be0*/  IMAD.SHL.U32 R2, R2, 0x20, RZ ;  /* 0x0000002002027824 */ /* 0x000fe200078e00ff */
[----:B------:R-:W0:Y:S02]  /*16bf0*/  @P0 LDC R3, c[0x0][0x44c] ;  /* 0x00011300ff030b82 */ /* 0x000e240000000800 */
[----:B------:R-:W-:Y:S01]  /*16c00*/  SHF.R.U32.HI R19, RZ, 0x2, R19 ;  /* 0x00000002ff137819 */ /* 0x000fe20000011613 */
[----:B-1----:R-:W-:-:S03]  /*16c10*/  IMAD.SHL.U32 R10, R8, 0x10, RZ ;  /* 0x00000010080a7824 */ /* 0x002fc600078e00ff */
[----:B------:R-:W-:Y:S02]  /*16c20*/  LOP3.LUT R2, R19, 0x60, R2, 0xf8, !PT ;  /* 0x0000006013027812 */ /* 0x000fe400078ef802 */
[----:B------:R-:W-:Y:S01]  /*16c30*/  LOP3.LUT R10, R10, 0x30, RZ, 0xc0, !PT ;  /* 0x000000300a0a7812 */ /* 0x000fe200078ec0ff */
[----:B------:R-:W1:Y:S01]  /*16c40*/  @P0 LDC R0, c[0x0][0x450] ;  /* 0x00011400ff000b82 */ /* 0x000e620000000800 */
[----:B------:R-:W2:Y:S01]  /*16c50*/  S2R R19, SR_TID.X ;  /* 0x0000000000137919 */ /* 0x000ea20000002100 */
[----:B------:R-:W-:Y:S01]  /*16c60*/  VIADD R2, R2, UR42 ;  /* 0x0000002a02027c36 */ /* 0x000fe20008000000 */
[C---:B------:R-:W-:Y:S02]  /*16c70*/  LOP3.LUT R8, R10.reuse, 0x40, RZ, 0xfc, !PT ;  /* 0x000000400a087812 */ /* 0x040fe400078efcff */
[----:B------:R-:W-:Y:S01]  /*16c80*/  LOP3.LUT R10, R10, 0x80, RZ, 0xfc, !PT ;  /* 0x000000800a0a7812 */ /* 0x000fe200078efcff */
[----:B------:R-:W-:Y:S02]  /*16c90*/  IMAD.MOV.U32 R6, RZ, RZ, R2 ;  /* 0x000000ffff067224 */ /* 0x000fe400078e0002 */
[----:B0-----:R-:W-:-:S05]  /*16ca0*/  @P0 IMAD.HI.U32 R3, R2, R3, RZ ;  /* 0x0000000302030227 */ /* 0x001fca00078e00ff */
[----:B-1----:R-:W-:Y:S01]  /*16cb0*/  @P0 SHF.R.U32.HI R6, RZ, R0, R3 ;  /* 0x00000000ff060219 */ /* 0x002fe20000011603 */
[----:B------:R-:W-:Y:S01]  /*16cc0*/  IMAD.U32 R3, RZ, RZ, UR6 ;  /* 0x00000006ff037e24 */ /* 0x000fe2000f8e00ff */
[----:B------:R-:W-:-:S03]  /*16cd0*/  ULDC.64 UR6, c[0x0][0x280] ;  /* 0x0000a00000067ab9 */ /* 0x000fc60000000a00 */
[----:B------:R-:W-:-:S04]  /*16ce0*/  IMAD.MOV R0, RZ, RZ, -R6 ;  /* 0x000000ffff007224 */ /* 0x000fc800078e0a06 */
[----:B------:R-:W-:Y:S02]  /*16cf0*/  IMAD R0, R7, R0, R2 ;  /* 0x0000000007007224 */ /* 0x000fe400078e0202 */
[----:B------:R-:W-:Y:S01]  /*16d00*/  IMAD.MOV.U32 R2, RZ, RZ, R4 ;  /* 0x000000ffff027224 */ /* 0x000fe200078e0004 */
[----:B------:R-:W-:Y:S01]  /*16d10*/  SHF.R.S32.HI R4, RZ, 0x1f, R6 ;  /* 0x0000001fff047819 */ /* 0x000fe20000011406 */
[----:B--2---:R-:W-:Y:S02]  /*16d20*/  IMAD.SHL.U32 R9, R19, 0x10, RZ ;  /* 0x0000001013097824 */ /* 0x004fe400078e00ff */
[----:B------:R-:W-:-:S03]  /*16d30*/  IMAD.WIDE.U32 R2, R6, UR4, R2 ;  /* 0x0000000406027c25 */ /* 0x000fc6000f8e0002 */
[----:B------:R-:W-:Y:S01]  /*16d40*/  LOP3.LUT R9, R9, 0x30, RZ, 0xc0, !PT ;  /* 0x0000003009097812 */ /* 0x000fe200078ec0ff */
        /* <DEDUP_REMOVED lines=10> */
[----:B------:R0:W5:Y:S01]  /*16df0*/  LDL R8, [R1+0x18] ;  /* 0x0000180001087983 */ /* 0x0001620000100800 */
[----:B------:R-:W-:Y:S02]  /*16e00*/  IADD3 R4, P3, R2, UR6, RZ ;  /* 0x0000000602047c10 */ /* 0x000fe4000ff7e0ff */
[----:B------:R-:W-:Y:S02]  /*16e10*/  ISETP.GE.AND P0, PT, R9, UR4, PT ;  /* 0x0000000409007c0c */ /* 0x000fe4000bf06270 */
[----:B------:R-:W-:Y:S01]  /*16e20*/  ISETP.GE.AND P2, PT, R10, UR4, PT ;  /* 0x000000040a007c0c */ /* 0x000fe2000bf46270 */
[----:B------:R-:W-:Y:S01]  /*16e30*/  UMOV UR4, 0xffffffff ;  /* 0xffffffff00047882 */ /* 0x000fe20000000000 */
[----:B------:R-:W-:-:S02]  /*16e40*/  LOP3.LUT R19, R19, 0x7f, RZ, 0xc0, !PT ;  /* 0x0000007f13137812 */ /* 0x000fc400078ec0ff */
[----:B------:R-:W-:Y:S02]  /*16e50*/  IADD3.X R3, R3, UR7, R0, P3, !PT ;  /* 0x0000000703037c10 */ /* 0x000fe40009ffe400 */
[----:B------:R-:W-:Y:S01]  /*16e60*/  SHF.R.U32.HI R10, RZ, 0x2, R19 ;  /* 0x00000002ff0a7819 */ /* 0x000fe20000011613 */
[----:B0-----:R-:W-:Y:S06]  /*16e70*/  BRA.DIV UR4, `(.L_x_1075) ;  /* 0x0000002604dc7947 */ /* 0x001fec000b800000 */
[----:B------:R-:W0:Y:S01]  /*16e80*/  SHFL.IDX PT, R6, R4, RZ, 0x1c1f ;  /* 0x001c1fff04067589 */ /* 0x000e2200000e0000 */
[----:B------:R-:W-:Y:S01]  /*16e90*/  ULDC UR4, c[0x0][0x288] ;  /* 0x0000a20000047ab9 */ /* 0x000fe20000000800 */
[----:B------:R-:W-:Y:S02]  /*16ea0*/  VIADD R0, R10, UR42 ;  /* 0x0000002a0a007c36 */ /* 0x000fe40008000000 */
[----:B------:R-:W1:Y:S01]  /*16eb0*/  SHFL.IDX PT, R5, R3, RZ, 0x1c1f ;  /* 0x001c1fff03057589 */ /* 0x000e6200000e0000 */
[----:B------:R-:W-:-:S05]  /*16ec0*/  IMAD R2, R7, UR4, RZ ;  /* 0x0000000407027c24 */ /* 0x000fca000f8e02ff */
[----:B------:R-:W-:-:S13]  /*16ed0*/  ISETP.GE.AND P4, PT, R0, R2, PT ;  /* 0x000000020000720c */ /* 0x000fda0003f86270 */
[----:B0-----:R-:W-:-:S05]  /*16ee0*/  @!P4 IADD3 R6, P3, R9, R6, RZ ;  /* 0x000000060906c210 */ /* 0x001fca0007f7e0ff */
[----:B-1----:R-:W-:-:S04]  /*16ef0*/  @!P4 IMAD.X R5, RZ, RZ, R5, P3 ;  /* 0x000000ffff05c224 */ /* 0x002fc800018e0605 */
[----:B------:R-:W-:Y:S02]  /*16f00*/  @!P4 IMAD.MOV.U32 R7, RZ, RZ, R5 ;  /* 0x000000ffff07c224 */ /* 0x000fe400078e0005 */
[----:B------:R-:W-:-:S03]  /*16f10*/  VIADD R5, R0, 0x20 ;  /* 0x0000002000057836 */ /* 0x000fc60000000000 */
[----:B------:R-:W-:Y:S01]  /*16f20*/  @!PT LDS RZ, [RZ] ;  /* 0x00000000fffff984 */ /* 0x000fe20000000800 */
[----:B-----5:R-:W-:Y:S04]  /*16f30*/  @!P4 LDGSTS.E.BYPASS.LTC128B.128 [R8+0x14400], desc[UR50][R6.64], !P0 ;  /* 0x144000000608cfae */ /* 0x020fe8000c101d72 */
[----:B------:R-:W-:Y:S04]  /*16f40*/  @!P4 LDGSTS.E.BYPASS.LTC128B.128 [R8+0x16400], desc[UR50][R6.64+0x40], !P1 ;  /* 0x164000400608cfae */ /* 0x000fe8000c901d72 */
[----:B------:R0:W-:Y:S01]  /*16f50*/  @!P4 LDGSTS.E.BYPASS.LTC128B.128 [R8+0x18400], desc[UR50][R6.64+0x80], !P2 ;  /* 0x184000800608cfae */ /* 0x0001e2000d101d72 */
[----:B------:R-:W-:-:S03]  /*16f60*/  ISETP.GE.AND P4, PT, R5, R2, PT ;  /* 0x000000020500720c */ /* 0x000fc60003f86270 */
[----:B------:R-:W-:Y:S04]  /*16f70*/  SHFL.IDX PT, R5, R3, 0x1, 0x1c1f ;  /* 0x003c1f0003057f89 */ /* 0x000fe800000e0000 */
[----:B0-----:R-:W0:Y:S06]  /*16f80*/  SHFL.IDX PT, R6, R4, 0x1, 0x1c1f ;  /* 0x003c1f0004067f89 */ /* 0x001e2c00000e0000 */
        /* <DEDUP_REMOVED lines=10> */
[----:B0-----:R-:W0:Y:S04]  /*17030*/  SHFL.IDX PT, R6, R4, 0x2, 0x1c1f ;  /* 0x005c1f0004067f89 */ /* 0x001e2800000e0000 */
[----:B------:R-:W1:Y:S01]  /*17040*/  SHFL.IDX PT, R4, R4, 0x3, 0x1c1f ;  /* 0x007c1f0004047f89 */ /* 0x000e6200000e0000 */
[----:B0-----:R-:W-:-:S05]  /*17050*/  @!P4 IADD3 R6, P3, R9, R6, RZ ;  /* 0x000000060906c210 */ /* 0x001fca0007f7e0ff */
[----:B------:R-:W-:-:S04]  /*17060*/  @!P4 IMAD.X R5, RZ, RZ, R5, P3 ;  /* 0x000000ffff05c224 */ /* 0x000fc800018e0605 */
[----:B------:R-:W-:-:S05]  /*17070*/  @!P4 IMAD.MOV.U32 R7, RZ, RZ, R5 ;  /* 0x000000ffff07c224 */ /* 0x000fca00078e0005 */
[----:B------:R0:W-:Y:S04]  /*17080*/  @!P4 LDGSTS.E.BYPASS.LTC128B.128 [R8+0x15400], desc[UR50][R6.64], !P0 ;  /* 0x154000000608cfae */ /* 0x0001e8000c101d72 */
[----:B------:R0:W-:Y:S04]  /*17090*/  @!P4 LDGSTS.E.BYPASS.LTC128B.128 [R8+0x17400], desc[UR50][R6.64+0x40], !P1 ;  /* 0x174000400608cfae */ /* 0x0001e8000c901d72 */
[----:B-1----:R0:W-:Y:S02]  /*170a0*/  @!P4 LDGSTS.E.BYPASS.LTC128B.128 [R8+0x19400], desc[UR50][R6.64+0x80], !P2 ;  /* 0x194000800608cfae */ /* 0x0021e4000d101d72 */
.L_x_1147:
        /* <DEDUP_REMOVED lines=12> */
.L_x_1077:
[----:B------:R-:W-:Y:S05]  /*17170*/  BSYNC B0 ;  /* 0x0000000000007941 */ /* 0x000fea0003800000 */
.L_x_1076:
[----:B------:R-:W-:Y:S01]  /*17180*/  NOP ;  /* 0x0000000000007918 */ /* 0x000fe20000000000 */
[----:B------:R-:W-:-:S13]  /*17190*/  PLOP3.LUT P0, PT, PT, PT, PT, 0x80, 0x0 ;  /* 0x000000000000781c */ /* 0x000fda0003f0f070 */
.L_x_1078:
[----:B------:R-:W-:Y:S02]  /*171a0*/  PLOP3.LUT P1, PT, P1, P0, PT, 0xa2, 0x0 ;  /* 0x000000000000781c */ /* 0x000fe40000f21472 */
[----:B------:R-:W-:-:S08]  /*171b0*/  @P0 R2UR P1, UR4, R17 ;  /* 0x00000000110402ca */ /* 0x000fd00000020000 */
[----:B------:R-:W-:-:S05]  /*171c0*/  @P0 PLOP3.LUT P0, PT, P1, PT, PT, 0x80, 0x0 ;  /* 0x000000000000081c */ /* 0x000fca0000f0f070 */
[----:B------:R-:W-:Y:S01]  /*171d0*/  @!P1 SYNCS.ARRIVE.TRANS64.RED.A0T1 RZ, [UR4+0x29800], RZ ;  /* 0x029800ffffff99a7 */ /* 0x000fe20008200404 */
[----:B------:R-:W-:Y:S07]  /*171e0*/  @!P1 ARRIVES.LDGSTSBAR.64.TRANSCNT [UR4+0x29800] ;  /* 0x02980000ff0099b0 */ /* 0x000fee0008000a84 */
[----:B------:R-:W-:Y:S05]  /*171f0*/  @P0 BRA.U.ANY `(.L_x_1078) ;  /* 0xfffffffd00e80947 */ /* 0x000fea000393ffff */
[----:B-1----:R-:W2:Y:S02]  /*17200*/  LDL.LU R2, [R1+0x20] ;  /* 0x0000200001027983 */ /* 0x002ea40000300800 */
        /* <DEDUP_REMOVED lines=9> */
[----:B------:R-:W2:Y:S03]  /*172a0*/  SYNCS.PHASECHK.TRANS64.TRYWAIT P0, [R17+URZ+0x29820], R0 ;  /* 0x02982000110075a7 */ /* 0x000ea6000800017f */
[----:B-12---:R-:W-:Y:S05]  /*172b0*/  @!P0 BRA `(.L_x_1080) ;  /* 0x0000002800148947 */ /* 0x006fea0003800000 */
.L_x_1148:
[----:B------:R-:W-:Y:S05]  /*172c0*/  BSYNC B0 ;  /* 0x0000000000007941 */ /* 0x000fea0003800000 */
.L_x_1079:
[----:B------:R-:W-:-:S04]  /*172d0*/  UIADD3 UR4, UR41, -0x2, URZ ;  /* 0xfffffffe29047890 */ /* 0x000fc8000fffe03f */
[----:B------:R-:W-:-:S06]  /*172e0*/  UISETP.GE.AND UP0, UPT, UR4, UR40, UPT ;  /* 0x000000280400728c */ /* 0x000fcc000bf06270 */
[----:B------:R-:W-:-:S13]  /*172f0*/  PLOP3.LUT P0, PT, PT, PT, UP0, 0x80, 0x0 ;  /* 0x000000000000781c */ /* 0x000fda0003f0f008 */
[----:B------:R-:W-:Y:S05]  /*17300*/  @!P0 BRA `(.L_x_1081) ;  /* 0x0000000c00fc8947 */ /* 0x000fea0003800000 */
[----:B------:R2:W5:Y:S01]  /*17310*/  LDL.LU R3, [R1] ;  /* 0x0000000001037983 */ /* 0x0005620000300800 */
[----:B-1----:R-:W-:Y:S02]  /*17320*/  IMAD.MOV.U32 R0, RZ, RZ, R18 ;  /* 0x000000ffff007224 */ /* 0x002fe400078e0012 */
[----:B------:R-:W-:-:S07]  /*17330*/  IMAD.U32 R2, RZ, RZ, UR4 ;  /* 0x00000004ff027e24 */ /* 0x000fce000f8e00ff */
.L_x_1103:
[----:B0-----:R-:W3:Y:S01]  /*17340*/  LDL R5, [R1+0x4] ;  /* 0x0000040001057983 */ /* 0x001ee20000100800 */
[----:B------:R-:W-:Y:S01]  /*17350*/  VIADD R18, R0, 0x1 ;  /* 0x0000000100127836 */ /* 0x000fe20000000000 */
[----:B------:R-:W-:Y:S05]  /*17360*/  YIELD ;  /* 0x0000000000007946 */ /* 0x000fea0003800000 */
[----:B------:R-:W-:Y:S01]  /*17370*/  ISETP.NE.AND P0, PT, R18, 0x2, PT ;  /* 0x000000021200780c */ /* 0x000fe20003f05270 */
[----:B------:R-:W-:Y:S03]  /*17380*/  BSSY B0, `(.L_x_1082) ;  /* 0x0000087000007945 */ /* 0x000fe60003800000 */
[----:B------:R-:W-:-:S02]  /*17390*/  SEL R4, RZ, 0x1, P0 ;  /* 0x00000001ff047807 */ /* 0x000fc40000000000 */
[----:B------:R-:W-:Y:S02]  /*173a0*/  SEL R18, R18, RZ, P0 ;  /* 0x000000ff12127207 */ /* 0x000fe40000000000 */
[----:B-----5:R-:W-:-:S05]  /*173b0*/  LOP3.LUT R9, R3, R4, RZ, 0x3c, !PT ;  /* 0x0000000403097212 */ /* 0x020fca00078e3cff */
[----:B------:R1:W-:Y:S01]  /*173c0*/  STL [R1], R9 ;  /* 0x0000000901007387 */ /* 0x0003e20000100800 */
[----:B---3--:R-:W-:-:S13]  /*173d0*/  LOP3.LUT P1, RZ, R5, 0x2, RZ, 0xc0, !PT ;  /* 0x0000000205ff7812 */ /* 0x008fda000782c0ff */
[----:B-1----:R-:W-:Y:S05]  /*173e0*/  @!P1 BRA `(.L_x_1083) ;  /* 0x0000000800009947 */ /* 0x002fea0003800000 */
[----:B------:R-:W-:Y:S01]  /*173f0*/  LOP3.LUT P1, RZ, R5, 0x1, RZ, 0xc0, !PT ;  /* 0x0000000105ff7812 */ /* 0x000fe2000782c0ff */
[----:B0-----:R-:W-:-:S12]  /*17400*/  IMAD.MOV.U32 R8, RZ, RZ, R2 ;  /* 0x000000ffff087224 */ /* 0x001fd800078e0002 */
[----:B------:R-:W-:Y:S05]  /*17410*/  @!P1 BRA `(.L_x_1084) ;  /* 0x0000000000509947 */ /* 0x000fea0003800000 */
[----:B------:R-:W3:Y:S01]  /*17420*/  LDL R10, [R1+0xc] ;  /* 0x00000c00010a7983 */ /* 0x000ee20000100800 */
[----:B------:R-:W0:Y:S01]  /*17430*/  LDC R8, c[0x0][0x43c] ;  /* 0x00010f00ff087b82 */ /* 0x000e220000000800 */
[----:B------:R-:W-:Y:S02]  /*17440*/  ULDC.64 UR4, c[0x0][0x428] ;  /* 0x00010a0000047ab9 */ /* 0x000fe40000000a00 */
[----:B------:R-:W4:Y:S01]  /*17450*/  LDL R7, [R1+0x8] ;  /* 0x0000080001077983 */ /* 0x000f220000100800 */
[----:B0-----:R-:W-:-:S13]  /*17460*/  ISETP.NE.AND P0, PT, R8, 0x1, PT ;  /* 0x000000010800780c */ /* 0x001fda0003f05270 */
        /* <DEDUP_REMOVED lines=15> */
.L_x_1084:
[----:B------:R-:W0:Y:S01]  /*17560*/  S2R R4, SR_TID.X ;  /* 0x0000000000047919 */ /* 0x000e220000002100 */
[----:B------:R-:W-:Y:S01]  /*17570*/  SHF.L.U32 R5, R9, 0x1f, RZ ;  /* 0x0000001f09057819 */ /* 0x000fe200000006ff */
[----:B------:R-:W-:Y:S01]  /*17580*/  BSSY B1, `(.L_x_1085) ;  /* 0x0000006000017945 */ /* 0x000fe20003800000 */
[----:B0-----:R-:W-:Y:S01]  /*17590*/  LOP3.LUT R6, R4, 0x7f, RZ, 0xc0, !PT ;  /* 0x0000007f04067812 */ /* 0x001fe200078ec0ff */
[----:B------:R-:W-:-:S03]  /*175a0*/  IMAD R4, R18, 0x8, R17 ;  /* 0x0000000812047824 */ /* 0x000fc600078e0211 */
[----:B------:R-:W-:Y:S01]  /*175b0*/  ISETP.NE.AND P1, PT, R6, RZ, PT ;  /* 0x000000ff0600720c */ /* 0x000fe20003f25270 */
[----:B------:R-:W0:Y:S02]  /*175c0*/  SYNCS.PHASECHK.TRANS64.TRYWAIT P0, [R4+URZ+0x29880], R5 ;  /* 0x02988005040075a7 */ /* 0x000e24000800017f */
[----:B0-----:R-:W-:Y:S10]  /*175d0*/  @!P0 BRA `(.L_x_1086) ;  /* 0x0000002400608947 */ /* 0x001ff40003800000 */
.L_x_1149:
[----:B------:R-:W-:Y:S05]  /*175e0*/  BSYNC B1 ;  /* 0x0000000000017941 */ /* 0x000fea0003800000 */
.L_x_1085:
        /* <DEDUP_REMOVED lines=9> */
.L_x_1088:
[----:B------:R-:W-:Y:S05]  /*17680*/  BSYNC B1 ;  /* 0x0000000000017941 */ /* 0x000fea0003800000 */
.L_x_1087:
[----:B------:R-:W-:Y:S01]  /*17690*/  IMAD.MOV.U32 R10, RZ, RZ, RZ ;  /* 0x000000ffff0a7224 */ /* 0x000fe200078e00ff */
[----:B------:R-:W-:Y:S01]  /*176a0*/  UIADD3 UR4, UP0, UR46, 0x470, URZ ;  /* 0x000004702e047890 */ /* 0x000fe2000ff1e03f */
[----:B------:R-:W-:Y:S01]  /*176b0*/  IMAD R7, R18, 0x5000, R17 ;  /* 0x0000500012077824 */ /* 0x000fe200078e0211 */
[----:B------:R-:W-:Y:S01]  /*176c0*/  PLOP3.LUT P0, PT, PT, PT, PT, 0x80, 0x0 ;  /* 0x000000000000781c */ /* 0x000fe20003f0f070 */
[----:B------:R-:W-:Y:S01]  /*176d0*/  IMAD R6, R8, 0xa0, RZ ;  /* 0x000000a008067824 */ /* 0x000fe200078e02ff */
[----:B------:R-:W-:Y:S01]  /*176e0*/  R2UR UR10, R10 ;  /* 0x000000000a0a72ca */ /* 0x000fe200000e0000 */
[----:B------:R-:W-:Y:S01]  /*176f0*/  VIADD R7, R7, 0xa400 ;  /* 0x0000a40007077836 */ /* 0x000fe20000000000 */
[----:B------:R-:W-:Y:S01]  /*17700*/  UIADD3.X UR5, URZ, UR47, URZ, UP0, !UPT ;  /* 0x0000002f3f057290 */ /* 0x000fe200087fe43f */
[----:B------:R-:W-:Y:S01]  /*17710*/  VIADD R8, R4, 0x29870 ;  /* 0x0002987004087836 */ /* 0x000fe20000000000 */
[----:B------:R-:W-:Y:S01]  /*17720*/  UMOV UR6, 0x0 ;  /* 0x0000000000067882 */ /* 0x000fe20000000000 */
[----:B------:R-:W-:-:S10]  /*17730*/  UMOV UR7, 0x14f00000 ;  /* 0x14f0000000077882 */ /* 0x000fd40000000000 */
.L_x_1089:
        /* <DEDUP_REMOVED lines=13> */
.L_x_1150:
[----:B------:R-:W-:Y:S05]  /*17810*/  BSYNC B1 ;  /* 0x0000000000017941 */ /* 0x000fea0003800000 */
.L_x_1090:
[----:B------:R-:W-:Y:S01]  /*17820*/  BSSY B1, `(.L_x_1092) ;  /* 0x000000b000017945 */ /* 0x000fe20003800000 */
[----:B------:R-:W-:Y:S02]  /*17830*/  IMAD.MOV.U32 R8, RZ, RZ, 0x0 ;  /* 0x00000000ff087424 */ /* 0x000fe400078e00ff */
[----:B------:R-:W-:Y:S01]  /*17840*/  IMAD.MOV.U32 R9, RZ, RZ, 0x14f00000 ;  /* 0x14f00000ff097424 */ /* 0x000fe200078e00ff */
[----:B------:R-:W-:Y:S06]  /*17850*/  @P1 BRA `(.L_x_1093) ;  /* 0x00000000001c1947 */ /* 0x000fec0003800000 */
[----:B------:R-:W3:Y:S01]  /*17860*/  S2R R7, SR_TID.X ;  /* 0x0000000000077919 */ /* 0x000ee20000002100 */
[----:B01----:R-:W-:-:S04]  /*17870*/  IMAD.MOV.U32 R5, RZ, RZ, 0x7800 ;  /* 0x00007800ff057424 */ /* 0x003fc800078e00ff */
[----:B------:R4:W-:Y:S01]  /*17880*/  SYNCS.ARRIVE.TRANS64 RZ, [R4+URZ+0x29830], R5 ;  /* 0x0298300504ff79a7 */ /* 0x0009e2000800003f */
[----:B---3--:R-:W-:-:S04]  /*17890*/  LOP3.LUT R7, R7, 0x1f, RZ, 0xc0, !PT ;  /* 0x0000001f07077812 */ /* 0x008fc800078ec0ff */
[----:B------:R-:W-:-:S13]  /*178a0*/  ISETP.NE.AND P0, PT, R7, RZ, PT ;  /* 0x000000ff0700720c */ /* 0x000fda0003f05270 */
[----:B----4-:R-:W-:Y:S05]  /*178b0*/  @!P0 BRA `(.L_x_1093) ;  /* 0x0000000000048947 */ /* 0x010fea0003800000 */
[----:B------:R-:W-:Y:S01]  /*178c0*/  BPT.TRAP 0x1 ;  /* 0x000000040000795c */ /* 0x000fe20000300000 */
.L_x_1093:
[----:B------:R-:W-:Y:S05]  /*178d0*/  BSYNC B1 ;  /* 0x0000000000017941 */ /* 0x000fea0003800000 */
.L_x_1092:
[----:B------:R-:W-:Y:S01]  /*178e0*/  R2UR UR10, R10 ;  /* 0x000000000a0a72ca */ /* 0x000fe200000e0000 */
[----:B01----:R-:W-:Y:S01]  /*178f0*/  IMAD R5, R18, 0x7800, R17 ;  /* 0x0000780012057824 */ /* 0x003fe200078e0211 */
[----:B------:R-:W-:Y:S01]  /*17900*/  R2UR UR6, R8 ;  /* 0x00000000080672ca */ /* 0x000fe200000e0000 */
[----:B------:R-:W-:Y:S01]  /*17910*/  UIADD3 UR4, UP0, UR46, 0x370, URZ ;  /* 0x000003702e047890 */ /* 0x000fe2000ff1e03f */
[----:B------:R-:W-:Y:S01]  /*17920*/  R2UR UR7, R9 ;  /* 0x00000000090772ca */ /* 0x000fe200000e0000 */
[----:B------:R-:W-:Y:S01]  /*17930*/  VIADD R4, R4, 0x29830 ;  /* 0x0002983004047836 */ /* 0x000fe20000000000 */
[----:B------:R-:W-:Y:S01]  /*17940*/  PLOP3.LUT P0, PT, PT, PT, PT, 0x80, 0x0 ;  /* 0x000000000000781c */ /* 0x000fe20003f0f070 */
[----:B------:R-:W-:Y:S01]  /*17950*/  VIADD R7, R5, 0x1a400 ;  /* 0x0001a40005077836 */ /* 0x000fe20000000000 */
[----:B------:R-:W-:-:S12]  /*17960*/  UIADD3.X UR5, URZ, UR47, URZ, UP0, !UPT ;  /* 0x0000002f3f057290 */ /* 0x000fd800087fe43f */
.L_x_1094:
        /* <DEDUP_REMOVED lines=15> */
.L_x_1095:
        /* <DEDUP_REMOVED lines=15> */
.L_x_1096:
        /* <DEDUP_REMOVED lines=10> */
.L_x_1083:
[----:B------:R-:W-:Y:S05]  /*17bf0*/  BSYNC B0 ;  /* 0x0000000000007941 */ /* 0x000fea0003800000 */
.L_x_1082:
[----:B------:R-:W-:-:S06]  /*17c00*/  UISETP.NE.AND UP0, UPT, UR39, 0x3, UPT ;  /* 0x000000032700788c */ /* 0x000fcc000bf05270 */
[----:B------:R-:W-:-:S13]  /*17c10*/  PLOP3.LUT P0, PT, PT, PT, UP0, 0x80, 0x0 ;  /* 0x000000000000781c */ /* 0x000fda0003f0f008 */
[----:B------:R-:W-:Y:S05]  /*17c20*/  @!P0 BRA `(.L_x_1097) ;  /* 0x0000000000048947 */ /* 0x000fea0003800000 */
[----:B------:R-:W-:Y:S01]  /*17c30*/  BPT.TRAP 0x1 ;  /* 0x000000040000795c */ /* 0x000fe20000300000 */
.L_x_1097:
[----:B------:R-:W-:Y:S01]  /*17c40*/  IMAD.U32 R4, RZ, RZ, UR45 ;  /* 0x0000002dff047e24 */ /* 0x000fe2000f8e00ff */
[----:B------:R-:W-:Y:S01]  /*17c50*/  BSSY B0, `(.L_x_1098) ;  /* 0x0000007000007945 */ /* 0x000fe20003800000 */
[----:B------:R-:W-:-:S03]  /*17c60*/  IMAD R19, R0, 0x8, R17 ;  /* 0x0000000800137824 */ /* 0x000fc600078e0211 */
[----:B------:R-:W-:Y:S02]  /*17c70*/  ISETP.NE.AND P0, PT, R4, 0x3, PT ;  /* 0x000000030400780c */ /* 0x000fe40003f05270 */
[----:B------:R-:W-:-:S04]  /*17c80*/  LOP3.LUT R4, R3, 0x1, RZ, 0x3c, !PT ;  /* 0x0000000103047812 */ /* 0x000fc800078e3cff */
[----:B------:R-:W-:-:S04]  /*17c90*/  SHF.L.U32 R4, R4, 0x1f, RZ ;  /* 0x0000001f04047819 */ /* 0x000fc800000006ff */
[----:B------:R-:W1:Y:S02]  /*17ca0*/  SYNCS.PHASECHK.TRANS64.TRYWAIT P1, [R19+URZ+0x29870], R4 ;  /* 0x02987004130075a7 */ /* 0x000e64000802017f */
[----:B-1----:R-:W-:Y:S05]  /*17cb0*/  @!P1 BRA `(.L_x_1099) ;  /* 0x0000001c00d09947 */ /* 0x002fea0003800000 */
.L_x_1151:
[----:B------:R-:W-:Y:S05]  /*17cc0*/  BSYNC B0 ;  /* 0x0000000000007941 */ /* 0x000fea0003800000 */
.L_x_1098:
[----:B------:R-:W-:Y:S05]  /*17cd0*/  @!P0 BRA `(.L_x_1100) ;  /* 0x0000000000048947 */ /* 0x000fea0003800000 */
[----:B------:R-:W-:Y:S01]  /*17ce0*/  BPT.TRAP 0x1 ;  /* 0x000000040000795c */ /* 0x000fe20000300000 */
.L_x_1100:
[----:B------:R-:W-:Y:S01]  /*17cf0*/  SHF.L.U32 R3, R3, 0x1f, RZ ;  /* 0x0000001f03037819 */ /* 0x000fe200000006ff */
[----:B------:R-:W-:-:S03]  /*17d00*/  IMAD R12, R0, 0x5000, RZ ;  /* 0x00005000000c7824 */ /* 0x000fc600078e02ff */
[----:B------:R-:W3:Y:S02]  /*17d10*/  SYNCS.PHASECHK.TRANS64.TRYWAIT P1, [R19+URZ+0x29860], R3 ;  /* 0x02986003130075a7 */ /* 0x000ee4000802017f */
[----:B---3--:R-:W-:Y:S05]  /*17d20*/  @!P1 BRA `(.L_x_1101) ;  /* 0x0000001c00c89947 */ /* 0x008fea0003800000 */
.L_x_1152:
[----:B------:R-:W4:Y:S04]  /*17d30*/  LDL R0, [R1+0x14] ;  /* 0x0000140001007983 */ /* 0x000f280000100800 */
[----:B------:R-:W5:Y:S01]  /*17d40*/  LDL R13, [R1+0x10] ;  /* 0x00001000010d7983 */ /* 0x000f620000100800 */
[----:B------:R-:W-:Y:S05]  /*17d50*/  WARPSYNC.ALL ;  /* 0x0000000000007948 */ /* 0x000fea0003800000 */
[----:B------:R-:W0:Y:S01]  /*17d60*/  S2R R5, SR_TID.X ;  /* 0x0000000000057919 */ /* 0x000e220000002100 */
[----:B------:R-:W-:Y:S01]  /*17d70*/  IMAD.MOV.U32 R14, RZ, RZ, 0x40 ;  /* 0x00000040ff0e7424 */ /* 0x000fe200078e00ff */
[----:B0-----:R-:W-:-:S04]  /*17d80*/  LOP3.LUT P1, RZ, R5, 0x4, RZ, 0xc0, !PT ;  /* 0x0000000405ff7812 */ /* 0x001fc8000782c0ff */
[----:B------:R-:W-:Y:S02]  /*17d90*/  SEL R14, R14, 0xffffffc0, !P1 ;  /* 0xffffffc00e0e7807 */ /* 0x000fe40004800000 */
[C---:B----4-:R-:W-:Y:S02]  /*17da0*/  LOP3.LUT R0, R12.reuse, R0, RZ, 0xfc, !PT ;  /* 0x000000000c007212 */ /* 0x050fe400078efcff */
[----:B-----5:R-:W-:-:S03]  /*17db0*/  LOP3.LUT R20, R12, R13, RZ, 0xfc, !PT ;  /* 0x0000000d0c147212 */ /* 0x020fc600078efcff */
[----:B------:R-:W-:-:S04]  /*17dc0*/  IMAD.IADD R0, R17, 0x1, R0 ;  /* 0x0000000111007824 */ /* 0x000fc800078e0200 */
[----:B---3--:R-:W-:Y:S01]  /*17dd0*/  IMAD.IADD R3, R14, 0x1, R0 ;  /* 0x000000010e037824 */ /* 0x008fe200078e0200 */
[----:B------:R-:W1:Y:S01]  /*17de0*/  LDSM.16.MT88.4 R8, [R0+0xa400] ;  /* 0x00a400000008783b */ /* 0x000e620000004200 */
[----:B------:R-:W-:Y:S01]  /*17df0*/  IMAD.IADD R20, R17, 0x1, R20 ;  /* 0x0000000111147824 */ /* 0x000fe200078e0214 */
        /* <DEDUP_REMOVED lines=67> */
.L_x_1102:
[----:B------:R3:W5:Y:S01]  /*18230*/  LDL R3, [R1] ;  /* 0x0000000001037983 */ /* 0x0007620000100800 */
[----:B-1----:R1:W-:Y:S01]  /*18240*/  SYNCS.ARRIVE.TRANS64.A1T0 RZ, [R19+URZ+0x29850], RZ ;  /* 0x029850ff13ff79a7 */ /* 0x0023e2000810003f */
[----:B------:R-:W4:Y:S02]  /*18250*/  S2R R0, SR_TID.X ;  /* 0x0000000000007919 */ /* 0x000f240000002100 */
[----:B----4-:R-:W-:Y:S01]  /*18260*/  LOP3.LUT R0, R0, 0x7f, RZ, 0xc0, !PT ;  /* 0x0000007f00007812 */ /* 0x010fe200078ec0ff */
[----:B------:R-:W-:Y:S03]  /*18270*/  BAR.SYNC.DEFER_BLOCKING 0x2, 0x80 ;  /* 0x0082000000007b1d */ /* 0x000fe60000010000 */
[----:B------:R-:W-:Y:S01]  /*18280*/  ISETP.NE.AND P0, PT, R0, RZ, PT ;  /* 0x000000ff0000720c */ /* 0x000fe20003f05270 */
[----:B------:R-:W-:-:S12]  /*18290*/  IMAD.MOV.U32 R0, RZ, RZ, R18 ;  /* 0x000000ffff007224 */ /* 0x000fd800078e0012 */
[----:B-1----:R-:W-:-:S05]  /*182a0*/  @!P0 VIADD R19, R19, 0x29880 ;  /* 0x0002988013138836 */ /* 0x002fca0000000000 */
[----:B------:R-:W-:-:S04]  /*182b0*/  @!P0 PRMT R19, RZ, 0x654, R19 ;  /* 0x00000654ff138816 */ /* 0x000fc80000000013 */
[----:B------:R3:W-:Y:S01]  /*182c0*/  @!P0 SYNCS.ARRIVE.TRANS64.RED.A1T0 RZ, [R19+URZ], RZ ;  /* 0x000000ff13ff89a7 */ /* 0x0007e2000810043f */
[C---:B------:R-:W-:Y:S01]  /*182d0*/  ISETP.GT.AND P0, PT, R2.reuse, UR40, PT ;  /* 0x0000002802007c0c */ /* 0x040fe2000bf04270 */
[----:B------:R-:W-:-:S12]  /*182e0*/  VIADD R2, R2, 0xffffffff ;  /* 0xffffffff02027836 */ /* 0x000fd80000000000 */
[----:B---3--:R-:W-:Y:S05]  /*182f0*/  @P0 BRA `(.L_x_1103) ;  /* 0xfffffff000100947 */ /* 0x008fea000383ffff */
.L_x_1081:
[----:B0-----:R-:W0:Y:S01]  /*18300*/  S2R R4, SR_TID.X ;  /* 0x0000000000047919 */ /* 0x001e220000002100 */
[----:B------:R-:W-:Y:S01]  /*18310*/  BSSY B0, `(.L_x_1104) ;  /* 0x0000011000007945 */ /* 0x000fe20003800000 */
[----:B0-----:R-:W-:-:S04]  /*18320*/  LOP3.LUT R4, R4, 0x7f, RZ, 0xc0, !PT ;  /* 0x0000007f04047812 */ /* 0x001fc800078ec0ff */
[----:B------:R-:W-:-:S13]  /*18330*/  ISETP.NE.AND P0, PT, R4, RZ, PT ;  /* 0x000000ff0400720c */ /* 0x000fda0003f05270 */
[----:B------:R-:W-:Y:S05]  /*18340*/  @P0 BRA `(.L_x_1105) ;  /* 0x0000000000340947 */ /* 0x000fea0003800000 */
[----:B-----5:R-:W0:Y:S01]  /*18350*/  S2R R3, SR_LANEID ;  /* 0x0000000000037919 */ /* 0x020e220000000000 */
[----:B------:R-:W-:Y:S02]  /*18360*/  VOTEU.ANY UR4, UPT, PT ;  /* 0x0000000000047886 */ /* 0x000fe400038e0100 */
[----:B-1----:R-:W0:Y:S08]  /*18370*/  FLO.U32 R0, UR4 ;  /* 0x0000000400007d00 */ /* 0x002e3000080e0000 */
        /* <DEDUP_REMOVED lines=9> */
[----:B------:R0:W-:Y:S02]  /*18410*/  STL [R1+0x1c], R0 ;  /* 0x00001c0001007387 */ /* 0x0001e40000100800 */
.L_x_1105:
[----:B------:R-:W-:Y:S05]  /*18420*/  BSYNC B0 ;  /* 0x0000000000007941 */ /* 0x000fea0003800000 */
.L_x_1104:
[----:B------:R-:W-:-:S06]  /*18430*/  UISETP.NE.AND UP0, UPT, UR39, 0x3, UPT ;  /* 0x000000032700788c */ /* 0x000fcc000bf05270 */
[----:B------:R-:W-:-:S13]  /*18440*/  PLOP3.LUT P1, PT, PT, PT, UP0, 0x80, 0x0 ;  /* 0x000000000000781c */ /* 0x000fda0003f2f008 */
[----:B------:R-:W-:Y:S05]  /*18450*/  @!P1 BRA `(.L_x_1106) ;  /* 0x0000000000049947 */ /* 0x000fea0003800000 */
[----:B------:R-:W-:Y:S01]  /*18460*/  BPT.TRAP 0x1 ;  /* 0x000000040000795c */ /* 0x000fe20000300000 */
.L_x_1106:
[----:B------:R-:W3:Y:S01]  /*18470*/  LDL R2, [R1] ;  /* 0x0000000001027983 */ /* 0x000ee20000100800 */
[----:B------:R-:W-:Y:S01]  /*18480*/  IMAD R16, R18, 0x8, R17 ;  /* 0x0000000812107824 */ /* 0x000fe200078e0211 */
[----:B------:R-:W-:Y:S01]  /*18490*/  BSSY B0, `(.L_x_1107) ;  /* 0x0000007000007945 */ /* 0x000fe20003800000 */
[----:B01----:R-:W-:-:S05]  /*184a0*/  IMAD.U32 R0, RZ, RZ, UR45 ;  /* 0x0000002dff007e24 */ /* 0x003fca000f8e00ff */
[----:B------:R-:W-:Y:S02]  /*184b0*/  ISETP.NE.AND P2, PT, R0, 0x3, PT ;  /* 0x000000030000780c */ /* 0x000fe40003f45270 */
[----:B---3-5:R-:W-:-:S04]  /*184c0*/  LOP3.LUT R3, R2, 0x1, RZ, 0x3c, !PT ;  /* 0x0000000102037812 */ /* 0x028fc800078e3cff */
[----:B------:R-:W-:-:S04]  /*184d0*/  SHF.L.U32 R3, R3, 0x1f, RZ ;  /* 0x0000001f03037819 */ /* 0x000fc800000006ff */
[----:B------:R-:W0:Y:S02]  /*184e0*/  SYNCS.PHASECHK.TRANS64.TRYWAIT P1, [R16+URZ+0x29870], R3 ;  /* 0x02987003100075a7 */ /* 0x000e24000802017f */
[----:B0-----:R-:W-:Y:S05]  /*184f0*/  @!P1 BRA `(.L_x_1108) ;  /* 0x0000001400e89947 */ /* 0x001fea0003800000 */
.L_x_1153:
[----:B------:R-:W-:Y:S05]  /*18500*/  BSYNC B0 ;  /* 0x0000000000007941 */ /* 0x000fea0003800000 */
.L_x_1107:
[----:B------:R-:W-:Y:S05]  /*18510*/  @!P2 BRA `(.L_x_1109) ;  /* 0x000000000004a947 */ /* 0x000fea0003800000 */
[----:B------:R-:W-:Y:S01]  /*18520*/  BPT.TRAP 0x1 ;  /* 0x000000040000795c */ /* 0x000fe20000300000 */
.L_x_1109:
[----:B------:R-:W0:Y:S02]  /*18530*/  LDL R0, [R1] ;  /* 0x0000000001007983 */ /* 0x000e240000100800 */
[----:B0-----:R-:W-:-:S04]  /*18540*/  SHF.L.U32 R3, R0, 0x1f, RZ ;  /* 0x0000001f00037819 */ /* 0x001fc800000006ff */
[----:B------:R-:W0:Y:S02]  /*18550*/  SYNCS.PHASECHK.TRANS64.TRYWAIT P1, [R16+URZ+0x29860], R3 ;  /* 0x02986003100075a7 */ /* 0x000e24000802017f */
[----:B0-----:R-:W-:Y:S05]  /*18560*/  @!P1 BRA `(.L_x_1110) ;  /* 0x0000001400e09947 */ /* 0x001fea0003800000 */
.L_x_1154:
[----:B------:R-:W3:Y:S04]  /*18570*/  LDL R2, [R1+0x14] ;  /* 0x0000140001027983 */ /* 0x000ee80000100800 */
[----:B------:R-:W4:Y:S01]  /*18580*/  LDL R12, [R1+0x10] ;  /* 0x00001000010c7983 */ /* 0x000f220000100800 */
[----:B------:R-:W-:Y:S01]  /*18590*/  IMAD R0, R18, 0x5000, RZ ;  /* 0x0000500012007824 */ /* 0x000fe200078e02ff */
[----:B------:R-:W-:Y:S05]  /*185a0*/  WARPSYNC.ALL ;  /* 0x0000000000007948 */ /* 0x000fea0003800000 */
[----:B------:R-:W1:Y:S01]  /*185b0*/  S2R R9, SR_TID.X ;  /* 0x0000000000097919 */ /* 0x000e620000002100 */
[----:B------:R-:W-:Y:S01]  /*185c0*/  IMAD.MOV.U32 R13, RZ, RZ, 0x40 ;  /* 0x00000040ff0d7424 */ /* 0x000fe200078e00ff */
[----:B-1----:R-:W-:-:S04]  /*185d0*/  LOP3.LUT P1, RZ, R9, 0x4, RZ, 0xc0, !PT ;  /* 0x0000000409ff7812 */ /* 0x002fc8000782c0ff */
[----:B------:R-:W-:Y:S02]  /*185e0*/  SEL R13, R13, 0xffffffc0, !P1 ;  /* 0xffffffc00d0d7807 */ /* 0x000fe40004800000 */
[C---:B---3--:R-:W-:Y:S02]  /*185f0*/  LOP3.LUT R2, R0.reuse, R2, RZ, 0xfc, !PT ;  /* 0x0000000200027212 */ /* 0x048fe400078efcff */
[----:B----4-:R-:W-:-:S03]  /*18600*/  LOP3.LUT R0, R0, R12, RZ, 0xfc, !PT ;  /* 0x0000000c00007212 */ /* 0x010fc600078efcff */
[----:B------:R-:W-:-:S04]  /*18610*/  IMAD.IADD R2, R17, 0x1, R2 ;  /* 0x0000000111027824 */ /* 0x000fc800078e0202 */
[----:B0-----:R-:W-:Y:S01]  /*18620*/  IMAD.IADD R3, R13, 0x1, R2 ;  /* 0x000000010d037824 */ /* 0x001fe200078e0202 */
[----:B------:R-:W0:Y:S01]  /*18630*/  LDSM.16.MT88.4 R4, [R2+0xa400] ;  /* 0x00a400000204783b */ /* 0x000e220000004200 */
        /* <DEDUP_REMOVED lines=68> */
.L_x_1111:
[----:B------:R-:W3:Y:S01]  /*18a80*/  LDL.LU R2, [R1] ;  /* 0x0000000001027983 */ /* 0x000ee20000300800 */
[----:B0-----:R0:W-:Y:S01]  /*18a90*/  SYNCS.ARRIVE.TRANS64.A1T0 RZ, [R16+URZ+0x29850], RZ ;  /* 0x029850ff10ff79a7 */ /* 0x0011e2000810003f */
[----:B------:R-:W-:Y:S01]  /*18aa0*/  VIADD R18, R18, 0x1 ;  /* 0x0000000112127836 */ /* 0x000fe20000000000 */
[----:B------:R-:W-:Y:S04]  /*18ab0*/  BAR.SYNC.DEFER_BLOCKING 0x2, 0x80 ;  /* 0x0082000000007b1d */ /* 0x000fe80000010000 */
[----:B------:R-:W-:Y:S01]  /*18ac0*/  ISETP.NE.AND P1, PT, R18, 0x2, PT ;  /* 0x000000021200780c */ /* 0x000fe20003f25270 */
[----:B0-----:R-:W-:-:S03]  /*18ad0*/  @!P0 VIADD R16, R16, 0x29880 ;  /* 0x0002988010108836 */ /* 0x001fc60000000000 */
[----:B-1----:R-:W-:Y:S02]  /*18ae0*/  SEL R0, RZ, 0x1, P1 ;  /* 0x00000001ff007807 */ /* 0x002fe40000800000 */
[----:B------:R-:W-:Y:S02]  /*18af0*/  SEL R18, R18, RZ, P1 ;  /* 0x000000ff12127207 */ /* 0x000fe40000800000 */
[----:B------:R-:W-:-:S04]  /*18b00*/  @!P0 PRMT R16, RZ, 0x654, R16 ;  /* 0x00000654ff108816 */ /* 0x000fc80000000010 */
[----:B------:R1:W-:Y:S01]  /*18b10*/  @!P0 SYNCS.ARRIVE.TRANS64.RED.A1T0 RZ, [R16+URZ], RZ ;  /* 0x000000ff10ff89a7 */ /* 0x0003e2000810043f */
[----:B---3--:R-:W-:-:S05]  /*18b20*/  LOP3.LUT R2, R2, R0, RZ, 0x3c, !PT ;  /* 0x0000000002027212 */ /* 0x008fca00078e3cff */
[----:B------:R1:W-:Y:S02]  /*18b30*/  STL [R1], R2 ;  /* 0x0000000201007387 */ /* 0x0003e40000100800 */
.L_x_1056:
[----:B------:R-:W-:Y:S05]  /*18b40*/  BSYNC B7 ;  /* 0x0000000000077941 */ /* 0x000fea0003800000 */
.L_x_1054:
[----:B0-----:R-:W3:Y:S04]  /*18b50*/  LDL R0, [R1+0x4] ;  /* 0x0000040001007983 */ /* 0x001ee80000100800 */
[----:B-1----:R0:W5:Y:S01]  /*18b60*/  LDL R2, [R1+0x1c] ;  /* 0x00001c0001027983 */ /* 0x0021620000100800 */
[----:B---3--:R-:W-:-:S13]  /*18b70*/  LOP3.LUT P1, RZ, R0, 0x4, RZ, 0xc0, !PT ;  /* 0x0000000400ff7812 */ /* 0x008fda000782c0ff */
[----:B0-----:R-:W-:Y:S05]  /*18b80*/  @!P1 BRA `(.L_x_1112) ;  /* 0x0000000000249947 */ /* 0x001fea0003800000 */
[----:B------:R-:W0:Y:S08]  /*18b90*/  S2UR UR5, SR_CgaCtaId ;  /* 0x00000000000579c3 */ /* 0x000e300000008800 */
[----:B------:R-:W-:Y:S06]  /*18ba0*/  BAR.SYNC.DEFER_BLOCKING 0x5, 0x180 ;  /* 0x0146000000007b1d */ /* 0x000fec0000010000 */
[----:B------:R-:W-:-:S02]  /*18bb0*/  UMOV UR4, 0x400 ;  /* 0x0000040000047882 */ /* 0x000fc40000000000 */
[----:B0-----:R-:W-:-:S06]  /*18bc0*/  ULEA UR4, UR5, UR4, 0x18 ;  /* 0x0000000405047291 */ /* 0x001fcc000f8ec03f */
[----:B------:R-:W-:-:S05]  /*18bd0*/  IMAD.U32 R17, RZ, RZ, UR4 ;  /* 0x00000004ff117e24 */ /* 0x000fca000f8e00ff */
[----:B-----5:R-:W0:Y:S04]  /*18be0*/  LDS R2, [R17+0x298d0] ;  /* 0x0298d00011027984 */ /* 0x020e280000000800 */
[----:B0-----:R0:W-:Y:S01]  /*18bf0*/  STL [R1+0x1c], R2 ;  /* 0x00001c0201007387 */ /* 0x0011e20000100800 */
[----:B------:R-:W-:Y:S06]  /*18c00*/  BAR.ARV 0x4, 0x180 ;  /* 0x0106000000007b1d */ /* 0x000fec0000002000 */
[----:B------:R-:W-:Y:S05]  /*18c10*/  BRA `(.L_x_1113) ;  /* 0x0000000000207947 */ /* 0x000fea0003800000 */
.L_x_1112:
[----:B------:R-:W0:Y:S01]  /*18c20*/  @!P0 S2R R3, SR_CgaCtaId ;  /* 0x0000000000038919 */ /* 0x000e220000008800 */
[----:B------:R-:W-:Y:S01]  /*18c30*/  @!P0 MOV R0, 0x400 ;  /* 0x0000040000008802 */ /* 0x000fe20000000f00 */
[----:B------:R-:W-:Y:S03]  /*18c40*/  BAR.SYNC.DEFER_BLOCKING 0x4, 0x180 ;  /* 0x0106000000007b1d */ /* 0x000fe60000010000 */
[----:B0-----:R-:W-:-:S03]  /*18c50*/  @!P0 LEA R17, R3, R0, 0x18 ;  /* 0x0000000003118211 */ /* 0x001fc600078ec0ff */
[----:B-----5:R-:W0:Y:S04]  /*18c60*/  SHFL.IDX PT, R0, R2, RZ, 0x1f ;  /* 0x00001fff02007589 */ /* 0x020e2800000e0000 */
[----:B------:R1:W-:Y:S04]  /*18c70*/  @!P0 STS [R17+0x298d0], R2 ;  /* 0x0298d00211008388 */ /* 0x0003e80000000800 */
[----:B0-----:R1:W-:Y:S01]  /*18c80*/  STL [R1+0x1c], R0 ;  /* 0x00001c0001007387 */ /* 0x0013e20000100800 */
[----:B------:R-:W-:Y:S06]  /*18c90*/  BAR.ARV 0x5, 0x180 ;  /* 0x0146000000007b1d */ /* 0x000fec0000002000 */
.L_x_1113:
[----:B-1----:R-:W3:Y:S01]  /*18ca0*/  LDL R0, [R1+0x1c] ;  /* 0x00001c0001007983 */ /* 0x002ee20000100800 */
[----:B------:R-:W-:Y:S02]  /*18cb0*/  ULDC UR4, c[0x0][0xc38] ;  /* 0x00030e0000047ab9 */ /* 0x000fe40000000800 */
[----:B---3--:R-:W-:-:S13]  /*18cc0*/  ISETP.GE.AND P0, PT, R0, UR4, PT ;  /* 0x0000000400007c0c */ /* 0x008fda000bf06270 */
[----:B------:R-:W-:Y:S05]  /*18cd0*/  @!P0 BRA `(.L_x_1114) ;  /* 0xffffffc4004c8947 */ /* 0x000fea000383ffff */
.L_x_1045:
[----:B0-----:R-:W3:Y:S01]  /*18ce0*/  LDL.LU R0, [R1+0x20] ;  /* 0x0000200001007983 */ /* 0x001ee20000300800 */
[----:B------:R-:W-:Y:S01]  /*18cf0*/  BSSY B0, `(.L_x_1115) ;  /* 0x000000b000007945 */ /* 0x000fe20003800000 */
[----:B------:R-:W0:Y:S01]  /*18d00*/  S2R R4, SR_CgaCtaId ;  /* 0x0000000000047919 */ /* 0x000e220000008800 */
        /* <DEDUP_REMOVED lines=9> */
.L_x_1155:
[----:B------:R-:W-:Y:S05]  /*18da0*/  BSYNC B0 ;  /* 0x0000000000007941 */ /* 0x000fea0003800000 */
.L_x_1115:
[----:B------:R-:W-:-:S03]  /*18db0*/  UMOV UR4, 0xffffffff ;  /* 0xffffffff00047882 */ /* 0x000fc60000000000 */
[----:B------:R-:W-:Y:S05]  /*18dc0*/  BRA.DIV UR4, `(.L_x_1117) ;  /* 0x0000000e04f07947 */ /* 0x000fea000b800000 */
[----:B0-----:R-:W0:Y:S02]  /*18dd0*/  S2R R0, SR_TID.X ;  /* 0x0000000000007919 */ /* 0x001e240000002100 */
[----:B0-----:R-:W-:-:S04]  /*18de0*/  SHF.R.U32.HI R0, RZ, 0x5, R0 ;  /* 0x00000005ff007819 */ /* 0x001fc80000011600 */
[----:B------:R-:W-:-:S05]  /*18df0*/  LOP3.LUT R0, R0, 0x3, RZ, 0xc0, !PT ;  /* 0x0000000300007812 */ /* 0x000fca00078ec0ff */
[----:B------:R0:W1:Y:S02]  /*18e00*/  SHFL.IDX PT, R14, R0, RZ, 0x1f ;  /* 0x00001fff000e7589 */ /* 0x00006400000e0000 */
.L_x_1158:
[----:B-1----:R-:W-:Y:S01]  /*18e10*/  ISETP.NE.AND P0, PT, R14, RZ, PT ;  /* 0x000000ff0e00720c */ /* 0x002fe20003f05270 */
[----:B------:R-:W-:-:S12]  /*18e20*/  BSSY B0, `(.L_x_1118) ;  /* 0x000002c000007945 */ /* 0x000fd80003800000 */
[----:B------:R-:W-:Y:S05]  /*18e30*/  @P0 BRA `(.L_x_1119) ;  /* 0x0000000000a80947 */ /* 0x000fea0003800000 */
[----:B------:R-:W-:-:S03]  /*18e40*/  UMOV UR4, 0xffffffff ;  /* 0xffffffff00047882 */ /* 0x000fc60000000000 */
[----:B------:R-:W-:Y:S05]  /*18e50*/  BRA.DIV UR4, `(.L_x_1120) ;  /* 0x0000001204007947 */ /* 0x000fea000b800000 */
[----:B------:R-:W-:-:S13]  /*18e60*/  ELECT P6, URZ, PT ;  /* 0x00000000003f782f */ /* 0x000fda00038c0000 */
.L_x_1161:
[----:B------:R-:W-:Y:S05]  /*18e70*/  @!P6 BRA `(.L_x_1119) ;  /* 0x000000000098e947 */ /* 0x000fea0003800000 */
[----:B------:R-:W-:-:S06]  /*18e80*/  ULOP3.LUT UR4, UR38, 0x2, URZ, 0xfc, !UPT ;  /* 0x0000000226047892 */ /* 0x000fcc000f8efc3f */
[----:B0-----:R-:W-:-:S05]  /*18e90*/  IMAD.U32 R0, RZ, RZ, UR4 ;  /* 0x00000004ff007e24 */ /* 0x001fca000f8e00ff */
[----:B------:R-:W-:-:S13]  /*18ea0*/  ISETP.NE.AND P0, PT, R0, 0x3, PT ;  /* 0x000000030000780c */ /* 0x000fda0003f05270 */
[----:B------:R-:W-:Y:S05]  /*18eb0*/  @!P0 BRA `(.L_x_1121) ;  /* 0x0000000000048947 */ /* 0x000fea0003800000 */
[----:B------:R-:W-:Y:S01]  /*18ec0*/  BPT.TRAP 0x1 ;  /* 0x000000040000795c */ /* 0x000fe20000300000 */
.L_x_1121:
        /* <DEDUP_REMOVED lines=13> */
.L_x_1162:
[----:B------:R-:W1:Y:S02]  /*18fa0*/  SYNCS.PHASECHK.TRANS64.TRYWAIT P1, [R5+URZ], R0 ;  /* 0x00000000050075a7 */ /* 0x000e64000802017f */
[----:B-1----:R-:W-:Y:S05]  /*18fb0*/  @!P1 BRA `(.L_x_1123) ;  /* 0x0000000c00dc9947 */ /* 0x002fea0003800000 */
.L_x_1163:
[----:B------:R-:W-:Y:S05]  /*18fc0*/  @!P0 BRA `(.L_x_1124) ;  /* 0x0000000000048947 */ /* 0x000fea0003800000 */
[----:B------:R-:W-:Y:S01]  /*18fd0*/  BPT.TRAP 0x1 ;  /* 0x000000040000795c */ /* 0x000fe20000300000 */
.L_x_1124:
[----:B-1----:R-:W-:-:S04]  /*18fe0*/  IMAD R5, R18, 0x8, R3 ;  /* 0x0000000812057824 */ /* 0x002fc800078e0203 */
[----:B------:R-:W1:Y:S02]  /*18ff0*/  SYNCS.PHASECHK.TRANS64.TRYWAIT P1, [R5+URZ+0x29860], R4 ;  /* 0x02986004050075a7 */ /* 0x000e64000802017f */
[----:B-1----:R-:W-:Y:S05]  /*19000*/  @!P1 BRA `(.L_x_1125) ;  /* 0x0000000c00dc9947 */ /* 0x002fea0003800000 */
.L_x_1164:
[----:B------:R-:W-:Y:S05]  /*19010*/  @!P0 BRA `(.L_x_1126) ;  /* 0x0000000000048947 */ /* 0x000fea0003800000 */
[----:B------:R-:W-:Y:S01]  /*19020*/  BPT.TRAP 0x1 ;  /* 0x000000040000795c */ /* 0x000fe20000300000 */
.L_x_1126:
[----:B------:R-:W-:-:S04]  /*19030*/  IMAD R3, R2, 0x8, R3 ;  /* 0x0000000802037824 */ /* 0x000fc800078e0203 */
[----:B------:R-:W3:Y:S02]  /*19040*/  SYNCS.PHASECHK.TRANS64.TRYWAIT P1, [R3+URZ+0x29860], R0 ;  /* 0x02986000030075a7 */ /* 0x000ee4000802017f */
[----:B---3--:R-:W-:Y:S05]  /*19050*/  @!P1 BRA `(.L_x_1127) ;  /* 0x0000000c00dc9947 */ /* 0x008fea0003800000 */
.L_x_1165:
[----:B------:R-:W-:Y:S05]  /*19060*/  @!P0 BRA `(.L_x_1128) ;  /* 0x0000000000048947 */ /* 0x000fea0003800000 */
[----:B------:R-:W-:Y:S01]  /*19070*/  BPT.TRAP 0x1 ;  /* 0x000000040000795c */ /* 0x000fe20000300000 */
.L_x_1128:
[----:B------:R-:W4:Y:S02]  /*19080*/  SYNCS.PHASECHK.TRANS64.TRYWAIT P0, [R5+URZ+0x29880], R4 ;  /* 0x02988004050075a7 */ /* 0x000f24000800017f */
[----:B----4-:R-:W-:Y:S05]  /*19090*/  @!P0 BRA `(.L_x_1129) ;  /* 0x0000000c00e08947 */ /* 0x010fea0003800000 */
.L_x_1130:
[----:B------:R0:W0:Y:S02]  /*190a0*/  SYNCS.PHASECHK.TRANS64.TRYWAIT P0, [R3+URZ+0x29880], R0 ;  /* 0x02988000030075a7 */ /* 0x000024000800017f */
[----:B0-----:R-:W-:Y:S05]  /*190b0*/  @!P0 NANOSLEEP.SYNCS 0x989680 ;  /* 0x009896800000895d */ /* 0x001fea0003900000 */
[----:B------:R-:W0:Y:S02]  /*190c0*/  @!P0 SYNCS.PHASECHK.TRANS64 P0, [R3+URZ+0x29880], R0 ;  /* 0x02988000030085a7 */ /* 0x000e24000800007f */
[----:B0-----:R-:W-:Y:S05]  /*190d0*/  @!P0 BRA `(.L_x_1130) ;  /* 0xfffffffc00f08947 */ /* 0x001fea000383ffff */
.L_x_1119:
[----:B------:R-:W-:Y:S05]  /*190e0*/  BSYNC B0 ;  /* 0x0000000000007941 */ /* 0x000fea0003800000 */
.L_x_1118:
[----:B------:R-:W-:Y:S05]  /*190f0*/  EXIT ;  /* 0x000000000000794d */ /* 0x000fea0003800000 */
.L_x_954:
[----:B0-----:R-:W-:-:S04]  /*19100*/  IMAD.U32 R3, RZ, RZ, UR41 ;  /* 0x00000029ff037e24 */ /* 0x001fc8000f8e00ff */
[----:B------:R0:W1:Y:S03]  /*19110*/  SYNCS.PHASECHK.TRANS64.TRYWAIT P1, [R3+URZ+0x29800], R0 ;  /* 0x02980000030075a7 */ /* 0x000066000802017f */
[----:B-1----:R-:W-:Y:S05]  /*19120*/  @!P1 NANOSLEEP.SYNCS 0x989680 ;  /* 0x009896800000995d */ /* 0x002fea0003900000 */
[----:B------:R-:W1:Y:S02]  /*19130*/  @!P1 SYNCS.PHASECHK.TRANS64 P1, [R3+URZ+0x29800], R0 ;  /* 0x02980000030095a7 */ /* 0x000e64000802007f */
[----:B-1----:R-:W-:Y:S05]  /*19140*/  @!P1 BRA `(.L_x_954) ;  /* 0xfffffffc00ec9947 */ /* 0x002fea000383ffff */
[----:B------:R-:W-:Y:S05]  /*19150*/  BRA `(.L_x_1131) ;  /* 0xfffffe8800f87947 */ /* 0x000fea000383ffff */
.L_x_958:
[----:B-1----:R1:W2:Y:S02]  /*19160*/  SYNCS.PHASECHK.TRANS64.TRYWAIT P1, [R3+URZ+0x29830], R0 ;  /* 0x02983000030075a7 */ /* 0x0022a4000802017f */
[----:B--2---:R-:W-:Y:S05]  /*19170*/  @!P1 NANOSLEEP.SYNCS 0x989680 ;  /* 0x009896800000995d */ /* 0x004fea0003900000 */
[----:B------:R-:W2:Y:S02]  /*19180*/  @!P1 SYNCS.PHASECHK.TRANS64 P1, [R3+URZ+0x29830], R0 ;  /* 0x02983000030095a7 */ /* 0x000ea4000802007f */
[----:B--2---:R-:W-:Y:S05]  /*19190*/  @!P1 BRA `(.L_x_958) ;  /* 0xfffffffc00f09947 */ /* 0x004fea000383ffff */
[----:B------:R-:W-:Y:S05]  /*191a0*/  BRA `(.L_x_957) ;  /* 0xfffffe8c001c7947 */ /* 0x000fea000383ffff */
.L_x_974:
[----:B-1----:R-:W-:-:S04]  /*191b0*/  IMAD.U32 R7, RZ, RZ, UR6 ;  /* 0x00000006ff077e24 */ /* 0x002fc8000f8e00ff */
[----:B------:R1:W2:Y:S03]  /*191c0*/  SYNCS.PHASECHK.TRANS64.TRYWAIT P1, [R7+URZ+0x29830], R6 ;  /* 0x02983006070075a7 */ /* 0x0002a6000802017f */
[----:B--2---:R-:W-:Y:S05]  /*191d0*/  @!P1 NANOSLEEP.SYNCS 0x989680 ;  /* 0x009896800000995d */ /* 0x004fea0003900000 */
[----:B------:R-:W2:Y:S02]  /*191e0*/  @!P1 SYNCS.PHASECHK.TRANS64 P1, [R7+URZ+0x29830], R6 ;  /* 0x02983006070095a7 */ /* 0x000ea4000802007f */
[----:B--2---:R-:W-:Y:S05]  /*191f0*/  @!P1 BRA `(.L_x_974) ;  /* 0xfffffffc00ec9947 */ /* 0x004fea000383ffff */
[----:B------:R-:W-:Y:S05]  /*19200*/  BRA `(.L_x_971) ;  /* 0xfffffed000087947 */ /* 0x000fea000383ffff */
.L_x_978:
[----:B-1----:R-:W-:-:S04]  /*19210*/  IMAD.U32 R7, RZ, RZ, UR6 ;  /* 0x00000006ff077e24 */ /* 0x002fc8000f8e00ff */
[----:B------:R1:W2:Y:S03]  /*19220*/  SYNCS.PHASECHK.TRANS64.TRYWAIT P1, [R7+URZ+0x29850], R6 ;  /* 0x02985006070075a7 */ /* 0x0002a6000802017f */
[----:B--2---:R-:W-:Y:S05]  /*19230*/  @!P1 NANOSLEEP.SYNCS 0x989680 ;  /* 0x009896800000995d */ /* 0x004fea0003900000 */
[----:B------:R-:W2:Y:S02]  /*19240*/  @!P1 SYNCS.PHASECHK.TRANS64 P1, [R7+URZ+0x29850], R6 ;  /* 0x02985006070095a7 */ /* 0x000ea4000802007f */
[----:B--2---:R-:W-:Y:S05]  /*19250*/  @!P1 BRA `(.L_x_978) ;  /* 0xfffffffc00ec9947 */ /* 0x004fea000383ffff */
[----:B------:R-:W-:Y:S05]  /*19260*/  BRA `(.L_x_975) ;  /* 0xfffffedc00047947 */ /* 0x000fea000383ffff */
.L_x_996:
[----:B-1----:R-:W-:-:S04]  /*19270*/  IMAD.U32 R11, RZ, RZ, UR6 ;  /* 0x00000006ff0b7e24 */ /* 0x002fc8000f8e00ff */
[----:B------:R1:W2:Y:S03]  /*19280*/  SYNCS.PHASECHK.TRANS64.TRYWAIT P1, [R11+URZ+0x29830], R0 ;  /* 0x029830000b0075a7 */ /* 0x0002a6000802017f */
[----:B--2---:R-:W-:Y:S05]  /*19290*/  @!P1 NANOSLEEP.SYNCS 0x989680 ;  /* 0x009896800000995d */ /* 0x004fea0003900000 */
[----:B------:R-:W2:Y:S02]  /*192a0*/  @!P1 SYNCS.PHASECHK.TRANS64 P1, [R11+URZ+0x29830], R0 ;  /* 0x029830000b0095a7 */ /* 0x000ea4000802007f */
[----:B--2---:R-:W-:Y:S05]  /*192b0*/  @!P1 BRA `(.L_x_996) ;  /* 0xfffffffc00ec9947 */ /* 0x004fea000383ffff */
[----:B------:R-:W-:Y:S05]  /*192c0*/  BRA `(.L_x_993) ;  /* 0xffffff1800547947 */ /* 0x000fea000383ffff */
.L_x_1000:
[----:B-1----:R-:W-:-:S04]  /*192d0*/  IMAD.U32 R11, RZ, RZ, UR6 ;  /* 0x00000006ff0b7e24 */ /* 0x002fc8000f8e00ff */
[----:B------:R1:W2:Y:S03]  /*192e0*/  SYNCS.PHASECHK.TRANS64.TRYWAIT P1, [R11+URZ+0x29850], R0 ;  /* 0x029850000b0075a7 */ /* 0x0002a6000802017f */
[----:B--2---:R-:W-:Y:S05]  /*192f0*/  @!P1 NANOSLEEP.SYNCS 0x989680 ;  /* 0x009896800000995d */ /* 0x004fea0003900000 */
[----:B------:R-:W2:Y:S02]  /*19300*/  @!P1 SYNCS.PHASECHK.TRANS64 P1, [R11+URZ+0x29850], R0 ;  /* 0x029850000b0095a7 */ /* 0x000ea4000802007f */
[----:B--2---:R-:W-:Y:S05]  /*19310*/  @!P1 BRA `(.L_x_1000) ;  /* 0xfffffffc00ec9947 */ /* 0x004fea000383ffff */
[----:B------:R-:W-:Y:S05]  /*19320*/  BRA `(.L_x_997) ;  /* 0xffffff24005c7947 */ /* 0x000fea000383ffff */
.L_x_1007:
[----:B-1----:R-:W-:-:S04]  /*19330*/  IMAD.U32 R9, RZ, RZ, UR6 ;  /* 0x00000006ff097e24 */ /* 0x002fc8000f8e00ff */
[----:B------:R1:W2:Y:S03]  /*19340*/  SYNCS.PHASECHK.TRANS64.TRYWAIT P1, [R9+URZ+0x29830], R0 ;  /* 0x02983000090075a7 */ /* 0x0002a6000802017f */
[----:B--2---:R-:W-:Y:S05]  /*19350*/  @!P1 NANOSLEEP.SYNCS 0x989680 ;  /* 0x009896800000995d */ /* 0x004fea0003900000 */
[----:B------:R-:W2:Y:S02]  /*19360*/  @!P1 SYNCS.PHASECHK.TRANS64 P1, [R9+URZ+0x29830], R0 ;  /* 0x02983000090095a7 */ /* 0x000ea4000802007f */
[----:B--2---:R-:W-:Y:S05]  /*19370*/  @!P1 BRA `(.L_x_1007) ;  /* 0xfffffffc00ec9947 */ /* 0x004fea000383ffff */
[----:B------:R-:W-:Y:S05]  /*19380*/  BRA `(.L_x_1004) ;  /* 0xffffff4400787947 */ /* 0x000fea000383ffff */
.L_x_1011:
[----:B-1----:R-:W-:-:S04]  /*19390*/  IMAD.U32 R9, RZ, RZ, UR6 ;  /* 0x00000006ff097e24 */ /* 0x002fc8000f8e00ff */
[----:B------:R1:W2:Y:S03]  /*193a0*/  SYNCS.PHASECHK.TRANS64.TRYWAIT P1, [R9+URZ+0x29850], R0 ;  /* 0x02985000090075a7 */ /* 0x0002a6000802017f */
[----:B--2---:R-:W-:Y:S05]  /*193b0*/  @!P1 NANOSLEEP.SYNCS 0x989680 ;  /* 0x009896800000995d */ /* 0x004fea0003900000 */
[----:B------:R-:W2:Y:S02]  /*193c0*/  @!P1 SYNCS.PHASECHK.TRANS64 P1, [R9+URZ+0x29850], R0 ;  /* 0x02985000090095a7 */ /* 0x000ea4000802007f */
[----:B--2---:R-:W-:Y:S05]  /*193d0*/  @!P1 BRA `(.L_x_1011) ;  /* 0xfffffffc00ec9947 */ /* 0x004fea000383ffff */
[----:B------:R-:W-:Y:S05]  /*193e0*/  BRA `(.L_x_1008) ;  /* 0xffffff5000807947 */ /* 0x000fea000383ffff */
.L_x_1025:
[----:B-1----:R-:W-:-:S04]  /*193f0*/  IMAD.U32 R6, RZ, RZ, UR9 ;  /* 0x00000009ff067e24 */ /* 0x002fc8000f8e00ff */
[----:B------:R1:W2:Y:S03]  /*19400*/  SYNCS.PHASECHK.TRANS64.TRYWAIT P1, [R6+URZ+0x29850], R3 ;  /* 0x02985003060075a7 */ /* 0x0002a6000802017f */
[----:B--2---:R-:W-:Y:S05]  /*19410*/  @!P1 NANOSLEEP.SYNCS 0x989680 ;  /* 0x009896800000995d */ /* 0x004fea0003900000 */
[----:B------:R-:W2:Y:S02]  /*19420*/  @!P1 SYNCS.PHASECHK.TRANS64 P1, [R6+URZ+0x29850], R3 ;  /* 0x02985003060095a7 */ /* 0x000ea4000802007f */
[----:B--2---:R-:W-:Y:S05]  /*19430*/  @!P1 BRA `(.L_x_1025) ;  /* 0xfffffffc00ec9947 */ /* 0x004fea000383ffff */
[----:B------:R-:W-:Y:S05]  /*19440*/  BRA `(.L_x_1024) ;  /* 0xffffff8800f47947 */ /* 0x000fea000383ffff */
.L_x_1065:
[----:B------:R-:W-:Y:S02]  /*19450*/  IMAD.MOV.U32 R13, RZ, RZ, R0 ;  /* 0x000000ffff0d7224 */ /* 0x000fe400078e0000 */
[----:B------:R-:W-:Y:S02]  /*19460*/  IMAD.MOV.U32 R12, RZ, RZ, RZ ;  /* 0x000000ffff0c7224 */ /* 0x000fe400078e00ff */
[----:B------:R-:W-:Y:S02]  /*19470*/  IMAD.MOV.U32 R11, RZ, RZ, 0x1f ;  /* 0x0000001fff0b7424 */ /* 0x000fe400078e00ff */
[----:B------:R-:W-:-:S07]  /*19480*/  IMAD.MOV.U32 R15, RZ, RZ, -0x1 ;  /* 0xffffffffff0f7424 */ /* 0x000fce00078e00ff */
[----:B-1----:R-:W-:Y:S05]  /*19490*/  WARPSYNC.COLLECTIVE R15, `(.L_x_1132) ;  /* 0x000000000f087348 */ /* 0x002fea0003c00000 */
[----:B------:R0:W2:Y:S02]  /*194a0*/  SHFL.IDX P6, R14, R13, R12, R11 ;  /* 0x0000000c0d0e7389 */ /* 0x0000a400000c000b */
[----:B012---:R-:W-:Y:S01]  /*194b0*/  ENDCOLLECTIVE ;  /* 0x000000000000791b */ /* 0x007fe20003800000 */
.L_x_1132:
[----:B------:R-:W-:Y:S05]  /*194c0*/  BRA `(.L_x_1133) ;  /* 0xffffffcc00707947 */ /* 0x000fea000383ffff */
.L_x_1067:
[----:B------:R-:W-:Y:S01]  /*194d0*/  BSSY B0, `(.L_x_1134) ;  /* 0x0000006000007945 */ /* 0x000fe20003800000 */
[----:B------:R-:W-:-:S07]  /*194e0*/  IMAD.MOV.U32 R15, RZ, RZ, -0x1 ;  /* 0xffffffffff0f7424 */ /* 0x000fce00078e00ff */
[----:B-1----:R-:W-:Y:S05]  /*194f0*/  WARPSYNC.COLLECTIVE R15, `(.L_x_1135) ;  /* 0x000000000f0c7348 */ /* 0x002fea0003c00000 */
[----:B------:R-:W-:Y:S02]  /*19500*/  ELECT P6, UR62, PT ;  /* 0x00000000003e782f */ /* 0x000fe400038c0000 */
[----:B------:R-:W-:Y:S01]  /*19510*/  MOV R14, UR62 ;  /* 0x0000003e000e7c02 */ /* 0x000fe20008000f00 */
[----:B-1----:R-:W-:Y:S10]  /*19520*/  ENDCOLLECTIVE ;  /* 0x000000000000791b */ /* 0x002ff40003800000 */
.L_x_1135:
[----:B------:R-:W-:Y:S05]  /*19530*/  BSYNC B0 ;  /* 0x0000000000007941 */ /* 0x000fea0003800000 */
.L_x_1134:
[----:B------:R-:W-:Y:S05]  /*19540*/  BRA `(.L_x_1136) ;  /* 0xffffffcc00807947 */ /* 0x000fea000383ffff */
.L_x_1069:
[----:B0-----:R0:W2:Y:S02]  /*19550*/  SYNCS.PHASECHK.TRANS64.TRYWAIT P1, [R2+URZ+0x29880], R3 ;  /* 0x02988003020075a7 */ /* 0x0010a4000802017f */
[----:B--2---:R-:W-:Y:S05]  /*19560*/  @!P1 NANOSLEEP.SYNCS 0x989680 ;  /* 0x009896800000995d */ /* 0x004fea0003900000 */
[----:B------:R-:W2:Y:S02]  /*19570*/  @!P1 SYNCS.PHASECHK.TRANS64 P1, [R2+URZ+0x29880], R3 ;  /* 0x02988003020095a7 */ /* 0x000ea4000802007f */
[----:B--2---:R-:W-:Y:S05]  /*19580*/  @!P1 BRA `(.L_x_1069) ;  /* 0xfffffffc00f09947 */ /* 0x004fea000383ffff */
[----:B------:R-:W-:Y:S05]  /*19590*/  BRA `(.L_x_1137) ;  /* 0xffffffcc00dc7947 */ /* 0x000fea000383ffff */
.L_x_1071:
[----:B--2---:R2:W3:Y:S02]  /*195a0*/  SYNCS.PHASECHK.TRANS64.TRYWAIT P1, [R2+URZ+0x29840], R3 ;  /* 0x02984003020075a7 */ /* 0x0044e4000802017f */
[----:B---3--:R-:W-:Y:S05]  /*195b0*/  @!P1 NANOSLEEP.SYNCS 0x989680 ;  /* 0x009896800000995d */ /* 0x008fea0003900000 */
[----:B------:R-:W3:Y:S02]  /*195c0*/  @!P1 SYNCS.PHASECHK.TRANS64 P1, [R2+URZ+0x29840], R3 ;  /* 0x02984003020095a7 */ /* 0x000ee4000802007f */
[----:B---3--:R-:W-:Y:S05]  /*195d0*/  @!P1 BRA `(.L_x_1071) ;  /* 0xfffffffc00f09947 */ /* 0x008fea000383ffff */
[----:B------:R-:W-:Y:S05]  /*195e0*/  BRA `(.L_x_1138) ;  /* 0xffffffd000287947 */ /* 0x000fea000383ffff */
.L_x_1075:
[----:B------:R-:W-:Y:S02]  /*195f0*/  IMAD.MOV.U32 R13, RZ, RZ, R3 ;  /* 0x000000ffff0d7224 */ /* 0x000fe400078e0003 */
[----:B------:R-:W-:Y:S02]  /*19600*/  IMAD.MOV.U32 R12, RZ, RZ, RZ ;  /* 0x000000ffff0c7224 */ /* 0x000fe400078e00ff */
[----:B------:R-:W-:Y:S02]  /*19610*/  IMAD.MOV.U32 R11, RZ, RZ, 0x1c1f ;  /* 0x00001c1fff0b7424 */ /* 0x000fe400078e00ff */
[----:B------:R-:W-:Y:S02]  /*19620*/  IMAD.MOV.U32 R15, RZ, RZ, -0x1 ;  /* 0xffffffffff0f7424 */ /* 0x000fe400078e00ff */
[----:B------:R-:W-:-:S07]  /*19630*/  VIADD R0, R10, UR42 ;  /* 0x0000002a0a007c36 */ /* 0x000fce0008000000 */
[----:B-----5:R-:W-:Y:S05]  /*19640*/  WARPSYNC.COLLECTIVE R15, `(.L_x_1139) ;  /* 0x000000000f087348 */ /* 0x020fea0003c00000 */
[----:B------:R0:W1:Y:S02]  /*19650*/  SHFL.IDX P6, R14, R13, R12, R11 ;  /* 0x0000000c0d0e7389 */ /* 0x00006400000c000b */
[----:B01---5:R-:W-:Y:S01]  /*19660*/  ENDCOLLECTIVE ;  /* 0x000000000000791b */ /* 0x023fe20003800000 */
.L_x_1139:
[----:B------:R-:W-:Y:S02]  /*19670*/  IMAD.MOV.U32 R13, RZ, RZ, R4 ;  /* 0x000000ffff0d7224 */ /* 0x000fe400078e0004 */
[----:B------:R-:W-:-:S07]  /*19680*/  IMAD.MOV.U32 R5, RZ, RZ, R14 ;  /* 0x000000ffff057224 */ /* 0x000fce00078e000e */
[----:B------:R-:W-:Y:S05]  /*19690*/  WARPSYNC.COLLECTIVE R15, `(.L_x_1140) ;  /* 0x000000000f087348 */ /* 0x000fea0003c00000 */
[----:B------:R0:W1:Y:S02]  /*196a0*/  SHFL.IDX P6, R14, R13, R12, R11 ;  /* 0x0000000c0d0e7389 */ /* 0x00006400000c000b */
[----:B01----:R-:W-:Y:S01]  /*196b0*/  ENDCOLLECTIVE ;  /* 0x000000000000791b */ /* 0x003fe20003800000 */
.L_x_1140:
        /* <DEDUP_REMOVED lines=9> */
.L_x_1141:
        /* <DEDUP_REMOVED lines=16> */
.L_x_1142:
[----:B------:R-:W-:Y:S02]  /*19850*/  IMAD.MOV.U32 R13, RZ, RZ, R3 ;  /* 0x000000ffff0d7224 */ /* 0x000fe400078e0003 */
[----:B------:R-:W-:Y:S02]  /*19860*/  IMAD.MOV.U32 R12, RZ, RZ, 0x2 ;  /* 0x00000002ff0c7424 */ /* 0x000fe400078e00ff */
[----:B------:R-:W-:-:S07]  /*19870*/  IMAD.MOV.U32 R6, RZ, RZ, R14 ;  /* 0x000000ffff067224 */ /* 0x000fce00078e000e */
[----:B------:R-:W-:Y:S05]  /*19880*/  WARPSYNC.COLLECTIVE R15, `(.L_x_1143) ;  /* 0x000000000f087348 */ /* 0x000fea0003c00000 */
[----:B------:R0:W1:Y:S02]  /*19890*/  SHFL.IDX P6, R14, R13, R12, R11 ;  /* 0x0000000c0d0e7389 */ /* 0x00006400000c000b */
[----:B01----:R-:W-:Y:S01]  /*198a0*/  ENDCOLLECTIVE ;  /* 0x000000000000791b */ /* 0x003fe20003800000 */
.L_x_1143:
        /* <DEDUP_REMOVED lines=16> */
.L_x_1144:
[----:B------:R-:W-:Y:S02]  /*199b0*/  IMAD.MOV.U32 R13, RZ, RZ, R3 ;  /* 0x000000ffff0d7224 */ /* 0x000fe400078e0003 */
[----:B------:R-:W-:Y:S02]  /*199c0*/  IMAD.MOV.U32 R12, RZ, RZ, 0x3 ;  /* 0x00000003ff0c7424 */ /* 0x000fe400078e00ff */
[----:B------:R-:W-:-:S07]  /*199d0*/  IMAD.MOV.U32 R6, RZ, RZ, R14 ;  /* 0x000000ffff067224 */ /* 0x000fce00078e000e */
[----:B------:R-:W-:Y:S05]  /*199e0*/  WARPSYNC.COLLECTIVE R15, `(.L_x_1145) ;  /* 0x000000000f087348 */ /* 0x000fea0003c00000 */
[----:B------:R0:W1:Y:S02]  /*199f0*/  SHFL.IDX P6, R14, R13, R12, R11 ;  /* 0x0000000c0d0e7389 */ /* 0x00006400000c000b */
[----:B01----:R-:W-:Y:S01]  /*19a00*/  ENDCOLLECTIVE ;  /* 0x000000000000791b */ /* 0x003fe20003800000 */
.L_x_1145:
        /* <DEDUP_REMOVED lines=14> */
.L_x_1146:
[----:B------:R-:W-:Y:S01]  /*19af0*/  IMAD.MOV.U32 R4, RZ, RZ, R14 ;  /* 0x000000ffff047224 */ /* 0x000fe200078e000e */
[----:B------:R-:W-:Y:S06]  /*19b00*/  BRA `(.L_x_1147) ;  /* 0xffffffd400687947 */ /* 0x000fec000383ffff */
.L_x_1080:
[----:B-1----:R1:W2:Y:S02]  /*19b10*/  SYNCS.PHASECHK.TRANS64.TRYWAIT P0, [R17+URZ+0x29820], R0 ;  /* 0x02982000110075a7 */ /* 0x0022a4000800017f */
[----:B--2---:R-:W-:Y:S05]  /*19b20*/  @!P0 NANOSLEEP.SYNCS 0x989680 ;  /* 0x009896800000895d */ /* 0x004fea0003900000 */
[----:B------:R-:W2:Y:S02]  /*19b30*/  @!P0 SYNCS.PHASECHK.TRANS64 P0, [R17+URZ+0x29820], R0 ;  /* 0x02982000110085a7 */ /* 0x000ea4000800007f */
[----:B--2---:R-:W-:Y:S05]  /*19b40*/  @!P0 BRA `(.L_x_1080) ;  /* 0xfffffffc00f08947 */ /* 0x004fea000383ffff */
[----:B------:R-:W-:Y:S05]  /*19b50*/  BRA `(.L_x_1148) ;  /* 0xffffffd400d87947 */ /* 0x000fea000383ffff */
.L_x_1086:
[----:B0-----:R0:W1:Y:S02]  /*19b60*/  SYNCS.PHASECHK.TRANS64.TRYWAIT P0, [R4+URZ+0x29880], R5 ;  /* 0x02988005040075a7 */ /* 0x001064000800017f */
[----:B-1----:R-:W-:Y:S05]  /*19b70*/  @!P0 NANOSLEEP.SYNCS 0x989680 ;  /* 0x009896800000895d */ /* 0x002fea0003900000 */
[----:B------:R-:W1:Y:S02]  /*19b80*/  @!P0 SYNCS.PHASECHK.TRANS64 P0, [R4+URZ+0x29880], R5 ;  /* 0x02988005040085a7 */ /* 0x000e64000800007f */
[----:B-1----:R-:W-:Y:S05]  /*19b90*/  @!P0 BRA `(.L_x_1086) ;  /* 0xfffffffc00f08947 */ /* 0x002fea000383ffff */
[----:B------:R-:W-:Y:S05]  /*19ba0*/  BRA `(.L_x_1149) ;  /* 0xffffffd8008c7947 */ /* 0x000fea000383ffff */
.L_x_1091:
[----:B-1----:R1:W3:Y:S02]  /*19bb0*/  SYNCS.PHASECHK.TRANS64.TRYWAIT P0, [R4+URZ+0x29840], R5 ;  /* 0x02984005040075a7 */ /* 0x0022e4000800017f */
[----:B---3--:R-:W-:Y:S05]  /*19bc0*/  @!P0 NANOSLEEP.SYNCS 0x989680 ;  /* 0x009896800000895d */ /* 0x008fea0003900000 */
[----:B------:R-:W3:Y:S02]  /*19bd0*/  @!P0 SYNCS.PHASECHK.TRANS64 P0, [R4+URZ+0x29840], R5 ;  /* 0x02984005040085a7 */ /* 0x000ee4000800007f */
[----:B---3--:R-:W-:Y:S05]  /*19be0*/  @!P0 BRA `(.L_x_1091) ;  /* 0xfffffffc00f08947 */ /* 0x008fea000383ffff */
[----:B------:R-:W-:Y:S05]  /*19bf0*/  BRA `(.L_x_1150) ;  /* 0xffffffdc00047947 */ /* 0x000fea000383ffff */
.L_x_1099:
[----:B-1----:R1:W3:Y:S02]  /*19c00*/  SYNCS.PHASECHK.TRANS64.TRYWAIT P1, [R19+URZ+0x29870], R4 ;  /* 0x02987004130075a7 */ /* 0x0022e4000802017f */
[----:B---3--:R-:W-:Y:S05]  /*19c10*/  @!P1 NANOSLEEP.SYNCS 0x989680 ;  /* 0x009896800000995d */ /* 0x008fea0003900000 */
[----:B------:R-:W3:Y:S02]  /*19c20*/  @!P1 SYNCS.PHASECHK.TRANS64 P1, [R19+URZ+0x29870], R4 ;  /* 0x02987004130095a7 */ /* 0x000ee4000802007f */
[----:B---3--:R-:W-:Y:S05]  /*19c30*/  @!P1 BRA `(.L_x_1099) ;  /* 0xfffffffc00f09947 */ /* 0x008fea000383ffff */
[----:B------:R-:W-:Y:S05]  /*19c40*/  BRA `(.L_x_1151) ;  /* 0xffffffe0001c7947 */ /* 0x000fea000383ffff */
.L_x_1101:
[----:B---3--:R3:W4:Y:S02]  /*19c50*/  SYNCS.PHASECHK.TRANS64.TRYWAIT P1, [R19+URZ+0x29860], R3 ;  /* 0x02986003130075a7 */ /* 0x008724000802017f */
[----:B----4-:R-:W-:Y:S05]  /*19c60*/  @!P1 NANOSLEEP.SYNCS 0x989680 ;  /* 0x009896800000995d */ /* 0x010fea0003900000 */
[----:B------:R-:W4:Y:S02]  /*19c70*/  @!P1 SYNCS.PHASECHK.TRANS64 P1, [R19+URZ+0x29860], R3 ;  /* 0x02986003130095a7 */ /* 0x000f24000802007f */
[----:B----4-:R-:W-:Y:S05]  /*19c80*/  @!P1 BRA `(.L_x_1101) ;  /* 0xfffffffc00f09947 */ /* 0x010fea000383ffff */
[----:B------:R-:W-:Y:S05]  /*19c90*/  BRA `(.L_x_1152) ;  /* 0xffffffe000247947 */ /* 0x000fea000383ffff */
.L_x_1108:
[----:B0-----:R0:W1:Y:S02]  /*19ca0*/  SYNCS.PHASECHK.TRANS64.TRYWAIT P1, [R16+URZ+0x29870], R3 ;  /* 0x02987003100075a7 */ /* 0x001064000802017f */
[----:B-1----:R-:W-:Y:S05]  /*19cb0*/  @!P1 NANOSLEEP.SYNCS 0x989680 ;  /* 0x009896800000995d */ /* 0x002fea0003900000 */
[----:B------:R-:W1:Y:S02]  /*19cc0*/  @!P1 SYNCS.PHASECHK.TRANS64 P1, [R16+URZ+0x29870], R3 ;  /* 0x02987003100095a7 */ /* 0x000e64000802007f */
[----:B-1----:R-:W-:Y:S05]  /*19cd0*/  @!P1 BRA `(.L_x_1108) ;  /* 0xfffffffc00f09947 */ /* 0x002fea000383ffff */
[----:B------:R-:W-:Y:S05]  /*19ce0*/  BRA `(.L_x_1153) ;  /* 0xffffffe800047947 */ /* 0x000fea000383ffff */
.L_x_1110:
[----:B0-----:R0:W1:Y:S02]  /*19cf0*/  SYNCS.PHASECHK.TRANS64.TRYWAIT P1, [R16+URZ+0x29860], R3 ;  /* 0x02986003100075a7 */ /* 0x001064000802017f */
[----:B-1----:R-:W-:Y:S05]  /*19d00*/  @!P1 NANOSLEEP.SYNCS 0x989680 ;  /* 0x009896800000995d */ /* 0x002fea0003900000 */
[----:B------:R-:W1:Y:S02]  /*19d10*/  @!P1 SYNCS.PHASECHK.TRANS64 P1, [R16+URZ+0x29860], R3 ;  /* 0x02986003100095a7 */ /* 0x000e64000802007f */
[----:B-1----:R-:W-:Y:S05]  /*19d20*/  @!P1 BRA `(.L_x_1110) ;  /* 0xfffffffc00f09947 */ /* 0x002fea000383ffff */
[----:B------:R-:W-:Y:S05]  /*19d30*/  BRA `(.L_x_1154) ;  /* 0xffffffe8000c7947 */ /* 0x000fea000383ffff */
.L_x_1116:
[----:B0-----:R0:W1:Y:S02]  /*19d40*/  SYNCS.PHASECHK.TRANS64.TRYWAIT P0, [R3+URZ+0x29820], R0 ;  /* 0x02982000030075a7 */ /* 0x001064000800017f */
[----:B-1----:R-:W-:Y:S05]  /*19d50*/  @!P0 NANOSLEEP.SYNCS 0x989680 ;  /* 0x009896800000895d */ /* 0x002fea0003900000 */
[----:B------:R-:W1:Y:S02]  /*19d60*/  @!P0 SYNCS.PHASECHK.TRANS64 P0, [R3+URZ+0x29820], R0 ;  /* 0x02982000030085a7 */ /* 0x000e64000800007f */
[----:B-1----:R-:W-:Y:S05]  /*19d70*/  @!P0 BRA `(.L_x_1116) ;  /* 0xfffffffc00f08947 */ /* 0x002fea000383ffff */
[----:B------:R-:W-:Y:S05]  /*19d80*/  BRA `(.L_x_1155) ;  /* 0xfffffff000047947 */ /* 0x000fea000383ffff */
.L_x_1117:
        /* <DEDUP_REMOVED lines=11> */
.L_x_1157:
[----:B------:R-:W-:Y:S05]  /*19e40*/  BSYNC B0 ;  /* 0x0000000000007941 */ /* 0x000fea0003800000 */
.L_x_1156:
[----:B------:R-:W-:Y:S05]  /*19e50*/  BRA `(.L_x_1158) ;  /* 0xffffffec00ec7947 */ /* 0x000fea000383ffff */
.L_x_1120:
[----:B------:R-:W-:Y:S01]  /*19e60*/  BSSY B1, `(.L_x_1159) ;  /* 0x0000006000017945 */ /* 0x000fe20003800000 */
[----:B------:R-:W-:-:S07]  /*19e70*/  IMAD.MOV.U32 R15, RZ, RZ, -0x1 ;  /* 0xffffffffff0f7424 */ /* 0x000fce00078e00ff */
[----:B0-2---:R-:W-:Y:S05]  /*19e80*/  WARPSYNC.COLLECTIVE R15, `(.L_x_1160) ;  /* 0x000000000f0c7348 */ /* 0x005fea0003c00000 */
[----:B------:R-:W-:Y:S02]  /*19e90*/  ELECT P6, UR62, PT ;  /* 0x00000000003e782f */ /* 0x000fe400038c0000 */
[----:B------:R-:W-:Y:S01]  /*19ea0*/  MOV R14, UR62 ;  /* 0x0000003e000e7c02 */ /* 0x000fe20008000f00 */
[----:B0-2---:R-:W-:Y:S10]  /*19eb0*/  ENDCOLLECTIVE ;  /* 0x000000000000791b */ /* 0x005ff40003800000 */
.L_x_1160:
[----:B------:R-:W-:Y:S05]  /*19ec0*/  BSYNC B1 ;  /* 0x0000000000017941 */ /* 0x000fea0003800000 */
.L_x_1159:
[----:B------:R-:W-:Y:S05]  /*19ed0*/  BRA `(.L_x_1161) ;  /* 0xffffffec00e47947 */ /* 0x000fea000383ffff */
.L_x_1122:
[----:B0-----:R0:W1:Y:S02]  /*19ee0*/  SYNCS.PHASECHK.TRANS64.TRYWAIT P1, [R7+URZ], R4 ;  /* 0x00000004070075a7 */ /* 0x001064000802017f */
[----:B-1----:R-:W-:Y:S05]  /*19ef0*/  @!P1 NANOSLEEP.SYNCS 0x989680 ;  /* 0x009896800000995d */ /* 0x002fea0003900000 */
[----:B------:R-:W1:Y:S02]  /*19f00*/  @!P1 SYNCS.PHASECHK.TRANS64 P1, [R7+URZ], R4 ;  /* 0x00000004070095a7 */ /* 0x000e64000802007f */
[----:B-1----:R-:W-:Y:S05]  /*19f10*/  @!P1 BRA `(.L_x_1122) ;  /* 0xfffffffc00f09947 */ /* 0x002fea000383ffff */
[----:B------:R-:W-:Y:S05]  /*19f20*/  BRA `(.L_x_1162) ;  /* 0xfffffff0001c7947 */ /* 0x000fea000383ffff */
.L_x_1123:
[----:B-1----:R1:W3:Y:S02]  /*19f30*/  SYNCS.PHASECHK.TRANS64.TRYWAIT P1, [R5+URZ], R0 ;  /* 0x00000000050075a7 */ /* 0x0022e4000802017f */
[----:B---3--:R-:W-:Y:S05]  /*19f40*/  @!P1 NANOSLEEP.SYNCS 0x989680 ;  /* 0x009896800000995d */ /* 0x008fea0003900000 */
[----:B------:R-:W3:Y:S02]  /*19f50*/  @!P1 SYNCS.PHASECHK.TRANS64 P1, [R5+URZ], R0 ;  /* 0x00000000050095a7 */ /* 0x000ee4000802007f */
[----:B---3--:R-:W-:Y:S05]  /*19f60*/  @!P1 BRA `(.L_x_1123) ;  /* 0xfffffffc00f09947 */ /* 0x008fea000383ffff */
[----:B------:R-:W-:Y:S05]  /*19f70*/  BRA `(.L_x_1163) ;  /* 0xfffffff000107947 */ /* 0x000fea000383ffff */
.L_x_1125:
[----:B-1----:R1:W3:Y:S02]  /*19f80*/  SYNCS.PHASECHK.TRANS64.TRYWAIT P1, [R5+URZ+0x29860], R4 ;  /* 0x02986004050075a7 */ /* 0x0022e4000802017f */
[----:B---3--:R-:W-:Y:S05]  /*19f90*/  @!P1 NANOSLEEP.SYNCS 0x989680 ;  /* 0x009896800000995d */ /* 0x008fea0003900000 */
[----:B------:R-:W3:Y:S02]  /*19fa0*/  @!P1 SYNCS.PHASECHK.TRANS64 P1, [R5+URZ+0x29860], R4 ;  /* 0x02986004050095a7 */ /* 0x000ee4000802007f */
[----:B---3--:R-:W-:Y:S05]  /*19fb0*/  @!P1 BRA `(.L_x_1125) ;  /* 0xfffffffc00f09947 */ /* 0x008fea000383ffff */
[----:B------:R-:W-:Y:S05]  /*19fc0*/  BRA `(.L_x_1164) ;  /* 0xfffffff000107947 */ /* 0x000fea000383ffff */
.L_x_1127:
[----:B---3--:R3:W4:Y:S02]  /*19fd0*/  SYNCS.PHASECHK.TRANS64.TRYWAIT P1, [R3+URZ+0x29860], R0 ;  /* 0x02986000030075a7 */ /* 0x008724000802017f */
[----:B----4-:R-:W-:Y:S05]  /*19fe0*/  @!P1 NANOSLEEP.SYNCS 0x989680 ;  /* 0x009896800000995d */ /* 0x010fea0003900000 */
[----:B------:R-:W4:Y:S02]  /*19ff0*/  @!P1 SYNCS.PHASECHK.TRANS64 P1, [R3+URZ+0x29860], R0 ;  /* 0x02986000030095a7 */ /* 0x000f24000802007f */
[----:B----4-:R-:W-:Y:S05]  /*1a000*/  @!P1 BRA `(.L_x_1127) ;  /* 0xfffffffc00f09947 */ /* 0x010fea000383ffff */
[----:B------:R-:W-:Y:S05]  /*1a010*/  BRA `(.L_x_1165) ;  /* 0xfffffff000107947 */ /* 0x000fea000383ffff */
.L_x_1129:
[----:B----4-:R4:W0:Y:S02]  /*1a020*/  SYNCS.PHASECHK.TRANS64.TRYWAIT P0, [R5+URZ+0x29880], R4 ;  /* 0x02988004050075a7 */ /* 0x010824000800017f */
[----:B0-----:R-:W-:Y:S05]  /*1a030*/  @!P0 NANOSLEEP.SYNCS 0x989680 ;  /* 0x009896800000895d */ /* 0x001fea0003900000 */
[----:B------:R-:W0:Y:S02]  /*1a040*/  @!P0 SYNCS.PHASECHK.TRANS64 P0, [R5+URZ+0x29880], R4 ;  /* 0x02988004050085a7 */ /* 0x000e24000800007f */
[----:B0-----:R-:W-:Y:S05]  /*1a050*/  @!P0 BRA `(.L_x_1129) ;  /* 0xfffffffc00f08947 */ /* 0x001fea000383ffff */
[----:B------:R-:W-:Y:S05]  /*1a060*/  BRA `(.L_x_1130) ;  /* 0xfffffff0000c7947 */ /* 0x000fea000383ffff */
.L_x_1166:
        /* <DEDUP_REMOVED lines=9> */
.L_x_2853:


//--------------------- .text._ZN7cutlass13device_kernelIN5flash11enable_sm90INS1_16FlashAttnFwdSm90INS1_25CollectiveMainloopFwdSm90ILi2EN4cute5tupleIJNS5_1CILi1EEES8_S8_EEENS6_IJNS7_ILi128EEENS7_ILi160EEENS7_ILi192EEEEEELi128ENS_12float_e4m3_tEfNS_4arch4Sm90ELb0ELb1ELb0ELb1ELb0ELb0ELb0ELb1ELb1ELb1ELb0ELb0EEENS1_21CollectiveEpilogueFwdINS6_IJSA_SA_SB_EEES9_NS_10bfloat16_tESG_Li256ELb1ELb1ELb0ELb1EEENS1_36VarlenDynamicPersistentTileSchedulerILi128ELi160ELi256ELi128ELb0ELb1ELb1ELb1ELb0ELb1EEEEEEEEEvNT_6ParamsE --------------------------
	.section	.text._ZN7cutlass13device_kernelIN5flash11enable_sm90INS1_16FlashAttnFwdSm90INS1_25CollectiveMainloopFwdSm90ILi2EN4cute5tupleIJNS5_1CILi1EEES8_S8_EEENS6_IJNS7_ILi128EEENS7_ILi160EEENS7_ILi192EEEEEELi128ENS_12float_e4m3_tEfNS_4arch4Sm90ELb0ELb1ELb0ELb1ELb0ELb0ELb0ELb1ELb1ELb1ELb0ELb0EEENS1_21CollectiveEpilogueFwdINS6_IJSA_SA_SB_EEES9_NS_10bfloat16_tESG_Li256ELb1ELb1ELb0ELb1EEENS1_36VarlenDynamicPersistentTileSchedulerILi128ELi160ELi256ELi128ELb0ELb1ELb1ELb1ELb0ELb1EEEEEEEEEvNT_6ParamsE,"ax",@progbits
	.align	128
.text._ZN7cutlass13device_kernelIN5flash11enable_sm90INS1_16FlashAttnFwdSm90INS1_25CollectiveMainloopFwdSm90ILi2EN4cute5tupleIJNS5_1CILi1EEES8_S8_EEENS6_IJNS7_ILi128EEENS7_ILi160EEENS7_ILi192EEEEEELi128ENS_12float_e4m3_tEfNS_4arch4Sm90ELb0ELb1ELb0ELb1ELb0ELb0ELb0ELb1ELb1ELb1ELb0ELb0EEENS1_21CollectiveEpilogueFwdINS6_IJSA_SA_SB_EEES9_NS_10bfloat16_tESG_Li256ELb1ELb1ELb0ELb1EEENS1_36VarlenDynamicPersistentTileSchedulerILi128ELi160ELi256ELi128ELb0ELb1ELb1ELb1ELb0ELb1EEEEEEEEEvNT_6ParamsE:
        .type           _ZN7cutlass13device_kernelIN5flash11enable_sm90INS1_16FlashAttnFwdSm90INS1_25CollectiveMainloopFwdSm90ILi2EN4cute5tupleIJNS5_1CILi1EEES8_S8_EEENS6_IJNS7_ILi128EEENS7_ILi160EEENS7_ILi192EEEEEELi128ENS_12float_e4m3_tEfNS_4arch4Sm90ELb0ELb1ELb0ELb1ELb0ELb0ELb0ELb1ELb1ELb1ELb0ELb0EEENS1_21CollectiveEpilogueFwdINS6_IJSA_SA_SB_EEES9_NS_10bfloat16_tESG_Li256ELb1ELb1ELb0ELb1EEENS1_36VarlenDynamicPersistentTileSchedulerILi128ELi160ELi256ELi128ELb0ELb1ELb1ELb1ELb0ELb1EEEEEEEEEvNT_6ParamsE,@function
        .size           _ZN7cutlass13device_kernelIN5flash11enable_sm90INS1_16FlashAttnFwdSm90INS1_25CollectiveMainloopFwdSm90ILi2EN4cute5tupleIJNS5_1CILi1EEES8_S8_EEENS6_IJNS7_ILi128EEENS7_ILi160EEENS7_ILi192EEEEEELi128ENS_12float_e4m3_tEfNS_4arch4Sm90ELb0ELb1ELb0ELb1ELb0ELb0ELb0ELb1ELb1ELb1ELb0ELb0EEENS1_21CollectiveEpilogueFwdINS6_IJSA_SA_SB_EEES9_NS_10bfloat16_tESG_Li256ELb1ELb1ELb0ELb1EEENS1_36VarlenDynamicPersistentTileSchedulerILi128ELi160ELi256ELi128ELb0ELb1ELb1ELb1ELb0ELb1EEEEEEEEEvNT_6ParamsE,(.L_x_2854 - _ZN7cutlass13device_kernelIN5flash11enable_sm90INS1_16FlashAttnFwdSm90INS1_25CollectiveMainloopFwdSm90ILi2EN4cute5tupleIJNS5_1CILi1EEES8_S8_EEENS6_IJNS7_ILi128EEENS7_ILi160EEENS7_ILi192EEEEEELi128ENS_12float_e4m3_tEfNS_4arch4Sm90ELb0ELb1ELb0ELb1ELb0ELb0ELb0ELb1ELb1ELb1ELb0ELb0EEENS1_21CollectiveEpilogueFwdINS6_IJSA_SA_SB_EEES9_NS_10bfloat16_tESG_Li256ELb1ELb1ELb0ELb1EEENS1_36VarlenDynamicPersistentTileSchedulerILi128ELi160ELi256ELi128ELb0ELb1ELb1ELb1ELb0ELb1EEEEEEEEEvNT_6ParamsE)
        .other          _ZN7cutlass13device_kernelIN5flash11enable_sm90INS1_16FlashAttnFwdSm90INS1_25CollectiveMainloopFwdSm90ILi2EN4cute5tupleIJNS5_1CILi1EEES8_S8_EEENS6_IJNS7_ILi128EEENS7_ILi160EEENS7_ILi192EEEEEELi128ENS_12float_e4m3_tEfNS_4arch4Sm90ELb0ELb1ELb0ELb1ELb0ELb0ELb0ELb1ELb1ELb1ELb0ELb0EEENS1_21CollectiveEpilogueFwdINS6_IJSA_SA_SB_EEES9_NS_10bfloat16_tESG_Li256ELb1ELb1ELb0ELb1EEENS1_36VarlenDynamicPersistentTileSchedulerILi128ELi160ELi256ELi128ELb0ELb1ELb1ELb1ELb0ELb1EEEEEEEEEvNT_6ParamsE,@"STO_CUDA_ENTRY STV_DEFAULT"
_ZN7cutlass13device_kernelIN5flash11enable_sm90INS1_16FlashAttnFwdSm90INS1_25CollectiveMainloopFwdSm90ILi2EN4cute5tupleIJNS5_1CILi1EEES8_S8_EEENS6_IJNS7_ILi128EEENS7_ILi160EEENS7_ILi192EEEEEELi128ENS_12float_e4m3_tEfNS_4arch4Sm90ELb0ELb1ELb0ELb1ELb0ELb0ELb0ELb1ELb1ELb1ELb0ELb0EEENS1_21CollectiveEpilogueFwdINS6_IJSA_SA_SB_EEES9_NS_10bfloat16_tESG_Li256ELb1ELb1ELb0ELb1EEENS1_36VarlenDynamicPersistentTileSchedulerILi128ELi160ELi256ELi128ELb0ELb1ELb1ELb1ELb0ELb1EEEEEEEEEvNT_6ParamsE:
        /* <DEDUP_REMOVED lines=18> */
.L_x_1168:
[----:B------:R-:W-:Y:S05]  /*0120*/  BSYNC B0 ;  /* 0x0000000000007941 */ /* 0x000fea0003800000 */
.L_x_1167:
        /* <DEDUP_REMOVED lines=41> */
.L_x_1169:
        /* <DEDUP_REMOVED lines=22> */
.L_x_1170:
        /* <DEDUP_REMOVED lines=18> */
.L_x_1171:
        /* <DEDUP_REMOVED lines=22> */
.L_x_1172:
        /* <DEDUP_REMOVED lines=22> */
.L_x_1173:
[----:B------:R-:W-:Y:S01]  /*0900*/  PLOP3.LUT P0, PT, PT, PT, UP0, 0x80, 0x0 ;  /* 0x000000000000781c */ /* 0x000fe20003f0f008 */
[----:B------:R-:W-:Y:S01]  /*0910*/  UMOV UR38, 0x1 ;  /* 0x0000000100267882 */ /* 0x000fe20000000000 */
[----:B------:R-:W-:Y:S01]  /*0920*/  NOP ;  /* 0x0000000000007918 */ /* 0x000fe20000000000 */
[----:B------:R-:W-:Y:S01]  /*0930*/  USEL UR38, UR38, 0x2, !UP0 ;  /* 0x0000000226267887 */ /* 0x000fe2000c000000 */
[----:B------:R-:W-:Y:S01]  /*0940*/  ULDC.64 UR52, c[0x0][0x208] ;  /* 0x0000820000347ab9 */ /* 0x000fe20000000a00 */
[----:B012-4-:R-:W-:Y:S08]  /*0950*/  BAR.SYNC.DEFER_BLOCKING 0x0 ;  /* 0x0000000000007b1d */ /* 0x017ff00000010000 */
[----:B------:R-:W-:Y:S05]  /*0960*/  @!P0 BRA `(.L_x_1174) ;  /* 0x0000014800788947 */ /* 0x000fea0003800000 */
.L_x_1175:
        /* <DEDUP_REMOVED lines=20> */
[----:B------:R-:W-:Y:S01]  /*0ab0*/  ULOP3.LUT UR47, UR38, 0x1, URZ, 0xfc, !UPT ;  /* 0x00000001262f7892 */ /* 0x000fe2000f8efc3f */
[----:B------:R-:W-:Y:S01]  /*0ac0*/  R2UR UR49, R10 ;  /* 0x000000000a3172ca */ /* 0x000fe200000e0000 */
[----:B------:R-:W-:Y:S01]  /*0ad0*/  UMOV UR46, URZ ;  /* 0x0000003f002e7c82 */ /* 0x000fe20008000000 */
[----:B------:R-:W-:Y:S01]  /*0ae0*/  SHF.R.S32.HI R3, RZ, 0x1f, R196 ;  /* 0x0000001fff037819 */ /* 0x000fe200000114c4 */
[----:B------:R-:W-:Y:S01]  /*0af0*/  UMOV UR45, URZ ;  /* 0x0000003f002d7c82 */ /* 0x000fe20008000000 */
[----:B------:R-:W-:Y:S01]  /*0b00*/  R2UR UR48, R11 ;  /* 0x000000000b3072ca */ /* 0x000fe200000e0000 */
[----:B------:R-:W-:Y:S01]  /*0b10*/  UMOV UR51, URZ ;  /* 0x0000003f00337c82 */ /* 0x000fe20008000000 */
[CC--:B------:R-:W-:Y:S02]  /*0b20*/  LEA.HI R0, R3.reuse, R196.reuse, RZ, 0x7 ;  /* 0x000000c403007211 */ /* 0x0c0fe400078f38ff */
[----:B------:R-:W-:-:S02]  /*0b30*/  LEA.HI R4, R3, R196, RZ, 0x5 ;  /* 0x000000c403047211 */ /* 0x000fc400078f28ff */
[----:B------:R-:W-:Y:S02]  /*0b40*/  LOP3.LUT R5, R0, 0xffffff80, RZ, 0xc0, !PT ;  /* 0xffffff8000057812 */ /* 0x000fe400078ec0ff */
[CC--:B------:R-:W-:Y:S01]  /*0b50*/  LEA.HI R2, R3.reuse, R196.reuse, RZ, 0x4 ;  /* 0x000000c403027211 */ /* 0x0c0fe200078f20ff */
[----:B------:R-:W-:Y:S01]  /*0b60*/  IMAD.SHL.U32 R4, R4, 0x20, RZ ;  /* 0x0000002004047824 */ /* 0x000fe200078e00ff */
[----:B------:R-:W-:Y:S01]  /*0b70*/  LEA.HI R10, R3, R196, RZ, 0x2 ;  /* 0x000000c4030a7211 */ /* 0x000fe200078f10ff */
[----:B------:R-:W-:Y:S01]  /*0b80*/  IMAD.IADD R190, R196, 0x1, -R5 ;  /* 0x00000001c4be7824 */ /* 0x000fe200078e0a05 */
[----:B------:R-:W-:Y:S02]  /*0b90*/  LOP3.LUT R5, R2, 0x3fffff0, RZ, 0xc0, !PT ;  /* 0x03fffff002057812 */ /* 0x000fe400078ec0ff */
[----:B------:R-:W-:Y:S02]  /*0ba0*/  LOP3.LUT R4, R4, 0xfffffc00, RZ, 0xc0, !PT ;  /* 0xfffffc0004047812 */ /* 0x000fe400078ec0ff */
[----:B------:R-:W-:Y:S01]  /*0bb0*/  SHF.R.S32.HI R9, RZ, 0x1f, R190 ;  /* 0x0000001fff097819 */ /* 0x000fe200000114be */
[----:B------:R-:W-:Y:S01]  /*0bc0*/  IMAD.IADD R5, R196, 0x1, -R5 ;  /* 0x00000001c4057824 */ /* 0x000fe200078e0a05 */
[----:B------:R-:W-:-:S02]  /*0bd0*/  SHF.R.S32.HI R7, RZ, 0x4, R2 ;  /* 0x00000004ff077819 */ /* 0x000fc40000011402 */
[----:B------:R-:W-:Y:S01]  /*0be0*/  LEA.HI R6, R9, R190, RZ, 0x2 ;  /* 0x000000be09067211 */ /* 0x000fe200078f10ff */
[----:B------:R-:W-:Y:S01]  /*0bf0*/  IMAD R193, R5, 0x40, R4 ;  /* 0x0000004005c17824 */ /* 0x000fe200078e0204 */
[----:B------:R-:W-:Y:S02]  /*0c00*/  LOP3.LUT R5, R10, 0xfffffffc, RZ, 0xc0, !PT ;  /* 0xfffffffc0a057812 */ /* 0x000fe400078ec0ff */
[--C-:B------:R-:W-:Y:S02]  /*0c10*/  SHF.R.S32.HI R8, RZ, 0x2, R6.reuse ;  /* 0x00000002ff087819 */ /* 0x100fe40000011406 */
[----:B------:R-:W-:Y:S01]  /*0c20*/  SHF.R.S32.HI R11, RZ, 0x1f, R6 ;  /* 0x0000001fff0b7819 */ /* 0x000fe20000011406 */
[----:B------:R-:W-:Y:S01]  /*0c30*/  IMAD.IADD R4, R196, 0x1, -R5 ;  /* 0x00000001c4047824 */ /* 0x000fe200078e0a05 */
[----:B------:R-:W-:Y:S02]  /*0c40*/  LEA.HI R2, R2, R7, RZ, 0x1 ;  /* 0x0000000702027211 */ /* 0x000fe400078f08ff */
[----:B------:R-:W-:-:S02]  /*0c50*/  LEA.HI R3, R3, R196, RZ, 0x3 ;  /* 0x000000c403037211 */ /* 0x000fc400078f18ff */
[----:B------:R-:W-:Y:S02]  /*0c60*/  LEA.HI R11, R11, R8, RZ, 0x3 ;  /* 0x000000080b0b7211 */ /* 0x000fe400078f18ff */
[----:B------:R-:W-:Y:S02]  /*0c70*/  SHF.R.S32.HI R191, RZ, 0x7, R0 ;  /* 0x00000007ffbf7819 */ /* 0x000fe40000011400 */
[----:B------:R-:W-:Y:S02]  /*0c80*/  LOP3.LUT R2, R2, 0x1ffffffe, RZ, 0xc0, !PT ;  /* 0x1ffffffe02027812 */ /* 0x000fe400078ec0ff */
[----:B------:R-:W-:Y:S02]  /*0c90*/  LOP3.LUT R5, R3, 0xfffffff8, RZ, 0xc0, !PT ;  /* 0xfffffff803057812 */ /* 0x000fe400078ec0ff */
[----:B------:R-:W-:Y:S01]  /*0ca0*/  LOP3.LUT R11, R11, 0xfffffff8, RZ, 0xc0, !PT ;  /* 0xfffffff80b0b7812 */ /* 0x000fe200078ec0ff */
[----:B------:R-:W-:Y:S01]  /*0cb0*/  IMAD.IADD R2, R7, 0x1, -R2 ;  /* 0x0000000107027824 */ /* 0x000fe200078e0a02 */
[----:B------:R-:W-:Y:S01]  /*0cc0*/  LEA.HI R9, R9, R190, RZ, 0x5 ;  /* 0x000000be09097211 */ /* 0x000fe200078f28ff */
[----:B------:R-:W-:Y:S01]  /*0cd0*/  IMAD.IADD R188, R196, 0x1, -R5 ;  /* 0x00000001c4bc7824 */ /* 0x000fe200078e0a05 */
[----:B------:R-:W-:Y:S01]  /*0ce0*/  LEA.HI R0, R0, R191, RZ, 0x1 ;  /* 0x000000bf00007211 */ /* 0x000fe200078f08ff */
[----:B------:R-:W-:Y:S01]  /*0cf0*/  IMAD.IADD R8, R8, 0x1, -R11 ;  /* 0x0000000108087824 */ /* 0x000fe200078e0a0b */
[----:B------:R-:W-:Y:S01]  /*0d00*/  SHF.R.S32.HI R9, RZ, 0x5, R9 ;  /* 0x00000005ff097819 */ /* 0x000fe20000011409 */
[----:B------:R-:W-:Y:S01]  /*0d10*/  IMAD.SHL.U32 R22, R188, 0x8, RZ ;  /* 0x00000008bc167824 */ /* 0x000fe200078e00ff */
[----:B------:R-:W-:Y:S01]  /*0d20*/  LEA.HI R7, R4, R4, RZ, 0x1 ;  /* 0x0000000404077211 */ /* 0x000fe200078f08ff */
[----:B------:R-:W-:Y:S01]  /*0d30*/  IMAD R193, R2, 0x8, R193 ;  /* 0x0000000802c17824 */ /* 0x000fe200078e02c1 */
[----:B------:R-:W-:Y:S01]  /*0d40*/  LOP3.LUT R0, R0, 0x3fffffe, RZ, 0xc0, !PT ;  /* 0x03fffffe00007812 */ /* 0x000fe200078ec0ff */
[----:B------:R-:W-:Y:S01]  /*0d50*/  IMAD R9, R9, 0x10, R8 ;  /* 0x0000001009097824 */ /* 0x000fe200078e0208 */
[----:B------:R-:W-:Y:S01]  /*0d60*/  LOP3.LUT R7, R7, 0x1ffffffe, RZ, 0xc0, !PT ;  /* 0x1ffffffe07077812 */ /* 0x000fe200078ec0ff */
[----:B------:R-:W-:Y:S01]  /*0d70*/  VIADD R23, R22, 0x40 ;  /* 0x0000004016177836 */ /* 0x000fe20000000000 */
        /* <DEDUP_REMOVED lines=9> */
.L_x_1279:
[----:B------:R-:W-:Y:S01]  /*0e10*/  ULDC.64 UR6, c[0x0][0xa28] ;  /* 0x00028a0000067ab9 */ /* 0x000fe20000000a00 */
[----:B-1--4-:R-:W-:Y:S01]  /*0e20*/  IMAD.MOV.U32 R7, RZ, RZ, RZ ;  /* 0x000000ffff077224 */ /* 0x012fe200078e00ff */
[----:B------:R-:W-:-:S04]  /*0e30*/  UISETP.NE.U32.AND UP0, UPT, UR6, URZ, UPT ;  /* 0x0000003f0600728c */ /* 0x000fc8000bf05070 */
[----:B------:R-:W-:-:S03]  /*0e40*/  UISETP.NE.AND.EX UP0, UPT, UR7, URZ, UPT, UP0 ;  /* 0x0000003f0700728c */ /* 0x000fc6000bf05300 */
[----:B------:R-:W-:Y:S02]  /*0e50*/  ULDC.64 UR6, c[0x0][0xa18] ;  /* 0x0002860000067ab9 */ /* 0x000fe40000000a00 */
[----:B------:R-:W-:Y:S01]  /*0e60*/  UISETP.NE.U32.AND UP1, UPT, UR6, URZ, UPT ;  /* 0x0000003f0600728c */ /* 0x000fe2000bf25070 */
[----:B------:R-:W-:-:S03]  /*0e70*/  PLOP3.LUT P0, PT, PT, PT, UP0, 0x80, 0x0 ;  /* 0x000000000000781c */ /* 0x000fc60003f0f008 */
[----:B------:R-:W-:-:S03]  /*0e80*/  UISETP.NE.AND.EX UP1, UPT, UR7, URZ, UPT, UP1 ;  /* 0x0000003f0700728c */ /* 0x000fc6000bf25310 */
[----:B------:R-:W-:Y:S02]  /*0e90*/  @UP0 ULDC.64 UR6, c[0x0][0xa28] ;  /* 0x00028a0000060ab9 */ /* 0x000fe40000000a00 */
[----:B------:R-:W-:Y:S01]  /*0ea0*/  @UP0 UIMAD.WIDE UR6, UR48, 0x4, UR6 ;  /* 0x00000004300608a5 */ /* 0x000fe2000f8e0206 */
[----:B------:R-:W-:-:S05]  /*0eb0*/  PLOP3.LUT P2, PT, PT, PT, UP1, 0x80, 0x0 ;  /* 0x000000000000781c */ /* 0x000fca0003f4f018 */
[----:B------:R-:W-:Y:S01]  /*0ec0*/  @UP1 ULDC.64 UR8, c[0x0][0xa18] ;  /* 0x0002860000081ab9 */ /* 0x000fe20000000a00 */
[----:B0-23--:R-:W-:Y:S02]  /*0ed0*/  IMAD.U32 R2, RZ, RZ, UR6 ;  /* 0x00000006ff027e24 */ /* 0x00dfe4000f8e00ff */
[----:B------:R-:W-:Y:S01]  /*0ee0*/  IMAD.U32 R3, RZ, RZ, UR7 ;  /* 0x00000007ff037e24 */ /* 0x000fe2000f8e00ff */
[----:B------:R-:W-:Y:S01]  /*0ef0*/  @UP1 UIMAD.WIDE UR6, UR48, 0x4, UR8 ;  /* 0x00000004300618a5 */ /* 0x000fe2000f8e0208 */
[----:B------:R-:W-:Y:S02]  /*0f00*/  ULDC UR4, c[0x0][0x288] ;  /* 0x0000a20000047ab9 */ /* 0x000fe40000000800 */
[----:B------:R-:W-:Y:S01]  /*0f10*/  IMAD.U32 R17, RZ, RZ, UR4 ;  /* 0x00000004ff117e24 */ /* 0x000fe2000f8e00ff */
[----:B-----5:R0:W5:Y:S02]  /*0f20*/  @P0 LDG.E R7, desc[UR52][R2.64] ;  /* 0x0000003402070981 */ /* 0x020164000c1e1900 */
[----:B------:R-:W-:Y:S01]  /*0f30*/  IMAD.U32 R4, RZ, RZ, UR6 ;  /* 0x00000006ff047e24 */ /* 0x000fe2000f8e00ff */
[----:B------:R-:W-:Y:S01]  /*0f40*/  ULDC UR4, c[0x0][0x424] ;  /* 0x0001090000047ab9 */ /* 0x000fe20000000800 */
[----:B------:R-:W-:Y:S01]  /*0f50*/  IMAD.U32 R5, RZ, RZ, UR7 ;  /* 0x00000007ff057e24 */ /* 0x000fe2000f8e00ff */
[----:B------:R-:W-:-:S04]  /*0f60*/  ULDC.64 UR6, c[0x0][0x418] ;  /* 0x0001060000067ab9 */ /* 0x000fc80000000a00 */
[----:B------:R0:W5:Y:S01]  /*0f70*/  @P2 LDG.E R17, desc[UR52][R4.64] ;  /* 0x0000003404112981 */ /* 0x000162000c1e1900 */
[----:B------:R-:W-:-:S04]  /*0f80*/  UISETP.NE.U32.AND UP0, UPT, UR6, URZ, UPT ;  /* 0x0000003f0600728c */ /* 0x000fc8000bf05070 */
[----:B------:R-:W-:-:S03]  /*0f90*/  UISETP.NE.AND.EX UP0, UPT, UR7, URZ, UPT, UP0 ;  /* 0x0000003f0700728c */ /* 0x000fc6000bf05300 */
[----:B------:R-:W-:Y:S01]  /*0fa0*/  ULDC.64 UR6, c[0x0][0xa20] ;  /* 0x0002880000067ab9 */ /* 0x000fe20000000a00 */
[----:B------:R-:W-:Y:S01]  /*0fb0*/  USEL UR4, UR4, 0x1, UP0 ;  /* 0x0000000104047887 */ /* 0x000fe20008000000 */
[----:B------:R-:W-:Y:S01]  /*0fc0*/  ISETP.NE.U32.AND P1, PT, RZ, UR6, PT ;  /* 0x00000006ff007c0c */ /* 0x000fe2000bf25070 */
[----:B------:R-:W-:Y:S02]  /*0fd0*/  ULDC UR6, c[0x0][0x2f0] ;  /* 0x0000bc0000067ab9 */ /* 0x000fe40000000800 */
[----:B------:R-:W-:Y:S01]  /*0fe0*/  UIMAD UR4, UR4, UR6, URZ ;  /* 0x00000006040472a4 */ /* 0x000fe2000f8e023f */
[----:B------:R-:W-:Y:S01]  /*0ff0*/  ISETP.NE.AND.EX P1, PT, RZ, UR7, PT, P1 ;  /* 0x00000007ff007c0c */ /* 0x000fe2000bf25310 */
[----:B0-----:R-:W-:-:S12]  /*1000*/  @P2 BRA `(.L_x_1176) ;  /* 0x00000000002c2947 */ /* 0x001fd80003800000 */
        /* <DEDUP_REMOVED lines=8> */
[----:B-----5:R-:W2:Y:S04]  /*1090*/  LDG.E R17, desc[UR52][R2.64] ;  /* 0x0000003402117981 */ /* 0x020ea8000c1e1900 */
[----:B------:R-:W2:Y:S02]  /*10a0*/  LDG.E R0, desc[UR52][R2.64+0x4] ;  /* 0x0000043402007981 */ /* 0x000ea4000c1e1900 */
[----:B--2---:R-:W-:-:S07]  /*10b0*/  IMAD.IADD R17, R0, 0x1, -R17 ;  /* 0x0000000100117824 */ /* 0x004fce00078e0a11 */
.L_x_1176:
[----:B------:R-:W-:Y:S01]  /*10c0*/  IMAD.U32 R16, RZ, RZ, UR4 ;  /* 0x00000004ff107e24 */ /* 0x000fe2000f8e00ff */
[----:B------:R-:W-:Y:S01]  /*10d0*/  UMOV UR43, UR49 ;  /* 0x00000031002b7c82 */ /* 0x000fe20008000000 */
[----:B------:R-:W-:Y:S01]  /*10e0*/  UMOV UR42, UR48 ;  /* 0x00000030002a7c82 */ /* 0x000fe20008000000 */
[----:B------:R-:W-:Y:S05]  /*10f0*/  @!P1 BRA `(.L_x_1177) ;  /* 0x0000000000189947 */ /* 0x000fea0003800000 */
[----:B------:R-:W-:Y:S02]  /*1100*/  ULDC.64 UR6, c[0x0][0xa20] ;  /* 0x0002880000067ab9 */ /* 0x000fe40000000a00 */
[----:B------:R-:W-:-:S06]  /*1110*/  UIMAD.WIDE UR6, UR48, 0x4, UR6 ;  /* 0x00000004300678a5 */ /* 0x000fcc000f8e0206 */
[----:B------:R-:W-:Y:S02]  /*1120*/  IMAD.U32 R2, RZ, RZ, UR6 ;  /* 0x00000006ff027e24 */ /* 0x000fe4000f8e00ff */
[----:B------:R-:W-:-:S05]  /*1130*/  IMAD.U32 R3, RZ, RZ, UR7 ;  /* 0x00000007ff037e24 */ /* 0x000fca000f8e00ff */
[----:B------:R0:W5:Y:S01]  /*1140*/  LDG.E R16, desc[UR52][R2.64] ;  /* 0x0000003402107981 */ /* 0x000162000c1e1900 */
[----:B------:R-:W-:Y:S05]  /*1150*/  BRA `(.L_x_1178) ;  /* 0x00000000002c7947 */ /* 0x000fea0003800000 */
.L_x_1177:
        /* <DEDUP_REMOVED lines=9> */
[----:B------:R-:W2:Y:S02]  /*11f0*/  LDG.E R5, desc[UR52][R2.64+0x4] ;  /* 0x0000043402057981 */ /* 0x000ea4000c1e1900 */
[----:B--2---:R-:W-:-:S07]  /*1200*/  IMAD.IADD R16, R5, 0x1, -R16 ;  /* 0x0000000105107824 */ /* 0x004fce00078e0a10 */
.L_x_1178:
[----:B------:R-:W-:Y:S01]  /*1210*/  ULDC.64 UR8, c[0x0][0x990] ;  /* 0x0002640000087ab9 */ /* 0x000fe20000000a00 */
[----:B------:R-:W-:Y:S01]  /*1220*/  ULDC.64 UR6, c[0x0][0x998] ;  /* 0x0002660000067ab9 */ /* 0x000fe20000000a00 */
[----:B------:R-:W-:Y:S01]  /*1230*/  UISETP.NE.U32.AND UP0, UPT, UR8, URZ, UPT ;  /* 0x0000003f0800728c */ /* 0x000fe2000bf05070 */
[----:B------:R-:W-:Y:S01]  /*1240*/  IMAD.MOV.U32 R9, RZ, RZ, 0x3f800000 ;  /* 0x3f800000ff097424 */ /* 0x000fe200078e00ff */
[----:B------:R-:W-:Y:S01]  /*1250*/  UISETP.NE.U32.AND UP1, UPT, UR6, URZ, UPT ;  /* 0x0000003f0600728c */ /* 0x000fe2000bf25070 */
[----:B------:R-:W-:Y:S01]  /*1260*/  IMAD.MOV.U32 R0, RZ, RZ, 0x3f800000 ;  /* 0x3f800000ff007424 */ /* 0x000fe200078e00ff */
[----:B------:R-:W-:Y:S01]  /*1270*/  UISETP.NE.AND.EX UP0, UPT, UR9, URZ, UPT, UP0 ;  /* 0x0000003f0900728c */ /* 0x000fe2000bf05300 */
[----:B------:R-:W1:Y:S01]  /*1280*/  LDC R6, c[0x0][0x448] ;  /* 0x00011200ff067b82 */ /* 0x000e620000000800 */
[----:B------:R-:W-:-:S04]  /*1290*/  UISETP.NE.AND.EX UP1, UPT, UR7, URZ, UPT, UP1 ;  /* 0x0000003f0700728c */ /* 0x000fc8000bf25310 */
[----:B------:R-:W-:Y:S02]  /*12a0*/  PLOP3.LUT P0, PT, PT, PT, UP0, 0x80, 0x0 ;  /* 0x000000000000781c */ /* 0x000fe40003f0f008 */
[----:B------:R-:W-:Y:S01]  /*12b0*/  PLOP3.LUT P1, PT, PT, PT, UP1, 0x80, 0x0 ;  /* 0x000000000000781c */ /* 0x000fe20003f2f018 */
[----:B------:R-:W2:Y:S02]  /*12c0*/  LDC.64 R12, c[0x0][0x9e0] ;  /* 0x00027800ff0c7b82 */ /* 0x000ea40000000a00 */
[----:B------:R-:W-:Y:S02]  /*12d0*/  @UP0 USHF.R.S32.HI UR4, URZ, 0x1f, UR48 ;  /* 0x0000001f3f040899 */ /* 0x000fe40008011430 */
[----:B------:R-:W-:Y:S01]  /*12e0*/  @UP1 USHF.R.S32.HI UR15, URZ, 0x1f, UR48 ;  /* 0x0000001f3f0f1899 */ /* 0x000fe20008011430 */
[----:B------:R-:W-:Y:S01]  /*12f0*/  @UP0 ULDC.64 UR12, c[0x0][0x9a8] ;  /* 0x00026a00000c0ab9 */ /* 0x000fe20000000a00 */
[----:B------:R-:W-:Y:S01]  /*1300*/  @UP1 ULDC.64 UR16, c[0x0][0x9b8] ;  /* 0x00026e0000101ab9 */ /* 0x000fe20000000a00 */
[----:B------:R-:W-:-:S02]  /*1310*/  @UP0 UIMAD UR4, UR4, UR12, URZ ;  /* 0x0000000c040402a4 */ /* 0x000fc4000f8e023f */
[----:B------:R-:W-:Y:S02]  /*1320*/  @UP1 UIMAD UR15, UR15, UR16, URZ ;  /* 0x000000100f0f12a4 */ /* 0x000fe4000f8e023f */
[----:B------:R-:W-:Y:S02]  /*1330*/  @UP0 UIMAD UR14, UR48, UR13, UR4 ;  /* 0x0000000d300e02a4 */ /* 0x000fe4000f8e0204 */
[----:B------:R-:W-:Y:S02]  /*1340*/  @UP0 UIMAD.WIDE.U32 UR10, UR48, UR12, URZ ;  /* 0x0000000c300a02a5 */ /* 0x000fe4000f8e003f */
[----:B------:R-:W-:Y:S02]  /*1350*/  @UP0 USHF.R.S32.HI UR4, URZ, 0x1f, UR49 ;  /* 0x0000001f3f040899 */ /* 0x000fe40008011431 */
[----:B------:R-:W-:Y:S02]  /*1360*/  @UP1 UIMAD.WIDE.U32 UR12, UR48, UR16, URZ ;  /* 0x00000010300c12a5 */ /* 0x000fe4000f8e003f */
[----:B------:R-:W-:-:S02]  /*1370*/  @UP1 UIMAD UR15, UR48, UR17, UR15 ;  /* 0x00000011300f12a4 */ /* 0x000fc4000f8e020f */
[----:B------:R-:W-:Y:S01]  /*1380*/  @UP1 USHF.R.S32.HI UR20, URZ, 0x1f, UR49 ;  /* 0x0000001f3f141899 */ /* 0x000fe20008011431 */
[----:B------:R-:W-:Y:S01]  /*1390*/  @UP0 ULDC.64 UR16, c[0x0][0x9b0] ;  /* 0x00026c0000100ab9 */ /* 0x000fe20000000a00 */
[----:B------:R-:W-:Y:S01]  /*13a0*/  @UP1 ULDC.64 UR18, c[0x0][0x9c0] ;  /* 0x0002700000121ab9 */ /* 0x000fe20000000a00 */
[----:B------:R-:W-:Y:S02]  /*13b0*/  @UP0 UIMAD UR4, UR4, UR16, URZ ;  /* 0x00000010040402a4 */ /* 0x000fe4000f8e023f */
[----:B------:R-:W-:Y:S02]  /*13c0*/  @UP0 UIADD3 UR11, UR11, UR14, URZ ;  /* 0x0000000e0b0b0290 */ /* 0x000fe4000fffe03f */
[----:B------:R-:W-:Y:S02]  /*13d0*/  @UP1 UIMAD UR14, UR20, UR18, URZ ;  /* 0x00000012140e12a4 */ /* 0x000fe4000f8e023f */
[----:B------:R-:W-:Y:S02]  /*13e0*/  @UP1 UIADD3 UR13, UR13, UR15, URZ ;  /* 0x0000000f0d0d1290 */ /* 0x000fe4000fffe03f */
[----:B------:R-:W-:-:S02]  /*13f0*/  @UP0 UIMAD UR4, UR49, UR17, UR4 ;  /* 0x00000011310402a4 */ /* 0x000fc4000f8e0204 */
[----:B------:R-:W-:Y:S02]  /*1400*/  @UP0 UIMAD.WIDE.U32 UR10, UR49, UR16, UR10 ;  /* 0x00000010310a02a5 */ /* 0x000fe4000f8e000a */
[----:B------:R-:W-:Y:S02]  /*1410*/  @UP1 UIMAD UR14, UR49, UR19, UR14 ;  /* 0x00000013310e12a4 */ /* 0x000fe4000f8e020e */
[----:B------:R-:W-:Y:S02]  /*1420*/  @UP1 UIMAD.WIDE.U32 UR12, UR49, UR18, UR12 ;  /* 0x00000012310c12a5 */ /* 0x000fe4000f8e000c */
[----:B------:R-:W-:Y:S02]  /*1430*/  @UP0 UIADD3 UR11, UR11, UR4, URZ ;  /* 0x000000040b0b0290 */ /* 0x000fe4000fffe03f */
[----:B------:R-:W-:Y:S02]  /*1440*/  @UP0 ULEA UR8, UP2, UR10, UR8, 0x2 ;  /* 0x000000080a080291 */ /* 0x000fe4000f84103f */
[----:B------:R-:W-:-:S02]  /*1450*/  @UP1 UIADD3 UR4, UR13, UR14, URZ ;  /* 0x0000000e0d041290 */ /* 0x000fc4000fffe03f */
[----:B------:R-:W-:Y:S02]  /*1460*/  @UP1 ULEA UR6, UP3, UR12, UR6, 0x2 ;  /* 0x000000060c061291 */ /* 0x000fe4000f86103f */
[----:B------:R-:W-:Y:S01]  /*1470*/  @UP0 ULEA.HI.X UR9, UR10, UR9, UR11, 0x2, UP2 ;  /* 0x000000090a090291 */ /* 0x000fe200090f140b */
[----:B0-----:R-:W-:Y:S01]  /*1480*/  IMAD.U32 R2, RZ, RZ, UR8 ;  /* 0x00000008ff027e24 */ /* 0x001fe2000f8e00ff */
[----:B------:R-:W-:Y:S02]  /*1490*/  @UP1 ULEA.HI.X UR7, UR12, UR7, UR4, 0x2, UP3 ;  /* 0x000000070c071291 */ /* 0x000fe400098f1404 */
[----:B------:R-:W-:Y:S02]  /*14a0*/  IMAD.U32 R4, RZ, RZ, UR6 ;  /* 0x00000006ff047e24 */ /* 0x000fe4000f8e00ff */
[----:B------:R-:W-:Y:S02]  /*14b0*/  IMAD.U32 R3, RZ, RZ, UR9 ;  /* 0x00000009ff037e24 */ /* 0x000fe4000f8e00ff */
[----:B------:R-:W-:-:S03]  /*14c0*/  IMAD.U32 R5, RZ, RZ, UR7 ;  /* 0x00000007ff057e24 */ /* 0x000fc6000f8e00ff */
[----:B------:R0:W3:Y:S04]  /*14d0*/  @P0 LDG.E R9, desc[UR52][R2.64] ;  /* 0x0000003402090981 */ /* 0x0000e8000c1e1900 */
[----:B------:R-:W3:Y:S01]  /*14e0*/  @P1 LDG.E R0, desc[UR52][R4.64] ;  /* 0x0000003404001981 */ /* 0x000ee2000c1e1900 */
[----:B-1----:R-:W-:Y:S01]  /*14f0*/  ISETP.NE.AND P1, PT, R6, 0x1, PT ;  /* 0x000000010600780c */ /* 0x002fe20003f25270 */
[----:B------:R-:W-:Y:S01]  /*1500*/  USHF.L.U32 UR36, UR5, 0x7, URZ ;  /* 0x0000000705247899 */ /* 0x000fe2000800063f */
[----:B--2---:R-:W-:Y:S01]  /*1510*/  ISETP.GE.AND P2, PT, R13, 0x1, PT ;  /* 0x000000010d00780c */ /* 0x004fe20003f46270 */
[----:B-----5:R-:W-:Y:S01]  /*1520*/  IMAD.IADD R16, R16, 0x1, -R7 ;  /* 0x0000000110107824 */ /* 0x020fe200078e0a07 */
[----:B------:R-:W-:Y:S01]  /*1530*/  ULDC UR5, c[0x0][0x988] ;  /* 0x0002620000057ab9 */ /* 0x000fe20000000800 */
[----:B------:R-:W-:-:S08]  /*1540*/  UIADD3 UR4, UR36, 0x7f, URZ ;  /* 0x0000007f24047890 */ /* 0x000fd0000fffe03f */
[----:B------:R-:W0:Y:S08]  /*1550*/  @P1 LDC R6, c[0x0][0x44c] ;  /* 0x00011300ff061b82 */ /* 0x000e300000000800 */
[----:B------:R-:W1:Y:S01]  /*1560*/  @P1 LDC R11, c[0x0][0x450] ;  /* 0x00011400ff0b1b82 */ /* 0x000e620000000800 */
[----:B0-----:R-:W-:-:S04]  /*1570*/  @P1 IMAD.HI.U32 R2, R6, UR4, RZ ;  /* 0x0000000406021c27 */ /* 0x001fc8000f8e00ff */
[----:B---3--:R-:W-:-:S04]  /*1580*/  FMUL.FTZ R0, R9, R0 ;  /* 0x0000000009007220 */ /* 0x008fc80000410000 */
[----:B------:R-:W-:Y:S01]  /*1590*/  FMUL.FTZ R3, R0, UR5 ;  /* 0x0000000500037c20 */ /* 0x000fe20008410000 */
[----:B------:R-:W-:Y:S01]  /*15a0*/  IMAD.U32 R0, RZ, RZ, UR4 ;  /* 0x00000004ff007e24 */ /* 0x000fe2000f8e00ff */
[----:B-1----:R-:W-:-:S03]  /*15b0*/  @P1 SHF.R.U32.HI R0, RZ, R11, R2 ;  /* 0x0000000bff001219 */ /* 0x002fc60000011602 */
[----:B------:R-:W-:Y:S02]  /*15c0*/  R2UR UR37, R3 ;  /* 0x00000000032572ca */ /* 0x000fe400000e0000 */
[----:B------:R-:W-:-:S05]  /*15d0*/  IADD3 R3, R16, 0x1, -R17 ;  /* 0x0000000110037810 */ /* 0x000fca0007ffe811 */
        /* <DEDUP_REMOVED lines=13> */
.L_x_1180:
[----:B------:R-:W-:-:S13]  /*16b0*/  ISETP.NE.AND P0, PT, R13, 0x1, PT ;  /* 0x000000010d00780c */ /* 0x000fda0003f05270 */
[----:B------:R-:W0:Y:S02]  /*16c0*/  @P0 LDC.64 R4, c[0x0][0x9e8] ;  /* 0x00027a00ff040b82 */ /* 0x000e240000000a00 */
[----:B0-----:R-:W-:-:S05]  /*16d0*/  @P0 IMAD.HI.U32 R4, R2, R4, RZ ;  /* 0x0000000402040227 */ /* 0x001fca00078e00ff */
[----:B------:R-:W-:-:S07]  /*16e0*/  @P0 SHF.R.U32.HI R2, RZ, R5, R4 ;  /* 0x00000005ff020219 */ /* 0x000fce0000011604 */
.L_x_1181:
[----:B------:R-:W-:-:S05]  /*16f0*/  IMAD R3, R2, R13, R13 ;  /* 0x0000000d02037224 */ /* 0x000fca00078e020d */
[----:B------:R-:W-:-:S07]  /*1700*/  VIMNMX R0, R0, R3, PT ;  /* 0x0000000300007248 */ /* 0x000fce0003fe0100 */
.L_x_1179:
[----:B------:R-:W0:Y:S01]  /*1710*/  @P1 LDC R4, c[0x0][0x44c] ;  /* 0x00011300ff041b82 */ /* 0x000e220000000800 */
[----:B------:R-:W-:Y:S01]  /*1720*/  IMAD.U32 R3, RZ, RZ, UR36 ;  /* 0x00000024ff037e24 */ /* 0x000fe2000f8e00ff */
[----:B------:R-:W-:Y:S01]  /*1730*/  ULDC UR4, c[0x0][0x9dc] ;  /* 0x0002770000047ab9 */ /* 0x000fe20000000800 */
[----:B------:R-:W-:Y:S02]  /*1740*/  VIADD R2, R0, 0x9f ;  /* 0x0000009f00027836 */ /* 0x000fe40000000000 */
[C---:B------:R-:W-:Y:S02]  /*1750*/  VIADD R0, R16.reuse, 0x9f ;  /* 0x0000009f10007836 */ /* 0x040fe40000000000 */
[----:B------:R-:W-:Y:S01]  /*1760*/  IMAD.IADD R104, R16, 0x1, -R17 ;  /* 0x0000000110687824 */ /* 0x000fe200078e0a11 */
        /* <DEDUP_REMOVED lines=23> */
.L_x_1183:
[----:B------:R-:W-:-:S13]  /*18e0*/  ISETP.NE.AND P0, PT, R13, 0x1, PT ;  /* 0x000000010d00780c */ /* 0x000fda0003f05270 */
[----:B------:R-:W0:Y:S02]  /*18f0*/  @P0 LDC.64 R2, c[0x0][0x9e8] ;  /* 0x00027a00ff020b82 */ /* 0x000e240000000a00 */
[----:B0-----:R-:W-:-:S05]  /*1900*/  @P0 IMAD.HI.U32 R0, R4, R2, RZ ;  /* 0x0000000204000227 */ /* 0x001fca00078e00ff */
[----:B------:R-:W-:-:S07]  /*1910*/  @P0 SHF.R.U32.HI R4, RZ, R3, R0 ;  /* 0x00000003ff040219 */ /* 0x000fce0000011600 */
.L_x_1184:
[----:B------:R-:W-:-:S05]  /*1920*/  IMAD R4, R4, R13, RZ ;  /* 0x0000000d04047224 */ /* 0x000fca00078e02ff */
[----:B------:R-:W-:-:S13]  /*1930*/  R2UR UR5, R4 ;  /* 0x00000000040572ca */ /* 0x000fda00000e0000 */
[----:B------:R-:W-:-:S04]  /*1940*/  UISETP.LT.AND UP0, UPT, UR4, UR5, UPT ;  /* 0x000000050400728c */ /* 0x000fc8000bf01270 */
[----:B------:R-:W-:-:S12]  /*1950*/  USEL UR4, UR4, UR5, !UP0 ;  /* 0x0000000504047287 */ /* 0x000fd8000c000000 */
.L_x_1182:
[----:B------:R-:W-:Y:S01]  /*1960*/  UIMAD.WIDE UR4, UR4, 0x66666667, URZ ;  /* 0x66666667040478a5 */ /* 0x000fe2000f8e023f */
[----:B------:R-:W-:Y:S02]  /*1970*/  PLOP3.LUT P0, PT, PT, PT, PT, 0x80, 0x0 ;  /* 0x000000000000781c */ /* 0x000fe40003f0f070 */
        /* <DEDUP_REMOVED lines=37> */
[----:B------:R-:W-:Y:S02]  /*1bd0*/  IMAD.MOV.U32 R64, RZ, RZ, RZ ;  /* 0x000000ffff407224 */ /* 0x000fe400078e00ff */
[----:B------:R-:W-:Y:S01]  /*1be0*/  IMAD.MOV.U32 R97, RZ, RZ, RZ ;  /* 0x000000ffff617224 */ /* 0x000fe200078e00ff */
        /* <DEDUP_REMOVED lines=32> */
.L_x_1186:
        /* <DEDUP_REMOVED lines=9> */
.L_x_1383:
[----:B------:R-:W-:Y:S05]  /*1e80*/  @!P0 BRA `(.L_x_1188) ;  /* 0x0000000000048947 */ /* 0x000fea0003800000 */
[----:B------:R-:W-:Y:S01]  /*1e90*/  BPT.TRAP 0x1 ;  /* 0x000000040000795c */ /* 0x000fe20000300000 */
.L_x_1188:
[----:B0-----:R-:W-:Y:S02]  /*1ea0*/  IMAD.U32 R3, RZ, RZ, UR51 ;  /* 0x00000033ff037e24 */ /* 0x001fe4000f8e00ff */
[----:B------:R-:W-:-:S03]  /*1eb0*/  IMAD.U32 R0, RZ, RZ, UR45 ;  /* 0x0000002dff007e24 */ /* 0x000fc6000f8e00ff */
[----:B------:R-:W-:Y:S02]  /*1ec0*/  LEA R3, R3, UR41, 0x3 ;  /* 0x0000002903037c11 */ /* 0x000fe4000f8e18ff */
[----:B------:R-:W-:-:S04]  /*1ed0*/  SHF.L.U32 R0, R0, 0x1f, RZ ;  /* 0x0000001f00007819 */ /* 0x000fc800000006ff */
[----:B------:R0:W1:Y:S01]  /*1ee0*/  SYNCS.PHASECHK.TRANS64.TRYWAIT P1, [R3+URZ+0x29830], R0 ;  /* 0x02983000030075a7 */ /* 0x000062000802017f */
[----:B------:R-:W-:Y:S05]  /*1ef0*/  @!P0 BRA `(.L_x_1189) ;  /* 0x0000000000048947 */ /* 0x000fea0003800000 */
[----:B------:R-:W-:Y:S01]  /*1f00*/  BPT.TRAP 0x1 ;  /* 0x000000040000795c */ /* 0x000fe20000300000 */
.L_x_1189:
[----:B------:R-:W2:Y:S02]  /*1f10*/  S2R R2, SR_TID.X ;  /* 0x0000000000027919 */ /* 0x000ea40000002100 */
[----:B--2---:R-:W-:Y:S01]  /*1f20*/  LOP3.LUT P2, RZ, R2, 0x7f, RZ, 0xc0, !PT ;  /* 0x0000007f02ff7812 */ /* 0x004fe2000784c0ff */
[----:B-1----:R-:W-:-:S12]  /*1f30*/  @P1 BRA `(.L_x_1190) ;  /* 0x0000000000081947 */ /* 0x002fd80003800000 */
[----:B------:R-:W1:Y:S02]  /*1f40*/  SYNCS.PHASECHK.TRANS64.TRYWAIT P1, [R3+URZ+0x29830], R0 ;  /* 0x02983000030075a7 */ /* 0x000e64000802017f */
[----:B-1----:R-:W-:Y:S05]  /*1f50*/  @!P1 BRA `(.L_x_1191) ;  /* 0x0000019000309947 */ /* 0x002fea0003800000 */
.L_x_1190:
        /* <DEDUP_REMOVED lines=10> */
[----:B------:R-:W-:Y:S01]  /*2000*/  UMOV UR24, UR20 ;  /* 0x0000001400187c82 */ /* 0x000fe20008000000 */
[----:B------:R-:W-:Y:S02]  /*2010*/  UMOV UR7, 0x80000020 ;  /* 0x8000002000077882 */ /* 0x000fe40000000000 */
[----:B------:R-:W-:Y:S01]  /*2020*/  ULOP3.LUT UR50, UR4, 0x10000, URZ, 0xfc, !UPT ;  /* 0x0001000004327892 */ /* 0x000fe2000f8efc3f */
        /* <DEDUP_REMOVED lines=16> */
[----:B------:R-:W-:Y:S01]  /*2130*/  UIADD3 UR10, UR28, 0x280, URZ ;  /* 0x000002801c0a7890 */ /* 0x000fe2000fffe03f */
[----:B------:R-:W-:Y:S01]  /*2140*/  IMAD.MOV.U32 R2, RZ, RZ, R0 ;  /* 0x000000ffff027224 */ /* 0x000fe200078e0000 */
        /* <DEDUP_REMOVED lines=171> */
[----:B------:R-:W0:Y:S01]  /*2c00*/  SHFL.IDX PT, R11, R2, RZ, 0x1c1f ;  /* 0x001c1fff020b7589 */ /* 0x000e2200000e0000 */
[----:B------:R-:W-:Y:S01]  /*2c10*/  @!P3 PRMT R0, RZ, 0x654, R0 ;  /* 0x00000654ff00b816 */ /* 0x000fe20000000000 */
[----:B------:R-:W-:-:S03]  /*2c20*/  IMAD R5, R105, R4, 0xa1 ;  /* 0x000000a169057424 */ /* 0x000fc600078e0204 */
[----:B------:R-:W-:Y:S01]  /*2c30*/  PLOP3.LUT P1, PT, PT, PT, UP1, 0x40, 0x0 ;  /* 0x000000000000781c */ /* 0x000fe20003f2e818 */
[----:B------:R-:W-:Y:S02]  /*2c40*/  IMAD R4, R18, -0x2, R5 ;  /* 0xfffffffe12047824 */ /* 0x000fe400078e0205 */
[----:B------:R-:W-:Y:S02]  /*2c50*/  VIADD R5, R5, 0xffffffff ;  /* 0xffffffff05057836 */ /* 0x000fe40000000000 */
[----:B------:R-:W-:Y:S01]  /*2c60*/  VIADD R9, R4, 0xffffffff ;  /* 0xffffffff04097836 */ /* 0x000fe20000000000 */
        /* <DEDUP_REMOVED lines=10> */
[----:B-1----:R-:W-:-:S04]  /*2d10*/  IMAD R0, R105, -0xa0, R16 ;  /* 0xffffff6069007824 */ /* 0x002fc800078e0210 */
[----:B------:R-:W-:Y:S01]  /*2d20*/  VIADD R3, R0, 0xa0 ;  /* 0x000000a000037836 */ /* 0x000fe20000000000 */
[----:B------:R-:W-:-:S03]  /*2d30*/  IADD3 R0, -R17, R4, R16 ;  /* 0x0000000411007210 */ /* 0x000fc60007ffe110 */
[----:B------:R-:W-:Y:S02]  /*2d40*/  IMAD R6, R18, -0x2, R3 ;  /* 0xfffffffe12067824 */ /* 0x000fe400078e0203 */
[C---:B------:R-:W-:Y:S02]  /*2d50*/  VIADD R7, R0.reuse, UR6 ;  /* 0x0000000600077c36 */ /* 0x040fe40008000000 */
[----:B------:R-:W-:-:S03]  /*2d60*/  VIADD R8, R0, UR10 ;  /* 0x0000000a00087c36 */ /* 0x000fc60008000000 */
[----:B0-----:R-:W-:Y:S01]  /*2d70*/  VIADDMNMX R0, R11, R7, R6, PT ;  /* 0x000000070b007246 */ /* 0x001fe20003800106 */
[----:B------:R-:W-:Y:S01]  /*2d80*/  IMAD.IADD R3, R8, 0x1, R11 ;  /* 0x0000000108037824 */ /* 0x000fe200078e020b */
[----:B------:R-:W-:Y:S06]  /*2d90*/  @P1 BRA `(.L_x_1192) ;  /* 0x0000000000541947 */ /* 0x000fec0003800000 */
[----:B------:R-:W-:Y:S01]  /*2da0*/  IADD3 R4, -R17, R16, R11 ;  /* 0x0000001011047210 */ /* 0x000fe20007ffe10b */
        /* <DEDUP_REMOVED lines=11> */
.L_x_1194:
[----:B------:R-:W-:-:S06]  /*2e60*/  UISETP.NE.AND UP2, UPT, UR7, 0x1, UPT ;  /* 0x000000010700788c */ /* 0x000fcc000bf45270 */
[----:B------:R-:W-:-:S05]  /*2e70*/  PLOP3.LUT P1, PT, PT, PT, UP2, 0x80, 0x0 ;  /* 0x000000000000781c */ /* 0x000fca0003f2f028 */
[----:B------:R-:W-:-:S08]  /*2e80*/  @UP2 ULDC.64 UR10, c[0x0][0x9e8] ;  /* 0x00027a00000a2ab9 */ /* 0x000fd00000000a00 */
[----:B------:R-:W-:-:S05]  /*2e90*/  @P1 IMAD.HI.U32 R10, R4, UR10, RZ ;  /* 0x0000000a040a1c27 */ /* 0x000fca000f8e00ff */
[----:B------:R-:W-:-:S07]  /*2ea0*/  @P1 SHF.R.U32.HI R4, RZ, UR11, R10 ;  /* 0x0000000bff041c19 */ /* 0x000fce000801160a */
.L_x_1195:
[----:B------:R-:W-:Y:S05]  /*2eb0*/  BSYNC B0 ;  /* 0x0000000000007941 */ /* 0x000fea0003800000 */
.L_x_1193:
[----:B------:R-:W-:-:S05]  /*2ec0*/  IMAD R4, R4, UR7, R9 ;  /* 0x0000000704047c24 */ /* 0x000fca000f8e0209 */
[----:B------:R-:W-:Y:S02]  /*2ed0*/  VIMNMX R3, R3, R4, !PT ;  /* 0x0000000403037248 */ /* 0x000fe40007fe0100 */
[----:B------:R-:W-:-:S07]  /*2ee0*/  VIADDMNMX R0, R4, UR7, R0, PT ;  /* 0x0000000704007c46 */ /* 0x000fce000b800100 */
.L_x_1192:
        /* <DEDUP_REMOVED lines=213> */
.L_x_1198:
[----:B------:R-:W-:-:S06]  /*3c40*/  UISETP.NE.AND UP2, UPT, UR7, 0x1, UPT ;  /* 0x000000010700788c */ /* 0x000fcc000bf45270 */
[----:B------:R-:W-:-:S05]  /*3c50*/  PLOP3.LUT P6, PT, PT, PT, UP2, 0x80, 0x0 ;  /* 0x000000000000781c */ /* 0x000fca0003fcf028 */
[----:B------:R-:W-:-:S08]  /*3c60*/  @UP2 ULDC.64 UR10, c[0x0][0x9e8] ;  /* 0x00027a00000a2ab9 */ /* 0x000fd00000000a00 */
[----:B------:R-:W-:Y:S01]  /*3c70*/  @P6 IMAD.HI.U32 R5, R2, UR10, RZ ;  /* 0x0000000a02056c27 */ /* 0x000fe2000f8e00ff */
[----:B------:R-:W-:-:S13]  /*3c80*/  PLOP3.LUT P6, PT, PT, PT, UP2, 0x80, 0x0 ;  /* 0x000000000000781c */ /* 0x000fda0003fcf028 */
[----:B------:R-:W-:-:S07]  /*3c90*/  @P6 SHF.R.U32.HI R2, RZ, UR11, R5 ;  /* 0x0000000bff026c19 */ /* 0x000fce0008011605 */
.L_x_1199:
[----:B------:R-:W-:Y:S05]  /*3ca0*/  BSYNC B0 ;  /* 0x0000000000007941 */ /* 0x000fea0003800000 */
.L_x_1197:
[----:B------:R-:W-:-:S05]  /*3cb0*/  IMAD R2, R2, UR7, R9 ;  /* 0x0000000702027c24 */ /* 0x000fca000f8e0209 */
[----:B------:R-:W-:Y:S02]  /*3cc0*/  VIMNMX R3, R3, R2, !PT ;  /* 0x0000000203037248 */ /* 0x000fe40007fe0100 */
[----:B------:R-:W-:-:S07]  /*3cd0*/  VIADDMNMX R0, R2, UR7, R0, PT ;  /* 0x0000000702007c46 */ /* 0x000fce000b800100 */
.L_x_1196:
        /* <DEDUP_REMOVED lines=67> */
[----:B------:R-:W-:Y:S02]  /*4110*/  ISETP.GT.AND P1, PT, R3, 0x48, !P2 ;  /* 0x000000480300780c */ /* 0x000fe40005724270 */
        /* <DEDUP_REMOVED lines=48> */
[----:B------:R-:W-:Y:S02]  /*4420*/  ISETP.LT.OR P1, PT, R0, 0x62, P1 ;  /* 0x000000620000780c */ /* 0x000fe40000f21670 */
        /* <DEDUP_REMOVED lines=69> */
[----:B------:R-:W-:Y:S02]  /*4880*/  FMNMX.FTZ R13, R90, R91, !PT ;  /* 0x0000005b5a0d7209 */ /* 0x000fe40007810000 */
[----:B------:R-:W-:Y:S02]  /*4890*/  ISETP.LT.OR P1, PT, R0, 0x81, P1 ;  /* 0x000000810000780c */ /* 0x000fe40000f21670 */
[----:B------:R-:W-:Y:S02]  /*48a0*/  FMNMX.FTZ R14, R94, R13, !PT ;  /* 0x0000000d5e0e7209 */ /* 0x000fe40007810000 */
[----:B------:R-:W-:-:S02]  /*48b0*/  FSEL R26, R26, -INF , !P1 ;  /* 0xff8000001a1a7808 */ /* 0x000fc40004800000 */
[----:B------:R-:W-:Y:S02]  /*48c0*/  FMNMX.FTZ R13, R95, R14, !PT ;  /* 0x0000000e5f0d7209 */ /* 0x000fe40007810000 */
[----:B------:R-:W-:Y:S02]  /*48d0*/  ISETP.GT.AND P1, PT, R3, 0x81, !P6 ;  /* 0x000000810300780c */ /* 0x000fe40007724270 */
[----:B------:R-:W-:Y:S02]  /*48e0*/  FMNMX.FTZ R14, R98, R13, !PT ;  /* 0x0000000d620e7209 */ /* 0x000fe40007810000 */
[----:B------:R-:W-:Y:S02]  /*48f0*/  ISETP.LT.OR P1, PT, R0, 0x82, P1 ;  /* 0x000000820000780c */ /* 0x000fe40000f21670 */
[----:B0-----:R-:W-:Y:S02]  /*4900*/  FMNMX.FTZ R5, R4, R5, !PT ;  /* 0x0000000504057209 */ /* 0x001fe40007810000 */
[----:B------:R-:W-:-:S02]  /*4910*/  FMNMX.FTZ R15, R99, R14, !PT ;  /* 0x0000000e630f7209 */ /* 0x000fc40007810000 */
[----:B------:R-:W-:Y:S01]  /*4920*/  FSEL R27, R27, -INF , !P1 ;  /* 0xff8000001b1b7808 */ /* 0x000fe20004800000 */
[----:B------:R-:W0:Y:S01]  /*4930*/  SHFL.BFLY PT, R2, R5, 0x1, 0x1f ;  /* 0x0c201f0005027f89 */ /* 0x000e2200000e0000 */
[----:B------:R-:W-:Y:S02]  /*4940*/  FMNMX.FTZ R20, R102, R15, !PT ;  /* 0x0000000f66147209 */ /* 0x000fe40007810000 */
[----:B------:R-:W-:Y:S02]  /*4950*/  ISETP.NE.AND P6, PT, R130, RZ, PT ;  /* 0x000000ff8200720c */ /* 0x000fe40003fc5270 */
[----:B------:R-:W-:Y:S02]  /*4960*/  FMNMX.FTZ R15, R103, R20, !PT ;  /* 0x00000014670f7209 */ /* 0x000fe40007810000 */
[----:B------:R-:W-:Y:S02]  /*4970*/  ISETP.NE.AND P2, PT, R131, RZ, PT ;  /* 0x000000ff8300720c */ /* 0x000fe40003f45270 */
[----:B------:R-:W-:-:S04]  /*4980*/  FMNMX.FTZ R20, R74, R15, !PT ;  /* 0x0000000f4a147209 */ /* 0x000fc80007810000 */
[----:B------:R-:W-:Y:S02]  /*4990*/  FMNMX.FTZ R21, R75, R20, !PT ;  /* 0x000000144b157209 */ /* 0x000fe40007810000 */
        /* <DEDUP_REMOVED lines=12> */
[----:B------:R0:W-:Y:S01]  /*4a60*/  MUFU.EX2 R13, R73 ;  /* 0x00000049000d7308 */ /* 0x0001e20000000800 */
[----:B------:R-:W-:-:S01]  /*4a70*/  FFMA.FTZ R20, R80, UR37, -R88 ;  /* 0x0000002550147c23 */ /* 0x000fc20008010858 */
[--C-:B------:R-:W-:Y:S01]  /*4a80*/  FFMA.FTZ R80, R61, UR37, -R88.reuse ;  /* 0x000000253d507c23 */ /* 0x100fe20008010858 */
[----:B------:R-:W-:Y:S01]  /*4a90*/  FMNMX.FTZ R72, R82, R21, !PT ;  /* 0x0000001552487209 */ /* 0x000fe20007810000 */
[--C-:B------:R-:W-:Y:S01]  /*4aa0*/  FFMA.FTZ R81, R81, UR37, -R88.reuse ;  /* 0x0000002551517c23 */ /* 0x100fe20008010858 */
[----:B------:R-:W-:Y:S01]  /*4ab0*/  ISETP.LT.OR P1, PT, R0, 0x89, P1 ;  /* 0x000000890000780c */ /* 0x000fe20000f21670 */
[--C-:B------:R-:W-:Y:S01]  /*4ac0*/  FFMA.FTZ R4, R11, UR37, -R88.reuse ;  /* 0x000000250b047c23 */ /* 0x100fe20008010858 */
[----:B------:R-:W-:-:S01]  /*4ad0*/  FFMA.FTZ R5, R89, UR37, -R88 ;  /* 0x0000002559057c23 */ /* 0x000fc20008010858 */
[----:B------:R1:W-:Y:S01]  /*4ae0*/  MUFU.EX2 R15, R77 ;  /* 0x0000004d000f7308 */ /* 0x0003e20000000800 */
[----:B0-----:R-:W-:Y:S01]  /*4af0*/  FMNMX.FTZ R73, R83, R72, !PT ;  /* 0x0000004853497209 */ /* 0x001fe20007810000 */
[--C-:B------:R-:W-:Y:S01]  /*4b00*/  FFMA.FTZ R72, R84, UR37, -R88.reuse ;  /* 0x0000002554487c23 */ /* 0x100fe20008010858 */
[----:B------:R-:W-:-:S01]  /*4b10*/  FFMA.FTZ R84, R68, UR37, -R88 ;  /* 0x0000002544547c23 */ /* 0x000fc20008010858 */
[----:B------:R-:W-:Y:S01]  /*4b20*/  FSEL R30, R30, -INF , !P1 ;  /* 0xff8000001e1e7808 */ /* 0x000fe20004800000 */
[----:B------:R-:W-:-:S01]  /*4b30*/  FFMA.FTZ R6, R92, UR37, -R88 ;  /* 0x000000255c067c23 */ /* 0x000fc20008010858 */
[----:B------:R-:W-:Y:S01]  /*4b40*/  FMNMX.FTZ R76, R86, R73, !PT ;  /* 0x00000049564c7209 */ /* 0x000fe20007810000 */
[----:B------:R-:W-:-:S01]  /*4b50*/  FFMA.FTZ R7, R93, UR37, -R88 ;  /* 0x000000255d077c23 */ /* 0x000fc20008010858 */
        /* <DEDUP_REMOVED lines=8> */
[----:B------:R-:W-:Y:S01]  /*4be0*/  MUFU.EX2 R4, R4 ;  /* 0x0000000400047308 */ /* 0x000fe20000000800 */
[----:B------:R-:W-:Y:S01]  /*4bf0*/  ISETP.LT.OR P1, PT, R0, 0x8a, P1 ;  /* 0x0000008a0000780c */ /* 0x000fe20000f21670 */
[--C-:B------:R-:W-:Y:S01]  /*4c00*/  FFMA.FTZ R10, R100, UR37, -R88.reuse ;  /* 0x00000025640a7c23 */ /* 0x100fe20008010858 */
[----:B-1----:R-:W-:Y:S01]  /*4c10*/  FMNMX.FTZ R77, R59, R76, !PT ;  /* 0x0000004c3b4d7209 */ /* 0x002fe20007810000 */
[--C-:B------:R-:W-:Y:S01]  /*4c20*/  FFMA.FTZ R11, R101, UR37, -R88.reuse ;  /* 0x00000025650b7c23 */ /* 0x100fe20008010858 */
[----:B------:R-:W-:Y:S01]  /*4c30*/  FSEL R31, R31, -INF , !P1 ;  /* 0xff8000001f1f7808 */ /* 0x000fe20004800000 */
[--C-:B------:R-:W-:Y:S01]  /*4c40*/  FFMA.FTZ R56, R56, UR37, -R88.reuse ;  /* 0x0000002538387c23 */ /* 0x100fe20008010858 */
[----:B------:R-:W-:Y:S01]  /*4c50*/  FMNMX.FTZ R76, R62, R77, !PT ;  /* 0x0000004d3e4c7209 */ /* 0x000fe20007810000 */
[----:B------:R-:W0:Y:S01]  /*4c60*/  MUFU.EX2 R5, R5 ;  /* 0x0000000500057308 */ /* 0x000e220000000800 */
[----:B------:R-:W-:Y:S01]  /*4c70*/  ISETP.LT.OR P2, PT, R0, 0x9a, P2 ;  /* 0x0000009a0000780c */ /* 0x000fe20001741670 */
        /* <DEDUP_REMOVED lines=18> */
[----:B------:R-:W-:-:S03]  /*4da0*/  FFMA.FTZ R37, R37, UR37, -R88 ;  /* 0x0000002525257c23 */ /* 0x000fc60008010858 */
[----:B------:R-:W-:Y:S01]  /*4db0*/  FMNMX.FTZ R76, R42, R77, !PT ;  /* 0x0000004d2a4c7209 */ /* 0x000fe20007810000 */
[----:B------:R-:W3:Y:S03]  /*4dc0*/  MUFU.EX2 R8, R8 ;  /* 0x0000000800087308 */ /* 0x000ee60000000800 */
[----:B------:R-:W-:-:S04]  /*4dd0*/  FMNMX.FTZ R61, R43, R76, !PT ;  /* 0x0000004c2b3d7209 */ /* 0x000fc80007810000 */
[----:B------:R-:W-:Y:S01]  /*4de0*/  FMNMX.FTZ R76, R46, R61, !PT ;  /* 0x0000003d2e4c7209 */ /* 0x000fe20007810000 */
[----:B------:R4:W-:Y:S03]  /*4df0*/  MUFU.EX2 R77, R80 ;  /* 0x00000050004d7308 */ /* 0x0009e60000000800 */
[----:B------:R-:W-:-:S04]  /*4e00*/  FMNMX.FTZ R61, R47, R76, !PT ;  /* 0x0000004c2f3d7209 */ /* 0x000fc80007810000 */
[----:B------:R-:W-:Y:S01]  /*4e10*/  FMNMX.FTZ R76, R50, R61, !PT ;  /* 0x0000003d324c7209 */ /* 0x000fe20007810000 */
[----:B------:R-:W-:Y:S01]  /*4e20*/  MUFU.EX2 R73, R85 ;  /* 0x0000005500497308 */ /* 0x000fe20000000800 */
[----:B----4-:R-:W-:-:S02]  /*4e30*/  FFMA.FTZ R80, R40, UR37, -R88 ;  /* 0x0000002528507c23 */ /* 0x010fc40008010858 */
[----:B------:R-:W-:-:S04]  /*4e40*/  FMNMX.FTZ R61, R51, R76, !PT ;  /* 0x0000004c333d7209 */ /* 0x000fc80007810000 */
[----:B------:R-:W-:Y:S01]  /*4e50*/  FMNMX.FTZ R68, R54, R61, !PT ;  /* 0x0000003d36447209 */ /* 0x000fe20007810000 */
[----:B------:R-:W4:Y:S03]  /*4e60*/  MUFU.EX2 R9, R9 ;  /* 0x0000000900097308 */ /* 0x000f260000000800 */
[----:B------:R-:W-:Y:S01]  /*4e70*/  FMNMX.FTZ R81, R55, R68, !PT ;  /* 0x0000004437517209 */ /* 0x000fe20007810000 */
[----:B------:R-:W-:-:S03]  /*4e80*/  FFMA.FTZ R68, R69, UR37, -R88 ;  /* 0x0000002545447c23 */ /* 0x000fc60008010858 */
[----:B------:R-:W-:Y:S01]  /*4e90*/  FMNMX.FTZ R76, R26, R81, !PT ;  /* 0x000000511a4c7209 */ /* 0x000fe20007810000 */
[----:B------:R-:W-:-:S01]  /*4ea0*/  FFMA.FTZ R81, R41, UR37, -R88 ;  /* 0x0000002529517c23 */ /* 0x000fc20008010858 */
[----:B------:R-:W-:Y:S01]  /*4eb0*/  FSEL R41, R39, -INF , !P2 ;  /* 0xff80000027297808 */ /* 0x000fe20005000000 */
[----:B------:R-:W-:-:S01]  /*4ec0*/  FFMA.FTZ R39, R44, UR37, -R88 ;  /* 0x000000252c277c23 */ /* 0x000fc20008010858 */
[----:B------:R-:W-:Y:S01]  /*4ed0*/  FMNMX.FTZ R3, R27, R76, !PT ;  /* 0x0000004c1b037209 */ /* 0x000fe20007810000 */
[----:B------:R-:W-:-:S01]  /*4ee0*/  FFMA.FTZ R44, R45, UR37, -R88 ;  /* 0x000000252d2c7c23 */ /* 0x000fc20008010858 */
[--C-:B------:R-:W-:Y:S01]  /*4ef0*/  FFMA.FTZ R45, R48, UR37, -R88.reuse ;  /* 0x00000025302d7c23 */ /* 0x100fe20008010858 */
[----:B------:R-:W-:-:S01]  /*4f00*/  FFMA.FTZ R48, R49, UR37, -R88 ;  /* 0x0000002531307c23 */ /* 0x000fc20008010858 */
[----:B------:R-:W-:Y:S01]  /*4f10*/  FMNMX.FTZ R40, R30, R3, !PT ;  /* 0x000000031e287209 */ /* 0x000fe20007810000 */
[----:B------:R-:W-:-:S01]  /*4f20*/  FFMA.FTZ R49, R52, UR37, -R88 ;  /* 0x0000002534317c23 */ /* 0x000fc20008010858 */
[----:B------:R-:W-:Y:S01]  /*4f30*/  FFMA.FTZ R52, R53, UR37, -R88 ;  /* 0x0000002535347c23 */ /* 0x000fe20008010858 */
[----:B------:R-:W-:Y:S01]  /*4f40*/  IMAD.U32 R53, RZ, RZ, UR37 ;  /* 0x00000025ff357e24 */ /* 0x000fe2000f8e00ff */
[----:B------:R-:W-:Y:S01]  /*4f50*/  FMNMX.FTZ R69, R31, R40, !PT ;  /* 0x000000281f457209 */ /* 0x000fe20007810000 */
[----:B------:R-:W-:Y:S01]  /*4f60*/  MUFU.EX2 R61, R84 ;  /* 0x00000054003d7308 */ /* 0x000fe20000000800 */
[----:B------:R-:W-:-:S02]  /*4f70*/  FSEL R40, R38, -INF , !P5 ;  /* 0xff80000026287808 */ /* 0x000fc40006800000 */
[----:B------:R-:W-:-:S04]  /*4f80*/  FMNMX.FTZ R76, R34, R69, !PT ;  /* 0x00000045224c7209 */ /* 0x000fc80007810000 */
[----:B------:R-:W-:Y:S01]  /*4f90*/  FMNMX.FTZ R69, R35, R76, !PT ;  /* 0x0000004c23457209 */ /* 0x000fe20007810000 */
[----:B------:R5:W-:Y:S03]  /*4fa0*/  MUFU.EX2 R38, R81 ;  /* 0x0000005100267308 */ /* 0x000be60000000800 */
[----:B------:R-:W-:-:S04]  /*4fb0*/  FMNMX.FTZ R0, R40, R69, !PT ;  /* 0x0000004528007209 */ /* 0x000fc80007810000 */
[----:B------:R-:W-:Y:S01]  /*4fc0*/  FMNMX.FTZ R0, R41, R0, !PT ;  /* 0x0000000029007209 */ /* 0x000fe20007810000 */
[----:B------:R-:W4:Y:S04]  /*4fd0*/  MUFU.EX2 R10, R10 ;  /* 0x0000000a000a7308 */ /* 0x000f280000000800 */
[----:B------:R-:W0:Y:S04]  /*4fe0*/  SHFL.BFLY PT, R69, R0, 0x2, 0x1f ;  /* 0x0c401f0000457f89 */ /* 0x000e2800000e0000 */
[----:B------:R-:W4:Y:S08]  /*4ff0*/  MUFU.EX2 R11, R11 ;  /* 0x0000000b000b7308 */ /* 0x000f300000000800 */
[----:B------:R-:W4:Y:S08]  /*5000*/  MUFU.EX2 R12, R12 ;  /* 0x0000000c000c7308 */ /* 0x000f300000000800 */
[----:B------:R3:W-:Y:S01]  /*5010*/  MUFU.EX2 R3, R80 ;  /* 0x0000005000037308 */ /* 0x0007e20000000800 */
[----:B0-----:R-:W-:-:S07]  /*5020*/  FMNMX.FTZ R69, R0, R69, !PT ;  /* 0x0000004500457209 */ /* 0x001fce0007810000 */
[----:B------:R-:W-:Y:S01]  /*5030*/  MUFU.EX2 R14, R14 ;  /* 0x0000000e000e7308 */ /* 0x000fe20000000800 */
[----:B------:R-:W0:Y:S07]  /*5040*/  SHFL.BFLY PT, R0, R69, 0x1, 0x1f ;  /* 0x0c201f0045007f89 */ /* 0x000e2e00000e0000 */
[----:B------:R-:W-:Y:S08]  /*5050*/  MUFU.EX2 R20, R20 ;  /* 0x0000001400147308 */ /* 0x000ff00000000800 */
[----:B------:R-:W-:Y:S08]  /*5060*/  MUFU.EX2 R72, R72 ;  /* 0x0000004800487308 */ /* 0x000ff00000000800 */
[----:B------:R-:W-:Y:S01]  /*5070*/  MUFU.EX2 R56, R56 ;  /* 0x0000003800387308 */ /* 0x000fe20000000800 */
[----:B0-----:R-:W-:-:S04]  /*5080*/  FMNMX.FTZ R0, R69, R0, !PT ;  /* 0x0000000045007209 */ /* 0x001fc80007810000 */
[C---:B------:R-:W-:Y:S01]  /*5090*/  FSETP.NEU.FTZ.AND P1, PT, R0.reuse, -INF , PT ;  /* 0xff8000000000780b */ /* 0x040fe20003f3d000 */
[----:B------:R-:W-:-:S02]  /*50a0*/  FFMA.FTZ R53, R0, R53, -8 ;  /* 0xc100000000357423 */ /* 0x000fc40000010035 */
[----:B------:R-:W-:Y:S03]  /*50b0*/  MUFU.EX2 R57, R57 ;  /* 0x0000003900397308 */ /* 0x000fe60000000800 */
[----:B-----5:R-:W-:Y:S02]  /*50c0*/  FSEL R81, R53, RZ, P1 ;  /* 0x000000ff35517208 */ /* 0x020fe40000800000 */
        /* <DEDUP_REMOVED lines=9> */
[----:B-1----:R-:W-:Y:S01]  /*5160*/  FADD.FTZ R82, R6, R83 ;  /* 0x0000005306527221 */ /* 0x002fe20000010000 */
[----:B------:R-:W-:Y:S01]  /*5170*/  MUFU.EX2 R53, R53 ;  /* 0x0000003500357308 */ /* 0x000fe20000000800 */
[----:B------:R-:W-:-:S01]  /*5180*/  FFMA.FTZ R95, R95, UR37, -R81 ;  /* 0x000000255f5f7c23 */ /* 0x000fc20008010851 */
[----:B------:R-:W-:Y:S01]  /*5190*/  FFMA.FTZ R69, R98, UR37, -R81 ;  /* 0x0000002562457c23 */ /* 0x000fe20008010851 */
[----:B--2---:R-:W-:-:S01]  /*51a0*/  FADD.FTZ R83, R7, R82 ;  /* 0x0000005207537221 */ /* 0x004fc20000010000 */
[--C-:B---3--:R-:W-:Y:S01]  /*51b0*/  FFMA.FTZ R80, R99, UR37, -R81.reuse ;  /* 0x0000002563507c23 */ /* 0x108fe20008010851 */
[----:B------:R-:W-:-:S01]  /*51c0*/  FFMA.FTZ R102, R102, UR37, -R81 ;  /* 0x0000002566667c23 */ /* 0x000fc20008010851 */
[----:B------:R-:W-:Y:S01]  /*51d0*/  FFMA.FTZ R103, R103, UR37, -R81 ;  /* 0x0000002567677c23 */ /* 0x000fe20008010851 */
[----:B------:R-:W-:-:S01]  /*51e0*/  FADD.FTZ R82, R8, R83 ;  /* 0x0000005308527221 */ /* 0x000fc20000010000 */
[----:B------:R-:W0:Y:S01]  /*51f0*/  MUFU.EX2 R76, R76 ;  /* 0x0000004c004c7308 */ /* 0x000e220000000800 */
[----:B------:R-:W-:-:S01]  /*5200*/  FFMA.FTZ R74, R74, UR37, -R81 ;  /* 0x000000254a4a7c23 */ /* 0x000fc20008010851 */
[----:B------:R-:W-:Y:S01]  /*5210*/  FFMA.FTZ R75, R75, UR37, -R81 ;  /* 0x000000254b4b7c23 */ /* 0x000fe20008010851 */
[----:B----4-:R-:W-:-:S01]  /*5220*/  FADD.FTZ R83, R9, R82 ;  /* 0x0000005209537221 */ /* 0x010fc20000010000 */
[--C-:B------:R-:W-:Y:S01]  /*5230*/  FFMA.FTZ R86, R86, UR37, -R81.reuse ;  /* 0x0000002556567c23 */ /* 0x100fe20008010851 */
[----:B------:R-:W-:-:S01]  /*5240*/  FFMA.FTZ R87, R87, UR37, -R81 ;  /* 0x0000002557577c23 */ /* 0x000fc20008010851 */
[----:B------:R-:W-:Y:S01]  /*5250*/  FFMA.FTZ R58, R58, UR37, -R81 ;  /* 0x000000253a3a7c23 */ /* 0x000fe20008010851 */
[----:B------:R-:W-:-:S01]  /*5260*/  FADD.FTZ R82, R10, R83 ;  /* 0x000000530a527221 */ /* 0x000fc20000010000 */
[----:B------:R-:W1:Y:S01]  /*5270*/  MUFU.EX2 R94, R94 ;  /* 0x0000005e005e7308 */ /* 0x000e620000000800 */
[----:B------:R-:W-:-:S01]  /*5280*/  FFMA.FTZ R59, R59, UR37, -R81 ;  /* 0x000000253b3b7c23 */ /* 0x000fc20008010851 */
[----:B------:R-:W-:Y:S01]  /*5290*/  FFMA.FTZ R62, R62, UR37, -R81 ;  /* 0x000000253e3e7c23 */ /* 0x000fe20008010851 */
[----:B------:R-:W-:-:S01]  /*52a0*/  FADD.FTZ R89, R11, R82 ;  /* 0x000000520b597221 */ /* 0x000fc20000010000 */
[--C-:B------:R-:W-:Y:S01]  /*52b0*/  FFMA.FTZ R63, R63, UR37, -R81.reuse ;  /* 0x000000253f3f7c23 */ /* 0x100fe20008010851 */
[----:B------:R-:W-:-:S01]  /*52c0*/  FFMA.FTZ R66, R66, UR37, -R81 ;  /* 0x0000002542427c23 */ /* 0x000fc20008010851 */
[----:B------:R-:W-:Y:S01]  /*52d0*/  FFMA.FTZ R67, R67, UR37, -R81 ;  /* 0x0000002543437c23 */ /* 0x000fe20008010851 */
[----:B------:R-:W-:-:S01]  /*52e0*/  FADD.FTZ R88, R12, R89 ;  /* 0x000000590c587221 */ /* 0x000fc20000010000 */
        /* <DEDUP_REMOVED lines=10> */
[----:B------:R-:W-:Y:S01]  /*5390*/  FADD.FTZ R83, R13, R88 ;  /* 0x000000580d537221 */ /* 0x000fe20000010000 */
[----:B------:R-:W-:Y:S01]  /*53a0*/  F2FP.SATFINITE.E4M3.F32.PACK_AB_MERGE_C R88, R7, R6, RZ ;  /* 0x000000060758723e */ /* 0x000fe200048070ff */
[--C-:B------:R-:W-:Y:S01]  /*53b0*/  FFMA.FTZ R50, R50, UR37, -R81.reuse ;  /* 0x0000002532327c23 */ /* 0x100fe20008010851 */
[----:B------:R-:W-:-:S01]  /*53c0*/  FFMA.FTZ R51, R51, UR37, -R81 ;  /* 0x0000002533337c23 */ /* 0x000fc20008010851 */
[----:B------:R-:W-:Y:S01]  /*53d0*/  FADD.FTZ R6, R14, R83 ;  /* 0x000000530e067221 */ /* 0x000fe20000010000 */
[----:B------:R-:W-:Y:S01]  /*53e0*/  F2FP.SATFINITE.E4M3.F32.PACK_AB_MERGE_C R184, R5, R4, R88 ;  /* 0x0000000405b8723e */ /* 0x000fe20004807058 */
[----:B------:R-:W1:Y:S01]  /*53f0*/  MUFU.EX2 R80, R80 ;  /* 0x0000005000507308 */ /* 0x000e620000000800 */
[----:B--2---:R-:W-:-:S01]  /*5400*/  FADD.FTZ R82, R95, R82 ;  /* 0x000000525f527221 */ /* 0x004fc20000010000 */
        /* <DEDUP_REMOVED lines=8> */
[----:B------:R-:W-:Y:S01]  /*5490*/  F2FP.SATFINITE.E4M3.F32.PACK_AB_MERGE_C R82, R11, R10, RZ ;  /* 0x0000000a0b52723e */ /* 0x000fe200048070ff */
[----:B------:R-:W-:-:S01]  /*54a0*/  FADD.FTZ R11, R15, R6 ;  /* 0x000000060f0b7221 */ /* 0x000fc20000010000 */
[--C-:B------:R-:W-:Y:S01]  /*54b0*/  FFMA.FTZ R34, R34, UR37, -R81.reuse ;  /* 0x0000002522227c23 */ /* 0x100fe20008010851 */
[----:B------:R-:W-:-:S01]  /*54c0*/  FFMA.FTZ R35, R35, UR37, -R81 ;  /* 0x0000002523237c23 */ /* 0x000fc20008010851 */
[----:B------:R-:W-:Y:S01]  /*54d0*/  FFMA.FTZ R40, R40, UR37, -R81 ;  /* 0x0000002528287c23 */ /* 0x000fe20008010851 */
[----:B------:R-:W-:-:S01]  /*54e0*/  FADD.FTZ R10, R20, R11 ;  /* 0x0000000b140a7221 */ /* 0x000fc20000010000 */
[----:B------:R-:W0:Y:S01]  /*54f0*/  MUFU.EX2 R103, R103 ;  /* 0x0000006700677308 */ /* 0x000e220000000800 */
[----:B-1----:R-:W-:-:S01]  /*5500*/  FADD.FTZ R7, R80, R7 ;  /* 0x0000000750077221 */ /* 0x002fc20000010000 */
[----:B------:R-:W-:Y:S01]  /*5510*/  FFMA.FTZ R41, R41, UR37, -R81 ;  /* 0x0000002529297c23 */ /* 0x000fe20008010851 */
[----:B------:R-:W-:-:S02]  /*5520*/  F2FP.SATFINITE.E4M3.F32.PACK_AB_MERGE_C R14, R15, R14, RZ ;  /* 0x0000000e0f0e723e */ /* 0x000fc400048070ff */
[----:B------:R-:W-:Y:S02]  /*5530*/  F2FP.SATFINITE.E4M3.F32.PACK_AB_MERGE_C R94, R95, R94, RZ ;  /* 0x0000005e5f5e723e */ /* 0x000fe400048070ff */
[----:B------:R-:W-:Y:S01]  /*5540*/  F2FP.SATFINITE.E4M3.F32.PACK_AB_MERGE_C R186, R9, R8, R82 ;  /* 0x0000000809ba723e */ /* 0x000fe20004807052 */
[----:B------:R-:W1:Y:S01]  /*5550*/  MUFU.EX2 R74, R74 ;  /* 0x0000004a004a7308 */ /* 0x000e620000000800 */
[----:B--2---:R-:W-:-:S01]  /*5560*/  FADD.FTZ R6, R102, R7 ;  /* 0x0000000766067221 */ /* 0x004fc20000010000 */
[----:B------:R-:W-:Y:S01]  /*5570*/  FADD.FTZ R7, R21, R10 ;  /* 0x0000000a15077221 */ /* 0x000fe20000010000 */
[----:B------:R-:W-:Y:S02]  /*5580*/  F2FP.SATFINITE.E4M3.F32.PACK_AB_MERGE_C R180, R13, R12, R14 ;  /* 0x0000000c0db4723e */ /* 0x000fe4000480700e */
[----:B------:R-:W-:-:S03]  /*5590*/  F2FP.SATFINITE.E4M3.F32.PACK_AB_MERGE_C R185, R76, R53, R94 ;  /* 0x000000354cb9723e */ /* 0x000fc6000480705e */
[----:B------:R-:W2:Y:S01]  /*55a0*/  MUFU.EX2 R75, R75 ;  /* 0x0000004b004b7308 */ /* 0x000ea20000000800 */
[----:B0-----:R-:W-:-:S01]  /*55b0*/  FADD.FTZ R5, R103, R6 ;  /* 0x0000000667057221 */ /* 0x001fc20000010000 */
[----:B------:R-:W-:Y:S01]  /*55c0*/  FADD.FTZ R6, R72, R7 ;  /* 0x0000000748067221 */ /* 0x000fe20000010000 */
[----:B------:R-:W-:Y:S02]  /*55d0*/  F2FP.SATFINITE.E4M3.F32.PACK_AB_MERGE_C R72, R73, R72, RZ ;  /* 0x000000484948723e */ /* 0x000fe400048070ff */
[----:B------:R-:W-:Y:S01]  /*55e0*/  F2FP.SATFINITE.E4M3.F32.PACK_AB_MERGE_C R102, R103, R102, RZ ;  /* 0x000000666766723e */ /* 0x000fe200048070ff */
[----:B------:R-:W-:-:S01]  /*55f0*/  FADD.FTZ R73, R73, R6 ;  /* 0x0000000649497221 */ /* 0x000fc20000010000 */
[----:B------:R-:W-:Y:S01]  /*5600*/  F2FP.SATFINITE.E4M3.F32.PACK_AB_MERGE_C R182, R21, R20, R72 ;  /* 0x0000001415b6723e */ /* 0x000fe20004807048 */
[----:B------:R-:W0:Y:S01]  /*5610*/  MUFU.EX2 R84, R84 ;  /* 0x0000005400547308 */ /* 0x000e220000000800 */
[----:B-1----:R-:W-:-:S01]  /*5620*/  FADD.FTZ R4, R74, R5 ;  /* 0x000000054a047221 */ /* 0x002fc20000010000 */
[----:B------:R-:W-:Y:S01]  /*5630*/  FADD.FTZ R6, R56, R73 ;  /* 0x0000004938067221 */ /* 0x000fe20000010000 */
[----:B------:R-:W-:-:S03]  /*5640*/  F2FP.SATFINITE.E4M3.F32.PACK_AB_MERGE_C R187, R80, R69, R102 ;  /* 0x0000004550bb723e */ /* 0x000fc60004807066 */
[----:B------:R-:W-:Y:S02]  /*5650*/  FADD.FTZ R7, R57, R6 ;  /* 0x0000000639077221 */ /* 0x000fe40000010000 */
        /* <DEDUP_REMOVED lines=19> */
[----:B0-----:R-:W-:Y:S01]  /*5790*/  F2FP.SATFINITE.E4M3.F32.PACK_AB_MERGE_C R6, R77, R60, RZ ;  /* 0x0000003c4d06723e */ /* 0x001fe200048070ff */
[----:B------:R-:W-:-:S03]  /*57a0*/  FADD.FTZ R60, R60, R7 ;  /* 0x000000073c3c7221 */ /* 0x000fc60000010000 */
[----:B------:R-:W-:Y:S01]  /*57b0*/  F2FP.SATFINITE.E4M3.F32.PACK_AB_MERGE_C R176, R57, R56, R6 ;  /* 0x0000003839b0723e */ /* 0x000fe20004807006 */
[----:B------:R-:W-:-:S02]  /*57c0*/  FADD.FTZ R77, R77, R60 ;  /* 0x0000003c4d4d7221 */ /* 0x000fc40000010000 */
        /* <DEDUP_REMOVED lines=14> */
[----:B------:R-:W-:Y:S01]  /*58b0*/  MUFU.EX2 R39, R39 ;  /* 0x0000002700277308 */ /* 0x000fe20000000800 */
[----:B-1----:R-:W-:Y:S01]  /*58c0*/  F2FP.SATFINITE.E4M3.F32.PACK_AB_MERGE_C R7, R68, R61, RZ ;  /* 0x0000003d4407723e */ /* 0x002fe200048070ff */
[----:B------:R-:W-:-:S03]  /*58d0*/  FADD.FTZ R61, R61, R6 ;  /* 0x000000063d3d7221 */ /* 0x000fc60000010000 */
[----:B------:R-:W-:Y:S01]  /*58e0*/  F2FP.SATFINITE.E4M3.F32.PACK_AB_MERGE_C R178, R65, R64, R7 ;  /* 0x0000004041b2723e */ /* 0x000fe20004807007 */
[----:B------:R-:W-:-:S02]  /*58f0*/  FADD.FTZ R68, R68, R61 ;  /* 0x0000003d44447221 */ /* 0x000fc40000010000 */
[----:B------:R-:W0:Y:S01]  /*5900*/  MUFU.EX2 R44, R44 ;  /* 0x0000002c002c7308 */ /* 0x000e220000000800 */
[----:B--2---:R-:W-:-:S07]  /*5910*/  FADD.FTZ R4, R66, R5 ;  /* 0x0000000542047221 */ /* 0x004fce0000010000 */
[----:B------:R-:W1:Y:S08]  /*5920*/  MUFU.EX2 R67, R67 ;  /* 0x0000004300437308 */ /* 0x000e700000000800 */
[----:B------:R-:W2:Y:S01]  /*5930*/  MUFU.EX2 R70, R70 ;  /* 0x0000004600467308 */ /* 0x000ea20000000800 */
[----:B0-----:R-:W-:-:S04]  /*5940*/  F2FP.SATFINITE.E4M3.F32.PACK_AB_MERGE_C R6, R44, R39, RZ ;  /* 0x000000272c06723e */ /* 0x001fc800048070ff */
[----:B------:R-:W-:Y:S01]  /*5950*/  F2FP.SATFINITE.E4M3.F32.PACK_AB_MERGE_C R172, R38, R3, R6 ;  /* 0x0000000326ac723e */ /* 0x000fe20004807006 */
[----:B------:R-:W-:-:S02]  /*5960*/  FADD.FTZ R3, R3, R68 ;  /* 0x0000004403037221 */ /* 0x000fc40000010000 */
        /* <DEDUP_REMOVED lines=8> */
[----:B0-----:R-:W-:-:S01]  /*59f0*/  FADD.FTZ R3, R71, R4 ;  /* 0x0000000447037221 */ /* 0x001fc20000010000 */
[----:B------:R-:W-:-:S04]  /*5a00*/  F2FP.SATFINITE.E4M3.F32.PACK_AB_MERGE_C R70, R71, R70, RZ ;  /* 0x000000464746723e */ /* 0x000fc800048070ff */
[----:B------:R-:W-:Y:S02]  /*5a10*/  F2FP.SATFINITE.E4M3.F32.PACK_AB_MERGE_C R179, R67, R66, R70 ;  /* 0x0000004243b3723e */ /* 0x000fe40004807046 */
[----:B------:R-:W0:Y:S01]  /*5a20*/  MUFU.EX2 R46, R46 ;  /* 0x0000002e002e7308 */ /* 0x000e220000000800 */
[----:B-1----:R-:W-:-:S07]  /*5a30*/  FADD.FTZ R4, R42, R3 ;  /* 0x000000032a047221 */ /* 0x002fce0000010000 */
[----:B------:R-:W-:Y:S01]  /*5a40*/  MUFU.EX2 R49, R49 ;  /* 0x0000003100317308 */ /* 0x000fe20000000800 */
[----:B--2---:R-:W-:-:S07]  /*5a50*/  FADD.FTZ R3, R43, R4 ;  /* 0x000000042b037221 */ /* 0x004fce0000010000 */
[----:B------:R-:W1:Y:S01]  /*5a60*/  MUFU.EX2 R52, R52 ;  /* 0x0000003400347308 */ /* 0x000e620000000800 */
[----:B0-----:R-:W-:-:S07]  /*5a70*/  FADD.FTZ R4, R46, R3 ;  /* 0x000000032e047221 */ /* 0x001fce0000010000 */
[----:B------:R-:W0:Y:S08]  /*5a80*/  MUFU.EX2 R47, R47 ;  /* 0x0000002f002f7308 */ /* 0x000e300000000800 */
[----:B------:R-:W-:Y:S01]  /*5a90*/  MUFU.EX2 R45, R45 ;  /* 0x0000002d002d7308 */ /* 0x000fe20000000800 */
[----:B-1----:R-:W-:-:S07]  /*5aa0*/  F2FP.SATFINITE.E4M3.F32.PACK_AB_MERGE_C R5, R52, R49, RZ ;  /* 0x000000313405723e */ /* 0x002fce00048070ff */
[----:B------:R-:W1:Y:S01]  /*5ab0*/  MUFU.EX2 R48, R48 ;  /* 0x0000003000307308 */ /* 0x000e620000000800 */
[C---:B0-----:R-:W-:Y:S01]  /*5ac0*/  F2FP.SATFINITE.E4M3.F32.PACK_AB_MERGE_C R46, R47.reuse, R46, RZ ;  /* 0x0000002e2f2e723e */ /* 0x041fe200048070ff */
[----:B------:R-:W-:-:S03]  /*5ad0*/  FADD.FTZ R47, R47, R4 ;  /* 0x000000042f2f7221 */ /* 0x000fc60000010000 */
[----:B------:R-:W-:-:S03]  /*5ae0*/  F2FP.SATFINITE.E4M3.F32.PACK_AB_MERGE_C R173, R43, R42, R46 ;  /* 0x0000002a2bad723e */ /* 0x000fc6000480702e */
[----:B------:R-:W-:Y:S08]  /*5af0*/  MUFU.EX2 R28, R28 ;  /* 0x0000001c001c7308 */ /* 0x000ff00000000800 */
[----:B------:R-:W0:Y:S01]  /*5b00*/  MUFU.EX2 R29, R29 ;  /* 0x0000001d001d7308 */ /* 0x000e220000000800 */
[----:B-1----:R-:W-:Y:S01]  /*5b10*/  F2FP.SATFINITE.E4M3.F32.PACK_AB_MERGE_C R174, R48, R45, R5 ;  /* 0x0000002d30ae723e */ /* 0x002fe20004807005 */
[----:B------:R-:W-:-:S04]  /*5b20*/  FADD.FTZ R45, R45, R44 ;  /* 0x0000002c2d2d7221 */ /* 0x000fc80000010000 */
[----:B------:R-:W-:Y:S02]  /*5b30*/  FADD.FTZ R48, R48, R45 ;  /* 0x0000002d30307221 */ /* 0x000fe40000010000 */
[----:B------:R-:W1:Y:S02]  /*5b40*/  MUFU.EX2 R50, R50 ;  /* 0x0000003200327308 */ /* 0x000e640000000800 */
[----:B------:R-:W-:-:S04]  /*5b50*/  FADD.FTZ R49, R49, R48 ;  /* 0x0000003031317221 */ /* 0x000fc80000010000 */
[----:B------:R-:W-:Y:S02]  /*5b60*/  FADD.FTZ R49, R52, R49 ;  /* 0x0000003134317221 */ /* 0x000fe40000010000 */
[----:B------:R-:W-:Y:S01]  /*5b70*/  MUFU.EX2 R24, R24 ;  /* 0x0000001800187308 */ /* 0x000fe20000000800 */
[----:B0-----:R-:W-:-:S07]  /*5b80*/  F2FP.SATFINITE.E4M3.F32.PACK_AB_MERGE_C R3, R29, R28, RZ ;  /* 0x0000001c1d03723e */ /* 0x001fce00048070ff */
[----:B------:R-:W0:Y:S01]  /*5b90*/  MUFU.EX2 R25, R25 ;  /* 0x0000001900197308 */ /* 0x000e220000000800 */
[----:B-1----:R-:W-:-:S07]  /*5ba0*/  FADD.FTZ R4, R50, R47 ;  /* 0x0000002f32047221 */ /* 0x002fce0000010000 */
[----:B------:R-:W1:Y:S08]  /*5bb0*/  MUFU.EX2 R51, R51 ;  /* 0x0000003300337308 */ /* 0x000e700000000800 */
[----:B------:R-:W2:Y:S01]  /*5bc0*/  MUFU.EX2 R54, R54 ;  /* 0x0000003600367308 */ /* 0x000ea20000000800 */
[----:B0-----:R-:W-:Y:S01]  /*5bd0*/  F2FP.SATFINITE.E4M3.F32.PACK_AB_MERGE_C R168, R25, R24, R3 ;  /* 0x0000001819a8723e */ /* 0x001fe20004807003 */
[----:B------:R-:W-:-:S04]  /*5be0*/  FADD.FTZ R24, R24, R49 ;  /* 0x0000003118187221 */ /* 0x000fc80000010000 */
[----:B------:R-:W-:Y:S02]  /*5bf0*/  FADD.FTZ R25, R25, R24 ;  /* 0x0000001819197221 */ /* 0x000fe40000010000 */
[----:B------:R-:W0:Y:S01]  /*5c00*/  MUFU.EX2 R55, R55 ;  /* 0x0000003700377308 */ /* 0x000e220000000800 */
[----:B-1----:R-:W-:-:S01]  /*5c10*/  FADD.FTZ R3, R51, R4 ;  /* 0x0000000433037221 */ /* 0x002fc20000010000 */
[----:B------:R-:W-:-:S04]  /*5c20*/  FADD.FTZ R28, R28, R25 ;  /* 0x000000191c1c7221 */ /* 0x000fc80000010000 */
[----:B------:R-:W-:Y:S02]  /*5c30*/  FADD.FTZ R29, R29, R28 ;  /* 0x0000001c1d1d7221 */ /* 0x000fe40000010000 */
[----:B------:R-:W1:Y:S01]  /*5c40*/  MUFU.EX2 R26, R26 ;  /* 0x0000001a001a7308 */ /* 0x000e620000000800 */
[----:B--2---:R-:W-:-:S07]  /*5c50*/  FADD.FTZ R4, R54, R3 ;  /* 0x0000000336047221 */ /* 0x004fce0000010000 */
[----:B------:R-:W2:Y:S01]  /*5c60*/  MUFU.EX2 R27, R27 ;  /* 0x0000001b001b7308 */ /* 0x000ea20000000800 */
[C---:B0-----:R-:W-:Y:S01]  /*5c70*/  F2FP.SATFINITE.E4M3.F32.PACK_AB_MERGE_C R54, R55.reuse, R54, RZ ;  /* 0x000000363736723e */ /* 0x041fe200048070ff */
[----:B------:R-:W-:-:S03]  /*5c80*/  FADD.FTZ R55, R55, R4 ;  /* 0x0000000437377221 */ /* 0x000fc60000010000 */
[----:B------:R-:W-:-:S03]  /*5c90*/  F2FP.SATFINITE.E4M3.F32.PACK_AB_MERGE_C R175, R51, R50, R54 ;  /* 0x0000003233af723e */ /* 0x000fc60004807036 */
        /* <DEDUP_REMOVED lines=13> */
[----:B------:R-:W0:Y:S08]  /*5d70*/  MUFU.EX2 R34, R34 ;  /* 0x0000002200227308 */ /* 0x000e300000000800 */
[----:B------:R-:W2:Y:S01]  /*5d80*/  MUFU.EX2 R35, R35 ;  /* 0x0000002300237308 */ /* 0x000ea20000000800 */
[----:B-1----:R-:W-:Y:S01]  /*5d90*/  F2FP.SATFINITE.E4M3.F32.PACK_AB_MERGE_C R170, R33, R32, R5 ;  /* 0x0000002021aa723e */ /* 0x002fe20004807005 */
[----:B------:R-:W-:-:S04]  /*5da0*/  FADD.FTZ R32, R32, R29 ;  /* 0x0000001d20207221 */ /* 0x000fc80000010000 */
[----:B------:R-:W-:Y:S02]  /*5db0*/  FADD.FTZ R33, R33, R32 ;  /* 0x0000002021217221 */ /* 0x000fe40000010000 */
[----:B------:R-:W1:Y:S01]  /*5dc0*/  MUFU.EX2 R40, R40 ;  /* 0x0000002800287308 */ /* 0x000e620000000800 */
[----:B0-----:R-:W-:-:S01]  /*5dd0*/  FADD.FTZ R4, R34, R31 ;  /* 0x0000001f22047221 */ /* 0x001fc20000010000 */
[----:B------:R-:W-:-:S06]  /*5de0*/  FADD.FTZ R36, R36, R33 ;  /* 0x0000002124247221 */ /* 0x000fcc0000010000 */
[----:B------:R-:W0:Y:S01]  /*5df0*/  MUFU.EX2 R41, R41 ;  /* 0x0000002900297308 */ /* 0x000e220000000800 */
[----:B--2---:R-:W-:-:S04]  /*5e00*/  FADD.FTZ R3, R35, R4 ;  /* 0x0000000423037221 */ /* 0x004fc80000010000 */
[----:B-1----:R-:W-:Y:S01]  /*5e10*/  FADD.FTZ R4, R40, R3 ;  /* 0x0000000328047221 */ /* 0x002fe20000010000 */
[----:B------:R-:W-:Y:S01]  /*5e20*/  VIADD R3, R105, 0xfffffffe ;  /* 0xfffffffe69037836 */ /* 0x000fe20000000000 */
[C---:B0-----:R-:W-:Y:S02]  /*5e30*/  F2FP.SATFINITE.E4M3.F32.PACK_AB_MERGE_C R5, R41.reuse, R40, RZ ;  /* 0x000000282905723e */ /* 0x041fe400048070ff */
        /* <DEDUP_REMOVED lines=14> */
.L_x_1201:
[----:B------:R-:W-:-:S11]  /*5f20*/  UISETP.NE.AND UP2, UPT, UR7, 0x1, UPT ;  /* 0x000000010700788c */ /* 0x000fd6000bf45270 */
[----:B------:R-:W-:Y:S02]  /*5f30*/  @UP2 ULDC.64 UR10, c[0x0][0x9e8] ;  /* 0x00027a00000a2ab9 */ /* 0x000fe40000000a00 */
[----:B------:R-:W-:-:S04]  /*5f40*/  UIMAD.WIDE.U32 UR14, UR18, UR10, URZ ;  /* 0x0000000a120e72a5 */ /* 0x000fc8000f8e003f */
[----:B------:R-:W-:-:S12]  /*5f50*/  @UP2 USHF.R.U32.HI UR18, URZ, UR11, UR15 ;  /* 0x0000000b3f122299 */ /* 0x000fd8000801160f */
.L_x_1202:
[----:B------:R-:W-:-:S04]  /*5f60*/  UIMAD UR7, UR18, UR7, UR7 ;  /* 0x00000007120772a4 */ /* 0x000fc8000f8e0207 */
[----:B------:R-:W-:-:S04]  /*5f70*/  UISETP.LT.AND UP2, UPT, UR6, UR7, UPT ;  /* 0x000000070600728c */ /* 0x000fc8000bf41270 */
[----:B------:R-:W-:-:S12]  /*5f80*/  USEL UR6, UR6, UR7, UP2 ;  /* 0x0000000706067287 */ /* 0x000fd80009000000 */
.L_x_1200:
        /* <DEDUP_REMOVED lines=43> */
.L_x_1221:
        /* <DEDUP_REMOVED lines=9> */
.L_x_1205:
[----:B------:R-:W-:Y:S01]  /*62d0*/  ULEA UR6, UR58, UR41, 0x3 ;  /* 0x000000293a067291 */ /* 0x000fe2000f8e183f */
[----:B------:R-:W-:-:S05]  /*62e0*/  IMAD.U32 R6, RZ, RZ, UR57 ;  /* 0x00000039ff067e24 */ /* 0x000fca000f8e00ff */
[----:B------:R-:W-:-:S04]  /*62f0*/  SHF.L.U32 R6, R6, 0x1f, RZ ;  /* 0x0000001f06067819 */ /* 0x000fc800000006ff */
[----:B------:R0:W1:Y:S01]  /*6300*/  SYNCS.PHASECHK.TRANS64.TRYWAIT P1, [UR6+0x29830], R6 ;  /* 0x02983006ff0075a7 */ /* 0x0000620008020146 */
[----:B------:R-:W-:Y:S05]  /*6310*/  @!P0 BRA `(.L_x_1206) ;  /* 0x0000000000048947 */ /* 0x000fea0003800000 */
[----:B------:R-:W-:Y:S01]  /*6320*/  BPT.TRAP 0x1 ;  /* 0x000000040000795c */ /* 0x000fe20000300000 */
.L_x_1206:
[----:B-1----:R-:W-:Y:S05]  /*6330*/  @P1 BRA `(.L_x_1204) ;  /* 0x0000000000081947 */ /* 0x002fea0003800000 */
[----:B------:R-:W1:Y:S02]  /*6340*/  SYNCS.PHASECHK.TRANS64.TRYWAIT P1, [UR6+0x29830], R6 ;  /* 0x02983006ff0075a7 */ /* 0x000e640008020146 */
[----:B-1----:R-:W-:Y:S05]  /*6350*/  @!P1 BRA `(.L_x_1207) ;  /* 0x0000014c00449947 */ /* 0x002fea0003800000 */
.L_x_1204:
        /* <DEDUP_REMOVED lines=188> */
.L_x_1209:
[----:B------:R-:W-:Y:S01]  /*6f20*/  ULEA UR6, UR51, UR41, 0x3 ;  /* 0x0000002933067291 */ /* 0x000fe2000f8e183f */
[----:B------:R-:W-:-:S05]  /*6f30*/  IMAD.U32 R6, RZ, RZ, UR45 ;  /* 0x0000002dff067e24 */ /* 0x000fca000f8e00ff */
[----:B------:R-:W-:-:S04]  /*6f40*/  SHF.L.U32 R6, R6, 0x1f, RZ ;  /* 0x0000001f06067819 */ /* 0x000fc800000006ff */
[----:B------:R0:W1:Y:S01]  /*6f50*/  SYNCS.PHASECHK.TRANS64.TRYWAIT P1, [UR6+0x29850], R6 ;  /* 0x02985006ff0075a7 */ /* 0x0000620008020146 */
[----:B------:R-:W-:Y:S05]  /*6f60*/  @!P0 BRA `(.L_x_1210) ;  /* 0x0000000000048947 */ /* 0x000fea0003800000 */
[----:B------:R-:W-:Y:S01]  /*6f70*/  BPT.TRAP 0x1 ;  /* 0x000000040000795c */ /* 0x000fe20000300000 */
.L_x_1210:
[----:B-1----:R-:W-:Y:S05]  /*6f80*/  @P1 BRA `(.L_x_1208) ;  /* 0x0000000000081947 */ /* 0x002fea0003800000 */
[----:B------:R-:W1:Y:S02]  /*6f90*/  SYNCS.PHASECHK.TRANS64.TRYWAIT P1, [UR6+0x29850], R6 ;  /* 0x02985006ff0075a7 */ /* 0x000e640008020146 */
[----:B-1----:R-:W-:Y:S05]  /*6fa0*/  @!P1 BRA `(.L_x_1211) ;  /* 0x0000014000489947 */ /* 0x002fea0003800000 */
.L_x_1208:
[----:B------:R-:W-:Y:S01]  /*6fb0*/  UIADD3 UR6, UR41, 0x400, URZ ;  /* 0x0000040029067890 */ /* 0x000fe2000fffe03f */
[----:B------:R-:W-:Y:S01]  /*6fc0*/  WARPGROUP.ARRIVE ;  /* 0x00000000000079c5 */ /* 0x000fe20000000000 */
[----:B------:R-:W-:-:S05]  /*6fd0*/  UMOV UR7, 0xc0000010 ;  /* 0xc000001000077882 */ /* 0x000fca0000000000 */
[----:B------:R-:W2:Y:S01]  /*6fe0*/  S2R R9, SR_TID.X ;  /* 0x0000000000097919 */ /* 0x000ea20000002100 */
[----:B------:R-:W-:Y:S01]  /*6ff0*/  USHF.R.U32.HI UR6, URZ, 0x4, UR6 ;  /* 0x000000043f067899 */ /* 0x000fe20008011606 */
[----:B------:R-:W-:Y:S01]  /*7000*/  PLOP3.LUT P1, PT, PT, PT, UP0, 0x80, 0x0 ;  /* 0x000000000000781c */ /* 0x000fe20003f2f008 */
[----:B-1----:R-:W-:Y:S01]  /*7010*/  VIADD R7, R19, UR36 ;  /* 0x0000002413077c36 */ /* 0x002fe20008000000 */
[----:B------:R-:W-:Y:S01]  /*7020*/  PLOP3.LUT P2, PT, PT, PT, UP0, 0x80, 0x0 ;  /* 0x000000000000781c */ /* 0x000fe20003f4f008 */
[----:B------:R-:W-:Y:S01]  /*7030*/  ULOP3.LUT UR6, UR6, 0x3fff, URZ, 0xc0, !UPT ;  /* 0x00003fff06067892 */ /* 0x000fe2000f8ec03f */
[----:B0-----:R-:W-:Y:S02]  /*7040*/  IMAD.U32 R6, RZ, RZ, UR58 ;  /* 0x0000003aff067e24 */ /* 0x001fe4000f8e00ff */
        /* <DEDUP_REMOVED lines=9> */
[----:B------:R-:W-:Y:S01]  /*70e0*/  IADD3 R10, -R9, 0xb, RZ ;  /* 0x0000000b090a7810 */ /* 0x000fe20007ffe1ff */
[----:B------:R-:W-:-:S06]  /*70f0*/  VIADD R9, R197, 0x1 ;  /* 0x00000001c5097836 */ /* 0x000fcc0000000000 */
        /* <DEDUP_REMOVED lines=26> */
[----:B------:R-:W-:Y:S01]  /*72a0*/  IMAD R8, R18, -0x2, R9 ;  /* 0xfffffffe12087824 */ /* 0x000fe200078e0209 */
[----:B------:R-:W-:-:S03]  /*72b0*/  ULOP3.LUT UR6, URZ, UR55, URZ, 0x33, !UPT ;  /* 0x000000373f067292 */ /* 0x000fc6000f8e333f */
[----:B------:R-:W0:Y:S01]  /*72c0*/  SHFL.IDX PT, R13, R7, RZ, 0x1c1f ;  /* 0x001c1fff070d7589 */ /* 0x000e2200000e0000 */
[----:B------:R-:W-:Y:S02]  /*72d0*/  WARPGROUP.DEPBAR.LE gsb0, 0x0 ;  /* 0x00008000000079c5 */ /* 0x000fe40000010000 */
[----:B------:R1:W-:Y:S06]  /*72e0*/  BAR.ARV R10, 0x100 ;  /* 0x0004000a0000751d */ /* 0x0003ec0000002000 */
[----:B------:R2:W-:Y:S02]  /*72f0*/  @!P3 SYNCS.ARRIVE.TRANS64.RED.A1T0 RZ, [R6+URZ], RZ ;  /* 0x000000ff06ffb9a7 */ /* 0x0005e4000810043f */
[----:B--2---:R-:W-:Y:S01]  /*7300*/  IADD3 R6, -R17, R8, R16 ;  /* 0x0000000811067210 */ /* 0x004fe20007ffe110 */
[----:B------:R-:W-:-:S04]  /*7310*/  VIADD R8, R8, 0xffffffff ;  /* 0xffffffff08087836 */ /* 0x000fc80000000000 */
[C---:B------:R-:W-:Y:S02]  /*7320*/  VIADD R9, R6.reuse, UR56 ;  /* 0x0000003806097c36 */ /* 0x040fe40008000000 */
[----:B------:R-:W-:Y:S02]  /*7330*/  VIADD R6, R6, UR6 ;  /* 0x0000000606067c36 */ /* 0x000fe40008000000 */
[--C-:B0-----:R-:W-:Y:S02]  /*7340*/  IMAD.IADD R11, R9, 0x1, R13.reuse ;  /* 0x00000001090b7824 */ /* 0x101fe400078e020d */
[----:B-1----:R-:W-:Y:S01]  /*7350*/  IMAD.IADD R10, R6, 0x1, R13 ;  /* 0x00000001060a7824 */ /* 0x002fe200078e020d */
[----:B------:R-:W-:Y:S06]  /*7360*/  @P1 BRA `(.L_x_1212) ;  /* 0x0000000000541947 */ /* 0x000fec0003800000 */
[----:B------:R-:W-:Y:S01]  /*7370*/  IADD3 R13, -R17, R16, R13 ;  /* 0x00000010110d7210 */ /* 0x000fe20007ffe10d */
        /* <DEDUP_REMOVED lines=11> */
.L_x_1214:
[----:B------:R-:W-:-:S05]  /*7430*/  IMAD.U32 R14, RZ, RZ, UR54 ;  /* 0x00000036ff0e7e24 */ /* 0x000fca000f8e00ff */
[----:B------:R-:W-:-:S13]  /*7440*/  ISETP.NE.AND P1, PT, R14, 0x1, PT ;  /* 0x000000010e00780c */ /* 0x000fda0003f25270 */
[----:B------:R-:W0:Y:S02]  /*7450*/  @P1 LDC.64 R20, c[0x0][0x9e8] ;  /* 0x00027a00ff141b82 */ /* 0x000e240000000a00 */
[----:B0-----:R-:W-:-:S05]  /*7460*/  @P1 IMAD.HI.U32 R12, R13, R20, RZ ;  /* 0x000000140d0c1227 */ /* 0x001fca00078e00ff */
[----:B------:R-:W-:-:S07]  /*7470*/  @P1 SHF.R.U32.HI R13, RZ, R21, R12 ;  /* 0x00000015ff0d1219 */ /* 0x000fce000001160c */
.L_x_1215:
[----:B------:R-:W-:Y:S05]  /*7480*/  BSYNC B0 ;  /* 0x0000000000007941 */ /* 0x000fea0003800000 */
.L_x_1213:
[----:B------:R-:W-:-:S05]  /*7490*/  IMAD R13, R13, R14, R8 ;  /* 0x0000000e0d0d7224 */ /* 0x000fca00078e0208 */
[----:B------:R-:W-:Y:S02]  /*74a0*/  VIADDMNMX R11, R13, R14, R11, PT ;  /* 0x0000000e0d0b7246 */ /* 0x000fe4000380010b */
[----:B------:R-:W-:-:S07]  /*74b0*/  VIMNMX R10, R10, R13, !PT ;  /* 0x0000000d0a0a7248 */ /* 0x000fce0007fe0100 */
.L_x_1212:
[C---:B------:R-:W-:Y:S01]  /*74c0*/  ISETP.GE.AND P1, PT, R197.reuse, 0x2, PT ;  /* 0x00000002c500780c */ /* 0x040fe20003f26270 */
[----:B------:R-:W0:Y:S01]  /*74d0*/  SHFL.IDX PT, R7, R7, 0x1, 0x1c1f ;  /* 0x003c1f0007077f89 */ /* 0x000e2200000e0000 */
        /* <DEDUP_REMOVED lines=210> */
.L_x_1218:
[----:B------:R-:W-:-:S05]  /*8200*/  IMAD.U32 R197, RZ, RZ, UR54 ;  /* 0x00000036ffc57e24 */ /* 0x000fca000f8e00ff */
[----:B------:R-:W-:-:S13]  /*8210*/  ISETP.NE.AND P6, PT, R197, 0x1, PT ;  /* 0x00000001c500780c */ /* 0x000fda0003fc5270 */
[----:B------:R-:W0:Y:S02]  /*8220*/  @P6 LDC.64 R6, c[0x0][0x9e8] ;  /* 0x00027a00ff066b82 */ /* 0x000e240000000a00 */
[----:B0-----:R-:W-:-:S05]  /*8230*/  @P6 IMAD.HI.U32 R6, R11, R6, RZ ;  /* 0x000000060b066227 */ /* 0x001fca00078e00ff */
[----:B------:R-:W-:-:S07]  /*8240*/  @P6 SHF.R.U32.HI R11, RZ, R7, R6 ;  /* 0x00000007ff0b6219 */ /* 0x000fce0000011606 */
.L_x_1219:
[----:B------:R-:W-:Y:S05]  /*8250*/  BSYNC B0 ;  /* 0x0000000000007941 */ /* 0x000fea0003800000 */
.L_x_1217:
[----:B------:R-:W-:-:S05]  /*8260*/  IMAD R8, R11, R197, R8 ;  /* 0x000000c50b087224 */ /* 0x000fca00078e0208 */
[----:B------:R-:W-:Y:S02]  /*8270*/  VIADDMNMX R9, R8, R197, R9, PT ;  /* 0x000000c508097246 */ /* 0x000fe40003800109 */
[----:B------:R-:W-:-:S07]  /*8280*/  VIMNMX R10, R10, R8, !PT ;  /* 0x000000080a0a7248 */ /* 0x000fce0007fe0100 */
.L_x_1216:
        /* <DEDUP_REMOVED lines=72> */
[C---:B------:R-:W-:Y:S02]  /*8710*/  ISETP.LT.OR P1, PT, R9.reuse, 0x49, P1 ;  /* 0x000000490900780c */ /* 0x040fe40000f21670 */
        /* <DEDUP_REMOVED lines=23> */
[C---:B------:R-:W-:Y:S02]  /*8890*/  ISETP.GT.AND P1, PT, R10.reuse, 0x58, !P1 ;  /* 0x000000580a00780c */ /* 0x040fe40004f24270 */
        /* <DEDUP_REMOVED lines=14> */
[C---:B------:R-:W-:Y:S02]  /*8980*/  ISETP.GT.AND P1, PT, R10.reuse, 0x60, !P1 ;  /* 0x000000600a00780c */ /* 0x040fe40004f24270 */
[----:B------:R-:W-:Y:S02]  /*8990*/  ISETP.GT.AND P5, PT, R10, 0x98, !P5 ;  /* 0x000000980a00780c */ /* 0x000fe40006fa4270 */
[----:B------:R-:W-:Y:S02]  /*89a0*/  ISETP.LT.OR P1, PT, R9, 0x61, P1 ;  /* 0x000000610900780c */ /* 0x000fe40000f21670 */
[----:B0-----:R-:W-:-:S02]  /*89b0*/  FMNMX.FTZ R11, R7, R6, !PT ;  /* 0x00000006070b7209 */ /* 0x001fc40007810000 */
[----:B------:R-:W-:Y:S02]  /*89c0*/  FSEL R106, R106, -INF , !P1 ;  /* 0xff8000006a6a7808 */ /* 0x000fe40004800000 */
[----:B------:R-:W-:Y:S01]  /*89d0*/  ISETP.NE.AND P1, PT, R172, RZ, PT ;  /* 0x000000ffac00720c */ /* 0x000fe20003f25270 */
[----:B------:R-:W0:Y:S01]  /*89e0*/  SHFL.BFLY PT, R6, R11, 0x1, 0x1f ;  /* 0x0c201f000b067f89 */ /* 0x000e2200000e0000 */
[C---:B------:R-:W-:Y:S02]  /*89f0*/  ISETP.LT.OR P3, PT, R9.reuse, 0x91, P3 ;  /* 0x000000910900780c */ /* 0x040fe40001f61670 */
        /* <DEDUP_REMOVED lines=74> */
[----:B------:R-:W-:Y:S02]  /*8ea0*/  ISETP.GT.AND P1, PT, R10, RZ, !P6 ;  /* 0x000000ff0a00720c */ /* 0x000fe40007724270 */
[----:B------:R-:W-:Y:S01]  /*8eb0*/  ISETP.NE.AND P6, PT, R152, RZ, PT ;  /* 0x000000ff9800720c */ /* 0x000fe20003fc5270 */
[----:B------:R-:W-:-:S01]  /*8ec0*/  FFMA.FTZ R152, R6, R15, -8 ;  /* 0xc100000006987423 */ /* 0x000fc2000001000f */
[----:B------:R-:W-:Y:S02]  /*8ed0*/  ISETP.LT.OR P1, PT, R9, 0x1, P1 ;  /* 0x000000010900780c */ /* 0x000fe40000f21670 */
[----:B------:R-:W-:Y:S02]  /*8ee0*/  ISETP.GT.AND P2, PT, R10, 0x99, !P6 ;  /* 0x000000990a00780c */ /* 0x000fe40007744270 */
[----:B------:R-:W-:-:S02]  /*8ef0*/  FSEL R169, R154, -INF , !P1 ;  /* 0xff8000009aa97808 */ /* 0x000fc40004800000 */
[----:B------:R-:W-:Y:S02]  /*8f00*/  FSETP.NEU.FTZ.AND P1, PT, R6, -INF , PT ;  /* 0xff8000000600780b */ /* 0x000fe40003f3d000 */
[----:B------:R-:W-:Y:S02]  /*8f10*/  ISETP.LT.OR P2, PT, R9, 0x9a, P2 ;  /* 0x0000009a0900780c */ /* 0x000fe40001741670 */
[----:B------:R-:W-:Y:S02]  /*8f20*/  FSEL R152, R152, RZ, P1 ;  /* 0x000000ff98987208 */ /* 0x000fe40000800000 */
[----:B------:R-:W-:-:S03]  /*8f30*/  FSEL R103, R103, -INF , !P2 ;  /* 0xff80000067677808 */ /* 0x000fc60005000000 */
        /* <DEDUP_REMOVED lines=45> */
[----:B------:R-:W-:-:S02]  /*9210*/  FMNMX.FTZ R153, R143, R154, !PT ;  /* 0x0000009a8f997209 */ /* 0x000fc40007810000 */
[----:B------:R-:W-:Y:S01]  /*9220*/  MUFU.EX2 R8, R8 ;  /* 0x0000000800087308 */ /* 0x000fe20000000800 */
[----:B0-----:R-:W-:-:S01]  /*9230*/  FFMA.FTZ R156, R112, UR37, -R152 ;  /* 0x00000025709c7c23 */ /* 0x001fc20008010898 */
[----:B------:R-:W-:Y:S01]  /*9240*/  FMNMX.FTZ R148, R146, R153, !PT ;  /* 0x0000009992947209 */ /* 0x000fe20007810000 */
[----:B------:R-:W-:-:S01]  /*9250*/  FFMA.FTZ R153, R149, UR37, -R152 ;  /* 0x0000002595997c23 */ /* 0x000fc20008010898 */
[--C-:B------:R-:W-:Y:S01]  /*9260*/  FFMA.FTZ R112, R116, UR37, -R152.reuse ;  /* 0x0000002574707c23 */ /* 0x100fe20008010898 */
[----:B------:R-:W-:-:S01]  /*9270*/  FFMA.FTZ R116, R88, UR37, -R152 ;  /* 0x0000002558747c23 */ /* 0x000fc20008010898 */
[----:B------:R-:W-:Y:S02]  /*9280*/  FMNMX.FTZ R149, R147, R148, !PT ;  /* 0x0000009493957209 */ /* 0x000fe40007810000 */
[----:B------:R0:W-:Y:S02]  /*9290*/  MUFU.EX2 R148, R153 ;  /* 0x0000009900947308 */ /* 0x0001e40000000800 */
[----:B------:R-:W-:-:S04]  /*92a0*/  FMNMX.FTZ R154, R150, R149, !PT ;  /* 0x00000095969a7209 */ /* 0x000fc80007810000 */
[----:B------:R-:W-:Y:S02]  /*92b0*/  FMNMX.FTZ R149, R151, R154, !PT ;  /* 0x0000009a97957209 */ /* 0x000fe40007810000 */
[----:B------:R-:W-:Y:S01]  /*92c0*/  MUFU.EX2 R7, R7 ;  /* 0x0000000700077308 */ /* 0x000fe20000000800 */
[----:B0-----:R-:W-:-:S01]  /*92d0*/  FFMA.FTZ R153, R108, UR37, -R152 ;  /* 0x000000256c997c23 */ /* 0x001fc20008010898 */
        /* <DEDUP_REMOVED lines=29> */
[----:B------:R0:W-:Y:S02]  /*94b0*/  MUFU.EX2 R10, R153 ;  /* 0x00000099000a7308 */ /* 0x0001e40000000800 */
[----:B------:R-:W-:-:S04]  /*94c0*/  FMNMX.FTZ R108, R98, R149, !PT ;  /* 0x00000095626c7209 */ /* 0x000fc80007810000 */
[----:B------:R-:W-:Y:S02]  /*94d0*/  FMNMX.FTZ R109, R99, R108, !PT ;  /* 0x0000006c636d7209 */ /* 0x000fe40007810000 */
[----:B------:R-:W-:Y:S01]  /*94e0*/  MUFU.EX2 R141, R141 ;  /* 0x0000008d008d7308 */ /* 0x000fe20000000800 */
[----:B0-----:R-:W-:-:S01]  /*94f0*/  FFMA.FTZ R153, R101, UR37, -R152 ;  /* 0x0000002565997c23 */ /* 0x001fc20008010898 */
[----:B------:R-:W-:Y:S01]  /*9500*/  FMNMX.FTZ R108, R102, R109, !PT ;  /* 0x0000006d666c7209 */ /* 0x000fe20007810000 */
[----:B------:R-:W-:-:S01]  /*9510*/  FFMA.FTZ R109, R113, UR37, -R152 ;  /* 0x00000025716d7c23 */ /* 0x000fc20008010898 */
[----:B------:R-:W-:Y:S01]  /*9520*/  FFMA.FTZ R113, R117, UR37, -R152 ;  /* 0x0000002575717c23 */ /* 0x000fe20008010898 */
[----:B------:R-:W-:Y:S02]  /*9530*/  FSEL R101, R6, RZ, P1 ;  /* 0x000000ff06657208 */ /* 0x000fe40000800000 */
[----:B------:R-:W-:Y:S01]  /*9540*/  FMNMX.FTZ R149, R103, R108, !PT ;  /* 0x0000006c67957209 */ /* 0x000fe20007810000 */
[----:B------:R-:W-:Y:S02]  /*9550*/  MUFU.EX2 R145, R145 ;  /* 0x0000009100917308 */ /* 0x000fe40000000800 */
[----:B------:R-:W-:-:S02]  /*9560*/  FADD.FTZ R2, -R101, R2 ;  /* 0x0000000265027221 */ /* 0x000fc40000010100 */
[----:B------:R-:W0:Y:S04]  /*9570*/  SHFL.BFLY PT, R154, R149, 0x2, 0x1f ;  /* 0x0c401f00959a7f89 */ /* 0x000e2800000e0000 */
[----:B------:R-:W-:Y:S08]  /*9580*/  MUFU.EX2 R101, R153 ;  /* 0x0000009900657308 */ /* 0x000ff00000000800 */
[----:B------:R1:W-:Y:S08]  /*9590*/  MUFU.EX2 R108, R156 ;  /* 0x0000009c006c7308 */ /* 0x0003f00000000800 */
[----:B------:R-:W-:Y:S01]  /*95a0*/  MUFU.EX2 R120, R120 ;  /* 0x0000007800787308 */ /* 0x000fe20000000800 */
[----:B0-----:R-:W-:Y:S01]  /*95b0*/  FMNMX.FTZ R154, R149, R154, !PT ;  /* 0x0000009a959a7209 */ /* 0x001fe20007810000 */
[----:B------:R-:W-:-:S06]  /*95c0*/  IMAD.U32 R149, RZ, RZ, UR37 ;  /* 0x00000025ff957e24 */ /* 0x000fcc000f8e00ff */
[----:B------:R-:W-:Y:S01]  /*95d0*/  MUFU.EX2 R121, R121 ;  /* 0x0000007900797308 */ /* 0x000fe20000000800 */
[----:B------:R-:W0:Y:S07]  /*95e0*/  SHFL.BFLY PT, R117, R154, 0x1, 0x1f ;  /* 0x0c201f009a757f89 */ /* 0x000e2e00000e0000 */
[----:B------:R-:W-:Y:S08]  /*95f0*/  MUFU.EX2 R124, R124 ;  /* 0x0000007c007c7308 */ /* 0x000ff00000000800 */
[----:B------:R-:W-:Y:S08]  /*9600*/  MUFU.EX2 R125, R125 ;  /* 0x0000007d007d7308 */ /* 0x000ff00000000800 */
[----:B------:R-:W-:Y:S01]  /*9610*/  MUFU.EX2 R128, R128 ;  /* 0x0000008000807308 */ /* 0x000fe20000000800 */
[----:B0-----:R-:W-:Y:S01]  /*9620*/  FMNMX.FTZ R88, R154, R117, !PT ;  /* 0x000000759a587209 */ /* 0x001fe20007810000 */
[----:B------:R-:W-:-:S03]  /*9630*/  FMUL.FTZ R117, R2, UR37 ;  /* 0x0000002502757c20 */ /* 0x000fc60008410000 */
[C---:B------:R-:W-:Y:S01]  /*9640*/  FSETP.NEU.FTZ.AND P1, PT, R88.reuse, -INF , PT ;  /* 0xff8000005800780b */ /* 0x040fe20003f3d000 */
[----:B------:R-:W-:-:S02]  /*9650*/  FFMA.FTZ R149, R88, R149, -8 ;  /* 0xc100000058957423 */ /* 0x000fc40000010095 */
[----:B------:R-:W0:Y:S03]  /*9660*/  MUFU.EX2 R117, R117 ;  /* 0x0000007500757308 */ /* 0x000e260000000800 */
[----:B------:R-:W-:-:S05]  /*9670*/  FSEL R2, R149, RZ, P1 ;  /* 0x000000ff95027208 */ /* 0x000fca0000800000 */
[--C-:B------:R-:W-:Y:S01]  /*9680*/  FFMA.FTZ R154, R159, UR37, -R2.reuse ;  /* 0x000000259f9a7c23 */ /* 0x100fe20008010802 */
[----:B------:R-:W-:Y:S01]  /*9690*/  FSEL R159, R88, RZ, P1 ;  /* 0x000000ff589f7208 */ /* 0x000fe20000800000 */
[--C-:B------:R-:W-:Y:S01]  /*96a0*/  FFMA.FTZ R160, R158, UR37, -R2.reuse ;  /* 0x000000259ea07c23 */ /* 0x100fe20008010802 */
[----:B------:R-:W-:-:S01]  /*96b0*/  FFMA.FTZ R149, R169, UR37, -R2 ;  /* 0x00000025a9957c23 */ /* 0x000fc20008010802 */
[--C-:B------:R-:W-:Y:S01]  /*96c0*/  FFMA.FTZ R152, R155, UR37, -R2.reuse ;  /* 0x000000259b987c23 */ /* 0x100fe20008010802 */
[----:B------:R-:W-:-:S01]  /*96d0*/  FFMA.FTZ R155, R162, UR37, -R2 ;  /* 0x00000025a29b7c23 */ /* 0x000fc20008010802 */
[----:B------:R-:W-:Y:S01]  /*96e0*/  FADD.FTZ R159, -R159, R0 ;  /* 0x000000009f9f7221 */ /* 0x000fe20000010100 */
[----:B------:R2:W-:Y:S01]  /*96f0*/  MUFU.EX2 R153, R160 ;  /* 0x000000a000997308 */ /* 0x0005e20000000800 */
[----:B-1----:R-:W-:-:S01]  /*9700*/  FFMA.FTZ R156, R163, UR37, -R2 ;  /* 0x00000025a39c7c23 */ /* 0x002fc20008010802 */
[----:B0-----:R-:W-:Y:S01]  /*9710*/  FFMA.FTZ R162, R117, R5, R8 ;  /* 0x0000000575a27223 */ /* 0x001fe20000010008 */
[----:B------:R-:W-:-:S01]  /*9720*/  FFMA.FTZ R157, R166, UR37, -R2 ;  /* 0x00000025a69d7c23 */ /* 0x000fc20008010802 */
[--C-:B------:R-:W-:Y:S01]  /*9730*/  FFMA.FTZ R158, R167, UR37, -R2.reuse ;  /* 0x00000025a79e7c23 */ /* 0x100fe20008010802 */
[----:B------:R-:W-:-:S01]  /*9740*/  FFMA.FTZ R138, R138, UR37, -R2 ;  /* 0x000000258a8a7c23 */ /* 0x000fc20008010802 */
[----:B------:R-:W-:Y:S01]  /*9750*/  FADD.FTZ R162, R7, R162 ;  /* 0x000000a207a27221 */ /* 0x000fe20000010000 */
[----:B------:R-:W-:-:S01]  /*9760*/  FFMA.FTZ R139, R139, UR37, -R2 ;  /* 0x000000258b8b7c23 */ /* 0x000fc20008010802 */
[----:B------:R-:W-:Y:S01]  /*9770*/  MUFU.EX2 R149, R149 ;  /* 0x0000009500957308 */ /* 0x000fe20000000800 */
[----:B--2---:R-:W-:-:S01]  /*9780*/  FFMA.FTZ R160, R126, UR37, -R2 ;  /* 0x000000257ea07c23 */ /* 0x004fc20008010802 */
[----:B------:R-:W-:Y:S01]  /*9790*/  FMUL.FTZ R126, R159, UR37 ;  /* 0x000000259f7e7c20 */ /* 0x000fe20008410000 */
        /* <DEDUP_REMOVED lines=32> */
[----:B------:R-:W-:-:S01]  /*99a0*/  FFMA.FTZ R98, R98, UR37, -R2 ;  /* 0x0000002562627c23 */ /* 0x000fc20008010802 */
[----:B------:R-:W-:Y:S01]  /*99b0*/  FFMA.FTZ R99, R99, UR37, -R2 ;  /* 0x0000002563637c23 */ /* 0x000fe20008010802 */
[----:B------:R-:W-:-:S01]  /*99c0*/  FADD.FTZ R159, R153, R4 ;  /* 0x00000004999f7221 */ /* 0x000fc20000010000 */
[----:B------:R-:W-:Y:S01]  /*99d0*/  FADD.FTZ R4, R12, R5 ;  /* 0x000000050c047221 */ /* 0x000fe20000010000 */
[----:B------:R-:W-:-:S01]  /*99e0*/  FFMA.FTZ R102, R102, UR37, -R2 ;  /* 0x0000002566667c23 */ /* 0x000fc20008010802 */
[----:B------:R-:W1:Y:S01]  /*99f0*/  MUFU.EX2 R156, R156 ;  /* 0x0000009c009c7308 */ /* 0x000e620000000800 */
[----:B------:R-:W-:-:S01]  /*9a00*/  FFMA.FTZ R2, R103, UR37, -R2 ;  /* 0x0000002567027c23 */ /* 0x000fc20008010802 */
[----:B------:R-:W-:-:S04]  /*9a10*/  FADD.FTZ R5, R13, R4 ;  /* 0x000000040d057221 */ /* 0x000fc80000010000 */
[----:B------:R-:W-:Y:S02]  /*9a20*/  FADD.FTZ R4, R14, R5 ;  /* 0x000000050e047221 */ /* 0x000fe40000010000 */
[----:B------:R-:W3:Y:S02]  /*9a30*/  MUFU.EX2 R157, R157 ;  /* 0x0000009d009d7308 */ /* 0x000ee40000000800 */
[----:B------:R-:W-:-:S04]  /*9a40*/  FADD.FTZ R5, R15, R4 ;  /* 0x000000040f057221 */ /* 0x000fc80000010000 */
[----:B------:R-:W-:Y:S02]  /*9a50*/  FADD.FTZ R4, R20, R5 ;  /* 0x0000000514047221 */ /* 0x000fe40000010000 */
[----:B------:R-:W4:Y:S02]  /*9a60*/  MUFU.EX2 R158, R158 ;  /* 0x0000009e009e7308 */ /* 0x000f240000000800 */
[----:B------:R-:W-:-:S06]  /*9a70*/  FADD.FTZ R5, R21, R4 ;  /* 0x0000000415057221 */ /* 0x000fcc0000010000 */
[----:B------:R2:W-:Y:S08]  /*9a80*/  MUFU.EX2 R0, R160 ;  /* 0x000000a000007308 */ /* 0x0005f00000000800 */
[----:B------:R-:W5:Y:S01]  /*9a90*/  MUFU.EX2 R138, R138 ;  /* 0x0000008a008a7308 */ /* 0x000f620000000800 */
[----:B--2---:R-:W-:-:S04]  /*9aa0*/  FADD.FTZ R160, R154, R159 ;  /* 0x0000009f9aa07221 */ /* 0x004fc80000010000 */
[----:B0-----:R-:W-:-:S03]  /*9ab0*/  FADD.FTZ R159, R155, R160 ;  /* 0x000000a09b9f7221 */ /* 0x001fc60000010000 */
[----:B------:R-:W0:Y:S01]  /*9ac0*/  MUFU.EX2 R139, R139 ;  /* 0x0000008b008b7308 */ /* 0x000e220000000800 */
[----:B-1----:R-:W-:-:S04]  /*9ad0*/  FADD.FTZ R160, R156, R159 ;  /* 0x0000009f9ca07221 */ /* 0x002fc80000010000 */
[----:B---3--:R-:W-:Y:S01]  /*9ae0*/  FADD.FTZ R159, R157, R160 ;  /* 0x000000a09d9f7221 */ /* 0x008fe20000010000 */
[----:B------:R-:W-:-:S02]  /*9af0*/  FADD.FTZ R160, R136, R5 ;  /* 0x0000000588a07221 */ /* 0x000fc40000010000 */
[----:B------:R-:W1:Y:S01]  /*9b00*/  MUFU.EX2 R142, R142 ;  /* 0x0000008e008e7308 */ /* 0x000e620000000800 */
[----:B----4-:R-:W-:-:S04]  /*9b10*/  FADD.FTZ R159, R158, R159 ;  /* 0x0000009f9e9f7221 */ /* 0x010fc80000010000 */
        /* <DEDUP_REMOVED lines=22> */
[----:B------:R-:W0:Y:S01]  /*9c80*/  MUFU.EX2 R127, R127 ;  /* 0x0000007f007f7308 */ /* 0x000e220000000800 */
[----:B-1----:R-:W-:-:S01]  /*9c90*/  FADD.FTZ R160, R122, R5 ;  /* 0x000000057aa07221 */ /* 0x002fc20000010000 */
[----:B------:R-:W-:-:S04]  /*9ca0*/  FADD.FTZ R5, R121, R4 ;  /* 0x0000000479057221 */ /* 0x000fc80000010000 */
[----:B------:R-:W-:Y:S02]  /*9cb0*/  FADD.FTZ R4, R124, R5 ;  /* 0x000000057c047221 */ /* 0x000fe40000010000 */
[----:B------:R-:W1:Y:S01]  /*9cc0*/  MUFU.EX2 R130, R130 ;  /* 0x0000008200827308 */ /* 0x000e620000000800 */
[----:B--2---:R-:W-:-:S01]  /*9cd0*/  FADD.FTZ R159, R123, R160 ;  /* 0x000000a07b9f7221 */ /* 0x004fc20000010000 */
[----:B------:R-:W-:-:S03]  /*9ce0*/  FADD.FTZ R5, R125, R4 ;  /* 0x000000047d057221 */ /* 0x000fc60000010000 */
[----:B------:R-:W-:Y:S01]  /*9cf0*/  FADD.FTZ R160, R0, R159 ;  /* 0x0000009f00a07221 */ /* 0x000fe20000010000 */
[----:B------:R-:W-:-:S02]  /*9d00*/  FADD.FTZ R4, R128, R5 ;  /* 0x0000000580047221 */ /* 0x000fc40000010000 */
        /* <DEDUP_REMOVED lines=27> */
[----:B------:R-:W-:Y:S01]  /*9ec0*/  MUFU.EX2 R114, R114 ;  /* 0x0000007200727308 */ /* 0x000fe20000000800 */
[----:B-1----:R-:W-:-:S04]  /*9ed0*/  FADD.FTZ R5, R9, R4 ;  /* 0x0000000409057221 */ /* 0x002fc80000010000 */
[----:B------:R-:W-:-:S03]  /*9ee0*/  FADD.FTZ R4, R108, R5 ;  /* 0x000000056c047221 */ /* 0x000fc60000010000 */
        /* <DEDUP_REMOVED lines=11> */
[----:B------:R-:W-:Y:S08]  /*9fa0*/  MUFU.EX2 R90, R90 ;  /* 0x0000005a005a7308 */ /* 0x000ff00000000800 */
[----:B------:R0:W-:Y:S01]  /*9fb0*/  MUFU.EX2 R161, R94 ;  /* 0x0000005e00a17308 */ /* 0x0001e20000000800 */
[----:B-1----:R-:W-:-:S07]  /*9fc0*/  FADD.FTZ R4, R116, R5 ;  /* 0x0000000574047221 */ /* 0x002fce0000010000 */
[----:B------:R-:W1:Y:S01]  /*9fd0*/  MUFU.EX2 R89, R89 ;  /* 0x0000005900597308 */ /* 0x000e620000000800 */
[----:B0-----:R-:W-:-:S04]  /*9fe0*/  FADD.FTZ R94, R114, R159 ;  /* 0x0000009f725e7221 */ /* 0x001fc80000010000 */
[----:B------:R-:W-:-:S03]  /*9ff0*/  FADD.FTZ R159, R115, R94 ;  /* 0x0000005e739f7221 */ /* 0x000fc60000010000 */
[----:B------:R-:W-:Y:S01]  /*a000*/  MUFU.EX2 R91, R91 ;  /* 0x0000005b005b7308 */ /* 0x000fe20000000800 */
[----:B------:R-:W-:-:S07]  /*a010*/  FADD.FTZ R94, R118, R159 ;  /* 0x0000009f765e7221 */ /* 0x000fce0000010000 */
[----:B------:R-:W0:Y:S01]  /*a020*/  MUFU.EX2 R92, R92 ;  /* 0x0000005c005c7308 */ /* 0x000e220000000800 */
[----:B-1----:R-:W-:-:S07]  /*a030*/  FADD.FTZ R5, R89, R4 ;  /* 0x0000000459057221 */ /* 0x002fce0000010000 */
        /* <DEDUP_REMOVED lines=26> */
.L_x_1220:
        /* <DEDUP_REMOVED lines=80> */
[-C--:B------:R-:W-:Y:S01]  /*a6e0*/  FMUL.FTZ R27, R27, R126.reuse ;  /* 0x0000007e1b1b7220 */ /* 0x080fe20000410000 */
        /* <DEDUP_REMOVED lines=38> */
.L_x_1203:
        /* <DEDUP_REMOVED lines=25> */
.L_x_1223:
[----:B------:R-:W-:-:S11]  /*aae0*/  UISETP.NE.AND UP2, UPT, UR11, 0x1, UPT ;  /* 0x000000010b00788c */ /* 0x000fd6000bf45270 */
[----:B------:R-:W-:Y:S02]  /*aaf0*/  @UP2 ULDC.64 UR14, c[0x0][0x9e8] ;  /* 0x00027a00000e2ab9 */ /* 0x000fe40000000a00 */
[----:B------:R-:W-:-:S04]  /*ab00*/  UIMAD.WIDE.U32 UR6, UR10, UR14, URZ ;  /* 0x0000000e0a0672a5 */ /* 0x000fc8000f8e003f */
[----:B------:R-:W-:-:S12]  /*ab10*/  @UP2 USHF.R.U32.HI UR10, URZ, UR15, UR7 ;  /* 0x0000000f3f0a2299 */ /* 0x000fd80008011607 */
.L_x_1224:
[----:B------:R-:W-:-:S04]  /*ab20*/  UIMAD UR10, UR10, UR11, URZ ;  /* 0x0000000b0a0a72a4 */ /* 0x000fc8000f8e023f */
[----:B------:R-:W-:-:S04]  /*ab30*/  UISETP.LT.AND UP2, UPT, UR55, UR10, UPT ;  /* 0x0000000a3700728c */ /* 0x000fc8000bf41270 */
[----:B------:R-:W-:-:S12]  /*ab40*/  USEL UR55, UR55, UR10, !UP2 ;  /* 0x0000000a37377287 */ /* 0x000fd8000d000000 */
.L_x_1222:
        /* <DEDUP_REMOVED lines=12> */
.L_x_1235:
[----:B------:R-:W-:Y:S01]  /*ac10*/  ISETP.NE.AND P2, PT, RZ, UR44, PT ;  /* 0x0000002cff007c0c */ /* 0x000fe2000bf45270 */
[----:B------:R-:W-:-:S04]  /*ac20*/  UISETP.NE.AND UP2, UPT, UR55, 0x1, UPT ;  /* 0x000000013700788c */ /* 0x000fc8000bf45270 */
[----:B------:R-:W-:-:S04]  /*ac30*/  USEL UR45, URZ, 0x1, UP2 ;  /* 0x000000013f2d7887 */ /* 0x000fc80009000000 */
[----:B------:R-:W-:-:S04]  /*ac40*/  ULOP3.LUT UR45, UR56, UR45, URZ, 0x3c, !UPT ;  /* 0x0000002d382d7292 */ /* 0x000fc8000f8e3c3f */
[----:B------:R-:W-:Y:S08]  /*ac50*/  @P2 BRA `(.L_x_1226) ;  /* 0x0000000000382947 */ /* 0x000ff00003800000 */
[----:B------:R-:W-:Y:S05]  /*ac60*/  @!P0 BRA `(.L_x_1227) ;  /* 0x0000000000048947 */ /* 0x000fea0003800000 */
[----:B------:R-:W-:Y:S01]  /*ac70*/  BPT.TRAP 0x1 ;  /* 0x000000040000795c */ /* 0x000fe20000300000 */
.L_x_1227:
        /* <DEDUP_REMOVED lines=9> */
.L_x_1228:
[----:B-1----:R-:W-:Y:S05]  /*ad10*/  @P1 BRA `(.L_x_1226) ;  /* 0x0000000000081947 */ /* 0x002fea0003800000 */
[----:B------:R-:W1:Y:S02]  /*ad20*/  SYNCS.PHASECHK.TRANS64.TRYWAIT P1, [UR6+0x29830], R0 ;  /* 0x02983000ff0075a7 */ /* 0x000e640008020146 */
[----:B-1----:R-:W-:Y:S05]  /*ad30*/  @!P1 BRA `(.L_x_1229) ;  /* 0x0000010000fc9947 */ /* 0x002fea0003800000 */
.L_x_1226:
        /* <DEDUP_REMOVED lines=191> */
.L_x_1231:
[----:B------:R-:W-:Y:S01]  /*b930*/  ULEA UR6, UR55, UR41, 0x3 ;  /* 0x0000002937067291 */ /* 0x000fe2000f8e183f */
[----:B------:R-:W-:-:S05]  /*b940*/  IMAD.U32 R0, RZ, RZ, UR56 ;  /* 0x00000038ff007e24 */ /* 0x000fca000f8e00ff */
[----:B------:R-:W-:-:S04]  /*b950*/  SHF.L.U32 R0, R0, 0x1f, RZ ;  /* 0x0000001f00007819 */ /* 0x000fc800000006ff */
[----:B------:R0:W1:Y:S01]  /*b960*/  SYNCS.PHASECHK.TRANS64.TRYWAIT P1, [UR6+0x29850], R0 ;  /* 0x02985000ff0075a7 */ /* 0x0000620008020146 */
[----:B------:R-:W-:Y:S05]  /*b970*/  @!P0 BRA `(.L_x_1232) ;  /* 0x0000000000048947 */ /* 0x000fea0003800000 */
[----:B------:R-:W-:Y:S01]  /*b980*/  BPT.TRAP 0x1 ;  /* 0x000000040000795c */ /* 0x000fe20000300000 */
.L_x_1232:
[----:B-1----:R-:W-:Y:S05]  /*b990*/  @P1 BRA `(.L_x_1230) ;  /* 0x0000000000081947 */ /* 0x002fea0003800000 */
[----:B------:R-:W1:Y:S02]  /*b9a0*/  SYNCS.PHASECHK.TRANS64.TRYWAIT P1, [UR6+0x29850], R0 ;  /* 0x02985000ff0075a7 */ /* 0x000e640008020146 */
[----:B-1----:R-:W-:Y:S05]  /*b9b0*/  @!P1 BRA `(.L_x_1233) ;  /* 0x000000f400f49947 */ /* 0x002fea0003800000 */
.L_x_1230:
        /* <DEDUP_REMOVED lines=92> */
[----:B0-----:R-:W-:Y:S01]  /*bf80*/  SHF.R.U32.HI R198, RZ, 0x7, R198 ;  /* 0x00000007ffc67819 */ /* 0x001fe200000116c6 */
        /* <DEDUP_REMOVED lines=17> */
[----:B-1----:R-:W-:Y:S01]  /*c0a0*/  FMNMX.FTZ R0, R13, R0, !PT ;  /* 0x000000000d007209 */ /* 0x002fe20007810000 */
[----:B------:R-:W-:-:S01]  /*c0b0*/  FFMA.FTZ R137, R141, UR37, -R197 ;  /* 0x000000258d897c23 */ /* 0x000fc200080108c5 */
[----:B------:R-:W-:Y:S02]  /*c0c0*/  IMAD.U32 R153, RZ, RZ, UR37 ;  /* 0x00000025ff997e24 */ /* 0x000fe4000f8e00ff */
[----:B------:R-:W-:-:S01]  /*c0d0*/  FFMA.FTZ R141, R145, UR37, -R197 ;  /* 0x00000025918d7c23 */ /* 0x000fc200080108c5 */
[--C-:B------:R-:W-:Y:S01]  /*c0e0*/  FFMA.FTZ R145, R149, UR37, -R197.reuse ;  /* 0x0000002595917c23 */ /* 0x100fe200080108c5 */
[----:B------:R-:W-:Y:S01]  /*c0f0*/  FMUL.FTZ R6, R7, UR37 ;  /* 0x0000002507067c20 */ /* 0x000fe20008410000 */
[----:B------:R-:W-:Y:S01]  /*c100*/  FFMA.FTZ R149, R101, UR37, -R197 ;  /* 0x0000002565957c23 */ /* 0x000fe200080108c5 */
[----:B------:R-:W-:-:S01]  /*c110*/  FADD.FTZ R7, -R0, R9 ;  /* 0x0000000900077221 */ /* 0x000fc20000010100 */
[----:B------:R-:W-:Y:S01]  /*c120*/  FFMA.FTZ R20, R136, UR37, -R197 ;  /* 0x0000002588147c23 */ /* 0x000fe200080108c5 */
[----:B------:R-:W-:-:S01]  /*c130*/  FFMA.FTZ R101, R0, R153, -8 ;  /* 0xc100000000657423 */ /* 0x000fc20000010099 */
[--C-:B------:R-:W-:Y:S01]  /*c140*/  FFMA.FTZ R136, R140, UR37, -R197.reuse ;  /* 0x000000258c887c23 */ /* 0x100fe200080108c5 */
[----:B------:R-:W-:-:S01]  /*c150*/  FFMA.FTZ R140, R144, UR37, -R197 ;  /* 0x00000025908c7c23 */ /* 0x000fc200080108c5 */
[--C-:B------:R-:W-:Y:S01]  /*c160*/  FFMA.FTZ R9, R152, UR37, -R197.reuse ;  /* 0x0000002598097c23 */ /* 0x100fe200080108c5 */
[----:B------:R-:W-:-:S01]  /*c170*/  FFMA.FTZ R144, R148, UR37, -R197 ;  /* 0x0000002594907c23 */ /* 0x000fc200080108c5 */
[----:B------:R-:W-:Y:S01]  /*c180*/  FMUL.FTZ R7, R7, UR37 ;  /* 0x0000002507077c20 */ /* 0x000fe20008410000 */
        /* <DEDUP_REMOVED lines=51> */
[----:B0-----:R-:W-:-:S01]  /*c4c0*/  FADD.FTZ R5, R8, R5 ;  /* 0x0000000508057221 */ /* 0x001fc20000010000 */
[----:B------:R-:W-:Y:S01]  /*c4d0*/  FFMA.FTZ R108, R108, UR37, -R197 ;  /* 0x000000256c6c7c23 */ /* 0x000fe200080108c5 */
[----:B------:R-:W-:-:S01]  /*c4e0*/  FFMA.FTZ R110, R110, UR37, -R101 ;  /* 0x000000256e6e7c23 */ /* 0x000fc20008010865 */
[----:B------:R-:W-:Y:S01]  /*c4f0*/  IADD3 R164, -R198, 0xb, RZ ;  /* 0x0000000bc6a47810 */ /* 0x000fe20007ffe1ff */
[----:B------:R-:W-:-:S01]  /*c500*/  FFMA.FTZ R109, R109, UR37, -R197 ;  /* 0x000000256d6d7c23 */ /* 0x000fc200080108c5 */
[----:B------:R-:W0:Y:S01]  /*c510*/  S2R R198, SR_TID.X ;  /* 0x0000000000c67919 */ /* 0x000e220000002100 */
[----:B------:R-:W-:-:S01]  /*c520*/  FFMA.FTZ R111, R111, UR37, -R101 ;  /* 0x000000256f6f7c23 */ /* 0x000fc20008010865 */
[----:B------:R-:W3:Y:S01]  /*c530*/  MUFU.EX2 R152, R152 ;  /* 0x0000009800987308 */ /* 0x000ee20000000800 */
        /* <DEDUP_REMOVED lines=8> */
[----:B-1----:R-:W-:-:S01]  /*c5c0*/  FADD.FTZ R4, R10, R5 ;  /* 0x000000050a047221 */ /* 0x002fc20000010000 */
[----:B------:R-:W-:Y:S01]  /*c5d0*/  FFMA.FTZ R117, R117, UR37, -R197 ;  /* 0x0000002575757c23 */ /* 0x000fe200080108c5 */
[----:B------:R-:W-:-:S01]  /*c5e0*/  FFMA.FTZ R119, R119, UR37, -R101 ;  /* 0x0000002577777c23 */ /* 0x000fc20008010865 */
[----:B------:R-:W-:Y:S01]  /*c5f0*/  FFMA.FTZ R88, R88, UR37, -R197 ;  /* 0x0000002558587c23 */ /* 0x000fe200080108c5 */
[----:B------:R-:W-:-:S01]  /*c600*/  FFMA.FTZ R90, R90, UR37, -R101 ;  /* 0x000000255a5a7c23 */ /* 0x000fc20008010865 */
[----:B------:R-:W-:-:S02]  /*c610*/  WARPGROUP.DEPBAR.LE gsb0, 0x0 ;  /* 0x00008000000079c5 */ /* 0x000fc40000010000 */
[----:B------:R-:W-:Y:S01]  /*c620*/  WARPGROUP.ARRIVE ;  /* 0x00000000000079c5 */ /* 0x000fe20000000000 */
[----:B------:R-:W1:Y:S01]  /*c630*/  MUFU.EX2 R155, R155 ;  /* 0x0000009b009b7308 */ /* 0x000e620000000800 */
[----:B---3--:R-:W-:-:S01]  /*c640*/  FADD.FTZ R158, R152, R161 ;  /* 0x000000a1989e7221 */ /* 0x008fc20000010000 */
[----:B------:R-:W-:Y:S01]  /*c650*/  FFMA.FTZ R89, R89, UR37, -R197 ;  /* 0x0000002559597c23 */ /* 0x000fe200080108c5 */
[----:B------:R-:W-:-:S01]  /*c660*/  FFMA.FTZ R91, R91, UR37, -R101 ;  /* 0x000000255b5b7c23 */ /* 0x000fc20008010865 */
[----:B------:R-:W-:Y:S01]  /*c670*/  FFMA.FTZ R92, R92, UR37, -R197 ;  /* 0x000000255c5c7c23 */ /* 0x000fe200080108c5 */
[----:B------:R-:W-:Y:S01]  /*c680*/  QGMMA.64x128x32.F32.E4M3.E4M3 R24, R176, gdesc[UR4], R24, gsb0 ;  /* 0x01e00004b0187df3 */ /* 0x000fe20008000818 */
[----:B------:R-:W-:Y:S01]  /*c690*/  UIADD3 UR6, UR10, 0x300, URZ ;  /* 0x000003000a067890 */ /* 0x000fe2000fffe03f */
[----:B------:R-:W-:Y:S01]  /*c6a0*/  FFMA.FTZ R94, R94, UR37, -R101 ;  /* 0x000000255e5e7c23 */ /* 0x000fe20008010865 */
[----:B------:R-:W-:Y:S01]  /*c6b0*/  UMOV UR7, 0xc0000010 ;  /* 0xc000001000077882 */ /* 0x000fe20000000000 */
[----:B------:R-:W3:Y:S01]  /*c6c0*/  MUFU.EX2 R12, R12 ;  /* 0x0000000c000c7308 */ /* 0x000ee20000000800 */
[----:B--2---:R-:W-:-:S01]  /*c6d0*/  FADD.FTZ R5, R11, R4 ;  /* 0x000000040b057221 */ /* 0x004fc20000010000 */
[----:B------:R-:W-:Y:S01]  /*c6e0*/  FFMA.FTZ R93, R93, UR37, -R197 ;  /* 0x000000255d5d7c23 */ /* 0x000fe200080108c5 */
[----:B------:R-:W-:-:S01]  /*c6f0*/  FFMA.FTZ R95, R95, UR37, -R101 ;  /* 0x000000255f5f7c23 */ /* 0x000fc20008010865 */
[----:B0-----:R-:W-:Y:S01]  /*c700*/  LOP3.LUT P1, RZ, R198, 0x7f, RZ, 0xc0, !PT ;  /* 0x0000007fc6ff7812 */ /* 0x001fe2000782c0ff */
[----:B------:R-:W-:-:S01]  /*c710*/  FFMA.FTZ R96, R96, UR37, -R197 ;  /* 0x0000002560607c23 */ /* 0x000fc200080108c5 */
[----:B------:R-:W-:Y:S01]  /*c720*/  FFMA.FTZ R98, R98, UR37, -R101 ;  /* 0x0000002562627c23 */ /* 0x000fe20008010865 */
[----:B------:R-:W-:-:S01]  /*c730*/  FFMA.FTZ R97, R97, UR37, -R197 ;  /* 0x0000002561617c23 */ /* 0x000fc200080108c5 */
[----:B------:R-:W0:Y:S01]  /*c740*/  MUFU.EX2 R154, R154 ;  /* 0x0000009a009a7308 */ /* 0x000e220000000800 */
[----:B-1----:R-:W-:-:S01]  /*c750*/  FADD.FTZ R161, R155, R158 ;  /* 0x0000009e9ba17221 */ /* 0x002fc20000010000 */
[----:B------:R-:W-:Y:S01]  /*c760*/  FFMA.FTZ R99, R99, UR37, -R101 ;  /* 0x0000002563637c23 */ /* 0x000fe20008010865 */
[----:B------:R-:W-:-:S01]  /*c770*/  FFMA.FTZ R100, R100, UR37, -R197 ;  /* 0x0000002564647c23 */ /* 0x000fc200080108c5 */
[--C-:B------:R-:W-:Y:S01]  /*c780*/  FFMA.FTZ R102, R102, UR37, -R101.reuse ;  /* 0x0000002566667c23 */ /* 0x100fe20008010865 */
[----:B------:R-:W-:-:S03]  /*c790*/  FFMA.FTZ R101, R103, UR37, -R101 ;  /* 0x0000002567657c23 */ /* 0x000fc60008010865 */
[----:B------:R-:W1:Y:S01]  /*c7a0*/  MUFU.EX2 R13, R13 ;  /* 0x0000000d000d7308 */ /* 0x000e620000000800 */
[----:B---3--:R-:W-:-:S07]  /*c7b0*/  FADD.FTZ R4, R12, R5 ;  /* 0x000000050c047221 */ /* 0x008fce0000010000 */
        /* <DEDUP_REMOVED lines=30> */
[----:B------:R-:W-:Y:S02]  /*c9a0*/  WARPGROUP.DEPBAR.LE gsb0, 0x0 ;  /* 0x00008000000079c5 */ /* 0x000fe40000010000 */
[----:B------:R-:W-:-:S04]  /*c9b0*/  WARPGROUP.ARRIVE ;  /* 0x00000000000079c5 */ /* 0x000fc80000000000 */
[----:B------:R-:W2:Y:S01]  /*c9c0*/  MUFU.EX2 R141, R141 ;  /* 0x0000008d008d7308 */ /* 0x000ea20000000800 */
[----:B0-----:R-:W-:-:S01]  /*c9d0*/  FADD.FTZ R4, R140, R5 ;  /* 0x000000058c047221 */ /* 0x001fc20000010000 */
[----:B------:R-:W-:Y:S01]  /*c9e0*/  QGMMA.64x128x32.F32.E4M3.E4M3 R24, R172, gdesc[UR4], R24, gsb0 ;  /* 0x01e00004ac187df3 */ /* 0x000fe20008000818 */
[----:B------:R-:W-:Y:S01]  /*c9f0*/  UIADD3 UR6, UR10, 0x400, URZ ;  /* 0x000004000a067890 */ /* 0x000fe2000fffe03f */
[----:B------:R-:W-:-:S04]  /*ca00*/  UMOV UR7, 0xc0000010 ;  /* 0xc000001000077882 */ /* 0x000fc80000000000 */
        /* <DEDUP_REMOVED lines=39> */
[----:B-1----:R-:W-:-:S05]  /*cc80*/  FADD.FTZ R161, R131, R158 ;  /* 0x0000009e83a17221 */ /* 0x002fca0000010000 */
[----:B------:R-:W0:Y:S08]  /*cc90*/  MUFU.EX2 R134, R134 ;  /* 0x0000008600867308 */ /* 0x000e300000000800 */
        /* <DEDUP_REMOVED lines=37> */
[----:B------:R-:W-:-:S06]  /*cef0*/  IMAD.U32 R161, RZ, RZ, UR51 ;  /* 0x00000033ffa17e24 */ /* 0x000fcc000f8e00ff */
[----:B------:R-:W-:Y:S01]  /*cf00*/  MUFU.EX2 R88, R88 ;  /* 0x0000005800587308 */ /* 0x000fe20000000800 */
[----:B--2---:R-:W-:-:S01]  /*cf10*/  FADD.FTZ R5, R117, R4 ;  /* 0x0000000475057221 */ /* 0x004fc20000010000 */
[----:B------:R-:W-:-:S05]  /*cf20*/  @!P1 LEA R4, R161, UR41, 0x3 ;  /* 0x00000029a1049c11 */ /* 0x000fca000f8e18ff */
[----:B------:R-:W-:Y:S01]  /*cf30*/  @!P1 VIADD R4, R4, 0x29840 ;  /* 0x0002984004049836 */ /* 0x000fe20000000000 */
[----:B------:R-:W1:Y:S04]  /*cf40*/  MUFU.EX2 R90, R90 ;  /* 0x0000005a005a7308 */ /* 0x000e680000000800 */
        /* <DEDUP_REMOVED lines=8> */
[----:B------:R0:W2:Y:S08]  /*cfd0*/  MUFU.EX2 R160, R95 ;  /* 0x0000005f00a07308 */ /* 0x0000b00000000800 */
[----:B------:R-:W-:Y:S01]  /*cfe0*/  MUFU.EX2 R96, R96 ;  /* 0x0000006000607308 */ /* 0x000fe20000000800 */
[----:B0-----:R-:W-:-:S04]  /*cff0*/  FADD.FTZ R95, R119, R158 ;  /* 0x0000009e775f7221 */ /* 0x001fc80000010000 */
[----:B-1----:R-:W-:-:S03]  /*d000*/  FADD.FTZ R158, R90, R95 ;  /* 0x0000005f5a9e7221 */ /* 0x002fc60000010000 */
[----:B------:R0:W1:Y:S01]  /*d010*/  MUFU.EX2 R94, R98 ;  /* 0x00000062005e7308 */ /* 0x0000620000000800 */
[----:B----4-:R-:W-:-:S04]  /*d020*/  FADD.FTZ R158, R91, R158 ;  /* 0x0000009e5b9e7221 */ /* 0x010fc80000010000 */
[----:B-----5:R-:W-:-:S03]  /*d030*/  FADD.FTZ R158, R163, R158 ;  /* 0x0000009ea39e7221 */ /* 0x020fc60000010000 */
[----:B------:R-:W4:Y:S01]  /*d040*/  MUFU.EX2 R97, R97 ;  /* 0x0000006100617308 */ /* 0x000f220000000800 */
[----:B0-----:R-:W-:-:S01]  /*d050*/  FADD.FTZ R98, R88, R5 ;  /* 0x0000000558627221 */ /* 0x001fc20000010000 */
[----:B--2---:R-:W-:-:S03]  /*d060*/  FADD.FTZ R95, R160, R158 ;  /* 0x0000009ea05f7221 */ /* 0x004fc60000010000 */
[----:B------:R-:W-:-:S03]  /*d070*/  FADD.FTZ R5, R89, R98 ;  /* 0x0000006259057221 */ /* 0x000fc60000010000 */
[----:B------:R-:W0:Y:S01]  /*d080*/  MUFU.EX2 R162, R99 ;  /* 0x0000006300a27308 */ /* 0x000e220000000800 */
[----:B------:R-:W-:-:S01]  /*d090*/  FADD.FTZ R98, R92, R5 ;  /* 0x000000055c627221 */ /* 0x000fc20000010000 */
[----:B-1----:R-:W-:-:S03]  /*d0a0*/  FADD.FTZ R95, R94, R95 ;  /* 0x0000005f5e5f7221 */ /* 0x002fc60000010000 */
        /* <DEDUP_REMOVED lines=14> */
.L_x_1234:
        /* <DEDUP_REMOVED lines=115> */
.L_x_1225:
        /* <DEDUP_REMOVED lines=8> */
[----:B------:R-:W-:-:S05]  /*d940*/  ULDC UR54, c[0x0][0x9e0] ;  /* 0x0002780000367ab9 */ /* 0x000fca0000000800 */
.L_x_1254:
[----:B------:R-:W-:Y:S01]  /*d950*/  ISETP.NE.AND P2, PT, RZ, UR44, PT ;  /* 0x0000002cff007c0c */ /* 0x000fe2000bf45270 */
[----:B------:R-:W-:-:S04]  /*d960*/  UISETP.NE.AND UP2, UPT, UR57, 0x1, UPT ;  /* 0x000000013900788c */ /* 0x000fc8000bf45270 */
[----:B------:R-:W-:-:S04]  /*d970*/  USEL UR45, URZ, 0x1, UP2 ;  /* 0x000000013f2d7887 */ /* 0x000fc80009000000 */
[----:B------:R-:W-:-:S04]  /*d980*/  ULOP3.LUT UR45, UR58, UR45, URZ, 0x3c, !UPT ;  /* 0x0000002d3a2d7292 */ /* 0x000fc8000f8e3c3f */
[----:B------:R-:W-:Y:S08]  /*d990*/  @P2 BRA `(.L_x_1237) ;  /* 0x0000000000382947 */ /* 0x000ff00003800000 */
[----:B------:R-:W-:Y:S05]  /*d9a0*/  @!P0 BRA `(.L_x_1238) ;  /* 0x0000000000048947 */ /* 0x000fea0003800000 */
[----:B------:R-:W-:Y:S01]  /*d9b0*/  BPT.TRAP 0x1 ;  /* 0x000000040000795c */ /* 0x000fe20000300000 */
.L_x_1238:
        /* <DEDUP_REMOVED lines=9> */
.L_x_1239:
[----:B-1----:R-:W-:Y:S05]  /*da50*/  @P1 BRA `(.L_x_1237) ;  /* 0x0000000000081947 */ /* 0x002fea0003800000 */
[----:B------:R-:W1:Y:S02]  /*da60*/  SYNCS.PHASECHK.TRANS64.TRYWAIT P1, [UR6+0x29830], R0 ;  /* 0x02983000ff0075a7 */ /* 0x000e640008020146 */
[----:B-1----:R-:W-:Y:S05]  /*da70*/  @!P1 BRA `(.L_x_1240) ;  /* 0x000000d400dc9947 */ /* 0x002fea0003800000 */
.L_x_1237:
        /* <DEDUP_REMOVED lines=191> */
.L_x_1242:
[----:B------:R-:W-:Y:S01]  /*e670*/  ULEA UR6, UR57, UR41, 0x3 ;  /* 0x0000002939067291 */ /* 0x000fe2000f8e183f */
[----:B------:R-:W-:-:S05]  /*e680*/  IMAD.U32 R0, RZ, RZ, UR58 ;  /* 0x0000003aff007e24 */ /* 0x000fca000f8e00ff */
[----:B------:R-:W-:-:S04]  /*e690*/  SHF.L.U32 R0, R0, 0x1f, RZ ;  /* 0x0000001f00007819 */ /* 0x000fc800000006ff */
[----:B------:R0:W1:Y:S01]  /*e6a0*/  SYNCS.PHASECHK.TRANS64.TRYWAIT P1, [UR6+0x29850], R0 ;  /* 0x02985000ff0075a7 */ /* 0x0000620008020146 */
[----:B------:R-:W-:Y:S05]  /*e6b0*/  @!P0 BRA `(.L_x_1243) ;  /* 0x0000000000048947 */ /* 0x000fea0003800000 */
[----:B------:R-:W-:Y:S01]  /*e6c0*/  BPT.TRAP 0x1 ;  /* 0x000000040000795c */ /* 0x000fe20000300000 */
.L_x_1243:
[----:B-1----:R-:W-:Y:S05]  /*e6d0*/  @P1 BRA `(.L_x_1241) ;  /* 0x0000000000081947 */ /* 0x002fea0003800000 */
[----:B------:R-:W1:Y:S02]  /*e6e0*/  SYNCS.PHASECHK.TRANS64.TRYWAIT P1, [UR6+0x29850], R0 ;  /* 0x02985000ff0075a7 */ /* 0x000e640008020146 */
[----:B-1----:R-:W-:Y:S05]  /*e6f0*/  @!P1 BRA `(.L_x_1244) ;  /* 0x000000c800d49947 */ /* 0x002fea0003800000 */
.L_x_1241:
        /* <DEDUP_REMOVED lines=47> */
[----:B------:R-:W-:-:S04]  /*e9f0*/  ULOP3.LUT UR6, URZ, UR55, URZ, 0x33, !UPT ;  /* 0x000000373f067292 */ /* 0x000fc8000f8e333f */
[----:B------:R-:W0:Y:S01]  /*ea00*/  SHFL.IDX PT, R13, R8, RZ, 0x1c1f ;  /* 0x001c1fff080d7589 */ /* 0x000e2200000e0000 */
[----:B------:R-:W-:Y:S02]  /*ea10*/  WARPGROUP.DEPBAR.LE gsb0, 0x0 ;  /* 0x00008000000079c5 */ /* 0x000fe40000010000 */
[----:B------:R1:W-:Y:S06]  /*ea20*/  BAR.ARV R12, 0x100 ;  /* 0x0004000c0000751d */ /* 0x0003ec0000002000 */
[----:B------:R2:W-:Y:S02]  /*ea30*/  @!P3 SYNCS.ARRIVE.TRANS64.RED.A1T0 RZ, [R0+URZ], RZ ;  /* 0x000000ff00ffb9a7 */ /* 0x0005e4000810043f */
[----:B--2---:R-:W-:-:S05]  /*ea40*/  IMAD R0, R18, -0x2, R9 ;  /* 0xfffffffe12007824 */ /* 0x004fca00078e0209 */
[----:B------:R-:W-:Y:S01]  /*ea50*/  IADD3 R2, -R17, R0, R16 ;  /* 0x0000000011027210 */ /* 0x000fe20007ffe110 */
[----:B------:R-:W-:-:S04]  /*ea60*/  VIADD R0, R0, 0xffffffff ;  /* 0xffffffff00007836 */ /* 0x000fc80000000000 */
[C---:B------:R-:W-:Y:S02]  /*ea70*/  VIADD R9, R2.reuse, UR54 ;  /* 0x0000003602097c36 */ /* 0x040fe40008000000 */
[----:B------:R-:W-:Y:S02]  /*ea80*/  VIADD R2, R2, UR6 ;  /* 0x0000000602027c36 */ /* 0x000fe40008000000 */
[--C-:B0-----:R-:W-:Y:S02]  /*ea90*/  IMAD.IADD R11, R9, 0x1, R13.reuse ;  /* 0x00000001090b7824 */ /* 0x101fe400078e020d */
[----:B------:R-:W-:Y:S01]  /*eaa0*/  IMAD.IADD R10, R2, 0x1, R13 ;  /* 0x00000001020a7824 */ /* 0x000fe200078e020d */
[----:B-1----:R-:W-:Y:S06]  /*eab0*/  @P1 BRA `(.L_x_1245) ;  /* 0x0000000000541947 */ /* 0x002fec0003800000 */
        /* <DEDUP_REMOVED lines=12> */
.L_x_1247:
[----:B------:R-:W-:-:S05]  /*eb80*/  IMAD.U32 R14, RZ, RZ, UR51 ;  /* 0x00000033ff0e7e24 */ /* 0x000fca000f8e00ff */
[----:B------:R-:W-:-:S13]  /*eb90*/  ISETP.NE.AND P1, PT, R14, 0x1, PT ;  /* 0x000000010e00780c */ /* 0x000fda0003f25270 */
[----:B------:R-:W0:Y:S02]  /*eba0*/  @P1 LDC.64 R20, c[0x0][0x9e8] ;  /* 0x00027a00ff141b82 */ /* 0x000e240000000a00 */
[----:B0-----:R-:W-:-:S05]  /*ebb0*/  @P1 IMAD.HI.U32 R12, R13, R20, RZ ;  /* 0x000000140d0c1227 */ /* 0x001fca00078e00ff */
[----:B------:R-:W-:-:S07]  /*ebc0*/  @P1 SHF.R.U32.HI R13, RZ, R21, R12 ;  /* 0x00000015ff0d1219 */ /* 0x000fce000001160c */
.L_x_1248:
[----:B------:R-:W-:Y:S05]  /*ebd0*/  BSYNC B0 ;  /* 0x0000000000007941 */ /* 0x000fea0003800000 */
.L_x_1246:
[----:B------:R-:W-:-:S05]  /*ebe0*/  IMAD R13, R13, R14, R0 ;  /* 0x0000000e0d0d7224 */ /* 0x000fca00078e0200 */
[----:B------:R-:W-:Y:S02]  /*ebf0*/  VIADDMNMX R11, R13, R14, R11, PT ;  /* 0x0000000e0d0b7246 */ /* 0x000fe4000380010b */
[----:B------:R-:W-:-:S07]  /*ec00*/  VIMNMX R10, R10, R13, !PT ;  /* 0x0000000d0a0a7248 */ /* 0x000fce0007fe0100 */
.L_x_1245:
        /* <DEDUP_REMOVED lines=194> */
[----:B0-----:R-:W-:-:S03]  /*f830*/  IMAD.IADD R10, R9, 0x1, R8 ;  /* 0x00000001090a7824 */ /* 0x001fc600078e0208 */
[----:B------:R-:W-:Y:S01]  /*f840*/  ISETP.LT.OR P6, PT, R11, 0x9a, P6 ;  /* 0x0000009a0b00780c */ /* 0x000fe200037c1670 */
[----:B------:R-:W-:-:S03]  /*f850*/  IMAD.IADD R11, R2, 0x1, R8 ;  /* 0x00000001020b7824 */ /* 0x000fc600078e0208 */
        /* <DEDUP_REMOVED lines=15> */
.L_x_1251:
[----:B------:R-:W-:-:S05]  /*f950*/  IMAD.U32 R207, RZ, RZ, UR51 ;  /* 0x00000033ffcf7e24 */ /* 0x000fca000f8e00ff */
[----:B------:R-:W-:-:S13]  /*f960*/  ISETP.NE.AND P6, PT, R207, 0x1, PT ;  /* 0x00000001cf00780c */ /* 0x000fda0003fc5270 */
[----:B------:R-:W0:Y:S02]  /*f970*/  @P6 LDC.64 R8, c[0x0][0x9e8] ;  /* 0x00027a00ff086b82 */ /* 0x000e240000000a00 */
[----:B0-----:R-:W-:-:S05]  /*f980*/  @P6 IMAD.HI.U32 R8, R197, R8, RZ ;  /* 0x00000008c5086227 */ /* 0x001fca00078e00ff */
[----:B------:R-:W-:-:S07]  /*f990*/  @P6 SHF.R.U32.HI R197, RZ, R9, R8 ;  /* 0x00000009ffc56219 */ /* 0x000fce0000011608 */
.L_x_1252:
[----:B------:R-:W-:Y:S05]  /*f9a0*/  BSYNC B0 ;  /* 0x0000000000007941 */ /* 0x000fea0003800000 */
.L_x_1250:
[----:B------:R-:W-:-:S05]  /*f9b0*/  IMAD R0, R197, R207, R0 ;  /* 0x000000cfc5007224 */ /* 0x000fca00078e0200 */
[----:B------:R-:W-:Y:S02]  /*f9c0*/  VIADDMNMX R10, R0, R207, R10, PT ;  /* 0x000000cf000a7246 */ /* 0x000fe4000380010a */
[----:B------:R-:W-:-:S07]  /*f9d0*/  VIMNMX R11, R11, R0, !PT ;  /* 0x000000000b0b7248 */ /* 0x000fce0007fe0100 */
.L_x_1249:
        /* <DEDUP_REMOVED lines=501> */
.L_x_1253:
        /* <DEDUP_REMOVED lines=116> */
.L_x_1236:
[----:B------:R-:W-:Y:S06]  /*12070*/  BAR.ARV 0x8, 0x180 ;  /* 0x0206000000007b1d */ /* 0x000fec0000002000 */
[----:B------:R-:W-:Y:S05]  /*12080*/  @!P0 BRA `(.L_x_1255) ;  /* 0x0000000000048947 */ /* 0x000fea0003800000 */
[----:B------:R-:W-:Y:S01]  /*12090*/  BPT.TRAP 0x1 ;  /* 0x000000040000795c */ /* 0x000fe20000300000 */
.L_x_1255:
[----:B------:R-:W-:Y:S01]  /*120a0*/  ULEA UR9, UR51, UR41, 0x3 ;  /* 0x0000002933097291 */ /* 0x000fe2000f8e183f */
[----:B------:R-:W-:-:S05]  /*120b0*/  IMAD.U32 R3, RZ, RZ, UR45 ;  /* 0x0000002dff037e24 */ /* 0x000fca000f8e00ff */
[----:B------:R-:W-:-:S04]  /*120c0*/  SHF.L.U32 R3, R3, 0x1f, RZ ;  /* 0x0000001f03037819 */ /* 0x000fc800000006ff */
[----:B------:R0:W1:Y:S01]  /*120d0*/  SYNCS.PHASECHK.TRANS64.TRYWAIT P1, [UR9+0x29850], R3 ;  /* 0x02985003ff0075a7 */ /* 0x0000620008020149 */
[----:B------:R-:W-:Y:S05]  /*120e0*/  @!P0 BRA `(.L_x_1256) ;  /* 0x0000000000048947 */ /* 0x000fea0003800000 */
[----:B------:R-:W-:Y:S01]  /*120f0*/  BPT.TRAP 0x1 ;  /* 0x000000040000795c */ /* 0x000fe20000300000 */
.L_x_1256:
[----:B-1----:R-:W-:Y:S05]  /*12100*/  @P1 BRA `(.L_x_1257) ;  /* 0x0000000000081947 */ /* 0x002fea0003800000 */
[----:B------:R-:W1:Y:S02]  /*12110*/  SYNCS.PHASECHK.TRANS64.TRYWAIT P1, [UR9+0x29850], R3 ;  /* 0x02985003ff0075a7 */ /* 0x000e640008020149 */
[----:B-1----:R-:W-:Y:S05]  /*12120*/  @!P1 BRA `(.L_x_1258) ;  /* 0x0000009000609947 */ /* 0x002fea0003800000 */
.L_x_1257:
        /* <DEDUP_REMOVED lines=11> */
[----:B------:R-:W-:-:S04]  /*121e0*/  PLOP3.LUT P1, PT, PT, PT, UP0, 0x80, 0x0 ;  /* 0x000000000000781c */ /* 0x000fc80003f2f008 */
[----:B------:R-:W-:Y:S02]  /*121f0*/  @UP0 ULDC.64 UR12, c[0x0][0x9c8] ;  /* 0x00027200000c0ab9 */ /* 0x000fe40000000a00 */
[----:B------:R-:W-:Y:S01]  /*12200*/  UMOV UR6, UR8 ;  /* 0x0000000800067c82 */ /* 0x000fe20008000000 */
[----:B------:R-:W-:-:S09]  /*12210*/  @UP0 UIMAD.WIDE.U32 UR4, UR48, UR12, URZ ;  /* 0x0000000c300402a5 */ /* 0x000fd2000f8e003f */
[----:B------:R-:W-:Y:S01]  /*12220*/  QGMMA.64x128x32.F32.E4M3.E4M3 R24, R184, gdesc[UR4], R24, gsb0 ;  /* 0x01e00004b8187df3 */ /* 0x000fe20008000818 */
[----:B------:R-:W-:Y:S01]  /*12230*/  UIADD3 UR6, UR8, 0x100, URZ ;  /* 0x0000010008067890 */ /* 0x000fe2000fffe03f */
[----:B------:R-:W-:Y:S01]  /*12240*/  UMOV UR7, 0xc0000010 ;  /* 0xc000001000077882 */ /* 0x000fe20000000000 */
[----:B------:R-:W-:Y:S02]  /*12250*/  WARPGROUP.DEPBAR.LE gsb0, 0x0 ;  /* 0x00008000000079c5 */ /* 0x000fe40000010000 */
[----:B------:R-:W-:-:S07]  /*12260*/  WARPGROUP.ARRIVE ;  /* 0x00000000000079c5 */ /* 0x000fce0000000000 */
        /* <DEDUP_REMOVED lines=69> */
.L_x_1259:
        /* <DEDUP_REMOVED lines=74> */
.L_x_1185:
[----:B------:R-:W0:Y:S01]  /*12b60*/  S2R R7, SR_CgaCtaId ;  /* 0x0000000000077919 */ /* 0x000e220000008800 */
[----:B------:R-:W-:Y:S01]  /*12b70*/  MOV R0, 0x400 ;  /* 0x0000040000007802 */ /* 0x000fe20000000f00 */
[----:B------:R-:W-:Y:S01]  /*12b80*/  BSSY B0, `(.L_x_1260) ;  /* 0x0000277000007945 */ /* 0x000fe20003800000 */
[----:B------:R-:W-:Y:S02]  /*12b90*/  BAR.SYNC.DEFER_BLOCKING 0x5, 0x180 ;  /* 0x0146000000007b1d */ /* 0x000fe40000010000 */
[----:B0-----:R-:W-:-:S05]  /*12ba0*/  LEA R0, R7, R0, 0x18 ;  /* 0x0000000007007211 */ /* 0x001fca00078ec0ff */
[----:B------:R-:W0:Y:S02]  /*12bb0*/  LDS.128 R36, [R0+0x298d0] ;  /* 0x0298d00000247984 */ /* 0x000e240000000c00 */
[----:B0-----:R-:W-:Y:S02]  /*12bc0*/  R2UR UR5, R37 ;  /* 0x00000000250572ca */ /* 0x001fe400000e0000 */
[----:B------:R-:W-:Y:S02]  /*12bd0*/  R2UR UR49, R38 ;  /* 0x00000000263172ca */ /* 0x000fe400000e0000 */
        /* <DEDUP_REMOVED lines=9> */
[----:B------:R-:W0:Y:S01]  /*12c70*/  S2R R17, SR_SWINHI ;  /* 0x0000000000117919 */ /* 0x000e220000002f00 */
[----:B------:R-:W-:Y:S01]  /*12c80*/  F2FP.BF16.F32.PACK_AB R9, R84, R9 ;  /* 0x000000095409723e */ /* 0x000fe200000010ff */
[----:B------:R-:W-:Y:S02]  /*12c90*/  ULDC.64 UR6, c[0x0][0xc00] ;  /* 0x0003000000067ab9 */ /* 0x000fe40000000a00 */
[----:B------:R1:W2:Y:S01]  /*12ca0*/  LDG.E.CONSTANT R36, desc[UR52][R6.64] ;  /* 0x0000003406247981 */ /* 0x0002a2000c1e9900 */
[----:B------:R-:W-:Y:S01]  /*12cb0*/  F2FP.BF16.F32.PACK_AB R8, R85, R8 ;  /* 0x000000085508723e */ /* 0x000fe200000010ff */
[----:B------:R-:W-:Y:S01]  /*12cc0*/  UISETP.NE.U32.AND UP0, UPT, UR6, URZ, UPT ;  /* 0x0000003f0600728c */ /* 0x000fe2000bf05070 */
[----:B------:R-:W-:Y:S02]  /*12cd0*/  F2FP.BF16.F32.PACK_AB R28, R61, R28 ;  /* 0x0000001c3d1c723e */ /* 0x000fe400000010ff */
[----:B------:R-:W-:Y:S01]  /*12ce0*/  F2FP.BF16.F32.PACK_AB R44, R44, R89 ;  /* 0x000000592c2c723e */ /* 0x000fe200000010ff */
[----:B------:R-:W-:Y:S01]  /*12cf0*/  UISETP.NE.AND.EX UP0, UPT, UR7, URZ, UPT, UP0 ;  /* 0x0000003f0700728c */ /* 0x000fe2000bf05300 */
[----:B------:R-:W-:-:S02]  /*12d00*/  F2FP.BF16.F32.PACK_AB R11, R78, R11 ;  /* 0x0000000b4e0b723e */ /* 0x000fc400000010ff */
[----:B------:R-:W-:Y:S01]  /*12d10*/  F2FP.BF16.F32.PACK_AB R10, R79, R10 ;  /* 0x0000000a4f0a723e */ /* 0x000fe200000010ff */
[----:B------:R-:W-:Y:S01]  /*12d20*/  ULDC.64 UR6, c[0x0][0xc00] ;  /* 0x0003000000067ab9 */ /* 0x000fe20000000a00 */
[----:B-1----:R-:W-:Y:S01]  /*12d30*/  LOP3.LUT P0, R6, R16, 0x3, RZ, 0xc0, !PT ;  /* 0x0000000310067812 */ /* 0x002fe2000780c0ff */
[----:B------:R-:W-:Y:S01]  /*12d40*/  UIMAD.WIDE UR6, UR42, 0x4, UR6 ;  /* 0x000000042a0678a5 */ /* 0x000fe2000f8e0206 */
[----:B------:R-:W-:Y:S02]  /*12d50*/  F2FP.BF16.F32.PACK_AB R5, R86, R5 ;  /* 0x000000055605723e */ /* 0x000fe400000010ff */
[----:B------:R-:W-:Y:S02]  /*12d60*/  ISETP.EQ.OR P0, PT, R6, 0x3, !P0 ;  /* 0x000000030600780c */ /* 0x000fe40004702670 */
[----:B------:R-:W-:Y:S02]  /*12d70*/  F2FP.BF16.F32.PACK_AB R2, R87, R2 ;  /* 0x000000025702723e */ /* 0x000fe400000010ff */
[----:B------:R-:W-:-:S02]  /*12d80*/  SEL R59, R9, R8, P0 ;  /* 0x00000008093b7207 */ /* 0x000fc40000000000 */
[----:B------:R-:W-:Y:S02]  /*12d90*/  SEL R61, R8, R9, P0 ;  /* 0x00000009083d7207 */ /* 0x000fe40000000000 */
[----:B------:R-:W-:Y:S02]  /*12da0*/  SEL R81, R11, R10, P0 ;  /* 0x0000000a0b517207 */ /* 0x000fe40000000000 */
[----:B------:R-:W-:Y:S02]  /*12db0*/  SEL R83, R10, R11, P0 ;  /* 0x0000000b0a537207 */ /* 0x000fe40000000000 */
[----:B------:R-:W-:Y:S02]  /*12dc0*/  SEL R85, R5, R2, P0 ;  /* 0x0000000205557207 */ /* 0x000fe40000000000 */
[----:B------:R-:W-:Y:S02]  /*12dd0*/  MOV R6, R0 ;  /* 0x0000000000067202 */ /* 0x000fe40000000f00 */
[----:B0-----:R-:W-:-:S02]  /*12de0*/  MOV R7, R17 ;  /* 0x0000001100077202 */ /* 0x001fc40000000f00 */
[----:B------:R-:W-:Y:S02]  /*12df0*/  F2FP.BF16.F32.PACK_AB R27, R54, R27 ;  /* 0x0000001b361b723e */ /* 0x000fe400000010ff */
[----:B------:R-:W-:Y:S01]  /*12e00*/  F2FP.BF16.F32.PACK_AB R26, R55, R26 ;  /* 0x0000001a371a723e */ /* 0x000fe200000010ff */
[----:B------:R-:W-:Y:S01]  /*12e10*/  IMAD.WIDE R8, R193, 0x2, R6 ;  /* 0x00000002c1087825 */ /* 0x000fe200078e0206 */
[----:B------:R-:W-:Y:S02]  /*12e20*/  SEL R5, R2, R5, P0 ;  /* 0x0000000502057207 */ /* 0x000fe40000000000 */
[----:B------:R-:W-:Y:S02]  /*12e30*/  F2FP.BF16.F32.PACK_AB R25, R62, R25 ;  /* 0x000000193e19723e */ /* 0x000fe400000010ff */
[C---:B------:R-:W-:Y:S02]  /*12e40*/  IADD3 R89, P1, R8.reuse, 0x40, RZ ;  /* 0x0000004008597810 */ /* 0x040fe40007f3e0ff */
[----:B------:R-:W-:-:S02]  /*12e50*/  IADD3 R87, P6, R8, 0x20, RZ ;  /* 0x0000002008577810 */ /* 0x000fc40007fde0ff */
[----:B------:R-:W-:Y:S02]  /*12e60*/  LOP3.LUT R10, R89, 0x380, RZ, 0xc0, !PT ;  /* 0x00000380590a7812 */ /* 0x000fe400078ec0ff */
[----:B------:R-:W-:Y:S02]  /*12e70*/  LOP3.LUT R2, R87, 0x380, RZ, 0xc0, !PT ;  /* 0x0000038057027812 */ /* 0x000fe400078ec0ff */
[----:B------:R-:W-:Y:S02]  /*12e80*/  F2FP.BF16.F32.PACK_AB R24, R63, R24 ;  /* 0x000000183f18723e */ /* 0x000fe400000010ff */
[----:B------:R-:W-:Y:S02]  /*12e90*/  F2FP.BF16.F32.PACK_AB R20, R69, R20 ;  /* 0x000000144514723e */ /* 0x000fe400000010ff */
[----:B------:R-:W-:Y:S02]  /*12ea0*/  F2FP.BF16.F32.PACK_AB R14, R71, R14 ;  /* 0x0000000e470e723e */ /* 0x000fe400000010ff */
[----:B------:R-:W-:-:S02]  /*12eb0*/  F2FP.BF16.F32.PACK_AB R29, R60, R29 ;  /* 0x0000001d3c1d723e */ /* 0x000fc400000010ff */
[----:B------:R-:W-:Y:S02]  /*12ec0*/  SEL R69, R27, R26, P0 ;  /* 0x0000001a1b457207 */ /* 0x000fe40000000000 */
[----:B------:R-:W-:Y:S01]  /*12ed0*/  SEL R71, R26, R27, P0 ;  /* 0x0000001b1a477207 */ /* 0x000fe20000000000 */
[----:B------:R-:W-:Y:S01]  /*12ee0*/  IMAD.X R27, RZ, RZ, R9, P6 ;  /* 0x000000ffff1b7224 */ /* 0x000fe200030e0609 */
[----:B------:R-:W-:Y:S02]  /*12ef0*/  SHF.R.U64 R10, R10, 0x3, RZ ;  /* 0x000000030a0a7819 */ /* 0x000fe400000012ff */
[----:B------:R-:W-:Y:S02]  /*12f00*/  F2FP.BF16.F32.PACK_AB R94, R94, R97 ;  /* 0x000000615e5e723e */ /* 0x000fe400000010ff */
[----:B------:R-:W-:Y:S02]  /*12f10*/  IADD3 R99, P4, R8, 0x4020, RZ ;  /* 0x0000402008637810 */ /* 0x000fe40007f9e0ff */
[----:B------:R-:W-:-:S02]  /*12f20*/  SHF.R.U64 R2, R2, 0x3, RZ ;  /* 0x0000000302027819 */ /* 0x000fc400000012ff */
[C---:B------:R-:W-:Y:S02]  /*12f30*/  IADD3 R97, P3, R8.reuse, 0x4000, RZ ;  /* 0x0000400008617810 */ /* 0x040fe40007f7e0ff */
[----:B------:R-:W-:Y:S02]  /*12f40*/  IADD3 R103, P6, R8, 0x4060, RZ ;  /* 0x0000406008677810 */ /* 0x000fe40007fde0ff */
[----:B------:R-:W-:Y:S01]  /*12f50*/  F2FP.BF16.F32.PACK_AB R30, R47, R30 ;  /* 0x0000001e2f1e723e */ /* 0x000fe200000010ff */
[--C-:B------:R-:W-:Y:S01]  /*12f60*/  IMAD.X R17, RZ, RZ, R9.reuse, P3 ;  /* 0x000000ffff117224 */ /* 0x100fe200018e0609 */
[----:B------:R-:W-:Y:S02]  /*12f70*/  SEL R73, R25, R24, P0 ;  /* 0x0000001819497207 */ /* 0x000fe40000000000 */
[----:B------:R-:W-:Y:S01]  /*12f80*/  SEL R75, R24, R25, P0 ;  /* 0x00000019184b7207 */ /* 0x000fe20000000000 */
[----:B------:R-:W-:Y:S01]  /*12f90*/  IMAD.X R25, RZ, RZ, R9, P1 ;  /* 0x000000ffff197224 */ /* 0x000fe200008e0609 */
[----:B------:R-:W-:-:S02]  /*12fa0*/  SEL R47, R29, R28, P0 ;  /* 0x0000001c1d2f7207 */ /* 0x000fc40000000000 */
[----:B------:R-:W-:Y:S02]  /*12fb0*/  LOP3.LUT R24, R10, R89, RZ, 0x3c, !PT ;  /* 0x000000590a187212 */ /* 0x000fe400078e3cff */
[----:B------:R-:W-:Y:S02]  /*12fc0*/  SEL R29, R28, R29, P0 ;  /* 0x0000001d1c1d7207 */ /* 0x000fe40000000000 */
[----:B------:R-:W-:Y:S02]  /*12fd0*/  LOP3.LUT R11, R8, 0x380, RZ, 0xc0, !PT ;  /* 0x00000380080b7812 */ /* 0x000fe400078ec0ff */
[----:B------:R-:W-:Y:S02]  /*12fe0*/  LOP3.LUT R26, R2, R87, RZ, 0x3c, !PT ;  /* 0x00000057021a7212 */ /* 0x000fe400078e3cff */
[----:B------:R-:W-:Y:S02]  /*12ff0*/  LOP3.LUT R10, R99, 0x380, RZ, 0xc0, !PT ;  /* 0x00000380630a7812 */ /* 0x000fe400078ec0ff */
[----:B------:R-:W-:-:S02]  /*13000*/  F2FP.BF16.F32.PACK_AB R90, R90, R93 ;  /* 0x0000005d5a5a723e */ /* 0x000fc400000010ff */
[----:B------:R-:W-:Y:S02]  /*13010*/  F2FP.BF16.F32.PACK_AB R13, R76, R13 ;  /* 0x0000000d4c0d723e */ /* 0x000fe400000010ff */
[----:B------:R-:W-:Y:S02]  /*13020*/  F2FP.BF16.F32.PACK_AB R12, R77, R12 ;  /* 0x0000000c4d0c723e */ /* 0x000fe400000010ff */
[----:B------:R-:W-:Y:S02]  /*13030*/  LOP3.LUT R2, R97, 0x380, RZ, 0xc0, !PT ;  /* 0x0000038061027812 */ /* 0x000fe400078ec0ff */
[----:B------:R-:W-:Y:S02]  /*13040*/  LOP3.LUT R28, R103, 0x380, RZ, 0xc0, !PT ;  /* 0x00000380671c7812 */ /* 0x000fe400078ec0ff */
[----:B------:R-:W-:Y:S02]  /*13050*/  IADD3 R93, P2, R8, 0x60, RZ ;  /* 0x00000060085d7810 */ /* 0x000fe40007f5e0ff */
[----:B------:R-:W-:-:S02]  /*13060*/  F2FP.BF16.F32.PACK_AB R15, R70, R15 ;  /* 0x0000000f460f723e */ /* 0x000fc400000010ff */
[----:B------:R-:W-:Y:S02]  /*13070*/  F2FP.BF16.F32.PACK_AB R32, R53, R32 ;  /* 0x000000203520723e */ /* 0x000fe400000010ff */
[----:B------:R-:W-:Y:S02]  /*13080*/  SHF.R.U64 R11, R11, 0x3, RZ ;  /* 0x000000030b0b7819 */ /* 0x000fe400000012ff */
[----:B------:R-:W-:Y:S02]  /*13090*/  SHF.R.U64 R10, R10, 0x3, RZ ;  /* 0x000000030a0a7819 */ /* 0x000fe400000012ff */
[----:B------:R-:W-:Y:S02]  /*130a0*/  F2FP.BF16.F32.PACK_AB R95, R92, R95 ;  /* 0x0000005f5c5f723e */ /* 0x000fe400000010ff */
[----:B------:R-:W-:Y:S02]  /*130b0*/  SEL R53, R13, R12, P0 ;  /* 0x0000000c0d357207 */ /* 0x000fe40000000000 */
[----:B------:R-:W-:-:S02]  /*130c0*/  SEL R55, R12, R13, P0 ;  /* 0x0000000d0c377207 */ /* 0x000fc40000000000 */
[----:B------:R-:W-:Y:S02]  /*130d0*/  SHF.R.U64 R2, R2, 0x3, RZ ;  /* 0x0000000302027819 */ /* 0x000fe400000012ff */
[----:B------:R-:W-:Y:S02]  /*130e0*/  SHF.R.U64 R28, R28, 0x3, RZ ;  /* 0x000000031c1c7819 */ /* 0x000fe400000012ff */
[----:B------:R-:W-:Y:S02]  /*130f0*/  F2FP.BF16.F32.PACK_AB R57, R57, R64 ;  /* 0x000000403939723e */ /* 0x000fe400000010ff */
[----:B------:R-:W-:Y:S02]  /*13100*/  F2FP.BF16.F32.PACK_AB R56, R49, R56 ;  /* 0x000000383138723e */ /* 0x000fe400000010ff */
[----:B------:R-:W-:Y:S02]  /*13110*/  F2FP.BF16.F32.PACK_AB R91, R88, R91 ;  /* 0x0000005b585b723e */ /* 0x000fe400000010ff */
[----:B------:R-:W-:-:S02]  /*13120*/  LOP3.LUT R12, R93, 0x380, RZ, 0xc0, !PT ;  /* 0x000003805d0c7812 */ /* 0x000fc400078ec0ff */
[----:B------:R-:W-:Y:S02]  /*13130*/  F2FP.BF16.F32.PACK_AB R41, R41, R48 ;  /* 0x000000302929723e */ /* 0x000fe400000010ff */
[----:B------:R-:W-:Y:S02]  /*13140*/  F2FP.BF16.F32.PACK_AB R34, R34, R35 ;  /* 0x000000232222723e */ /* 0x000fe400000010ff */
[----:B------:R-:W-:Y:S02]  /*13150*/  F2FP.BF16.F32.PACK_AB R45, R45, R40 ;  /* 0x000000282d2d723e */ /* 0x000fe400000010ff */
[----:B------:R-:W-:Y:S02]  /*13160*/  SEL R77, R15, R14, P0 ;  /* 0x0000000e0f4d7207 */ /* 0x000fe40000000000 */
[----:B------:R-:W-:Y:S01]  /*13170*/  SEL R79, R14, R15, P0 ;  /* 0x0000000f0e4f7207 */ /* 0x000fe20000000000 */
[----:B------:R-:W-:Y:S01]  /*13180*/  IMAD.X R15, RZ, RZ, R9, P4 ;  /* 0x000000ffff0f7224 */ /* 0x000fe200020e0609 */
[----:B------:R-:W-:-:S02]  /*13190*/  IADD3 R101, P5, R8, 0x4040, RZ ;  /* 0x0000404008657810 */ /* 0x000fc40007fbe0ff */
[----:B------:R-:W-:Y:S02]  /*131a0*/  F2FP.BF16.F32.PACK_AB R31, R46, R31 ;  /* 0x0000001f2e1f723e */ /* 0x000fe400000010ff */
[----:B------:R-:W-:Y:S01]  /*131b0*/  LOP3.LUT R8, R11, R8, RZ, 0x3c, !PT ;  /* 0x000000080b087212 */ /* 0x000fe200078e3cff */
[--C-:B------:R-:W-:Y:S01]  /*131c0*/  IMAD.X R11, RZ, RZ, R9.reuse, P6 ;  /* 0x000000ffff0b7224 */ /* 0x100fe200030e0609 */
[----:B------:R-:W-:Y:S01]  /*131d0*/  LOP3.LUT R14, R10, R99, RZ, 0x3c, !PT ;  /* 0x000000630a0e7212 */ /* 0x000fe200078e3cff */
[----:B------:R-:W-:Y:S01]  /*131e0*/  IMAD.X R13, RZ, RZ, R9, P5 ;  /* 0x000000ffff0d7224 */ /* 0x000fe200028e0609 */
[----:B------:R-:W-:Y:S02]  /*131f0*/  F2FP.BF16.F32.PACK_AB R33, R52, R33 ;  /* 0x000000213421723e */ /* 0x000fe400000010ff */
[----:B------:R-:W-:Y:S02]  /*13200*/  F2FP.BF16.F32.PACK_AB R21, R68, R21 ;  /* 0x000000154415723e */ /* 0x000fe400000010ff */
[----:B------:R-:W-:-:S02]  /*13210*/  SEL R35, R94, R95, P0 ;  /* 0x0000005f5e237207 */ /* 0x000fc40000000000 */
[----:B------:R-:W-:Y:S02]  /*13220*/  LOP3.LUT R16, R2, R97, RZ, 0x3c, !PT ;  /* 0x0000006102107212 */ /* 0x000fe400078e3cff */
[----:B------:R-:W-:Y:S02]  /*13230*/  LOP3.LUT R10, R28, R103, RZ, 0x3c, !PT ;  /* 0x000000671c0a7212 */ /* 0x000fe400078e3cff */
[----:B------:R-:W-:Y:S02]  /*13240*/  SEL R95, R95, R94, P0 ;  /* 0x0000005e5f5f7207 */ /* 0x000fe40000000000 */
[----:B------:R-:W-:Y:S02]  /*13250*/  SEL R37, R90, R91, P0 ;  /* 0x0000005b5a257207 */ /* 0x000fe40000000000 */
[----:B------:R-:W-:Y:S02]  /*13260*/  SEL R63, R57, R56, P0 ;  /* 0x00000038393f7207 */ /* 0x000fe40000000000 */
[----:B------:R-:W-:-:S02]  /*13270*/  SHF.R.U64 R12, R12, 0x3, RZ ;  /* 0x000000030c0c7819 */ /* 0x000fc400000012ff */
[----:B------:R-:W-:Y:S02]  /*13280*/  SEL R91, R91, R90, P0 ;  /* 0x0000005a5b5b7207 */ /* 0x000fe40000000000 */
[----:B------:R-:W-:Y:S02]  /*13290*/  SEL R39, R44, R45, P0 ;  /* 0x0000002d2c277207 */ /* 0x000fe40000000000 */
[----:B------:R-:W-:Y:S02]  /*132a0*/  SEL R57, R56, R57, P0 ;  /* 0x0000003938397207 */ /* 0x000fe40000000000 */
[----:B------:R-:W-:Y:S02]  /*132b0*/  SEL R65, R41, R34, P0 ;  /* 0x0000002229417207 */ /* 0x000fe40000000000 */
[----:B------:R-:W-:Y:S02]  /*132c0*/  SEL R45, R45, R44, P0 ;  /* 0x0000002c2d2d7207 */ /* 0x000fe40000000000 */
[----:B------:R-:W-:-:S02]  /*132d0*/  SEL R41, R34, R41, P0 ;  /* 0x0000002922297207 */ /* 0x000fc40000000000 */
[----:B------:R-:W-:Y:S02]  /*132e0*/  SEL R67, R31, R30, P0 ;  /* 0x0000001e1f437207 */ /* 0x000fe40000000000 */
[----:B------:R-:W-:Y:S02]  /*132f0*/  SEL R43, R33, R32, P0 ;  /* 0x00000020212b7207 */ /* 0x000fe40000000000 */
[----:B------:R-:W-:Y:S02]  /*13300*/  SEL R49, R21, R20, P0 ;  /* 0x0000001415317207 */ /* 0x000fe40000000000 */
[----:B------:R-:W-:Y:S01]  /*13310*/  SEL R51, R20, R21, P0 ;  /* 0x0000001514337207 */ /* 0x000fe20000000000 */
[----:B------:R-:W-:Y:S01]  /*13320*/  IMAD.X R21, RZ, RZ, R9, P2 ;  /* 0x000000ffff157224 */ /* 0x000fe200010e0609 */
[----:B------:R-:W-:Y:S02]  /*13330*/  SEL R31, R30, R31, P0 ;  /* 0x0000001f1e1f7207 */ /* 0x000fe40000000000 */
[----:B------:R-:W-:-:S02]  /*13340*/  MOV R58, R16 ;  /* 0x00000010003a7202 */ /* 0x000fc40000000f00 */
[----:B------:R-:W-:Y:S02]  /*13350*/  SEL R33, R32, R33, P0 ;  /* 0x0000002120217207 */ /* 0x000fe40000000000 */
[----:B------:R-:W-:Y:S02]  /*13360*/  LOP3.LUT R20, R12, R93, RZ, 0x3c, !PT ;  /* 0x0000005d0c147212 */ /* 0x000fe400078e3cff */
[----:B------:R-:W-:Y:S02]  /*13370*/  MOV R17, R10 ;  /* 0x0000000a00117202 */ /* 0x000fe40000000f00 */
[----:B------:R-:W-:Y:S02]  /*13380*/  MOV R56, R14 ;  /* 0x0000000e00387202 */ /* 0x000fe40000000f00 */
[----:B------:R-:W-:Y:S02]  /*13390*/  MOV R64, R26 ;  /* 0x0000001a00407202 */ /* 0x000fe40000000f00 */
[----:B------:R-:W-:-:S02]  /*133a0*/  MOV R60, R20 ;  /* 0x00000014003c7202 */ /* 0x000fc40000000f00 */
[----:B------:R-:W-:Y:S02]  /*133b0*/  LOP3.LUT R12, R101, 0x380, RZ, 0xc0, !PT ;  /* 0x00000380650c7812 */ /* 0x000fe400078ec0ff */
[----:B------:R-:W-:Y:S02]  /*133c0*/  MOV R66, R8 ;  /* 0x0000000800427202 */ /* 0x000fe40000000f00 */
[----:B------:R-:W-:Y:S02]  /*133d0*/  SHF.R.U64 R12, R12, 0x3, RZ ;  /* 0x000000030c0c7819 */ /* 0x000fe400000012ff */
[----:B------:R-:W-:Y:S02]  /*133e0*/  MOV R62, R24 ;  /* 0x00000018003e7202 */ /* 0x000fe40000000f00 */
[----:B------:R-:W-:Y:S02]  /*133f0*/  LOP3.LUT R12, R12, R101, RZ, 0x3c, !PT ;  /* 0x000000650c0c7212 */ /* 0x000fe400078e3cff */
[----:B------:R-:W-:-:S02]  /*13400*/  PLOP3.LUT P2, PT, PT, PT, UP0, 0x80, 0x0 ;  /* 0x000000000000781c */ /* 0x000fc40003f4f008 */
[----:B------:R-:W-:Y:S02]  /*13410*/  MOV R21, R12 ;  /* 0x0000000c00157202 */ /* 0x000fe40000000f00 */
[----:B--2---:R-:W-:Y:S01]  /*13420*/  LOP3.LUT R2, R36, 0x2, RZ, 0x3c, !PT ;  /* 0x0000000224027812 */ /* 0x004fe200078e3cff */
[----:B------:R-:W-:Y:S04]  /*13430*/  SHFL.IDX PT, R35, R35, R36, 0x1c1f ;  /* 0x001c1f2423237589 */ /* 0x000fe800000e0000 */
[----:B------:R-:W0:Y:S04]  /*13440*/  SHFL.IDX PT, R10, R95, R2, 0x1c1f ;  /* 0x001c1f025f0a7589 */ /* 0x000e2800000e0000 */
[----:B------:R-:W-:Y:S04]  /*13450*/  SHFL.IDX PT, R37, R37, R36, 0x1c1f ;  /* 0x001c1f2425257589 */ /* 0x000fe800000e0000 */
[----:B------:R-:W-:Y:S04]  /*13460*/  SHFL.IDX PT, R63, R63, R36, 0x1c1f ;  /* 0x001c1f243f3f7589 */ /* 0x000fe800000e0000 */
[----:B------:R-:W1:Y:S04]  /*13470*/  SHFL.IDX PT, R14, R91, R2, 0x1c1f ;  /* 0x001c1f025b0e7589 */ /* 0x000e6800000e0000 */
[----:B------:R-:W2:Y:S04]  /*13480*/  SHFL.IDX PT, R32, R57, R2, 0x1c1f ;  /* 0x001c1f0239207589 */ /* 0x000ea800000e0000 */
[----:B------:R-:W-:Y:S04]  /*13490*/  SHFL.IDX PT, R39, R39, R36, 0x1c1f ;  /* 0x001c1f2427277589 */ /* 0x000fe800000e0000 */
[----:B------:R-:W-:Y:S01]  /*134a0*/  SHFL.IDX PT, R65, R65, R36, 0x1c1f ;  /* 0x001c1f2441417589 */ /* 0x000fe200000e0000 */
[----:B0-----:R-:W-:-:S02]  /*134b0*/  SEL R8, R35, R10, P0 ;  /* 0x0000000a23087207 */ /* 0x001fc40000000000 */
[----:B------:R-:W-:Y:S01]  /*134c0*/  SEL R10, R10, R35, P0 ;  /* 0x000000230a0a7207 */ /* 0x000fe20000000000 */
[----:B------:R-:W0:Y:S04]  /*134d0*/  SHFL.IDX PT, R26, R45, R2, 0x1c1f ;  /* 0x001c1f022d1a7589 */ /* 0x000e2800000e0000 */
[----:B------:R-:W3:Y:S04]  /*134e0*/  SHFL.IDX PT, R34, R41, R2, 0x1c1f ;  /* 0x001c1f0229227589 */ /* 0x000ee800000e0000 */
[----:B------:R-:W-:Y:S01]  /*134f0*/  SHFL.IDX PT, R67, R67, R36, 0x1c1f ;  /* 0x001c1f2443437589 */ /* 0x000fe200000e0000 */
[----:B-1----:R-:W-:-:S02]  /*13500*/  SEL R12, R37, R14, P0 ;  /* 0x0000000e250c7207 */ /* 0x002fc40000000000 */
[----:B------:R-:W-:Y:S01]  /*13510*/  SEL R14, R14, R37, P0 ;  /* 0x000000250e0e7207 */ /* 0x000fe20000000000 */
[----:B------:R-:W1:Y:S01]  /*13520*/  SHFL.IDX PT, R44, R31, R2, 0x1c1f ;  /* 0x001c1f021f2c7589 */ /* 0x000e6200000e0000 */
[----:B--2---:R-:W-:Y:S02]  /*13530*/  SEL R9, R63, R32, P0 ;  /* 0x000000203f097207 */ /* 0x004fe40000000000 */
[----:B------:R-:W-:Y:S01]  /*13540*/  SEL R11, R32, R63, P0 ;  /* 0x0000003f200b7207 */ /* 0x000fe20000000000 */
[----:B------:R-:W-:Y:S04]  /*13550*/  SHFL.IDX PT, R43, R43, R36, 0x1c1f ;  /* 0x001c1f242b2b7589 */ /* 0x000fe800000e0000 */
[----:B------:R-:W2:Y:S04]  /*13560*/  SHFL.IDX PT, R16, R33, R2, 0x1c1f ;  /* 0x001c1f0221107589 */ /* 0x000ea800000e0000 */
[----:B------:R-:W-:Y:S01]  /*13570*/  SHFL.IDX PT, R69, R69, R36, 0x1c1f ;  /* 0x001c1f2445457589 */ /* 0x000fe200000e0000 */
[----:B0-----:R-:W-:-:S02]  /*13580*/  SEL R24, R39, R26, P0 ;  /* 0x0000001a27187207 */ /* 0x001fc40000000000 */
[----:B------:R-:W-:Y:S01]  /*13590*/  SEL R26, R26, R39, P0 ;  /* 0x000000271a1a7207 */ /* 0x000fe20000000000 */
[----:B------:R-:W0:Y:S01]  /*135a0*/  SHFL.IDX PT, R46, R71, R2, 0x1c1f ;  /* 0x001c1f02472e7589 */ /* 0x000e2200000e0000 */
[----:B---3--:R-:W-:Y:S02]  /*135b0*/  SEL R13, R65, R34, P0 ;  /* 0x00000022410d7207 */ /* 0x008fe40000000000 */
[----:B------:R-:W-:Y:S01]  /*135c0*/  SEL R15, R34, R65, P0 ;  /* 0x00000041220f7207 */ /* 0x000fe20000000000 */
[----:B------:R-:W-:Y:S04]  /*135d0*/  SHFL.IDX PT, R47, R47, R36, 0x1c1f ;  /* 0x001c1f242f2f7589 */ /* 0x000fe800000e0000 */
[----:B------:R-:W-:Y:S01]  /*135e0*/  SHFL.IDX PT, R49, R49, R36, 0x1c1f ;  /* 0x001c1f2431317589 */ /* 0x000fe200000e0000 */
[----:B-1----:R-:W-:-:S02]  /*135f0*/  SEL R25, R67, R44, P0 ;  /* 0x0000002c43197207 */ /* 0x002fc40000000000 */
[----:B------:R-:W-:Y:S01]  /*13600*/  SEL R27, R44, R67, P0 ;  /* 0x000000432c1b7207 */ /* 0x000fe20000000000 */
[----:B------:R-:W-:Y:S04]  /*13610*/  SHFL.IDX PT, R73, R73, R36, 0x1c1f ;  /* 0x001c1f2449497589 */ /* 0x000fe800000e0000 */
[----:B------:R1:W3:Y:S01]  /*13620*/  SHFL.IDX PT, R20, R29, R2, 0x1c1f ;  /* 0x001c1f021d147589 */ /* 0x0002e200000e0000 */
[----:B--2---:R-:W-:Y:S02]  /*13630*/  SEL R28, R43, R16, P0 ;  /* 0x000000102b1c7207 */ /* 0x004fe40000000000 */
[----:B------:R-:W-:Y:S01]  /*13640*/  SEL R30, R16, R43, P0 ;  /* 0x0000002b101e7207 */ /* 0x000fe20000000000 */
[----:B------:R-:W-:Y:S04]  /*13650*/  SHFL.IDX PT, R38, R51, R2, 0x1c1f ;  /* 0x001c1f0233267589 */ /* 0x000fe800000e0000 */
[----:B------:R-:W2:Y:S01]  /*13660*/  SHFL.IDX PT, R48, R75, R2, 0x1c1f ;  /* 0x001c1f024b307589 */ /* 0x000ea200000e0000 */
[----:B0-----:R-:W-:-:S02]  /*13670*/  SEL R31, R46, R69, P0 ;  /* 0x000000452e1f7207 */ /* 0x001fc40000000000 */
[----:B-1----:R-:W-:Y:S01]  /*13680*/  SEL R29, R69, R46, P0 ;  /* 0x0000002e451d7207 */ /* 0x002fe20000000000 */
[----:B------:R-:W-:Y:S04]  /*13690*/  SHFL.IDX PT, R53, R53, R36, 0x1c1f ;  /* 0x001c1f2435357589 */ /* 0x000fe800000e0000 */
[----:B------:R-:W-:Y:S04]  /*136a0*/  SHFL.IDX PT, R77, R77, R36, 0x1c1f ;  /* 0x001c1f244d4d7589 */ /* 0x000fe800000e0000 */
[----:B------:R-:W0:Y:S04]  /*136b0*/  SHFL.IDX PT, R40, R55, R2, 0x1c1f ;  /* 0x001c1f0237287589 */ /* 0x000e2800000e0000 */
[----:B------:R-:W1:Y:S01]  /*136c0*/  SHFL.IDX PT, R50, R79, R2, 0x1c1f ;  /* 0x001c1f024f327589 */ /* 0x000e6200000e0000 */
[----:B---3--:R-:W-:-:S02]  /*136d0*/  SEL R32, R47, R20, P0 ;  /* 0x000000142f207207 */ /* 0x008fc40000000000 */
[----:B------:R-:W-:Y:S01]  /*136e0*/  SEL R34, R20, R47, P0 ;  /* 0x0000002f14227207 */ /* 0x000fe20000000000 */
[----:B------:R-:W-:Y:S01]  /*136f0*/  BAR.SYNC.DEFER_BLOCKING 0x1, 0x100 ;  /* 0x0044000000007b1d */ /* 0x000fe20000010000 */
[----:B--2---:R-:W-:Y:S02]  /*13700*/  SEL R33, R73, R48, P0 ;  /* 0x0000003049217207 */ /* 0x004fe40000000000 */
[----:B------:R-:W-:-:S03]  /*13710*/  SEL R35, R48, R73, P0 ;  /* 0x0000004930237207 */ /* 0x000fc60000000000 */
[----:B------:R-:W-:Y:S04]  /*13720*/  SHFL.IDX PT, R59, R59, R36, 0x1c1f ;  /* 0x001c1f243b3b7589 */ /* 0x000fe800000e0000 */
[----:B------:R-:W-:Y:S04]  /*13730*/  SHFL.IDX PT, R81, R81, R36, 0x1c1f ;  /* 0x001c1f2451517589 */ /* 0x000fe800000e0000 */
[----:B------:R-:W2:Y:S01]  /*13740*/  SHFL.IDX PT, R42, R61, R2, 0x1c1f ;  /* 0x001c1f023d2a7589 */ /* 0x000ea200000e0000 */
[----:B0-----:R-:W-:Y:S02]  /*13750*/  SEL R44, R53, R40, P0 ;  /* 0x00000028352c7207 */ /* 0x001fe40000000000 */
[----:B------:R-:W-:Y:S01]  /*13760*/  SEL R46, R40, R53, P0 ;  /* 0x00000035282e7207 */ /* 0x000fe20000000000 */
[----:B------:R-:W0:Y:S01]  /*13770*/  SHFL.IDX PT, R52, R83, R2, 0x1c1f ;  /* 0x001c1f0253347589 */ /* 0x000e2200000e0000 */
[----:B-1----:R-:W-:-:S02]  /*13780*/  SEL R37, R77, R50, P0 ;  /* 0x000000324d257207 */ /* 0x002fc40000000000 */
[----:B------:R-:W-:Y:S01]  /*13790*/  SEL R39, R50, R77, P0 ;  /* 0x0000004d32277207 */ /* 0x000fe20000000000 */
[----:B------:R1:W-:Y:S04]  /*137a0*/  SHFL.IDX PT, R85, R85, R36, 0x1c1f ;  /* 0x001c1f2455557589 */ /* 0x0003e800000e0000 */
[----:B------:R-:W3:Y:S04]  /*137b0*/  SHFL.IDX PT, R54, R5, R2, 0x1c1f ;  /* 0x001c1f0205367589 */ /* 0x000ee800000e0000 */
[----:B------:R4:W-:Y:S01]  /*137c0*/  STSM.16.M88.4 [R66], R8 ;  /* 0x0000000842007844 */ /* 0x0009e20000000200 */
[----:B-1----:R-:W-:-:S02]  /*137d0*/  SEL R36, R49, R38, P0 ;  /* 0x0000002631247207 */ /* 0x002fc40000000000 */
[----:B------:R-:W-:Y:S01]  /*137e0*/  SEL R38, R38, R49, P0 ;  /* 0x0000003126267207 */ /* 0x000fe20000000000 */
[----:B------:R1:W-:Y:S01]  /*137f0*/  STSM.16.M88.4 [R64], R12 ;  /* 0x0000000c40007844 */ /* 0x0003e20000000200 */
[----:B------:R-:W-:Y:S01]  /*13800*/  UMOV UR4, URZ ;  /* 0x0000003f00047c82 */ /* 0x000fe20008000000 */
[----:B------:R-:W-:Y:S01]  /*13810*/  ULDC UR8, c[0x0][0xa88] ;  /* 0x0002a20000087ab9 */ /* 0x000fe20000000800 */
[----:B--2---:R-:W-:Y:S01]  /*13820*/  SEL R40, R59, R42, P0 ;  /* 0x0000002a3b287207 */ /* 0x004fe20000000000 */
[----:B------:R2:W-:Y:S01]  /*13830*/  STSM.16.M88.4 [R62], R24 ;  /* 0x000000183e007844 */ /* 0x0005e20000000200 */
[----:B------:R-:W-:Y:S01]  /*13840*/  SEL R42, R42, R59, P0 ;  /* 0x0000003b2a2a7207 */ /* 0x000fe20000000000 */
[----:B------:R-:W1:Y:S01]  /*13850*/  LDC R49, c[0x0][0xbe8] ;  /* 0x0002fa00ff317b82 */ /* 0x000e620000000800 */
[----:B0-----:R-:W-:Y:S01]  /*13860*/  SEL R45, R81, R52, P0 ;  /* 0x00000034512d7207 */ /* 0x001fe20000000000 */
[----:B------:R2:W-:Y:S01]  /*13870*/  STSM.16.M88.4 [R60], R28 ;  /* 0x0000001c3c007844 */ /* 0x0005e20000000200 */
[----:B------:R-:W-:Y:S01]  /*13880*/  SEL R47, R52, R81, P0 ;  /* 0x00000051342f7207 */ /* 0x000fe20000000000 */
[----:B----4-:R-:W-:-:S02]  /*13890*/  IMAD.U32 R8, RZ, RZ, UR6 ;  /* 0x00000006ff087e24 */ /* 0x010fc4000f8e00ff */
[----:B------:R2:W-:Y:S01]  /*138a0*/  STSM.16.M88.4 [R58], R32 ;  /* 0x000000203a007844 */ /* 0x0005e20000000200 */
[----:B------:R-:W-:Y:S01]  /*138b0*/  IMAD.U32 R9, RZ, RZ, UR7 ;  /* 0x00000007ff097e24 */ /* 0x000fe2000f8e00ff */
[----:B------:R-:W-:Y:S01]  /*138c0*/  ULDC.64 UR6, c[0x0][0xc08] ;  /* 0x0003020000067ab9 */ /* 0x000fe20000000a00 */
[----:B---3--:R-:W-:Y:S01]  /*138d0*/  SEL R41, R85, R54, P0 ;  /* 0x0000003655297207 */ /* 0x008fe20000000000 */
[----:B------:R2:W-:Y:S01]  /*138e0*/  STSM.16.M88.4 [R56], R36 ;  /* 0x0000002438007844 */ /* 0x0005e20000000200 */
[----:B------:R-:W-:-:S03]  /*138f0*/  SEL R43, R54, R85, P0 ;  /* 0x00000055362b7207 */ /* 0x000fc60000000000 */
[----:B------:R2:W-:Y:S04]  /*13900*/  STSM.16.M88.4 [R21], R44 ;  /* 0x0000002c15007844 */ /* 0x0005e80000000200 */
[----:B------:R2:W-:Y:S01]  /*13910*/  STSM.16.M88.4 [R17], R40 ;  /* 0x0000002811007844 */ /* 0x0005e20000000200 */
[----:B------:R-:W-:Y:S06]  /*13920*/  BAR.SYNC.DEFER_BLOCKING 0x1, 0x100 ;  /* 0x0044000000007b1d */ /* 0x000fec0000010000 */
[----:B------:R-:W3:Y:S01]  /*13930*/  @P2 LDG.E R2, desc[UR52][R8.64] ;  /* 0x0000003408022981 */ /* 0x000ee2000c1e1900 */
[----:B------:R-:W-:Y:S01]  /*13940*/  UISETP.NE.U32.AND UP1, UPT, UR6, URZ, UPT ;  /* 0x0000003f0600728c */ /* 0x000fe2000bf25070 */
[----:B-1----:R-:W-:-:S03]  /*13950*/  ISETP.NE.AND P1, PT, R49, 0x1, PT ;  /* 0x000000013100780c */ /* 0x002fc60003f25270 */
[----:B------:R-:W-:-:S06]  /*13960*/  UISETP.NE.AND.EX UP1, UPT, UR7, URZ, UPT, UP1 ;  /* 0x0000003f0700728c */ /* 0x000fcc000bf25310 */
[----:B------:R-:W-:-:S04]  /*13970*/  PLOP3.LUT P0, PT, PT, PT, UP1, 0x80, 0x0 ;  /* 0x000000000000781c */ /* 0x000fc80003f0f018 */
[----:B------:R-:W0:Y:S01]  /*13980*/  @P1 LDC R5, c[0x0][0xbec] ;  /* 0x0002fb00ff051b82 */ /* 0x000e220000000800 */
[----:B------:R-:W-:Y:S02]  /*13990*/  @UP1 ULDC.64 UR6, c[0x0][0xc08] ;  /* 0x0003020000061ab9 */ /* 0x000fe40000000a00 */
[----:B------:R-:W-:-:S05]  /*139a0*/  @UP1 UIMAD.WIDE UR6, UR42, 0x4, UR6 ;  /* 0x000000042a0618a5 */ /* 0x000fca000f8e0206 */
[----:B------:R-:W1:Y:S01]  /*139b0*/  @P1 LDC R10, c[0x0][0xbf0] ;  /* 0x0002fc00ff0a1b82 */ /* 0x000e620000000800 */
[----:B------:R-:W-:Y:S02]  /*139c0*/  IMAD.U32 R12, RZ, RZ, UR6 ;  /* 0x00000006ff0c7e24 */ /* 0x000fe4000f8e00ff */
        /* <DEDUP_REMOVED lines=9> */
.L_x_1262:
[----:B------:R-:W-:Y:S01]  /*13a60*/  USHF.R.S32.HI UR16, URZ, 0x1f, UR43 ;  /* 0x0000001f3f107899 */ /* 0x000fe2000801142b */
[----:B--2---:R-:W-:Y:S01]  /*13a70*/  VIADD R12, R19, UR36 ;  /* 0x00000024130c7c36 */ /* 0x004fe20008000000 */
[----:B------:R-:W-:Y:S01]  /*13a80*/  ULDC.64 UR12, c[0x0][0xb90] ;  /* 0x0002e400000c7ab9 */ /* 0x000fe20000000a00 */
[----:B------:R-:W-:Y:S01]  /*13a90*/  USHF.R.S32.HI UR15, URZ, 0x1f, UR42 ;  /* 0x0000001f3f0f7899 */ /* 0x000fe2000801142a */
[----:B------:R-:W-:Y:S01]  /*13aa0*/  VIADD R26, R192, UR36 ;  /* 0x00000024c01a7c36 */ /* 0x000fe20008000000 */
[----:B------:R-:W-:Y:S01]  /*13ab0*/  USHF.R.S32.HI UR7, URZ, 0x1f, UR4 ;  /* 0x0000001f3f077899 */ /* 0x000fe20008011404 */
[----:B------:R-:W-:Y:S01]  /*13ac0*/  @P1 IMAD.HI.U32 R5, R12, R5, RZ ;  /* 0x000000050c051227 */ /* 0x000fe200078e00ff */
[----:B------:R-:W-:Y:S01]  /*13ad0*/  UIMAD UR10, UR16, UR12, URZ ;  /* 0x0000000c100a72a4 */ /* 0x000fe2000f8e023f */
[----:B------:R-:W-:Y:S01]  /*13ae0*/  UMOV UR6, UR4 ;  /* 0x0000000400067c82 */ /* 0x000fe20008000000 */
[----:B------:R-:W-:Y:S01]  /*13af0*/  USEL UR15, UR15, URZ, !UP0 ;  /* 0x0000003f0f0f7287 */ /* 0x000fe2000c000000 */
[----:B------:R-:W-:Y:S01]  /*13b00*/  IMAD.MOV.U32 R8, RZ, RZ, R12 ;  /* 0x000000ffff087224 */ /* 0x000fe200078e000c */
[----:B------:R-:W-:Y:S01]  /*13b10*/  UIMAD.WIDE.U32 UR8, UR43, UR12, UR6 ;  /* 0x0000000c2b0872a5 */ /* 0x000fe2000f8e0006 */
[----:B------:R-:W-:Y:S01]  /*13b20*/  @P1 SHF.R.U32.HI R8, RZ, R10, R5 ;  /* 0x0000000aff081219 */ /* 0x000fe20000011605 */
[----:B------:R-:W-:Y:S01]  /*13b30*/  UIMAD UR10, UR43, UR13, UR10 ;  /* 0x0000000d2b0a72a4 */ /* 0x000fe2000f8e020a */
[----:B------:R-:W-:Y:S01]  /*13b40*/  IMAD R5, R189, 0x40, R22 ;  /* 0x00000040bd057824 */ /* 0x000fe200078e0216 */
[----:B------:R-:W-:Y:S01]  /*13b50*/  USEL UR14, UR42, URZ, !UP0 ;  /* 0x0000003f2a0e7287 */ /* 0x000fe2000c000000 */
[--C-:B------:R-:W-:Y:S01]  /*13b60*/  SHF.R.S32.HI R9, RZ, 0x1f, R8.reuse ;  /* 0x0000001fff097819 */ /* 0x100fe20000011408 */
[----:B------:R-:W-:Y:S01]  /*13b70*/  ULDC.64 UR12, c[0x0][0xb98] ;  /* 0x0002e600000c7ab9 */ /* 0x000fe20000000a00 */
[----:B------:R-:W-:Y:S01]  /*13b80*/  UIADD3 UR9, UR9, UR10, URZ ;  /* 0x0000000a09097290 */ /* 0x000fe2000fffe03f */
[----:B------:R-:W-:Y:S01]  /*13b90*/  IMAD.MOV R10, RZ, RZ, -R8 ;  /* 0x000000ffff0a7224 */ /* 0x000fe200078e0a08 */
[----:B------:R-:W-:Y:S01]  /*13ba0*/  UIMAD UR6, UR15, UR12, URZ ;  /* 0x0000000c0f0672a4 */ /* 0x000fe2000f8e023f */
[----:B------:R-:W-:Y:S01]  /*13bb0*/  IMAD.WIDE R6, R5, 0x2, R6 ;  /* 0x0000000205067825 */ /* 0x000fe200078e0206 */
[----:B------:R-:W-:-:S02]  /*13bc0*/  UIMAD.WIDE.U32 UR8, UR14, UR12, UR8 ;  /* 0x0000000c0e0872a5 */ /* 0x000fc4000f8e0008 */
[----:B------:R-:W-:Y:S01]  /*13bd0*/  UIMAD UR6, UR14, UR13, UR6 ;  /* 0x0000000d0e0672a4 */ /* 0x000fe2000f8e0206 */
[----:B------:R-:W-:Y:S01]  /*13be0*/  IMAD R5, R49, R10, R12 ;  /* 0x0000000a31057224 */ /* 0x000fe200078e020c */
[----:B------:R-:W-:Y:S01]  /*13bf0*/  IADD3 R25, P0, R6, 0x1000, RZ ;  /* 0x0000100006197810 */ /* 0x000fe20007f1e0ff */
[----:B-----5:R-:W-:Y:S01]  /*13c00*/  IMAD R51, R2, R49, RZ ;  /* 0x0000003102337224 */ /* 0x020fe200078e02ff */
[----:B------:R-:W-:Y:S01]  /*13c10*/  IADD3 R8, P2, R8, UR8, RZ ;  /* 0x0000000808087c10 */ /* 0x000fe2000ff5e0ff */
[----:B------:R-:W-:Y:S01]  /*13c20*/  ULDC.64 UR10, c[0x0][0xaa0] ;  /* 0x0002a800000a7ab9 */ /* 0x000fe20000000a00 */
[----:B------:R-:W-:Y:S01]  /*13c30*/  IMAD.U32 R12, RZ, RZ, UR6 ;  /* 0x00000006ff0c7e24 */ /* 0x000fe2000f8e00ff */
[----:B------:R-:W-:Y:S02]  /*13c40*/  SHF.R.S32.HI R10, RZ, 0x1f, R5 ;  /* 0x0000001fff0a7819 */ /* 0x000fe40000011405 */
[----:B------:R-:W-:Y:S02]  /*13c50*/  LOP3.LUT R24, R25, 0x380, RZ, 0xc0, !PT ;  /* 0x0000038019187812 */ /* 0x000fe400078ec0ff */
[----:B------:R-:W-:Y:S01]  /*13c60*/  IADD3.X R9, R9, UR9, R12, P2, !PT ;  /* 0x0000000909097c10 */ /* 0x000fe200097fe40c */
[----:B------:R-:W-:Y:S01]  /*13c70*/  ULDC.64 UR8, c[0x0][0xb88] ;  /* 0x0002e20000087ab9 */ /* 0x000fe20000000a00 */
[----:B------:R-:W-:Y:S01]  /*13c80*/  SHF.R.U64 R24, R24, 0x3, RZ ;  /* 0x0000000318187819 */ /* 0x000fe200000012ff */
[----:B------:R-:W-:Y:S01]  /*13c90*/  IMAD R10, R10, UR8, RZ ;  /* 0x000000080a0a7c24 */ /* 0x000fe2000f8e02ff */
[----:B------:R-:W-:Y:S01]  /*13ca0*/  IADD3 R11, P2, R6, 0x3000, RZ ;  /* 0x00003000060b7810 */ /* 0x000fe20007f5e0ff */
[----:B------:R-:W-:Y:S01]  /*13cb0*/  IMAD.WIDE.U32 R8, R5, UR8, R8 ;  /* 0x0000000805087c25 */ /* 0x000fe2000f8e0008 */
[----:B------:R-:W-:-:S02]  /*13cc0*/  LOP3.LUT R24, R24, R25, RZ, 0x3c, !PT ;  /* 0x0000001918187212 */ /* 0x000fc400078e3cff */
[----:B------:R-:W-:Y:S01]  /*13cd0*/  IADD3 R13, P3, R6, 0x2000, RZ ;  /* 0x00002000060d7810 */ /* 0x000fe20007f7e0ff */
[----:B------:R-:W-:Y:S01]  /*13ce0*/  IMAD R15, R5, UR9, R10 ;  /* 0x00000009050f7c24 */ /* 0x000fe2000f8e020a */
[----:B------:R-:W-:Y:S01]  /*13cf0*/  ULDC.64 UR8, c[0x0][0xb50] ;  /* 0x0002d40000087ab9 */ /* 0x000fe20000000a00 */
[----:B------:R-:W-:Y:S01]  /*13d00*/  LOP3.LUT R5, R11, 0x380, RZ, 0xc0, !PT ;  /* 0x000003800b057812 */ /* 0x000fe200078ec0ff */
[----:B------:R-:W-:Y:S01]  /*13d10*/  IMAD.X R25, RZ, RZ, R7, P0 ;  /* 0x000000ffff197224 */ /* 0x000fe200000e0607 */
[----:B------:R-:W-:Y:S01]  /*13d20*/  LEA R10, P4, R8, UR8, 0x2 ;  /* 0x00000008080a7c11 */ /* 0x000fe2000f8810ff */
[----:B------:R-:W-:Y:S01]  /*13d30*/  IMAD.IADD R9, R9, 0x1, R15 ;  /* 0x0000000109097824 */ /* 0x000fe200078e020f */
[----:B------:R-:W-:Y:S02]  /*13d40*/  LOP3.LUT P0, RZ, R190, 0x3, RZ, 0xc0, !PT ;  /* 0x00000003beff7812 */ /* 0x000fe4000780c0ff */
[----:B------:R-:W-:Y:S01]  /*13d50*/  LOP3.LUT R12, R13, 0x380, RZ, 0xc0, !PT ;  /* 0x000003800d0c7812 */ /* 0x000fe200078ec0ff */
[----:B------:R-:W-:Y:S01]  /*13d60*/  SHFL.IDX PT, R16, R10, RZ, 0x1c1f ;  /* 0x001c1fff0a107589 */ /* 0x000fe200000e0000 */
[----:B------:R-:W-:Y:S01]  /*13d70*/  LEA.HI.X R14, R8, UR9, R9, 0x2, P4 ;  /* 0x00000009080e7c11 */ /* 0x000fe2000a0f1409 */
[----:B------:R-:W-:Y:S01]  /*13d80*/  IMAD.X R9, RZ, RZ, R7, P2 ;  /* 0x000000ffff097224 */ /* 0x000fe200010e0607 */
[----:B------:R-:W-:Y:S01]  /*13d90*/  SHF.R.U64 R8, R5, 0x3, RZ ;  /* 0x0000000305087819 */ /* 0x000fe200000012ff */
[----:B------:R-:W-:Y:S01]  /*13da0*/  SHFL.IDX PT, R20, R10, 0x1, 0x1c1f ;  /* 0x003c1f000a147f89 */ /* 0x000fe200000e0000 */
[C---:B------:R-:W-:Y:S01]  /*13db0*/  VIADD R5, R26.reuse, 0x8 ;  /* 0x000000081a057836 */ /* 0x040fe20000000000 */
[----:B------:R-:W-:-:S02]  /*13dc0*/  ISETP.GE.OR P2, PT, R26, R51, P0 ;  /* 0x000000331a00720c */ /* 0x000fc40000746670 */
[----:B------:R-:W0:Y:S01]  /*13dd0*/  SHFL.IDX PT, R17, R14, RZ, 0x1c1f ;  /* 0x001c1fff0e117589 */ /* 0x000e2200000e0000 */
[----:B------:R-:W-:Y:S02]  /*13de0*/  SHF.R.U64 R12, R12, 0x3, RZ ;  /* 0x000000030c0c7819 */ /* 0x000fe400000012ff */
[----:B------:R-:W-:Y:S01]  /*13df0*/  ISETP.GE.OR P0, PT, R5, R51, P0 ;  /* 0x000000330500720c */ /* 0x000fe20000706670 */
[----:B------:R-:W1:Y:S01]  /*13e00*/  SHFL.IDX PT, R21, R14, 0x1, 0x1c1f ;  /* 0x003c1f000e157f89 */ /* 0x000e6200000e0000 */
[----:B------:R-:W-:Y:S01]  /*13e10*/  LOP3.LUT R12, R12, R13, RZ, 0x3c, !PT ;  /* 0x0000000d0c0c7212 */ /* 0x000fe200078e3cff */
[----:B------:R-:W-:Y:S01]  /*13e20*/  IMAD.X R13, RZ, RZ, R7, P3 ;  /* 0x000000ffff0d7224 */ /* 0x000fe200018e0607 */
[----:B------:R-:W-:Y:S02]  /*13e30*/  LOP3.LUT R8, R8, R11, RZ, 0x3c, !PT ;  /* 0x0000000b08087212 */ /* 0x000fe400078e3cff */
[C---:B------:R-:W-:Y:S02]  /*13e40*/  IADD3 R11, P3, R6.reuse, 0x7000, RZ ;  /* 0x00007000060b7810 */ /* 0x040fe40007f7e0ff */
[----:B------:R-:W-:-:S02]  /*13e50*/  IADD3 R45, P6, R6, 0x4000, RZ ;  /* 0x00004000062d7810 */ /* 0x000fc40007fde0ff */
[C---:B------:R-:W-:Y:S01]  /*13e60*/  IADD3 R41, P5, R6.reuse, 0x5000, RZ ;  /* 0x0000500006297810 */ /* 0x040fe20007fbe0ff */
[----:B------:R-:W-:Y:S01]  /*13e70*/  UIMAD UR8, UR7, UR10, URZ ;  /* 0x0000000a070872a4 */ /* 0x000fe2000f8e023f */
[C---:B------:R-:W-:Y:S01]  /*13e80*/  IADD3 R37, P4, R6.reuse, 0x6000, RZ ;  /* 0x0000600006257810 */ /* 0x040fe20007f9e0ff */
[----:B------:R-:W-:Y:S01]  /*13e90*/  IMAD.X R29, RZ, RZ, R7, P3 ;  /* 0x000000ffff1d7224 */ /* 0x000fe200018e0607 */
[----:B------:R-:W-:Y:S02]  /*13ea0*/  LOP3.LUT R15, R6, 0x380, RZ, 0xc0, !PT ;  /* 0x00000380060f7812 */ /* 0x000fe400078ec0ff */
[----:B------:R-:W-:Y:S02]  /*13eb0*/  LOP3.LUT R2, R11, 0x380, RZ, 0xc0, !PT ;  /* 0x000003800b027812 */ /* 0x000fe400078ec0ff */
[----:B------:R-:W-:Y:S02]  /*13ec0*/  LOP3.LUT R44, R45, 0x380, RZ, 0xc0, !PT ;  /* 0x000003802d2c7812 */ /* 0x000fe400078ec0ff */
[----:B------:R-:W-:Y:S01]  /*13ed0*/  LOP3.LUT R40, R41, 0x380, RZ, 0xc0, !PT ;  /* 0x0000038029287812 */ /* 0x000fe200078ec0ff */
[----:B0-----:R0:W-:Y:S01]  /*13ee0*/  @!P2 ST.E desc[UR52][R16.64], R4 ;  /* 0x000000041000a985 */ /* 0x0011e2000c101934 */
[----:B------:R-:W-:-:S02]  /*13ef0*/  LOP3.LUT R36, R37, 0x380, RZ, 0xc0, !PT ;  /* 0x0000038025247812 */ /* 0x000fc400078ec0ff */
[----:B------:R-:W-:Y:S01]  /*13f00*/  SHF.R.U64 R15, R15, 0x3, RZ ;  /* 0x000000030f0f7819 */ /* 0x000fe200000012ff */
[----:B-1----:R1:W-:Y:S01]  /*13f10*/  @!P0 ST.E desc[UR52][R20.64], R3 ;  /* 0x0000000314008985 */ /* 0x0023e2000c101934 */
[----:B------:R-:W-:Y:S01]  /*13f20*/  SHF.R.U64 R2, R2, 0x3, RZ ;  /* 0x0000000302027819 */ /* 0x000fe200000012ff */
[----:B------:R-:W-:Y:S01]  /*13f30*/  UIMAD.WIDE.U32 UR6, UR4, UR10, URZ ;  /* 0x0000000a040672a5 */ /* 0x000fe2000f8e003f */
[----:B------:R-:W-:Y:S01]  /*13f40*/  SHF.R.U64 R44, R44, 0x3, RZ ;  /* 0x000000032c2c7819 */ /* 0x000fe200000012ff */
[----:B------:R-:W-:Y:S01]  /*13f50*/  UIMAD UR8, UR4, UR11, UR8 ;  /* 0x0000000b040872a4 */ /* 0x000fe2000f8e0208 */
[----:B------:R-:W-:Y:S01]  /*13f60*/  SHF.R.U64 R40, R40, 0x3, RZ ;  /* 0x0000000328287819 */ /* 0x000fe200000012ff */
[----:B------:R-:W5:Y:S01]  /*13f70*/  LD.E.128 R24, desc[UR52][R24.64] ;  /* 0x0000003418187980 */ /* 0x000f62000c101d00 */
[----:B------:R-:W-:Y:S01]  /*13f80*/  SHF.R.U64 R36, R36, 0x3, RZ ;  /* 0x0000000324247819 */ /* 0x000fe200000012ff */
[----:B0-----:R-:W0:Y:S01]  /*13f90*/  @P1 LDC R4, c[0x0][0xbec] ;  /* 0x0002fb00ff041b82 */ /* 0x001e220000000800 */
[----:B------:R-:W-:Y:S01]  /*13fa0*/  LOP3.LUT R6, R15, R6, RZ, 0x3c, !PT ;  /* 0x000000060f067212 */ /* 0x000fe200078e3cff */
[----:B------:R-:W-:Y:S01]  /*13fb0*/  ULDC.64 UR10, c[0x0][0xae8] ;  /* 0x0002ba00000a7ab9 */ /* 0x000fe20000000a00 */
[----:B------:R-:W-:-:S05]  /*13fc0*/  LOP3.LUT R28, R2, R11, RZ, 0x3c, !PT ;  /* 0x0000000b021c7212 */ /* 0x000fca00078e3cff */
[----:B-1----:R-:W1:Y:S01]  /*13fd0*/  @P1 LDC R3, c[0x0][0xbf0] ;  /* 0x0002fc00ff031b82 */ /* 0x002e620000000800 */
[----:B------:R-:W-:Y:S01]  /*13fe0*/  IMAD R2, R188, 0x20, R189 ;  /* 0x00000020bc027824 */ /* 0x000fe200078e02bd */
[----:B------:R-:W-:Y:S01]  /*13ff0*/  UIADD3 UR7, UR7, UR8, URZ ;  /* 0x0000000807077290 */ /* 0x000fe2000fffe03f */
[----:B------:R-:W-:Y:S01]  /*14000*/  LOP3.LUT R44, R44, R45, RZ, 0x3c, !PT ;  /* 0x0000002d2c2c7212 */ /* 0x000fe200078e3cff */
[----:B------:R-:W-:Y:S01]  /*14010*/  UIMAD UR4, UR16, UR10, URZ ;  /* 0x0000000a100472a4 */ /* 0x000fe2000f8e023f */
[----:B------:R-:W-:Y:S01]  /*14020*/  LOP3.LUT R40, R40, R41, RZ, 0x3c, !PT ;  /* 0x0000002928287212 */ /* 0x000fe200078e3cff */
[--C-:B------:R-:W-:Y:S01]  /*14030*/  IMAD.X R45, RZ, RZ, R7.reuse, P6 ;  /* 0x000000ffff2d7224 */ /* 0x100fe200030e0607 */
[----:B------:R-:W-:Y:S01]  /*14040*/  LOP3.LUT R36, R36, R37, RZ, 0x3c, !PT ;  /* 0x0000002524247212 */ /* 0x000fe200078e3cff */
[--C-:B------:R-:W-:Y:S01]  /*14050*/  IMAD.X R41, RZ, RZ, R7.reuse, P5 ;  /* 0x000000ffff297224 */ /* 0x100fe200028e0607 */
[----:B------:R2:W5:Y:S01]  /*14060*/  LD.E.128 R32, desc[UR52][R6.64] ;  /* 0x0000003406207980 */ /* 0x000562000c101d00 */
[----:B------:R-:W-:Y:S01]  /*14070*/  IMAD.X R37, RZ, RZ, R7, P4 ;  /* 0x000000ffff257224 */ /* 0x000fe200020e0607 */
[----:B------:R-:W-:-:S02]  /*14080*/  UIMAD UR4, UR43, UR11, UR4 ;  /* 0x0000000b2b0472a4 */ /* 0x000fc4000f8e0204 */
[----:B------:R-:W-:Y:S01]  /*14090*/  UIMAD.WIDE.U32 UR6, UR43, UR10, UR6 ;  /* 0x0000000a2b0672a5 */ /* 0x000fe2000f8e0006 */
[----:B------:R-:W5:Y:S01]  /*140a0*/  LD.E.128 R12, desc[UR52][R12.64] ;  /* 0x000000340c0c7980 */ /* 0x000f62000c101d00 */
[----:B------:R-:W-:-:S03]  /*140b0*/  ULDC.64 UR8, c[0x0][0xaf0] ;  /* 0x0002bc0000087ab9 */ /* 0x000fc60000000a00 */
[----:B------:R-:W5:Y:S01]  /*140c0*/  LD.E.128 R8, desc[UR52][R8.64] ;  /* 0x0000003408087980 */ /* 0x000f62000c101d00 */
[----:B--2---:R-:W-:Y:S01]  /*140d0*/  VIADD R7, R2, UR36 ;  /* 0x0000002402077c36 */ /* 0x004fe20008000000 */
[----:B------:R-:W-:Y:S02]  /*140e0*/  UIADD3 UR7, UR7, UR4, URZ ;  /* 0x0000000407077290 */ /* 0x000fe4000fffe03f */
[----:B------:R-:W5:Y:S01]  /*140f0*/  LD.E.128 R44, desc[UR52][R44.64] ;  /* 0x000000342c2c7980 */ /* 0x000f62000c101d00 */
[----:B0-----:R-:W-:Y:S01]  /*14100*/  @P1 IMAD.HI.U32 R2, R7, R4, RZ ;  /* 0x0000000407021227 */ /* 0x001fe200078e00ff */
[----:B------:R-:W-:Y:S02]  /*14110*/  UIMAD UR4, UR15, UR8, URZ ;  /* 0x000000080f0472a4 */ /* 0x000fe4000f8e023f */
[----:B------:R-:W5:Y:S01]  /*14120*/  LD.E.128 R40, desc[UR52][R40.64] ;  /* 0x0000003428287980 */ /* 0x000f62000c101d00 */
[----:B------:R-:W-:Y:S01]  /*14130*/  IMAD.MOV.U32 R5, RZ, RZ, R7 ;  /* 0x000000ffff057224 */ /* 0x000fe200078e0007 */
[----:B-1----:R-:W-:Y:S01]  /*14140*/  @P1 SHF.R.U32.HI R5, RZ, R3, R2 ;  /* 0x00000003ff051219 */ /* 0x002fe20000011602 */
[----:B------:R-:W-:Y:S01]  /*14150*/  UIMAD UR4, UR14, UR9, UR4 ;  /* 0x000000090e0472a4 */ /* 0x000fe2000f8e0204 */
[----:B------:R-:W5:Y:S01]  /*14160*/  LD.E.128 R36, desc[UR52][R36.64] ;  /* 0x0000003424247980 */ /* 0x000f62000c101d00 */
[----:B------:R-:W-:Y:S01]  /*14170*/  UIMAD.WIDE.U32 UR6, UR14, UR8, UR6 ;  /* 0x000000080e0672a5 */ /* 0x000fe2000f8e0006 */
[--C-:B------:R-:W-:Y:S01]  /*14180*/  SHF.R.S32.HI R4, RZ, 0x1f, R5.reuse ;  /* 0x0000001fff047819 */ /* 0x100fe20000011405 */
[----:B------:R-:W-:Y:S01]  /*14190*/  IMAD.MOV R6, RZ, RZ, -R5 ;  /* 0x000000ffff067224 */ /* 0x000fe200078e0a05 */
[----:B------:R-:W-:Y:S01]  /*141a0*/  ULDC.64 UR8, c[0x0][0xae0] ;  /* 0x0002b80000087ab9 */ /* 0x000fe20000000a00 */
[----:B------:R-:W-:Y:S01]  /*141b0*/  UIADD3 UR4, UR7, UR4, URZ ;  /* 0x0000000407047290 */ /* 0x000fe2000fffe03f */
[----:B------:R-:W5:Y:S01]  /*141c0*/  LD.E.128 R28, desc[UR52][R28.64] ;  /* 0x000000341c1c7980 */ /* 0x000f62000c101d00 */
[----:B------:R-:W-:-:S02]  /*141d0*/  IMAD R4, R4, UR8, RZ ;  /* 0x0000000804047c24 */ /* 0x000fc4000f8e02ff */
[----:B------:R-:W-:Y:S01]  /*141e0*/  IMAD R7, R49, R6, R7 ;  /* 0x0000000631077224 */ /* 0x000fe200078e0207 */
[----:B------:R-:W-:Y:S01]  /*141f0*/  @!PT LDS RZ, [RZ] ;  /* 0x00000000fffff984 */ /* 0x000fe20000000800 */
[----:B------:R-:W-:Y:S01]  /*14200*/  @!PT LDS RZ, [RZ] ;  /* 0x00000000fffff984 */ /* 0x000fe20000000800 */
[----:B------:R-:W-:Y:S01]  /*14210*/  @!PT LDS RZ, [RZ] ;  /* 0x00000000fffff984 */ /* 0x000fe20000000800 */
[----:B------:R-:W-:Y:S01]  /*14220*/  @!PT LDS RZ, [RZ] ;  /* 0x00000000fffff984 */ /* 0x000fe20000000800 */
[----:B------:R0:W-:Y:S06]  /*14230*/  MEMBAR.ALL.CTA ;  /* 0x0000000000007992 */ /* 0x0001ec0000008000 */
[----:B0-----:R-:W0:Y:S01]  /*14240*/  FENCE.VIEW.ASYNC.S ;  /* 0x00000000000073c6 */ /* 0x001e220000000000 */
[----:B------:R-:W-:Y:S02]  /*14250*/  IMAD.U32 R3, RZ, RZ, UR7 ;  /* 0x00000007ff037e24 */ /* 0x000fe4000f8e00ff */
[----:B------:R-:W-:Y:S01]  /*14260*/  IMAD.U32 R2, RZ, RZ, UR6 ;  /* 0x00000006ff027e24 */ /* 0x000fe2000f8e00ff */
[----:B------:R-:W-:Y:S01]  /*14270*/  ULDC.64 UR6, c[0x0][0xad8] ;  /* 0x0002b60000067ab9 */ /* 0x000fe20000000a00 */
[----:B------:R-:W-:-:S02]  /*14280*/  IMAD.U32 R3, RZ, RZ, UR4 ;  /* 0x00000004ff037e24 */ /* 0x000fc4000f8e00ff */
[C---:B------:R-:W-:Y:S01]  /*14290*/  IMAD R17, R5.reuse, UR9, R4 ;  /* 0x0000000905117c24 */ /* 0x040fe2000f8e0204 */
[----:B------:R-:W-:Y:S01]  /*142a0*/  SHF.R.S32.HI R4, RZ, 0x1f, R7 ;  /* 0x0000001fff047819 */ /* 0x000fe20000011407 */
[----:B------:R-:W-:-:S04]  /*142b0*/  IMAD.WIDE.U32 R2, R5, UR8, R2 ;  /* 0x0000000805027c25 */ /* 0x000fc8000f8e0002 */
[----:B------:R-:W-:Y:S02]  /*142c0*/  IMAD.IADD R3, R3, 0x1, R17 ;  /* 0x0000000103037824 */ /* 0x000fe400078e0211 */
[----:B------:R-:W-:Y:S02]  /*142d0*/  IMAD R6, R4, UR6, RZ ;  /* 0x0000000604067c24 */ /* 0x000fe4000f8e02ff */
[----:B------:R-:W-:Y:S02]  /*142e0*/  VIADD R16, R189, UR36 ;  /* 0x00000024bd107c36 */ /* 0x000fe40008000000 */
[C---:B------:R-:W-:Y:S02]  /*142f0*/  IMAD R5, R7.reuse, UR7, R6 ;  /* 0x0000000707057c24 */ /* 0x040fe4000f8e0206 */
[----:B------:R-:W-:Y:S01]  /*14300*/  IMAD.WIDE.U32 R2, R7, UR6, R2 ;  /* 0x0000000607027c25 */ /* 0x000fe2000f8e0002 */
[----:B------:R-:W-:Y:S01]  /*14310*/  ISETP.GE.AND P2, PT, R16, R51, PT ;  /* 0x000000331000720c */ /* 0x000fe20003f46270 */
[----:B------:R-:W-:-:S02]  /*14320*/  ULDC.64 UR6, c[0x0][0xa80] ;  /* 0x0002a00000067ab9 */ /* 0x000fc40000000a00 */
[----:B------:R-:W-:Y:S02]  /*14330*/  VIADD R4, R16, 0x20 ;  /* 0x0000002010047836 */ /* 0x000fe40000000000 */
[----:B------:R-:W-:Y:S01]  /*14340*/  VIADD R0, R0, 0x29820 ;  /* 0x0002982000007836 */ /* 0x000fe20000000000 */
[----:B------:R-:W-:Y:S01]  /*14350*/  LEA R6, P3, R2, UR6, 0x1 ;  /* 0x0000000602067c11 */ /* 0x000fe2000f8608ff */
[----:B------:R-:W-:Y:S01]  /*14360*/  IMAD.IADD R3, R3, 0x1, R5 ;  /* 0x0000000103037824 */ /* 0x000fe200078e0205 */
[-C--:B------:R-:W-:Y:S01]  /*14370*/  ISETP.GE.AND P0, PT, R4, R51.reuse, PT ;  /* 0x000000330400720c */ /* 0x080fe20003f06270 */
[----:B------:R-:W-:Y:S01]  /*14380*/  VIADD R4, R16, 0x40 ;  /* 0x0000004010047836 */ /* 0x000fe20000000000 */
[----:B------:R-:W-:Y:S02]  /*14390*/  PRMT R0, RZ, 0x654, R0 ;  /* 0x00000654ff007816 */ /* 0x000fe40000000000 */
[----:B------:R-:W-:Y:S01]  /*143a0*/  LEA.HI.X R7, R2, UR7, R3, 0x1, P3 ;  /* 0x0000000702077c11 */ /* 0x000fe200098f0c03 */
[----:B------:R-:W-:Y:S01]  /*143b0*/  BSSY B1, `(.L_x_1263) ;  /* 0x000000f000017945 */ /* 0x000fe20003800000 */
[----:B------:R-:W-:Y:S01]  /*143c0*/  ISETP.GE.AND P1, PT, R4, R51, PT ;  /* 0x000000330400720c */ /* 0x000fe20003f26270 */
[----:B0-----:R0:W-:Y:S01]  /*143d0*/  SYNCS.ARRIVE.TRANS64.RED.A1T0 RZ, [R0+URZ], RZ ;  /* 0x000000ff00ff79a7 */ /* 0x0011e2000810043f */
[----:B------:R1:W2:Y:S04]  /*143e0*/  SHFL.IDX PT, R4, R6, RZ, 0x181f ;  /* 0x00181fff06047589 */ /* 0x0002a800000e0000 */
        /* <DEDUP_REMOVED lines=11> */
.L_x_1264:
[----:B------:R-:W-:Y:S05]  /*144a0*/  BSYNC B1 ;  /* 0x0000000000017941 */ /* 0x000fea0003800000 */
.L_x_1263:
        /* <DEDUP_REMOVED lines=13> */
.L_x_1266:
[----:B------:R-:W-:Y:S05]  /*14580*/  BSYNC B1 ;  /* 0x0000000000017941 */ /* 0x000fea0003800000 */
.L_x_1265:
        /* <DEDUP_REMOVED lines=13> */
.L_x_1268:
[----:B------:R-:W-:Y:S05]  /*14660*/  BSYNC B1 ;  /* 0x0000000000017941 */ /* 0x000fea0003800000 */
.L_x_1267:
[----:B0-----:R-:W-:Y:S01]  /*14670*/  VIADD R0, R16, 0x60 ;  /* 0x0000006010007836 */ /* 0x001fe20000000000 */
[----:B-1--4-:R-:W4:Y:S04]  /*14680*/  SHFL.IDX PT, R7, R7, 0x3, 0x181f ;  /* 0x00781f0007077f89 */ /* 0x012f2800000e0000 */
[----:B------:R-:W-:Y:S01]  /*14690*/  ISETP.GE.AND P0, PT, R0, R51, PT ;  /* 0x000000330000720c */ /* 0x000fe20003f06270 */
[----:B------:R-:W0:-:S12]  /*146a0*/  SHFL.IDX PT, R6, R6, 0x3, 0x181f ;  /* 0x00781f0006067f89 */ /* 0x000e1800000e0000 */
[----:B------:R-:W-:Y:S05]  /*146b0*/  @P0 BRA `(.L_x_1269) ;  /* 0x0000000c000c0947 */ /* 0x000fea0003800000 */
[----:B------:R-:W-:Y:S02]  /*146c0*/  ULDC UR4, c[0x0][0xac8] ;  /* 0x0002b20000047ab9 */ /* 0x000fe40000000800 */
[----:B------:R-:W-:-:S13]  /*146d0*/  ISETP.GE.AND P1, PT, R22, UR4, PT ;  /* 0x0000000416007c0c */ /* 0x000fda000bf26270 */
[----:B0--3--:R-:W-:-:S04]  /*146e0*/  @!P1 LEA R2, P0, R22, R6, 0x1 ;  /* 0x0000000616029211 */ /* 0x009fc800078008ff */
        /* <DEDUP_REMOVED lines=8> */
.L_x_1261:
        /* <DEDUP_REMOVED lines=11> */
[----:B------:R-:W-:Y:S01]  /*14820*/  UISETP.NE.U32.AND UP1, UPT, UR6, URZ, UPT ;  /* 0x0000003f0600728c */ /* 0x000fe2000bf25070 */
[----:B------:R-:W-:Y:S02]  /*14830*/  IMAD.U32 R0, RZ, RZ, UR4 ;  /* 0x00000004ff007e24 */ /* 0x000fe4000f8e00ff */
[----:B------:R-:W2:Y:S01]  /*14840*/  @P2 LDG.E R6, desc[UR52][R2.64] ;  /* 0x0000003402062981 */ /* 0x000ea2000c1e1900 */
[----:B------:R-:W-:-:S06]  /*14850*/  UISETP.NE.AND.EX UP1, UPT, UR7, URZ, UPT, UP1 ;  /* 0x0000003f0700728c */ /* 0x000fcc000bf25310 */
        /* <DEDUP_REMOVED lines=11> */
[----:B--2---:R-:W-:Y:S01]  /*14910*/  @P2 R2UR UR4, R6 ;  /* 0x00000000060422ca */ /* 0x004fe200000e0000 */
[----:B01----:R-:W-:-:S14]  /*14920*/  @P3 BRA `(.L_x_1270) ;  /* 0x0000000000103947 */ /* 0x003fdc0003800000 */
[----:B------:R-:W-:Y:S05]  /*14930*/  @!P2 BRA `(.L_x_1270) ;  /* 0x00000000000ca947 */ /* 0x000fea0003800000 */
[----:B------:R-:W2:Y:S04]  /*14940*/  LDG.E R5, desc[UR52][R2.64] ;  /* 0x0000003402057981 */ /* 0x000ea8000c1e1900 */
[----:B-----5:R-:W2:Y:S02]  /*14950*/  LDG.E R0, desc[UR52][R2.64+0x4] ;  /* 0x0000043402007981 */ /* 0x020ea4000c1e1900 */
[----:B--2---:R-:W-:-:S07]  /*14960*/  IMAD.IADD R0, R0, 0x1, -R5 ;  /* 0x0000000100007824 */ /* 0x004fce00078e0a05 */
.L_x_1270:
[----:B------:R-:W-:Y:S01]  /*14970*/  USHF.R.S32.HI UR6, URZ, 0x1f, UR42 ;  /* 0x0000001f3f067899 */ /* 0x000fe2000801142a */
[----:B------:R-:W-:Y:S01]  /*14980*/  BSSY B1, `(.L_x_1271) ;  /* 0x000002e000017945 */ /* 0x000fe20003800000 */
[----:B------:R-:W-:Y:S02]  /*14990*/  USHF.R.S32.HI UR9, URZ, 0x1f, UR4 ;  /* 0x0000001f3f097899 */ /* 0x000fe40008011404 */
[----:B------:R-:W-:Y:S02]  /*149a0*/  USEL UR11, UR42, URZ, !UP0 ;  /* 0x0000003f2a0b7287 */ /* 0x000fe4000c000000 */
[----:B------:R-:W-:Y:S01]  /*149b0*/  USEL UR12, UR6, URZ, !UP0 ;  /* 0x0000003f060c7287 */ /* 0x000fe2000c000000 */
[----:B------:R-:W-:Y:S11]  /*149c0*/  @P1 BRA `(.L_x_1272) ;  /* 0x0000000000a41947 */ /* 0x000ff60003800000 */
[----:B------:R-:W0:Y:S01]  /*149d0*/  S2R R3, SR_TID.X ;  /* 0x0000000000037919 */ /* 0x000e220000002100 */
[----:B------:R-:W1:Y:S01]  /*149e0*/  LDC R7, c[0x0][0xbe8] ;  /* 0x0002fa00ff077b82 */ /* 0x000e620000000800 */
[----:B------:R-:W-:Y:S02]  /*149f0*/  IMAD.U32 R4, RZ, RZ, UR36 ;  /* 0x00000024ff047e24 */ /* 0x000fe4000f8e00ff */
[----:B-1---5:R-:W-:-:S03]  /*14a00*/  IMAD R2, R0, R7, RZ ;  /* 0x0000000700027224 */ /* 0x022fc600078e02ff */
[----:B0-----:R-:W-:-:S04]  /*14a10*/  IADD3 R4, R4, -0x80, R3 ;  /* 0xffffff8004047810 */ /* 0x001fc80007ffe003 */
[----:B------:R-:W-:-:S13]  /*14a20*/  ISETP.GE.AND P1, PT, R4, R2, PT ;  /* 0x000000020400720c */ /* 0x000fda0003f26270 */
[----:B------:R-:W-:Y:S05]  /*14a30*/  @P1 BRA `(.L_x_1272) ;  /* 0x0000000000881947 */ /* 0x000fea0003800000 */
[----:B------:R-:W-:Y:S01]  /*14a40*/  ISETP.NE.AND P1, PT, R7, 0x1, PT ;  /* 0x000000010700780c */ /* 0x000fe20003f25270 */
[----:B------:R-:W-:Y:S01]  /*14a50*/  ULDC.64 UR14, c[0x0][0xb90] ;  /* 0x0002e400000e7ab9 */ /* 0x000fe20000000a00 */
[----:B------:R-:W-:Y:S01]  /*14a60*/  UMOV UR6, UR4 ;  /* 0x0000000400067c82 */ /* 0x000fe20008000000 */
[----:B------:R-:W-:Y:S01]  /*14a70*/  UIMAD UR8, UR10, UR14, URZ ;  /* 0x0000000e0a0872a4 */ /* 0x000fe2000f8e023f */
[----:B------:R-:W-:Y:S01]  /*14a80*/  IMAD.MOV.U32 R2, RZ, RZ, R4 ;  /* 0x000000ffff027224 */ /* 0x000fe200078e0004 */
[----:B------:R-:W-:Y:S02]  /*14a90*/  UMOV UR7, UR9 ;  /* 0x0000000900077c82 */ /* 0x000fe40008000000 */
[----:B------:R-:W-:Y:S02]  /*14aa0*/  UIMAD.WIDE.U32 UR6, UR43, UR14, UR6 ;  /* 0x0000000e2b0672a5 */ /* 0x000fe4000f8e0006 */
[----:B------:R-:W-:-:S03]  /*14ab0*/  UIMAD UR8, UR43, UR15, UR8 ;  /* 0x0000000f2b0872a4 */ /* 0x000fc6000f8e0208 */
[----:B------:R-:W-:Y:S01]  /*14ac0*/  ULDC.64 UR14, c[0x0][0xb98] ;  /* 0x0002e600000e7ab9 */ /* 0x000fe20000000a00 */
[----:B------:R-:W0:Y:S01]  /*14ad0*/  @P1 LDC R3, c[0x0][0xbec] ;  /* 0x0002fb00ff031b82 */ /* 0x000e220000000800 */
[----:B------:R-:W-:Y:S02]  /*14ae0*/  UIADD3 UR7, UR7, UR8, URZ ;  /* 0x0000000807077290 */ /* 0x000fe4000fffe03f */
[----:B------:R-:W-:Y:S02]  /*14af0*/  UIMAD UR8, UR12, UR14, URZ ;  /* 0x0000000e0c0872a4 */ /* 0x000fe4000f8e023f */
[----:B------:R-:W-:Y:S02]  /*14b00*/  UIMAD.WIDE.U32 UR6, UR11, UR14, UR6 ;  /* 0x0000000e0b0672a5 */ /* 0x000fe4000f8e0006 */
[----:B------:R-:W-:Y:S01]  /*14b10*/  UIMAD UR8, UR11, UR15, UR8 ;  /* 0x0000000f0b0872a4 */ /* 0x000fe2000f8e0208 */
[----:B------:R-:W1:Y:S02]  /*14b20*/  @P1 LDC R6, c[0x0][0xbf0] ;  /* 0x0002fc00ff061b82 */ /* 0x000e640000000800 */
[----:B------:R-:W-:Y:S01]  /*14b30*/  ULDC.64 UR14, c[0x0][0xb88] ;  /* 0x0002e200000e7ab9 */ /* 0x000fe20000000a00 */
[----:B0-----:R-:W-:-:S05]  /*14b40*/  @P1 IMAD.HI.U32 R3, R4, R3, RZ ;  /* 0x0000000304031227 */ /* 0x001fca00078e00ff */
[----:B-1----:R-:W-:Y:S01]  /*14b50*/  @P1 SHF.R.U32.HI R2, RZ, R6, R3 ;  /* 0x00000006ff021219 */ /* 0x002fe20000011603 */
[----:B------:R-:W-:-:S03]  /*14b60*/  IMAD.U32 R6, RZ, RZ, UR8 ;  /* 0x00000008ff067e24 */ /* 0x000fc6000f8e00ff */
[--C-:B------:R-:W-:Y:S01]  /*14b70*/  SHF.R.S32.HI R3, RZ, 0x1f, R2.reuse ;  /* 0x0000001fff037819 */ /* 0x100fe20000011402 */
[----:B------:R-:W-:Y:S01]  /*14b80*/  IMAD.MOV R5, RZ, RZ, -R2 ;  /* 0x000000ffff057224 */ /* 0x000fe200078e0a02 */
[----:B------:R-:W-:-:S03]  /*14b90*/  IADD3 R2, P1, R2, UR6, RZ ;  /* 0x0000000602027c10 */ /* 0x000fc6000ff3e0ff */
[----:B------:R-:W-:Y:S01]  /*14ba0*/  IMAD R5, R7, R5, R4 ;  /* 0x0000000507057224 */ /* 0x000fe200078e0204 */
[----:B------:R-:W-:Y:S01]  /*14bb0*/  IADD3.X R3, R3, UR7, R6, P1, !PT ;  /* 0x0000000703037c10 */ /* 0x000fe20008ffe406 */
[----:B------:R-:W-:-:S03]  /*14bc0*/  ULDC.64 UR6, c[0x0][0xb50] ;  /* 0x0002d40000067ab9 */ /* 0x000fc60000000a00 */
[----:B------:R-:W-:Y:S01]  /*14bd0*/  SHF.R.S32.HI R4, RZ, 0x1f, R5 ;  /* 0x0000001fff047819 */ /* 0x000fe20000011405 */
[----:B------:R-:W-:-:S04]  /*14be0*/  IMAD.WIDE.U32 R2, R5, UR14, R2 ;  /* 0x0000000e05027c25 */ /* 0x000fc8000f8e0002 */
[----:B------:R-:W-:-:S04]  /*14bf0*/  IMAD R4, R4, UR14, RZ ;  /* 0x0000000e04047c24 */ /* 0x000fc8000f8e02ff */
[----:B------:R-:W-:Y:S01]  /*14c00*/  IMAD R7, R5, UR15, R4 ;  /* 0x0000000f05077c24 */ /* 0x000fe2000f8e0204 */
[----:B------:R-:W-:-:S03]  /*14c10*/  LEA R4, P1, R2, UR6, 0x2 ;  /* 0x0000000602047c11 */ /* 0x000fc6000f8210ff */
[----:B------:R-:W-:-:S05]  /*14c20*/  IMAD.IADD R3, R3, 0x1, R7 ;  /* 0x0000000103037824 */ /* 0x000fca00078e0207 */
[----:B------:R-:W-:Y:S01]  /*14c30*/  LEA.HI.X R5, R2, UR7, R3, 0x2, P1 ;  /* 0x0000000702057c11 */ /* 0x000fe200088f1403 */
[----:B------:R-:W-:-:S05]  /*14c40*/  IMAD.MOV.U32 R3, RZ, RZ, -0x800000 ;  /* 0xff800000ff037424 */ /* 0x000fca00078e00ff */
[----:B------:R0:W-:Y:S02]  /*14c50*/  STG.E desc[UR52][R4.64], R3 ;  /* 0x0000000304007986 */ /* 0x0001e4000c101934 */
.L_x_1272:
[----:B------:R-:W-:Y:S05]  /*14c60*/  BSYNC B1 ;  /* 0x0000000000017941 */ /* 0x000fea0003800000 */
.L_x_1271:
[----:B0-----:R-:W0:Y:S01]  /*14c70*/  @P0 LDC R3, c[0x0][0xbf0] ;  /* 0x0002fc00ff030b82 */ /* 0x001e220000000800 */
[----:B------:R-:W-:Y:S01]  /*14c80*/  ULDC.64 UR14, c[0x0][0xaa0] ;  /* 0x0002a800000e7ab9 */ /* 0x000fe20000000a00 */
[----:B------:R-:W-:Y:S01]  /*14c90*/  IMAD R2, R188, 0x20, R189 ;  /* 0x00000020bc027824 */ /* 0x000fe200078e02bd */
[----:B------:R-:W-:Y:S01]  /*14ca0*/  UIMAD UR8, UR9, UR14, URZ ;  /* 0x0000000e090872a4 */ /* 0x000fe2000f8e023f */
[----:B------:R-:W-:Y:S01]  /*14cb0*/  BSSY B1, `(.L_x_1273) ;  /* 0x0000039000017945 */ /* 0x000fe20003800000 */
[----:B------:R-:W-:Y:S01]  /*14cc0*/  UIMAD.WIDE.U32 UR6, UR4, UR14, URZ ;  /* 0x0000000e040672a5 */ /* 0x000fe2000f8e003f */
[----:B------:R-:W-:Y:S01]  /*14cd0*/  VIADD R6, R2, UR36 ;  /* 0x0000002402067c36 */ /* 0x000fe20008000000 */
[----:B------:R-:W-:-:S03]  /*14ce0*/  UIMAD UR8, UR4, UR15, UR8 ;  /* 0x0000000f040872a4 */ /* 0x000fc6000f8e0208 */
[----:B------:R-:W-:Y:S01]  /*14cf0*/  ULDC.64 UR14, c[0x0][0xae8] ;  /* 0x0002ba00000e7ab9 */ /* 0x000fe20000000a00 */
[----:B------:R-:W-:Y:S01]  /*14d00*/  UIADD3 UR7, UR7, UR8, URZ ;  /* 0x0000000807077290 */ /* 0x000fe2000fffe03f */
[----:B------:R-:W-:Y:S01]  /*14d10*/  @P0 IMAD.HI.U32 R2, R6, R9, RZ ;  /* 0x0000000906020227 */ /* 0x000fe200078e00ff */
[----:B------:R-:W-:Y:S02]  /*14d20*/  UIMAD UR4, UR10, UR14, URZ ;  /* 0x0000000e0a0472a4 */ /* 0x000fe4000f8e023f */
[----:B------:R-:W-:Y:S01]  /*14d30*/  UIMAD.WIDE.U32 UR6, UR43, UR14, UR6 ;  /* 0x0000000e2b0672a5 */ /* 0x000fe2000f8e0006 */
[----:B------:R-:W-:Y:S01]  /*14d40*/  IMAD.MOV.U32 R5, RZ, RZ, R6 ;  /* 0x000000ffff057224 */ /* 0x000fe200078e0006 */
[----:B------:R-:W-:Y:S01]  /*14d50*/  UIMAD UR4, UR43, UR15, UR4 ;  /* 0x0000000f2b0472a4 */ /* 0x000fe2000f8e0204 */
[----:B------:R-:W-:-:S03]  /*14d60*/  ULDC.64 UR8, c[0x0][0xaf0] ;  /* 0x0002bc0000087ab9 */ /* 0x000fc60000000a00 */
[----:B------:R-:W-:Y:S02]  /*14d70*/  UIADD3 UR7, UR7, UR4, URZ ;  /* 0x0000000407077290 */ /* 0x000fe4000fffe03f */
[----:B------:R-:W-:Y:S01]  /*14d80*/  UIMAD UR4, UR12, UR8, URZ ;  /* 0x000000080c0472a4 */ /* 0x000fe2000f8e023f */
[----:B0-----:R-:W-:Y:S01]  /*14d90*/  @P0 SHF.R.U32.HI R5, RZ, R3, R2 ;  /* 0x00000003ff050219 */ /* 0x001fe20000011602 */
        /* <DEDUP_REMOVED lines=17> */
[----:B------:R-:W-:Y:S02]  /*14eb0*/  VIADD R6, R189, UR36 ;  /* 0x00000024bd067c36 */ /* 0x000fe40008000000 */
[----:B-----5:R-:W-:Y:S02]  /*14ec0*/  IMAD R11, R0, R11, RZ ;  /* 0x0000000b000b7224 */ /* 0x020fe400078e02ff */
        /* <DEDUP_REMOVED lines=23> */
.L_x_1274:
[----:B------:R-:W-:Y:S05]  /*15040*/  BSYNC B1 ;  /* 0x0000000000017941 */ /* 0x000fea0003800000 */
.L_x_1273:
        /* <DEDUP_REMOVED lines=13> */
.L_x_1276:
[----:B------:R-:W-:Y:S05]  /*15120*/  BSYNC B1 ;  /* 0x0000000000017941 */ /* 0x000fea0003800000 */
.L_x_1275:
        /* <DEDUP_REMOVED lines=13> */
.L_x_1278:
[----:B------:R-:W-:Y:S05]  /*15200*/  BSYNC B1 ;  /* 0x0000000000017941 */ /* 0x000fea0003800000 */
.L_x_1277:
[----:B0-----:R-:W-:Y:S01]  /*15210*/  VIADD R0, R6, 0x60 ;  /* 0x0000006006007836 */ /* 0x001fe20000000000 */
[----:B--2-4-:R-:W0:Y:S04]  /*15220*/  SHFL.IDX PT, R5, R5, 0x3, 0x181f ;  /* 0x00781f0005057f89 */ /* 0x014e2800000e0000 */
[----:B------:R-:W-:Y:S01]  /*15230*/  ISETP.GE.AND P0, PT, R0, R11, PT ;  /* 0x0000000b0000720c */ /* 0x000fe20003f06270 */
[----:B-1-3--:R1:W2:-:S12]  /*15240*/  SHFL.IDX PT, R2, R4, 0x3, 0x181f ;  /* 0x00781f0004027f89 */ /* 0x00a29800000e0000 */
[----:B-1----:R-:W-:Y:S05]  /*15250*/  @P0 BRA `(.L_x_1269) ;  /* 0x0000000000240947 */ /* 0x002fea0003800000 */
[----:B------:R-:W-:Y:S02]  /*15260*/  ULDC UR4, c[0x0][0xac8] ;  /* 0x0002b20000047ab9 */ /* 0x000fe40000000800 */
[----:B------:R-:W-:Y:S02]  /*15270*/  ISETP.GE.AND P2, PT, R22, UR4, PT ;  /* 0x0000000416007c0c */ /* 0x000fe4000bf46270 */
[----:B------:R-:W-:-:S11]  /*15280*/  ISETP.GE.AND P3, PT, R23, UR4, PT ;  /* 0x0000000417007c0c */ /* 0x000fd6000bf66270 */
[CC--:B--2---:R-:W-:Y:S02]  /*15290*/  @!P2 LEA R6, P0, R22.reuse, R2.reuse, 0x1 ;  /* 0x000000021606a211 */ /* 0x0c4fe400078008ff */
[C---:B------:R-:W-:Y:S02]  /*152a0*/  @!P3 LEA R2, P1, R23.reuse, R2, 0x1 ;  /* 0x000000021702b211 */ /* 0x040fe400078208ff */
[-C--:B0-----:R-:W-:Y:S02]  /*152b0*/  @!P2 LEA.HI.X R7, R22, R5.reuse, R195, 0x1, P0 ;  /* 0x000000051607a211 */ /* 0x081fe400000f0cc3 */
[----:B------:R-:W-:-:S03]  /*152c0*/  @!P3 LEA.HI.X R3, R23, R5, R194, 0x1, P1 ;  /* 0x000000051703b211 */ /* 0x000fc600008f0cc2 */
[----:B------:R1:W-:Y:S04]  /*152d0*/  @!P2 ST.E.128 desc[UR52][R6.64], RZ ;  /* 0x000000ff0600a985 */ /* 0x0003e8000c101d34 */
[----:B------:R1:W-:Y:S02]  /*152e0*/  @!P3 ST.E.128 desc[UR52][R2.64], RZ ;  /* 0x000000ff0200b985 */ /* 0x0003e4000c101d34 */
.L_x_1269:
[----:B------:R-:W-:Y:S05]  /*152f0*/  BSYNC B0 ;  /* 0x0000000000007941 */ /* 0x000fea0003800000 */
.L_x_1260:
[----:B------:R-:W-:Y:S02]  /*15300*/  ULDC UR4, c[0x0][0xc3c] ;  /* 0x00030f0000047ab9 */ /* 0x000fe40000000800 */
[----:B------:R-:W-:-:S06]  /*15310*/  UISETP.GE.AND UP0, UPT, UR48, UR4, UPT ;  /* 0x000000043000728c */ /* 0x000fcc000bf06270 */
[----:B------:R-:W-:-:S13]  /*15320*/  PLOP3.LUT P0, PT, PT, PT, UP0, 0x80, 0x0 ;  /* 0x000000000000781c */ /* 0x000fda0003f0f008 */
[----:B------:R-:W-:Y:S05]  /*15330*/  @!P0 BRA `(.L_x_1279) ;  /* 0xfffffeb800b48947 */ /* 0x000fea000383ffff */
[----:B------:R-:W-:Y:S05]  /*15340*/  EXIT ;  /* 0x000000000000794d */ /* 0x000fea0003800000 */
.L_x_1174:
[----:B------:R-:W-:-:S08]  /*15350*/  NOP ;  /* 0x0000000000007918 */ /* 0x000fd00000000000 */
[----:B------:R-:W0:-:S00]  /*15360*/  USETMAXREG.DEALLOC.CTAPOOL 0x18 ;  /* 0x00000018000079c8 */ /* 0x000e0000080e0500 */
[----:B0-----:R-:W2:Y:S01]  /*15370*/  LDL.LU R2, [R1+0x8] ;  /* 0x0000080001027983 */ /* 0x001ea20000300800 */
[----:B------:R-:W-:Y:S01]  /*15380*/  LOP3.LUT R0, R0, 0x3, RZ, 0xc0, !PT ;  /* 0x0000000300007812 */ /* 0x000fe200078ec0ff */
[----:B------:R-:W-:-:S05]  /*15390*/  IMAD.MOV.U32 R6, RZ, RZ, RZ ;  /* 0x000000ffff067224 */ /* 0x000fca00078e00ff */
[----:B------:R-:W0:Y:S02]  /*153a0*/  SHFL.IDX PT, R0, R0, RZ, 0x1f ;  /* 0x00001fff00007589 */ /* 0x000e2400000e0000 */
[----:B0-----:R-:W-:Y:S02]  /*153b0*/  ISETP.NE.AND P0, PT, R0, RZ, PT ;  /* 0x000000ff0000720c */ /* 0x001fe40003f05270 */
        /* <DEDUP_REMOVED lines=15> */
.L_x_1280:
[----:B------:R-:W1:Y:S01]  /*154b0*/  S2R R0, SR_TID.X ;  /* 0x0000000000007919 */ /* 0x000e620000002100 */
[----:B------:R-:W-:Y:S01]  /*154c0*/  ULDC UR4, c[0x0][0xc3c] ;  /* 0x00030f0000047ab9 */ /* 0x000fe20000000800 */
[----:B-1----:R-:W-:-:S04]  /*154d0*/  LOP3.LUT R5, R0, 0x1f, RZ, 0xc0, !PT ;  /* 0x0000001f00057812 */ /* 0x002fc800078ec0ff */
[----:B------:R-:W-:-:S04]  /*154e0*/  ISETP.NE.AND P0, PT, R5, 0x1f, PT ;  /* 0x0000001f0500780c */ /* 0x000fc80003f05270 */
[----:B------:R-:W-:-:S13]  /*154f0*/  ISETP.GE.OR P1, PT, R5, UR4, !P0 ;  /* 0x0000000405007c0c */ /* 0x000fda000c726670 */
[----:B0-----:R-:W0:Y:S02]  /*15500*/  @!P1 LDC.64 R2, c[0x0][0xc80] ;  /* 0x00032000ff029b82 */ /* 0x001e240000000a00 */
        /* <DEDUP_REMOVED lines=18> */
[----:B------:R-:W1:Y:S02]  /*15630*/  SHFL.UP PT, R2, R3, 0x8, RZ ;  /* 0x0500000003027989 */ /* 0x000e6400000e00ff */
[----:B-1----:R-:W-:-:S05]  /*15640*/  SEL R2, R2, RZ, P4 ;  /* 0x000000ff02027207 */ /* 0x002fca0002000000 */
[----:B------:R-:W-:-:S05]  /*15650*/  IMAD.IADD R2, R3, 0x1, R2 ;  /* 0x0000000103027824 */ /* 0x000fca00078e0202 */
[----:B------:R-:W1:Y:S02]  /*15660*/  SHFL.UP PT, R4, R2, 0x10, RZ ;  /* 0x0600000002047989 */ /* 0x000e6400000e00ff */
[----:B-1----:R-:W-:-:S05]  /*15670*/  SEL R7, R4, RZ, P5 ;  /* 0x000000ff04077207 */ /* 0x002fca0002800000 */
[----:B------:R-:W-:Y:S02]  /*15680*/  IMAD.IADD R10, R2, 0x1, R7 ;  /* 0x00000001020a7824 */ /* 0x000fe400078e0207 */
[----:B------:R-:W1:Y:S03]  /*15690*/  LDC R7, c[0x0][0xc38] ;  /* 0x00030e00ff077b82 */ /* 0x000e660000000800 */
        /* <DEDUP_REMOVED lines=10> */
.L_x_1286:
        /* <DEDUP_REMOVED lines=14> */
.L_x_1285:
[----:B------:R-:W-:Y:S05]  /*15820*/  BSYNC B0 ;  /* 0x0000000000007941 */ /* 0x000fea0003800000 */
.L_x_1284:
        /* <DEDUP_REMOVED lines=22> */
.L_x_1282:
[----:B------:R-:W-:Y:S01]  /*15990*/  IMAD.IADD R11, R9, 0x1, -R8 ;  /* 0x00000001090b7824 */ /* 0x000fe200078e0a08 */
[----:B------:R-:W-:-:S03]  /*159a0*/  ULDC.64 UR4, c[0x0][0xc90] ;  /* 0x0003240000047ab9 */ /* 0x000fc60000000a00 */
[----:B------:R-:W-:-:S05]  /*159b0*/  IMAD R3, R10, R7, R11 ;  /* 0x000000070a037224 */ /* 0x000fca00078e020b */
[----:B------:R-:W-:-:S13]  /*159c0*/  ISETP.GT.AND P0, PT, R3, R0, PT ;  /* 0x000000000300720c */ /* 0x000fda0003f04270 */
[----:B------:R-:W-:Y:S02]  /*159d0*/  VOTEU.ANY UR7, UPT, !P0 ;  /* 0x0000000000077886 */ /* 0x000fe400040e0100 */
[----:B------:R-:W-:-:S04]  /*159e0*/  UPOPC UR6, UR7 ;  /* 0x00000007000672bf */ /* 0x000fc80008000000 */
[----:B------:R-:W-:-:S04]  /*159f0*/  UIADD3 UR44, UR6, UR44, URZ ;  /* 0x0000002c062c7290 */ /* 0x000fc8000fffe03f */
[----:B------:R-:W-:-:S06]  /*15a00*/  UIMAD.WIDE UR4, UR44, 0x4, UR4 ;  /* 0x000000042c0478a5 */ /* 0x000fcc000f8e0204 */
[----:B------:R-:W-:Y:S02]  /*15a10*/  IMAD.U32 R2, RZ, RZ, UR4 ;  /* 0x00000004ff027e24 */ /* 0x000fe4000f8e00ff */
[----:B------:R-:W-:-:S05]  /*15a20*/  IMAD.U32 R3, RZ, RZ, UR5 ;  /* 0x00000005ff037e24 */ /* 0x000fca000f8e00ff */
[----:B------:R-:W2:Y:S01]  /*15a30*/  LDG.E R9, desc[UR52][R2.64] ;  /* 0x0000003402097981 */ /* 0x000ea2000c1e1900 */
[----:B------:R-:W-:Y:S01]  /*15a40*/  IMAD.U32 R15, RZ, RZ, UR6 ;  /* 0x00000006ff0f7e24 */ /* 0x000fe2000f8e00ff */
[----:B------:R-:W-:-:S04]  /*15a50*/  ISETP.NE.AND P0, PT, RZ, UR7, PT ;  /* 0x00000007ff007c0c */ /* 0x000fc8000bf05270 */
[----:B------:R-:W2:Y:S02]  /*15a60*/  SHFL.IDX PT, R6, R6, R15, 0x1f ;  /* 0x00001f0f06067589 */ /* 0x000ea400000e0000 */
[----:B--2---:R-:W-:-:S05]  /*15a70*/  IMAD R8, R6, R9, RZ ;  /* 0x0000000906087224 */ /* 0x004fca00078e02ff */
[----:B------:R-:W-:-:S04]  /*15a80*/  IABS R12, R8 ;  /* 0x00000008000c7213 */ /* 0x000fc80000000000 */
[----:B------:R-:W0:Y:S08]  /*15a90*/  I2F.RP R13, R12 ;  /* 0x0000000c000d7306 */ /* 0x000e300000209400 */
[----:B0-----:R-:W0:Y:S02]  /*15aa0*/  MUFU.RCP R13, R13 ;  /* 0x0000000d000d7308 */ /* 0x001e240000001000 */
[----:B0-----:R-:W-:-:S06]  /*15ab0*/  VIADD R14, R13, 0xffffffe ;  /* 0x0ffffffe0d0e7836 */ /* 0x001fcc0000000000 */
[----:B------:R-:W0:Y:S02]  /*15ac0*/  F2I.FTZ.U32.TRUNC.NTZ R3, R14 ;  /* 0x0000000e00037305 */ /* 0x000e24000021f000 */
[----:B0-----:R-:W-:Y:S01]  /*15ad0*/  IMAD.MOV R17, RZ, RZ, -R3 ;  /* 0x000000ffff117224 */ /* 0x001fe200078e0a03 */
[----:B------:R-:W-:Y:S06]  /*15ae0*/  @!P0 BRA `(.L_x_1287) ;  /* 0x00000000000c8947 */ /* 0x000fec0003800000 */
[----:B------:R-:W-:-:S06]  /*15af0*/  UIADD3 UR4, UR6, -0x1, URZ ;  /* 0xffffffff06047890 */ /* 0x000fcc000fffe03f */
[----:B------:R-:W-:-:S05]  /*15b00*/  IMAD.U32 R13, RZ, RZ, UR4 ;  /* 0x00000004ff0d7e24 */ /* 0x000fca000f8e00ff */
[----:B------:R0:W1:Y:S02]  /*15b10*/  SHFL.IDX PT, R4, R10, R13, 0x1f ;  /* 0x00001f0d0a047589 */ /* 0x00006400000e0000 */
.L_x_1287:
[----:B-1----:R-:W-:Y:S02]  /*15b20*/  IMAD R4, R4, R7, R11 ;  /* 0x0000000704047224 */ /* 0x002fe400078e020b */
        /* <DEDUP_REMOVED lines=19> */
[----:B------:R-:W-:-:S05]  /*15c60*/  @!P1 LOP3.LUT R2, RZ, R8, RZ, 0x33, !PT ;  /* 0x00000008ff029212 */ /* 0x000fca00078e33ff */
[----:B------:R-:W-:Y:S02]  /*15c70*/  IMAD R0, R9, R2, RZ ;  /* 0x0000000209007224 */ /* 0x000fe400078e02ff */
[----:B------:R-:W-:Y:S02]  /*15c80*/  IMAD.MOV R2, RZ, RZ, -R2 ;  /* 0x000000ffff027224 */ /* 0x000fe400078e0a02 */
[----:B-1----:R-:W-:Y:S02]  /*15c90*/  IMAD.MOV R4, RZ, RZ, -R0 ;  /* 0x000000ffff047224 */ /* 0x002fe400078e0a00 */
[----:B------:R-:W-:Y:S02]  /*15ca0*/  IMAD R8, R8, R2, R11 ;  /* 0x0000000208087224 */ /* 0x000fe400078e020b */
[----:B------:R-:W-:Y:S01]  /*15cb0*/  IMAD.MOV.U32 R2, RZ, RZ, RZ ;  /* 0x000000ffff027224 */ /* 0x000fe200078e00ff */
[----:B------:R-:W-:-:S04]  /*15cc0*/  VIADDMNMX R7, R4, R7, R9, PT ;  /* 0x0000000704077246 */ /* 0x000fc80003800109 */
[-C--:B------:R-:W-:Y:S02]  /*15cd0*/  IABS R4, R7.reuse ;  /* 0x0000000700047213 */ /* 0x080fe40000000000 */
[----:B0-----:R-:W-:Y:S02]  /*15ce0*/  IABS R10, R7 ;  /* 0x00000007000a7213 */ /* 0x001fe40000000000 */
[----:B------:R-:W0:Y:S08]  /*15cf0*/  I2F.RP R9, R4 ;  /* 0x0000000400097306 */ /* 0x000e300000209400 */
[----:B0-----:R-:W0:Y:S02]  /*15d00*/  MUFU.RCP R9, R9 ;  /* 0x0000000900097308 */ /* 0x001e240000001000 */
[----:B0-----:R-:W-:Y:S01]  /*15d10*/  VIADD R3, R9, 0xffffffe ;  /* 0x0ffffffe09037836 */ /* 0x001fe20000000000 */
[----:B------:R-:W-:-:S05]  /*15d20*/  IABS R9, R8 ;  /* 0x0000000800097213 */ /* 0x000fca0000000000 */
[----:B------:R-:W0:Y:S02]  /*15d30*/  F2I.FTZ.U32.TRUNC.NTZ R3, R3 ;  /* 0x0000000300037305 */ /* 0x000e24000021f000 */
[----:B0-----:R-:W-:-:S04]  /*15d40*/  IMAD.MOV R11, RZ, RZ, -R3 ;  /* 0x000000ffff0b7224 */ /* 0x001fc800078e0a03 */
[----:B------:R-:W-:-:S04]  /*15d50*/  IMAD R11, R11, R4, RZ ;  /* 0x000000040b0b7224 */ /* 0x000fc800078e02ff */
[----:B------:R-:W-:-:S04]  /*15d60*/  IMAD.HI.U32 R2, R3, R11, R2 ;  /* 0x0000000b03027227 */ /* 0x000fc800078e0002 */
        /* <DEDUP_REMOVED lines=9> */
[----:B------:R-:W-:Y:S01]  /*15e00*/  ISETP.GE.AND P2, PT, R3, RZ, PT ;  /* 0x000000ff0300720c */ /* 0x000fe20003f46270 */
[----:B------:R-:W-:-:S06]  /*15e10*/  IMAD.IADD R3, R8, 0x1, R0 ;  /* 0x0000000108037824 */ /* 0x000fcc00078e0200 */
[----:B------:R-:W-:-:S06]  /*15e20*/  @P0 VIADD R2, R2, 0x1 ;  /* 0x0000000102020836 */ /* 0x000fcc0000000000 */
[----:B------:R-:W-:Y:S01]  /*15e30*/  @!P2 IMAD.MOV R2, RZ, RZ, -R2 ;  /* 0x000000ffff02a224 */ /* 0x000fe200078e0a02 */
[----:B------:R-:W-:Y:S01]  /*15e40*/  @!P1 LOP3.LUT R2, RZ, R7, RZ, 0x33, !PT ;  /* 0x00000007ff029212 */ /* 0x000fe200078e33ff */
[----:B------:R-:W-:-:S04]  /*15e50*/  IMAD.MOV R7, RZ, RZ, -R7 ;  /* 0x000000ffff077224 */ /* 0x000fc800078e0a07 */
[----:B------:R-:W-:-:S05]  /*15e60*/  IMAD R3, R2, R7, R3 ;  /* 0x0000000702037224 */ /* 0x000fca00078e0203 */
[----:B------:R-:W-:Y:S02]  /*15e70*/  R2UR UR36, R3 ;  /* 0x00000000032472ca */ /* 0x000fe400000e0000 */
[----:B------:R-:W-:-:S05]  /*15e80*/  LOP3.LUT R3, RZ, R2, RZ, 0x33, !PT ;  /* 0x00000002ff037212 */ /* 0x000fca00078e33ff */
[----:B------:R-:W-:-:S05]  /*15e90*/  IMAD.IADD R0, R6, 0x1, R3 ;  /* 0x0000000106007824 */ /* 0x000fca00078e0203 */
[----:B------:R1:W-:Y:S01]  /*15ea0*/  STL [R1+0x14], R0 ;  /* 0x0000140001007387 */ /* 0x0003e20000100800 */
[----:B------:R-:W-:Y:S05]  /*15eb0*/  BRA `(.L_x_1288) ;  /* 0x00000000000c7947 */ /* 0x000fea0003800000 */
.L_x_1283:
[----:B------:R0:W-:Y:S01]  /*15ec0*/  STL [R1+0x10], R0 ;  /* 0x0000100001007387 */ /* 0x0001e20000100800 */
[----:B------:R-:W-:-:S03]  /*15ed0*/  UMOV UR36, URZ ;  /* 0x0000003f00247c82 */ /* 0x000fc60008000000 */
[----:B------:R0:W-:Y:S02]  /*15ee0*/  STL [R1+0x14], RZ ;  /* 0x000014ff01007387 */ /* 0x0001e40000100800 */
.L_x_1288:
[----:B------:R-:W2:Y:S04]  /*15ef0*/  LDL R2, [R1+0x14] ;  /* 0x0000140001027983 */ /* 0x000ea80000100800 */
[----:B------:R-:W3:Y:S01]  /*15f00*/  LDL R4, [R1+0x10] ;  /* 0x0000100001047983 */ /* 0x000ee20000100800 */
[----:B------:R-:W-:-:S13]  /*15f10*/  ISETP.NE.AND P0, PT, R5, RZ, PT ;  /* 0x000000ff0500720c */ /* 0x000fda0003f05270 */
[----:B------:R-:W4:Y:S01]  /*15f20*/  @!P0 S2R R3, SR_CgaCtaId ;  /* 0x0000000000038919 */ /* 0x000f220000008800 */
[----:B01----:R-:W-:Y:S01]  /*15f30*/  @!P0 MOV R0, 0x400 ;  /* 0x0000040000008802 */ /* 0x003fe20000000f00 */
[----:B------:R-:W-:Y:S02]  /*15f40*/  IMAD.U32 R6, RZ, RZ, UR36 ;  /* 0x00000024ff067e24 */ /* 0x000fe4000f8e00ff */
[----:B------:R-:W-:Y:S01]  /*15f50*/  IMAD.U32 R7, RZ, RZ, UR44 ;  /* 0x0000002cff077e24 */ /* 0x000fe2000f8e00ff */
[----:B----4-:R-:W-:Y:S01]  /*15f60*/  @!P0 LEA R0, R3, R0, 0x18 ;  /* 0x0000000003008211 */ /* 0x010fe200078ec0ff */
[----:B--2---:R-:W-:-:S05]  /*15f70*/  IMAD.MOV.U32 R5, RZ, RZ, R2 ;  /* 0x000000ffff057224 */ /* 0x004fca00078e0002 */
[----:B---3--:R2:W-:Y:S01]  /*15f80*/  @!P0 STS.128 [R0+0x298d0], R4 ;  /* 0x0298d00400008388 */ /* 0x0085e20000000c00 */
[----:B------:R-:W-:Y:S06]  /*15f90*/  BAR.ARV 0x5, 0x180 ;  /* 0x0146000000007b1d */ /* 0x000fec0000002000 */
.L_x_1281:
[----:B--2---:R-:W-:Y:S01]  /*15fa0*/  IMAD.MOV.U32 R0, RZ, RZ, 0x1 ;  /* 0x00000001ff007424 */ /* 0x004fe200078e00ff */
[----:B------:R-:W-:Y:S01]  /*15fb0*/  ULDC UR4, c[0x0][0xc3c] ;  /* 0x00030f0000047ab9 */ /* 0x000fe20000000800 */
[----:B------:R-:W-:Y:S01]  /*15fc0*/  IMAD.MOV.U32 R18, RZ, RZ, RZ ;  /* 0x000000ffff127224 */ /* 0x000fe200078e00ff */
[----:B------:R-:W-:Y:S02]  /*15fd0*/  UISETP.GE.AND UP0, UPT, UR44, UR4, UPT ;  /* 0x000000042c00728c */ /* 0x000fe4000bf06270 */
[----:B------:R2:W-:Y:S04]  /*15fe0*/  STL [R1], R0 ;  /* 0x0000000001007387 */ /* 0x0005e80000100800 */
[----:B------:R2:W-:Y:S01]  /*15ff0*/  STL [R1+0x28], RZ ;  /* 0x000028ff01007387 */ /* 0x0005e20000100800 */
        /* <DEDUP_REMOVED lines=43> */
[----:B------:R-:W-:-:S03]  /*162b0*/  IMAD.MOV.U32 R0, RZ, RZ, 0x1 ;  /* 0x00000001ff007424 */ /* 0x000fc600078e00ff */
[----:B------:R0:W-:Y:S04]  /*162c0*/  STL [R1+0x24], R2 ;  /* 0x0000240201007387 */ /* 0x0001e80000100800 */
[----:B------:R-:W-:Y:S04]  /*162d0*/  STL [R1+0x28], RZ ;  /* 0x000028ff01007387 */ /* 0x000fe80000100800 */
[----:B------:R1:W-:Y:S01]  /*162e0*/  STL [R1], R0 ;  /* 0x0000000001007387 */ /* 0x0003e20000100800 */
[C---:B0-----:R-:W-:Y:S02]  /*162f0*/  LOP3.LUT R2, R4.reuse, 0x40, RZ, 0xfc, !PT ;  /* 0x0000004004027812 */ /* 0x041fe400078efcff */
[----:B-1----:R-:W-:-:S07]  /*16300*/  LOP3.LUT R0, R4, 0x80, RZ, 0xfc, !PT ;  /* 0x0000008004007812 */ /* 0x002fce00078efcff */
.L_x_1366:
[----:B------:R-:W-:Y:S01]  /*16310*/  ULDC.64 UR4, c[0x0][0xa28] ;  /* 0x00028a0000047ab9 */ /* 0x000fe20000000a00 */
[----:B------:R-:W-:Y:S01]  /*16320*/  IMAD.MOV.U32 R0, RZ, RZ, RZ ;  /* 0x000000ffff007224 */ /* 0x000fe200078e00ff */
[----:B------:R-:W-:Y:S01]  /*16330*/  UISETP.NE.U32.AND UP0, UPT, UR4, URZ, UPT ;  /* 0x0000003f0400728c */ /* 0x000fe2000bf05070 */
[----:B------:R-:W-:Y:S01]  /*16340*/  ULDC.64 UR8, c[0x0][0xa18] ;  /* 0x0002860000087ab9 */ /* 0x000fe20000000a00 */
[----:B------:R-:W-:Y:S02]  /*16350*/  ULDC.64 UR6, c[0x0][0xa00] ;  /* 0x0002800000067ab9 */ /* 0x000fe40000000a00 */
[----:B------:R-:W-:Y:S01]  /*16360*/  UISETP.NE.AND.EX UP0, UPT, UR5, URZ, UPT, UP0 ;  /* 0x0000003f0500728c */ /* 0x000fe2000bf05300 */
[----:B01----:R-:W-:Y:S01]  /*16370*/  IMAD.MOV.U32 R4, RZ, RZ, RZ ;  /* 0x000000ffff047224 */ /* 0x003fe200078e00ff */
[----:B------:R-:W-:-:S04]  /*16380*/  ULDC.64 UR10, c[0x0][0xa20] ;  /* 0x00028800000a7ab9 */ /* 0x000fc80000000a00 */
[----:B------:R-:W-:-:S05]  /*16390*/  PLOP3.LUT P0, PT, PT, PT, UP0, 0x80, 0x0 ;  /* 0x000000000000781c */ /* 0x000fca0003f0f008 */
[----:B------:R-:W-:Y:S02]  /*163a0*/  @UP0 ULDC.64 UR4, c[0x0][0xa28] ;  /* 0x00028a0000040ab9 */ /* 0x000fe40000000a00 */
[----:B------:R-:W-:-:S06]  /*163b0*/  @UP0 UIMAD.WIDE UR4, UR44, 0x4, UR4 ;  /* 0x000000042c0408a5 */ /* 0x000fcc000f8e0204 */
[----:B------:R-:W-:Y:S02]  /*163c0*/  IMAD.U32 R2, RZ, RZ, UR4 ;  /* 0x00000004ff027e24 */ /* 0x000fe4000f8e00ff */
[----:B------:R-:W-:Y:S01]  /*163d0*/  IMAD.U32 R3, RZ, RZ, UR5 ;  /* 0x00000005ff037e24 */ /* 0x000fe2000f8e00ff */
[----:B------:R-:W-:Y:S01]  /*163e0*/  ULDC.64 UR4, c[0x0][0xa00] ;  /* 0x0002800000047ab9 */ /* 0x000fe20000000a00 */
[----:B------:R-:W-:-:S03]  /*163f0*/  UISETP.NE.U32.AND UP0, UPT, UR8, URZ, UPT ;  /* 0x0000003f0800728c */ /* 0x000fc6000bf05070 */
[----:B------:R0:W5:Y:S01]  /*16400*/  @P0 LDG.E R0, desc[UR52][R2.64] ;  /* 0x0000003402000981 */ /* 0x000162000c1e1900 */
[----:B------:R-:W-:Y:S01]  /*16410*/  ISETP.NE.U32.AND P0, PT, RZ, UR4, PT ;  /* 0x00000004ff007c0c */ /* 0x000fe2000bf05070 */
[----:B------:R-:W-:Y:S02]  /*16420*/  UISETP.NE.AND.EX UP0, UPT, UR9, URZ, UPT, UP0 ;  /* 0x0000003f0900728c */ /* 0x000fe4000bf05300 */
[----:B------:R-:W-:Y:S01]  /*16430*/  UIMAD.WIDE UR6, UR44, 0x4, UR6 ;  /* 0x000000042c0678a5 */ /* 0x000fe2000f8e0206 */
[----:B------:R-:W-:Y:S01]  /*16440*/  ISETP.NE.AND.EX P0, PT, RZ, UR5, PT, P0 ;  /* 0x00000005ff007c0c */ /* 0x000fe2000bf05300 */
[----:B------:R-:W-:Y:S01]  /*16450*/  ULDC.64 UR4, c[0x0][0xa08] ;  /* 0x0002820000047ab9 */ /* 0x000fe20000000a00 */
[----:B------:R-:W-:Y:S01]  /*16460*/  ULDC.64 UR8, c[0x0][0xa08] ;  /* 0x0002820000087ab9 */ /* 0x000fe20000000a00 */
[----:B------:R-:W-:Y:S01]  /*16470*/  ISETP.NE.U32.AND P1, PT, RZ, UR4, PT ;  /* 0x00000004ff007c0c */ /* 0x000fe2000bf25070 */
[----:B------:R-:W-:Y:S01]  /*16480*/  UIMAD.WIDE UR8, UR44, 0x4, UR8 ;  /* 0x000000042c0878a5 */ /* 0x000fe2000f8e0208 */
[----:B0-----:R-:W-:-:S02]  /*16490*/  IMAD.U32 R2, RZ, RZ, UR6 ;  /* 0x00000006ff027e24 */ /* 0x001fc4000f8e00ff */
[----:B------:R-:W-:Y:S01]  /*164a0*/  ISETP.NE.AND.EX P1, PT, RZ, UR5, PT, P1 ;  /* 0x00000005ff007c0c */ /* 0x000fe2000bf25310 */
[----:B------:R-:W-:Y:S01]  /*164b0*/  IMAD.U32 R3, RZ, RZ, UR7 ;  /* 0x00000007ff037e24 */ /* 0x000fe2000f8e00ff */
[----:B------:R-:W-:Y:S01]  /*164c0*/  @UP0 ULDC.64 UR4, c[0x0][0xa18] ;  /* 0x0002860000040ab9 */ /* 0x000fe20000000a00 */
[----:B------:R-:W-:Y:S01]  /*164d0*/  PLOP3.LUT P3, PT, PT, PT, UP0, 0x80, 0x0 ;  /* 0x000000000000781c */ /* 0x000fe20003f6f008 */
[----:B------:R-:W-:Y:S02]  /*164e0*/  @UP0 UIMAD.WIDE UR4, UR44, 0x4, UR4 ;  /* 0x000000042c0408a5 */ /* 0x000fe4000f8e0204 */
[----:B--2---:R0:W2:Y:S02]  /*164f0*/  @P0 LDG.E R5, desc[UR52][R2.64] ;  /* 0x0000003402050981 */ /* 0x0040a4000c1e1900 */
[----:B0-----:R-:W-:Y:S02]  /*16500*/  IMAD.U32 R2, RZ, RZ, UR8 ;  /* 0x00000008ff027e24 */ /* 0x001fe4000f8e00ff */
[----:B------:R-:W-:-:S05]  /*16510*/  IMAD.U32 R3, RZ, RZ, UR9 ;  /* 0x00000009ff037e24 */ /* 0x000fca000f8e00ff */
[----:B------:R0:W5:Y:S02]  /*16520*/  @P1 LDG.E R4, desc[UR52][R2.64] ;  /* 0x0000003402041981 */ /* 0x000164000c1e1900 */
[----:B0-----:R-:W-:Y:S02]  /*16530*/  IMAD.U32 R2, RZ, RZ, UR4 ;  /* 0x00000004ff027e24 */ /* 0x001fe4000f8e00ff */
[----:B------:R-:W-:Y:S01]  /*16540*/  IMAD.U32 R3, RZ, RZ, UR5 ;  /* 0x00000005ff037e24 */ /* 0x000fe2000f8e00ff */
[----:B------:R-:W-:-:S04]  /*16550*/  ULDC.64 UR4, c[0x0][0x418] ;  /* 0x0001060000047ab9 */ /* 0x000fc80000000a00 */
[----:B------:R-:W3:Y:S01]  /*16560*/  @P3 LDG.E R2, desc[UR52][R2.64] ;  /* 0x0000003402023981 */ /* 0x000ee2000c1e1900 */
[----:B------:R-:W-:Y:S01]  /*16570*/  UISETP.NE.U32.AND UP0, UPT, UR4, URZ, UPT ;  /* 0x0000003f0400728c */ /* 0x000fe2000bf05070 */
[----:B------:R-:W-:Y:S01]  /*16580*/  ISETP.NE.U32.AND P2, PT, RZ, UR10, PT ;  /* 0x0000000aff007c0c */ /* 0x000fe2000bf45070 */
[----:B------:R-:W-:Y:S01]  /*16590*/  UMOV UR45, URZ ;  /* 0x0000003f002d7c82 */ /* 0x000fe20008000000 */
[----:B------:R-:W-:Y:S01]  /*165a0*/  ULDC UR4, c[0x0][0x424] ;  /* 0x0001090000047ab9 */ /* 0x000fe20000000800 */
[----:B------:R-:W-:Y:S01]  /*165b0*/  UISETP.NE.AND.EX UP0, UPT, UR5, URZ, UPT, UP0 ;  /* 0x0000003f0500728c */ /* 0x000fe2000bf05300 */
[----:B------:R-:W-:Y:S01]  /*165c0*/  ISETP.NE.AND.EX P2, PT, RZ, UR11, PT, P2 ;  /* 0x0000000bff007c0c */ /* 0x000fe2000bf45320 */
[----:B------:R-:W-:Y:S01]  /*165d0*/  ULDC UR42, c[0x0][0x288] ;  /* 0x0000a200002a7ab9 */ /* 0x000fe20000000800 */
[----:B------:R-:W-:Y:S01]  /*165e0*/  ULDC UR5, c[0x0][0x2f0] ;  /* 0x0000bc0000057ab9 */ /* 0x000fe20000000800 */
[----:B------:R-:W-:-:S04]  /*165f0*/  USEL UR4, UR4, 0x1, UP0 ;  /* 0x0000000104047887 */ /* 0x000fc80008000000 */
[----:B------:R-:W-:Y:S01]  /*16600*/  UIMAD UR4, UR4, UR5, URZ ;  /* 0x00000005040472a4 */ /* 0x000fe2000f8e023f */
[----:B--2---:R-:W-:Y:S02]  /*16610*/  @P0 R2UR UR45, R5 ;  /* 0x00000000052d02ca */ /* 0x004fe400000e0000 */
[----:B---3--:R-:W-:Y:S01]  /*16620*/  @P3 R2UR UR42, R2 ;  /* 0x00000000022a32ca */ /* 0x008fe200000e0000 */
[----:B------:R-:W-:-:S14]  /*16630*/  @P3 BRA `(.L_x_1290) ;  /* 0x0000000000243947 */ /* 0x000fdc0003800000 */
[----:B------:R-:W-:Y:S05]  /*16640*/  @!P0 BRA `(.L_x_1290) ;  /* 0x0000000000208947 */ /* 0x000fea0003800000 */
[----:B------:R-:W-:Y:S02]  /*16650*/  IMAD.U32 R2, RZ, RZ, UR6 ;  /* 0x00000006ff027e24 */ /* 0x000fe4000f8e00ff */
[----:B------:R-:W-:-:S05]  /*16660*/  IMAD.U32 R3, RZ, RZ, UR7 ;  /* 0x00000007ff037e24 */ /* 0x000fca000f8e00ff */
[----:B------:R-:W2:Y:S02]  /*16670*/  LDG.E R2, desc[UR52][R2.64] ;  /* 0x0000003402027981 */ /* 0x000ea4000c1e1900 */
[----:B--2---:R-:W-:Y:S01]  /*16680*/  R2UR UR5, R2 ;  /* 0x00000000020572ca */ /* 0x004fe200000e0000 */
[----:B------:R-:W-:-:S06]  /*16690*/  IMAD.U32 R2, RZ, RZ, UR6 ;  /* 0x00000006ff027e24 */ /* 0x000fcc000f8e00ff */
[----:B------:R-:W2:Y:S02]  /*166a0*/  LDG.E R2, desc[UR52][R2.64+0x4] ;  /* 0x0000043402027981 */ /* 0x000ea4000c1e1900 */
[----:B--2---:R-:W-:-:S13]  /*166b0*/  R2UR UR42, R2 ;  /* 0x00000000022a72ca */ /* 0x004fda00000e0000 */
[----:B------:R-:W-:-:S12]  /*166c0*/  UIADD3 UR42, -UR5, UR42, URZ ;  /* 0x0000002a052a7290 */ /* 0x000fd8000fffe13f */
.L_x_1290:
[----:B-----5:R-:W-:-:S05]  /*166d0*/  IMAD.IADD R2, R4, 0x1, R0 ;  /* 0x0000000104027824 */ /* 0x020fca00078e0200 */
[----:B------:R0:W-:Y:S01]  /*166e0*/  STL [R1+0x18], R2 ;  /* 0x0000180201007387 */ /* 0x0001e20000100800 */
[----:B------:R-:W-:Y:S05]  /*166f0*/  @!P2 BRA `(.L_x_1291) ;  /* 0x00000000001ca947 */ /* 0x000fea0003800000 */
[----:B------:R-:W-:Y:S02]  /*16700*/  ULDC.64 UR4, c[0x0][0xa20] ;  /* 0x0002880000047ab9 */ /* 0x000fe40000000a00 */
[----:B------:R-:W-:-:S06]  /*16710*/  UIMAD.WIDE UR4, UR44, 0x4, UR4 ;  /* 0x000000042c0478a5 */ /* 0x000fcc000f8e0204 */
[----:B0-----:R-:W-:Y:S02]  /*16720*/  IMAD.U32 R2, RZ, RZ, UR4 ;  /* 0x00000004ff027e24 */ /* 0x001fe4000f8e00ff */
[----:B------:R-:W-:-:S05]  /*16730*/  IMAD.U32 R3, RZ, RZ, UR5 ;  /* 0x00000005ff037e24 */ /* 0x000fca000f8e00ff */
[----:B------:R-:W2:Y:S02]  /*16740*/  LDG.E R2, desc[UR52][R2.64] ;  /* 0x0000003402027981 */ /* 0x000ea4000c1e1900 */
[----:B--2---:R-:W-:Y:S01]  /*16750*/  R2UR UR4, R2 ;  /* 0x00000000020472ca */ /* 0x004fe200000e0000 */
[----:B------:R-:W-:-:S14]  /*16760*/  BRA `(.L_x_1292) ;  /* 0x0000000000247947 */ /* 0x000fdc0003800000 */
.L_x_1291:
[----:B------:R-:W-:Y:S05]  /*16770*/  @!P1 BRA `(.L_x_1292) ;  /* 0x0000000000209947 */ /* 0x000fea0003800000 */
[----:B0-----:R-:W-:Y:S02]  /*16780*/  IMAD.U32 R2, RZ, RZ, UR8 ;  /* 0x00000008ff027e24 */ /* 0x001fe4000f8e00ff */
[----:B------:R-:W-:-:S05]  /*16790*/  IMAD.U32 R3, RZ, RZ, UR9 ;  /* 0x00000009ff037e24 */ /* 0x000fca000f8e00ff */
[----:B------:R-:W2:Y:S02]  /*167a0*/  LDG.E R2, desc[UR52][R2.64] ;  /* 0x0000003402027981 */ /* 0x000ea4000c1e1900 */
[----:B--2---:R-:W-:Y:S01]  /*167b0*/  R2UR UR5, R2 ;  /* 0x00000000020572ca */ /* 0x004fe200000e0000 */
[----:B------:R-:W-:-:S06]  /*167c0*/  IMAD.U32 R2, RZ, RZ, UR8 ;  /* 0x00000008ff027e24 */ /* 0x000fcc000f8e00ff */
[----:B------:R-:W2:Y:S02]  /*167d0*/  LDG.E R2, desc[UR52][R2.64+0x4] ;  /* 0x0000043402027981 */ /* 0x000ea4000c1e1900 */
[----:B--2---:R-:W-:-:S13]  /*167e0*/  R2UR UR4, R2 ;  /* 0x00000000020472ca */ /* 0x004fda00000e0000 */
[----:B------:R-:W-:-:S12]  /*167f0*/  UIADD3 UR4, -UR5, UR4, URZ ;  /* 0x0000000405047290 */ /* 0x000fd8000fffe13f */
.L_x_1292:
[----:B0-----:R-:W2:Y:S01]  /*16800*/  LDL.LU R2, [R1+0x14] ;  /* 0x0000140001027983 */ /* 0x001ea20000300800 */
[----:B------:R-:W-:Y:S01]  /*16810*/  ULDC UR5, c[0x0][0x448] ;  /* 0x0001120000057ab9 */ /* 0x000fe20000000800 */
[----:B------:R-:W-:Y:S01]  /*16820*/  R2UR UR13, R0 ;  /* 0x00000000000d72ca */ /* 0x000fe200000e0000 */
[----:B------:R-:W-:-:S06]  /*16830*/  UISETP.NE.AND UP0, UPT, UR5, 0x1, UPT ;  /* 0x000000010500788c */ /* 0x000fcc000bf05270 */
[----:B------:R-:W-:Y:S02]  /*16840*/  PLOP3.LUT P0, PT, PT, PT, UP0, 0x80, 0x0 ;  /* 0x000000000000781c */ /* 0x000fe40003f0f008 */
[----:B------:R-:W-:-:S03]  /*16850*/  PLOP3.LUT P1, PT, PT, PT, UP0, 0x80, 0x0 ;  /* 0x000000000000781c */ /* 0x000fc60003f2f008 */
[----:B------:R-:W-:Y:S01]  /*16860*/  @UP0 ULDC UR5, c[0x0][0x44c] ;  /* 0x0001130000050ab9 */ /* 0x000fe20000000800 */
[----:B------:R-:W-:-:S04]  /*16870*/  UIADD3 UR13, -UR13, UR4, URZ ;  /* 0x000000040d0d7290 */ /* 0x000fc8000fffe13f */
[----:B------:R-:W-:Y:S01]  /*16880*/  UIADD3 UR7, UR13, 0x1, -UR42 ;  /* 0x000000010d077890 */ /* 0x000fe2000fffe82a */
[----:B--2---:R-:W-:-:S04]  /*16890*/  IMAD.SHL.U32 R19, R2, 0x80, RZ ;  /* 0x0000008002137824 */ /* 0x004fc800078e00ff */
[----:B------:R-:W-:-:S05]  /*168a0*/  VIADD R0, R19, 0x7f ;  /* 0x0000007f13007836 */ /* 0x000fca0000000000 */
[C---:B------:R-:W-:Y:S01]  /*168b0*/  R2UR UR6, R0.reuse ;  /* 0x00000000000672ca */ /* 0x040fe200000e0000 */
[----:B------:R-:W-:Y:S01]  /*168c0*/  @P0 IMAD.HI.U32 R0, R0, UR5, RZ ;  /* 0x0000000500000c27 */ /* 0x000fe2000f8e00ff */
[----:B------:R-:W-:-:S04]  /*168d0*/  @UP0 ULDC UR5, c[0x0][0x450] ;  /* 0x0001140000050ab9 */ /* 0x000fc80000000800 */
[----:B------:R-:W-:Y:S01]  /*168e0*/  @P0 SHF.R.U32.HI R0, RZ, UR5, R0 ;  /* 0x00000005ff000c19 */ /* 0x000fe20008011600 */
[----:B------:R-:W-:Y:S02]  /*168f0*/  ULDC.64 UR4, c[0x0][0x9e0] ;  /* 0x0002780000047ab9 */ /* 0x000fe40000000a00 */
[----:B------:R-:W-:Y:S01]  /*16900*/  UISETP.GE.AND UP1, UPT, UR5, 0x1, UPT ;  /* 0x000000010500788c */ /* 0x000fe2000bf26270 */
[----:B------:R-:W-:-:S05]  /*16910*/  @P1 R2UR UR6, R0 ;  /* 0x00000000000612ca */ /* 0x000fca00000e0000 */
[----:B------:R-:W-:-:S08]  /*16920*/  PLOP3.LUT P1, PT, PT, PT, UP1, 0x80, 0x0 ;  /* 0x000000000000781c */ /* 0x000fd00003f2f018 */
[----:B------:R-:W-:-:S04]  /*16930*/  UIADD3 UR6, UR7, UR6, URZ ;  /* 0x0000000607067290 */ /* 0x000fc8000fffe03f */
        /* <DEDUP_REMOVED lines=12> */
.L_x_1294:
[----:B------:R-:W-:-:S11]  /*16a00*/  UISETP.NE.AND UP1, UPT, UR5, 0x1, UPT ;  /* 0x000000010500788c */ /* 0x000fd6000bf25270 */
[----:B------:R-:W-:Y:S02]  /*16a10*/  @UP1 ULDC.64 UR10, c[0x0][0x9e8] ;  /* 0x00027a00000a1ab9 */ /* 0x000fe40000000a00 */
[----:B------:R-:W-:-:S04]  /*16a20*/  UIMAD.WIDE.U32 UR6, UR8, UR10, URZ ;  /* 0x0000000a080672a5 */ /* 0x000fc8000f8e003f */
[----:B------:R-:W-:-:S12]  /*16a30*/  @UP1 USHF.R.U32.HI UR8, URZ, UR11, UR7 ;  /* 0x0000000b3f081299 */ /* 0x000fd80008011607 */
.L_x_1295:
[----:B------:R-:W-:-:S04]  /*16a40*/  UIMAD UR8, UR8, UR5, UR5 ;  /* 0x00000005080872a4 */ /* 0x000fc8000f8e0205 */
[----:B------:R-:W-:-:S04]  /*16a50*/  UISETP.LT.AND UP1, UPT, UR4, UR8, UPT ;  /* 0x000000080400728c */ /* 0x000fc8000bf21270 */
[----:B------:R-:W-:-:S12]  /*16a60*/  USEL UR4, UR4, UR8, UP1 ;  /* 0x0000000804047287 */ /* 0x000fd80008800000 */
.L_x_1293:
[----:B------:R-:W-:Y:S01]  /*16a70*/  R2UR UR12, R19 ;  /* 0x00000000130c72ca */ /* 0x000fe200000e0000 */
[----:B------:R-:W-:Y:S02]  /*16a80*/  UIADD3 UR6, UR13, 0x9f, URZ ;  /* 0x0000009f0d067890 */ /* 0x000fe4000fffe03f */
[----:B------:R-:W-:Y:S01]  /*16a90*/  UIADD3 UR8, UR4, 0x9f, URZ ;  /* 0x0000009f04087890 */ /* 0x000fe2000fffe03f */
[----:B------:R-:W-:Y:S01]  /*16aa0*/  @UP0 ULDC UR10, c[0x0][0x44c] ;  /* 0x00011300000a0ab9 */ /* 0x000fe20000000800 */
[----:B------:R-:W-:Y:S01]  /*16ab0*/  UIMAD.WIDE UR6, UR6, 0x66666667, URZ ;  /* 0x66666667060678a5 */ /* 0x000fe2000f8e023f */
[----:B------:R-:W-:Y:S01]  /*16ac0*/  @UP0 ULDC UR14, c[0x0][0x450] ;  /* 0x00011400000e0ab9 */ /* 0x000fe20000000800 */
[----:B------:R-:W-:Y:S02]  /*16ad0*/  UIMAD.WIDE UR8, UR8, 0x66666667, URZ ;  /* 0x66666667080878a5 */ /* 0x000fe4000f8e023f */
[----:B------:R-:W-:-:S04]  /*16ae0*/  USHF.R.U32.HI UR4, URZ, 0x1f, UR7 ;  /* 0x0000001f3f047899 */ /* 0x000fc80008011607 */
[----:B------:R-:W-:Y:S02]  /*16af0*/  UIMAD.WIDE.U32 UR10, UR12, UR10, URZ ;  /* 0x0000000a0c0a72a5 */ /* 0x000fe4000f8e003f */
[----:B------:R-:W-:Y:S02]  /*16b00*/  USHF.R.U32.HI UR6, URZ, 0x1f, UR9 ;  /* 0x0000001f3f067899 */ /* 0x000fe40008011609 */
[----:B------:R-:W-:Y:S02]  /*16b10*/  @UP0 USHF.R.U32.HI UR12, URZ, UR14, UR11 ;  /* 0x0000000e3f0c0299 */ /* 0x000fe4000801160b */
[----:B------:R-:W-:Y:S02]  /*16b20*/  ULEA.HI.SX32 UR4, UR7, UR4, 0x1a ;  /* 0x0000000407047291 */ /* 0x000fe4000f8fd23f */
[----:B------:R-:W-:Y:S02]  /*16b30*/  UIADD3 UR12, UR12, UR13, -UR42 ;  /* 0x0000000d0c0c7290 */ /* 0x000fe4000fffe82a */
[----:B------:R-:W-:Y:S01]  /*16b40*/  ULEA.HI.SX32 UR6, UR9, UR6, 0x1a ;  /* 0x0000000609067291 */ /* 0x000fe2000f8fd23f */
[----:B------:R-:W-:-:S02]  /*16b50*/  ULDC UR7, c[0x0][0x9dc] ;  /* 0x0002770000077ab9 */ /* 0x000fc40000000800 */
[----:B------:R-:W-:Y:S02]  /*16b60*/  UIADD3 UR7, UR12, -UR7, URZ ;  /* 0x800000070c077290 */ /* 0x000fe4000fffe03f */
[----:B------:R-:W-:-:S04]  /*16b70*/  UISETP.LT.AND UP0, UPT, UR4, UR6, UPT ;  /* 0x000000060400728c */ /* 0x000fc8000bf01270 */
[----:B------:R-:W-:Y:S01]  /*16b80*/  USEL UR40, UR4, UR6, UP0 ;  /* 0x0000000604287287 */ /* 0x000fe20008000000 */
[----:B------:R-:W-:Y:S01]  /*16b90*/  IMAD.U32 R0, RZ, RZ, UR7 ;  /* 0x00000007ff007e24 */ /* 0x000fe2000f8e00ff */
[----:B------:R-:W-:Y:S10]  /*16ba0*/  @!P1 BRA `(.L_x_1296) ;  /* 0x0000000000409947 */ /* 0x000ff40003800000 */
        /* <DEDUP_REMOVED lines=10> */
.L_x_1297:
[----:B------:R-:W-:-:S11]  /*16c50*/  UISETP.NE.AND UP0, UPT, UR5, 0x1, UPT ;  /* 0x000000010500788c */ /* 0x000fd6000bf05270 */
[----:B------:R-:W-:Y:S02]  /*16c60*/  @UP0 ULDC.64 UR8, c[0x0][0x9e8] ;  /* 0x00027a0000080ab9 */ /* 0x000fe40000000a00 */
[----:B------:R-:W-:-:S04]  /*16c70*/  UIMAD.WIDE.U32 UR6, UR12, UR8, URZ ;  /* 0x000000080c0672a5 */ /* 0x000fc8000f8e003f */
[----:B------:R-:W-:-:S12]  /*16c80*/  @UP0 USHF.R.U32.HI UR12, URZ, UR9, UR7 ;  /* 0x000000093f0c0299 */ /* 0x000fd80008011607 */
.L_x_1298:
[----:B------:R-:W-:-:S06]  /*16c90*/  UIMAD UR5, UR12, UR5, URZ ;  /* 0x000000050c0572a4 */ /* 0x000fcc000f8e023f */
[----:B------:R-:W-:-:S07]  /*16ca0*/  VIMNMX R0, R0, UR5, !PT ;  /* 0x0000000500007c48 */ /* 0x000fce000ffe0100 */
.L_x_1296:
[----:B------:R-:W-:Y:S01]  /*16cb0*/  IMAD.HI R0, R0, 0x66666667, RZ ;  /* 0x6666666700007827 */ /* 0x000fe200078e02ff */
[----:B------:R-:W-:Y:S04]  /*16cc0*/  BSSY B7, `(.L_x_1299) ;  /* 0x0000325000077945 */ /* 0x000fe80003800000 */
[----:B------:R-:W-:-:S04]  /*16cd0*/  SHF.R.U32.HI R2, RZ, 0x1f, R0 ;  /* 0x0000001fff027819 */ /* 0x000fc80000011600 */
[----:B------:R-:W-:-:S04]  /*16ce0*/  LEA.HI.SX32 R2, R0, R2, 0x1a ;  /* 0x0000000200027211 */ /* 0x000fc800078fd2ff */
[----:B------:R-:W-:-:S04]  /*16cf0*/  VIMNMX R3, RZ, R2, !PT ;  /* 0x00000002ff037248 */ /* 0x000fc80007fe0100 */
[----:B------:R-:W-:Y:S01]  /*16d00*/  ISETP.LT.AND P0, PT, R3, UR40, PT ;  /* 0x0000002803007c0c */ /* 0x000fe2000bf01270 */
[----:B------:R0:W-:-:S12]  /*16d10*/  STL [R1+0x14], R3 ;  /* 0x0000140301007387 */ /* 0x0001d80000100800 */
[----:B0-----:R-:W-:Y:S05]  /*16d20*/  @P0 BRA `(.L_x_1300) ;  /* 0x0000000000480947 */ /* 0x001fea0003800000 */
        /* <DEDUP_REMOVED lines=18> */
.L_x_1300:
        /* <DEDUP_REMOVED lines=20> */
.L_x_1303:
[----:B------:R-:W-:Y:S05]  /*16f90*/  BSYNC B6 ;  /* 0x0000000000067941 */ /* 0x000fea0003800000 */
.L_x_1302:
        /* <DEDUP_REMOVED lines=24> */
.L_x_1305:
[----:B------:R-:W-:Y:S05]  /*17120*/  BSYNC B6 ;  /* 0x0000000000067941 */ /* 0x000fea0003800000 */
.L_x_1304:
        /* <DEDUP_REMOVED lines=20> */
.L_x_1307:
[----:B------:R-:W-:Y:S05]  /*17270*/  BSYNC B6 ;  /* 0x0000000000067941 */ /* 0x000fea0003800000 */
.L_x_1306:
        /* <DEDUP_REMOVED lines=19> */
.L_x_1309:
[----:B------:R-:W-:Y:S05]  /*173b0*/  BSYNC B6 ;  /* 0x0000000000067941 */ /* 0x000fea0003800000 */
.L_x_1308:
        /* <DEDUP_REMOVED lines=8> */
[----:B------:R-:W-:Y:S01]  /*17440*/  IMAD.U32 R3, RZ, RZ, UR5 ;  /* 0x00000005ff037e24 */ /* 0x000fe2000f8e00ff */
[----:B------:R-:W1:Y:S01]  /*17450*/  S2R R0, SR_TID.X ;  /* 0x0000000000007919 */ /* 0x000e620000002100 */
[----:B------:R-:W-:-:S03]  /*17460*/  ULDC.64 UR4, c[0x0][0xa08] ;  /* 0x0002820000047ab9 */ /* 0x000fc60000000a00 */
[----:B------:R2:W3:Y:S02]  /*17470*/  @P0 LDG.E R8, desc[UR52][R2.64] ;  /* 0x0000003402080981 */ /* 0x0004e4000c1e1900 */
[----:B--2---:R-:W2:Y:S01]  /*17480*/  LDC.64 R2, c[0x0][0x418] ;  /* 0x00010600ff027b82 */ /* 0x004ea20000000a00 */
[----:B-1----:R-:W-:-:S04]  /*17490*/  SHF.R.U32.HI R0, RZ, 0x5, R0 ;  /* 0x00000005ff007819 */ /* 0x002fc80000011600 */
[----:B------:R-:W-:Y:S02]  /*174a0*/  LOP3.LUT R0, R0, 0x3, RZ, 0xc0, !PT ;  /* 0x0000000300007812 */ /* 0x000fe400078ec0ff */
[----:B--2---:R-:W-:Y:S01]  /*174b0*/  LOP3.LUT P0, RZ, R2, UR4, RZ, 0xfc, !PT ;  /* 0x0000000402ff7c12 */ /* 0x004fe2000f80fcff */
[----:B------:R-:W-:-:S03]  /*174c0*/  UMOV UR4, 0xffffffff ;  /* 0xffffffff00047882 */ /* 0x000fc60000000000 */
[----:B------:R-:W-:Y:S02]  /*174d0*/  LOP3.LUT P0, RZ, R3, UR5, RZ, 0xfc, P0 ;  /* 0x0000000503ff7c12 */ /* 0x000fe4000800fcff */
[----:B---3--:R-:W-:Y:S01]  /*174e0*/  SHF.R.S32.HI R9, RZ, 0x1f, R8 ;  /* 0x0000001fff097819 */ /* 0x008fe20000011408 */
[----:B------:R1:W-:Y:S01]  /*174f0*/  STL [R1+0x4], R8 ;  /* 0x0000040801007387 */ /* 0x0003e20000100800 */
[----:B0-----:R-:W-:-:S03]  /*17500*/  SEL R16, R8, RZ, !P0 ;  /* 0x000000ff08107207 */ /* 0x001fc60004000000 */
[----:B------:R1:W-:Y:S01]  /*17510*/  STL [R1+0xc], R9 ;  /* 0x00000c0901007387 */ /* 0x0003e20000100800 */
[----:B------:R-:W-:Y:S05]  /*17520*/  BRA.DIV UR4, `(.L_x_1310) ;  /* 0x0000003e04787947 */ /* 0x000fea000b800000 */
[----:B------:R0:W2:Y:S02]  /*17530*/  SHFL.IDX PT, R14, R0, RZ, 0x1f ;  /* 0x00001fff000e7589 */ /* 0x0000a400000e0000 */
.L_x_1385:
[----:B0-----:R-:W3:Y:S01]  /*17540*/  LDL.LU R0, [R1+0x8] ;  /* 0x0000080001007983 */ /* 0x001ee20000300800 */
[----:B------:R-:W-:Y:S02]  /*17550*/  PLOP3.LUT P1, PT, PT, PT, PT, 0x8, 0x0 ;  /* 0x000000000000781c */ /* 0x000fe40003f2e170 */
[----:B--2---:R-:W-:Y:S02]  /*17560*/  ISETP.NE.AND P0, PT, R14, RZ, PT ;  /* 0x000000ff0e00720c */ /* 0x004fe40003f05270 */
[----:B---3--:R-:W-:-:S09]  /*17570*/  LOP3.LUT R0, R0, 0xfffffffe, RZ, 0xc0, !PT ;  /* 0xfffffffe00007812 */ /* 0x008fd200078ec0ff */
        /* <DEDUP_REMOVED lines=8> */
.L_x_1388:
        /* <DEDUP_REMOVED lines=21> */
.L_x_1313:
[----:B0-----:R-:W2:Y:S01]  /*17750*/  LDL R3, [R1] ;  /* 0x0000000001037983 */ /* 0x001ea20000100800 */
[----:B------:R-:W-:Y:S01]  /*17760*/  IMAD R2, R18, 0x8, R17 ;  /* 0x0000000812027824 */ /* 0x000fe200078e0211 */
[----:B-1----:R-:W0:Y:S02]  /*17770*/  S2R R8, SR_TID.X ;  /* 0x0000000000087919 */ /* 0x002e240000002100 */
[----:B0-----:R-:W-:-:S04]  /*17780*/  LOP3.LUT R8, R8, 0x7f, RZ, 0xc0, !PT ;  /* 0x0000007f08087812 */ /* 0x001fc800078ec0ff */
[----:B------:R-:W-:Y:S02]  /*17790*/  ISETP.NE.AND P1, PT, R8, RZ, PT ;  /* 0x000000ff0800720c */ /* 0x000fe40003f25270 */
[----:B--2---:R-:W-:-:S04]  /*177a0*/  SHF.L.U32 R3, R3, 0x1f, RZ ;  /* 0x0000001f03037819 */ /* 0x004fc800000006ff */
[----:B------:R-:W0:Y:S02]  /*177b0*/  SYNCS.PHASECHK.TRANS64.TRYWAIT P0, [R2+URZ+0x29880], R3 ;  /* 0x02988003020075a7 */ /* 0x000e24000800017f */
[----:B0-----:R-:W-:Y:S05]  /*177c0*/  @!P0 BRA `(.L_x_1314) ;  /* 0x0000003c00108947 */ /* 0x001fea0003800000 */
.L_x_1389:
        /* <DEDUP_REMOVED lines=8> */
.L_x_1315:
[----:B------:R-:W2:Y:S01]  /*17850*/  LDL R5, [R1+0x18] ;  /* 0x0000180001057983 */ /* 0x000ea20000100800 */
[----:B------:R-:W-:Y:S01]  /*17860*/  IMAD R4, R18, 0x5000, R17 ;  /* 0x0000500012047824 */ /* 0x000fe200078e0211 */
[----:B------:R-:W-:Y:S01]  /*17870*/  R2UR UR33, R2 ;  /* 0x00000000022172ca */ /* 0x000fe200000e0000 */
[----:B------:R-:W-:Y:S01]  /*17880*/  UIADD3 UR4, UP0, UR46, 0x470, URZ ;  /* 0x000004702e047890 */ /* 0x000fe2000ff1e03f */
[----:B-----5:R-:W-:Y:S01]  /*17890*/  R2UR UR37, R16 ;  /* 0x00000000102572ca */ /* 0x020fe200000e0000 */
[----:B------:R-:W-:Y:S01]  /*178a0*/  UMOV UR6, 0x0 ;  /* 0x0000000000067882 */ /* 0x000fe20000000000 */
[----:B------:R-:W-:Y:S01]  /*178b0*/  R2UR UR32, R4 ;  /* 0x00000000042072ca */ /* 0x000fe200000e0000 */
[----:B------:R-:W-:Y:S01]  /*178c0*/  UIADD3.X UR5, URZ, UR47, URZ, UP0, !UPT ;  /* 0x0000002f3f057290 */ /* 0x000fe200087fe43f */
[----:B------:R-:W-:Y:S01]  /*178d0*/  UMOV UR7, 0x14f00000 ;  /* 0x14f0000000077882 */ /* 0x000fe20000000000 */
[----:B------:R-:W-:-:S06]  /*178e0*/  UMOV UR34, URZ ;  /* 0x0000003f00227c82 */ /* 0x000fcc0008000000 */
[----:B------:R-:W-:-:S04]  /*178f0*/  UIADD3 UR33, UR33, 0x29870, URZ ;  /* 0x0002987021217890 */ /* 0x000fc8000fffe03f */
[----:B------:R-:W-:Y:S01]  /*17900*/  UIADD3 UR32, UR32, 0xa400, URZ ;  /* 0x0000a40020207890 */ /* 0x000fe2000fffe03f */
[----:B--2---:R-:W-:-:S05]  /*17910*/  IMAD R0, R0, 0xa0, R5 ;  /* 0x000000a000007824 */ /* 0x004fca00078e0205 */
[----:B------:R-:W-:-:S13]  /*17920*/  R2UR UR35, R0 ;  /* 0x00000000002372ca */ /* 0x000fda00000e0000 */
[----:B------:R1:W-:Y:S01]  /*17930*/  UTMALDG.4D [UR32], [UR4], desc[UR6] ;  /* 0x00000620040075b4 */ /* 0x0003e20008019000 */
[----:B------:R-:W2:Y:S02]  /*17940*/  SYNCS.PHASECHK.TRANS64.TRYWAIT P0, [R2+URZ+0x29840], R3 ;  /* 0x02984003020075a7 */ /* 0x000ea4000800017f */
[----:B-12---:R-:W-:Y:S05]  /*17950*/  @!P0 BRA `(.L_x_1316) ;  /* 0x0000003800c08947 */ /* 0x006fea0003800000 */
.L_x_1390:
[----:B------:R-:W-:Y:S05]  /*17960*/  @P1 BRA `(.L_x_1317) ;  /* 0x00000000001c1947 */ /* 0x000fea0003800000 */
[----:B------:R-:W2:Y:S01]  /*17970*/  S2R R4, SR_TID.X ;  /* 0x0000000000047919 */ /* 0x000ea20000002100 */
[----:B01----:R-:W-:-:S04]  /*17980*/  IMAD.MOV.U32 R3, RZ, RZ, 0x7800 ;  /* 0x00007800ff037424 */ /* 0x003fc800078e00ff */
[----:B------:R3:W-:Y:S01]  /*17990*/  SYNCS.ARRIVE.TRANS64 RZ, [R2+URZ+0x29830], R3 ;  /* 0x0298300302ff79a7 */ /* 0x0007e2000800003f */
[----:B--2---:R-:W-:-:S04]  /*179a0*/  LOP3.LUT R4, R4, 0x1f, RZ, 0xc0, !PT ;  /* 0x0000001f04047812 */ /* 0x004fc800078ec0ff */
[----:B------:R-:W-:-:S13]  /*179b0*/  ISETP.NE.AND P0, PT, R4, RZ, PT ;  /* 0x000000ff0400720c */ /* 0x000fda0003f05270 */
[----:B---3--:R-:W-:Y:S05]  /*179c0*/  @!P0 BRA `(.L_x_1317) ;  /* 0x0000000000048947 */ /* 0x008fea0003800000 */
[----:B------:R-:W-:Y:S01]  /*179d0*/  BPT.TRAP 0x1 ;  /* 0x000000040000795c */ /* 0x000fe20000300000 */
.L_x_1317:
[----:B01----:R-:W2:Y:S01]  /*179e0*/  LDL.LU R3, [R1+0x8] ;  /* 0x0000080001037983 */ /* 0x003ea20000300800 */
        /* <DEDUP_REMOVED lines=33> */
.L_x_1311:
[----:B------:R-:W-:Y:S05]  /*17c00*/  WARPSYNC.ALL ;  /* 0x0000000000007948 */ /* 0x000fea0003800000 */
[----:B0-----:R-:W-:Y:S01]  /*17c10*/  VIADD R0, R17, 0x14400 ;  /* 0x0001440011007836 */ /* 0x001fe20000000000 */
[----:B---3--:R-:W-:Y:S01]  /*17c20*/  USHF.R.S32.HI UR4, URZ, 0x1f, UR45 ;  /* 0x0000001f3f047899 */ /* 0x008fe2000801142d */
[----:B------:R-:W-:Y:S03]  /*17c30*/  BAR.SYNC.DEFER_BLOCKING 0x8, 0x180 ;  /* 0x0206000000007b1d */ /* 0x000fe60000010000 */
[----:B------:R-:W-:-:S03]  /*17c40*/  LOP3.LUT P0, RZ, R0, 0x1bf, RZ, 0xc0, !PT ;  /* 0x000001bf00ff7812 */ /* 0x000fc6000780c0ff */
[----:B------:R-:W-:Y:S01]  /*17c50*/  ULDC.64 UR6, c[0x0][0x298] ;  /* 0x0000a60000067ab9 */ /* 0x000fe20000000a00 */
[----:B------:R-:W-:Y:S01]  /*17c60*/  BSSY B6, `(.L_x_1318) ;  /* 0x0000016000067945 */ /* 0x000fe20003800000 */
[----:B------:R-:W-:Y:S02]  /*17c70*/  UIMAD UR4, UR4, UR6, URZ ;  /* 0x00000006040472a4 */ /* 0x000fe4000f8e023f */
[----:B------:R-:W-:Y:S02]  /*17c80*/  UIMAD.WIDE.U32 UR48, UR45, UR6, URZ ;  /* 0x000000062d3072a5 */ /* 0x000fe4000f8e003f */
[----:B------:R-:W-:-:S04]  /*17c90*/  UIMAD UR4, UR45, UR7, UR4 ;  /* 0x000000072d0472a4 */ /* 0x000fc8000f8e0204 */
[----:B------:R-:W-:Y:S01]  /*17ca0*/  UIADD3 UR37, UR49, UR4, URZ ;  /* 0x0000000431257290 */ /* 0x000fe2000fffe03f */
        /* <DEDUP_REMOVED lines=17> */
.L_x_1319:
[----:B------:R-:W-:Y:S05]  /*17dc0*/  BSYNC B6 ;  /* 0x0000000000067941 */ /* 0x000fea0003800000 */
.L_x_1318:
[----:B------:R-:W0:Y:S01]  /*17dd0*/  S2R R2, SR_TID.X ;  /* 0x0000000000027919 */ /* 0x000e220000002100 */
[----:B-1----:R-:W1:Y:S01]  /*17de0*/  LDC R8, c[0x0][0x448] ;  /* 0x00011200ff087b82 */ /* 0x002e620000000800 */
[----:B------:R-:W-:Y:S01]  /*17df0*/  USHF.R.S32.HI UR4, URZ, 0x1f, UR36 ;  /* 0x0000001f3f047899 */ /* 0x000fe20008011424 */
[----:B------:R-:W-:Y:S01]  /*17e00*/  ULDC.64 UR10, c[0x0][0xa00] ;  /* 0x00028000000a7ab9 */ /* 0x000fe20000000a00 */
[----:B------:R-:W2:Y:S01]  /*17e10*/  S2R R9, SR_TID.X ;  /* 0x0000000000097919 */ /* 0x000ea20000002100 */
[----:B------:R-:W-:Y:S01]  /*17e20*/  UISETP.NE.U32.AND UP0, UPT, UR10, URZ, UPT ;  /* 0x0000003f0a00728c */ /* 0x000fe2000bf05070 */
[----:B------:R-:W-:Y:S01]  /*17e30*/  ULDC.64 UR8, c[0x0][0x2d8] ;  /* 0x0000b60000087ab9 */ /* 0x000fe20000000a00 */
[----:B------:R-:W-:Y:S02]  /*17e40*/  USHF.R.S32.HI UR6, URZ, 0x1f, UR44 ;  /* 0x0000001f3f067899 */ /* 0x000fe4000801142c */
[----:B------:R-:W-:Y:S02]  /*17e50*/  UIMAD UR7, UR4, UR8, URZ ;  /* 0x00000008040772a4 */ /* 0x000fe4000f8e023f */
[----:B------:R-:W-:Y:S01]  /*17e60*/  UISETP.NE.AND.EX UP0, UPT, UR11, URZ, UPT, UP0 ;  /* 0x0000003f0b00728c */ /* 0x000fe2000bf05300 */
[----:B------:R-:W-:Y:S01]  /*17e70*/  UMOV UR4, UR48 ;  /* 0x0000003000047c82 */ /* 0x000fe20008000000 */
[----:B------:R-:W-:Y:S01]  /*17e80*/  UMOV UR5, UR37 ;  /* 0x0000002500057c82 */ /* 0x000fe20008000000 */
[----:B------:R-:W-:-:S02]  /*17e90*/  UIMAD UR7, UR36, UR9, UR7 ;  /* 0x00000009240772a4 */ /* 0x000fc4000f8e0207 */
[----:B------:R-:W-:Y:S02]  /*17ea0*/  UIMAD.WIDE.U32 UR4, UR36, UR8, UR4 ;  /* 0x00000008240472a5 */ /* 0x000fe4000f8e0004 */
[----:B------:R-:W-:Y:S01]  /*17eb0*/  USEL UR6, UR6, URZ, !UP0 ;  /* 0x0000003f06067287 */ /* 0x000fe2000c000000 */
[----:B------:R-:W-:Y:S01]  /*17ec0*/  ULDC.64 UR8, c[0x0][0x2e0] ;  /* 0x0000b80000087ab9 */ /* 0x000fe20000000a00 */
[----:B------:R-:W-:Y:S01]  /*17ed0*/  UIADD3 UR5, UR5, UR7, URZ ;  /* 0x0000000705057290 */ /* 0x000fe2000fffe03f */
[----:B-1----:R-:W-:Y:S01]  /*17ee0*/  ISETP.NE.AND P0, PT, R8, 0x1, PT ;  /* 0x000000010800780c */ /* 0x002fe20003f05270 */
[----:B------:R-:W-:Y:S02]  /*17ef0*/  USEL UR7, UR44, URZ, !UP0 ;  /* 0x0000003f2c077287 */ /* 0x000fe4000c000000 */
[----:B------:R-:W-:Y:S02]  /*17f00*/  UIMAD UR6, UR6, UR8, URZ ;  /* 0x00000008060672a4 */ /* 0x000fe4000f8e023f */
[----:B------:R-:W-:Y:S01]  /*17f10*/  UIMAD.WIDE.U32 UR4, UR7, UR8, UR4 ;  /* 0x00000008070472a5 */ /* 0x000fe2000f8e0004 */
[C---:B0-----:R-:W-:Y:S01]  /*17f20*/  LOP3.LUT R0, R2.reuse, 0x7f, RZ, 0xc0, !PT ;  /* 0x0000007f02007812 */ /* 0x041fe200078ec0ff */
[----:B------:R-:W-:Y:S01]  /*17f30*/  IMAD.SHL.U32 R2, R2, 0x20, RZ ;  /* 0x0000002002027824 */ /* 0x000fe200078e00ff */
[----:B------:R-:W-:-:S02]  /*17f40*/  UIMAD UR6, UR7, UR9, UR6 ;  /* 0x00000009070672a4 */ /* 0x000fc4000f8e0206 */
[----:B------:R-:W-:Y:S01]  /*17f50*/  SHF.R.U32.HI R0, RZ, 0x2, R0 ;  /* 0x00000002ff007819 */ /* 0x000fe20000011600 */
[----:B------:R-:W-:Y:S02]  /*17f60*/  IMAD.U32 R6, RZ, RZ, UR4 ;  /* 0x00000004ff067e24 */ /* 0x000fe4000f8e00ff */
[----:B------:R-:W0:Y:S01]  /*17f70*/  @P0 LDC R3, c[0x0][0x44c] ;  /* 0x00011300ff030b82 */ /* 0x000e220000000800 */
[----:B------:R-:W-:Y:S01]  /*17f80*/  UIADD3 UR6, UR5, UR6, URZ ;  /* 0x0000000605067290 */ /* 0x000fe2000fffe03f */
[----:B------:R-:W-:Y:S01]  /*17f90*/  LOP3.LUT R2, R0, 0x60, R2, 0xf8, !PT ;  /* 0x0000006000027812 */ /* 0x000fe200078ef802 */
[----:B------:R-:W-:Y:S01]  /*17fa0*/  IMAD.U32 R7, RZ, RZ, UR5 ;  /* 0x00000005ff077e24 */ /* 0x000fe2000f8e00ff */
[----:B------:R-:W-:Y:S01]  /*17fb0*/  ULDC.64 UR4, c[0x0][0x2d0] ;  /* 0x0000b40000047ab9 */ /* 0x000fe20000000a00 */
[----:B--2---:R-:W-:Y:S02]  /*17fc0*/  IMAD.SHL.U32 R9, R9, 0x10, RZ ;  /* 0x0000001009097824 */ /* 0x004fe400078e00ff */
[----:B------:R-:W-:Y:S01]  /*17fd0*/  IMAD.IADD R2, R2, 0x1, R19 ;  /* 0x0000000102027824 */ /* 0x000fe200078e0213 */
[----:B------:R-:W1:Y:S01]  /*17fe0*/  @P0 LDC R0, c[0x0][0x450] ;  /* 0x00011400ff000b82 */ /* 0x000e620000000800 */
[----:B------:R-:W2:Y:S01]  /*17ff0*/  S2R R7, SR_TID.X ;  /* 0x0000000000077919 */ /* 0x000ea20000002100 */
[----:B------:R-:W-:Y:S01]  /*18000*/  LOP3.LUT R9, R9, 0x30, RZ, 0xc0, !PT ;  /* 0x0000003009097812 */ /* 0x000fe200078ec0ff */
[----:B------:R-:W-:-:S03]  /*18010*/  IMAD.MOV.U32 R4, RZ, RZ, R2 ;  /* 0x000000ffff047224 */ /* 0x000fc600078e0002 */
[C---:B------:R-:W-:Y:S02]  /*18020*/  LOP3.LUT R11, R9.reuse, 0x40, RZ, 0xfc, !PT ;  /* 0x00000040090b7812 */ /* 0x040fe400078efcff */
[----:B------:R-:W-:Y:S01]  /*18030*/  LOP3.LUT R9, R9, 0x80, RZ, 0xfc, !PT ;  /* 0x0000008009097812 */ /* 0x000fe200078efcff */
[----:B0-----:R-:W-:-:S05]  /*18040*/  @P0 IMAD.HI.U32 R3, R2, R3, RZ ;  /* 0x0000000302030227 */ /* 0x001fca00078e00ff */
[----:B-1----:R-:W-:Y:S01]  /*18050*/  @P0 SHF.R.U32.HI R4, RZ, R0, R3 ;  /* 0x00000000ff040219 */ /* 0x002fe20000011603 */
[----:B------:R-:W-:-:S03]  /*18060*/  IMAD.U32 R3, RZ, RZ, UR6 ;  /* 0x00000006ff037e24 */ /* 0x000fc6000f8e00ff */
[--C-:B------:R-:W-:Y:S01]  /*18070*/  SHF.R.S32.HI R5, RZ, 0x1f, R4.reuse ;  /* 0x0000001fff057819 */ /* 0x100fe20000011404 */
[----:B------:R-:W-:-:S04]  /*18080*/  IMAD.MOV R0, RZ, RZ, -R4 ;  /* 0x000000ffff007224 */ /* 0x000fc800078e0a04 */
[----:B------:R-:W-:Y:S02]  /*18090*/  IMAD R0, R8, R0, R2 ;  /* 0x0000000008007224 */ /* 0x000fe400078e0202 */
[----:B------:R-:W-:Y:S02]  /*180a0*/  IMAD.MOV.U32 R2, RZ, RZ, R6 ;  /* 0x000000ffff027224 */ /* 0x000fe400078e0006 */
[----:B------:R-:W-:Y:S02]  /*180b0*/  IMAD R5, R5, UR4, RZ ;  /* 0x0000000405057c24 */ /* 0x000fe4000f8e02ff */
[----:B------:R-:W-:-:S04]  /*180c0*/  IMAD.WIDE.U32 R2, R4, UR4, R2 ;  /* 0x0000000404027c25 */ /* 0x000fc8000f8e0002 */
[----:B------:R-:W-:Y:S01]  /*180d0*/  IMAD R5, R4, UR5, R5 ;  /* 0x0000000504057c24 */ /* 0x000fe2000f8e0205 */
[----:B------:R-:W-:Y:S01]  /*180e0*/  SHF.R.S32.HI R4, RZ, 0x1f, R0 ;  /* 0x0000001fff047819 */ /* 0x000fe20000011400 */
[----:B------:R-:W-:Y:S01]  /*180f0*/  ULDC.64 UR4, c[0x0][0x2c8] ;  /* 0x0000b20000047ab9 */ /* 0x000fe20000000a00 */
[----:B--2---:R-:W-:Y:S02]  /*18100*/  IMAD.SHL.U32 R10, R7, 0x10, RZ ;  /* 0x00000010070a7824 */ /* 0x004fe400078e00ff */
[----:B------:R-:W-:Y:S02]  /*18110*/  IMAD.IADD R3, R3, 0x1, R5 ;  /* 0x0000000103037824 */ /* 0x000fe400078e0205 */
[----:B------:R-:W-:Y:S01]  /*18120*/  IMAD R4, R4, UR4, RZ ;  /* 0x0000000404047c24 */ /* 0x000fe2000f8e02ff */
[----:B------:R-:W-:Y:S01]  /*18130*/  LOP3.LUT R10, R10, 0x30, RZ, 0xc0, !PT ;  /* 0x000000300a0a7812 */ /* 0x000fe200078ec0ff */
[----:B------:R-:W-:-:S04]  /*18140*/  IMAD.WIDE.U32 R2, R0, UR4, R2 ;  /* 0x0000000400027c25 */ /* 0x000fc8000f8e0002 */
[----:B------:R-:W-:Y:S01]  /*18150*/  IMAD R0, R0, UR5, R4 ;  /* 0x0000000500007c24 */ /* 0x000fe2000f8e0204 */
[----:B------:R-:W-:Y:S02]  /*18160*/  ULDC.64 UR4, c[0x0][0x280] ;  /* 0x0000a00000047ab9 */ /* 0x000fe40000000a00 */
[----:B------:R-:W-:Y:S01]  /*18170*/  IADD3 R4, P0, R2, UR4, RZ ;  /* 0x0000000402047c10 */ /* 0x000fe2000ff1e0ff */
[----:B------:R-:W-:Y:S02]  /*18180*/  ULDC UR4, c[0x0][0x2b8] ;  /* 0x0000ae0000047ab9 */ /* 0x000fe40000000800 */
[----:B------:R-:W-:Y:S02]  /*18190*/  ISETP.GE.AND P2, PT, R9, UR4, PT ;  /* 0x0000000409007c0c */ /* 0x000fe4000bf46270 */
[----:B------:R0:W5:Y:S01]  /*181a0*/  LDL R9, [R1+0x24] ;  /* 0x0000240001097983 */ /* 0x0001620000100800 */
[----:B------:R-:W-:Y:S02]  /*181b0*/  IADD3.X R3, R3, UR5, R0, P0, !PT ;  /* 0x0000000503037c10 */ /* 0x000fe400087fe400 */
[----:B------:R-:W-:-:S02]  /*181c0*/  ISETP.GE.AND P0, PT, R10, UR4, PT ;  /* 0x000000040a007c0c */ /* 0x000fc4000bf06270 */
[----:B------:R-:W-:Y:S01]  /*181d0*/  ISETP.GE.AND P1, PT, R11, UR4, PT ;  /* 0x000000040b007c0c */ /* 0x000fe2000bf26270 */
[----:B------:R-:W-:-:S03]  /*181e0*/  UMOV UR4, 0xffffffff ;  /* 0xffffffff00047882 */ /* 0x000fc60000000000 */
[----:B0-----:R-:W-:Y:S09]  /*181f0*/  BRA.DIV UR4, `(.L_x_1320) ;  /* 0x0000003204ac7947 */ /* 0x001ff2000b800000 */
[----:B------:R-:W0:Y:S01]  /*18200*/  S2R R5, SR_TID.X ;  /* 0x0000000000057919 */ /* 0x000e220000002100 */
[----:B------:R-:W-:Y:S01]  /*18210*/  IMAD R0, R8, UR42, RZ ;  /* 0x0000002a08007c24 */ /* 0x000fe2000f8e02ff */
[----:B------:R-:W1:Y:S01]  /*18220*/  SHFL.IDX PT, R6, R4, RZ, 0x1c1f ;  /* 0x001c1fff04067589 */ /* 0x000e6200000e0000 */
[----:B0-----:R-:W-:-:S04]  /*18230*/  LOP3.LUT R5, R5, 0x7f, RZ, 0xc0, !PT ;  /* 0x0000007f05057812 */ /* 0x001fc800078ec0ff */
[----:B------:R-:W-:Y:S02]  /*18240*/  SHF.R.U32.HI R7, RZ, 0x2, R5 ;  /* 0x00000002ff077819 */ /* 0x000fe40000011605 */
[----:B------:R-:W0:Y:S03]  /*18250*/  SHFL.IDX PT, R5, R3, RZ, 0x1c1f ;  /* 0x001c1fff03057589 */ /* 0x000e2600000e0000 */
[----:B------:R-:W-:-:S05]  /*18260*/  IMAD.IADD R2, R7, 0x1, R19 ;  /* 0x0000000107027824 */ /* 0x000fca00078e0213 */
[----:B------:R-:W-:-:S13]  /*18270*/  ISETP.GE.AND P4, PT, R2, R0, PT ;  /* 0x000000000200720c */ /* 0x000fda0003f86270 */
[----:B-1----:R-:W-:-:S05]  /*18280*/  @!P4 IADD3 R6, P3, R10, R6, RZ ;  /* 0x000000060a06c210 */ /* 0x002fca0007f7e0ff */
[----:B0-----:R-:W-:-:S04]  /*18290*/  @!P4 IMAD.X R5, RZ, RZ, R5, P3 ;  /* 0x000000ffff05c224 */ /* 0x001fc800018e0605 */
        /* <DEDUP_REMOVED lines=27> */
.L_x_1399:
        /* <DEDUP_REMOVED lines=12> */
.L_x_1322:
[----:B------:R-:W-:Y:S05]  /*18510*/  BSYNC B0 ;  /* 0x0000000000007941 */ /* 0x000fea0003800000 */
.L_x_1321:
[----:B------:R-:W-:Y:S01]  /*18520*/  NOP ;  /* 0x0000000000007918 */ /* 0x000fe20000000000 */
[----:B------:R-:W-:-:S13]  /*18530*/  PLOP3.LUT P0, PT, PT, PT, PT, 0x80, 0x0 ;  /* 0x000000000000781c */ /* 0x000fda0003f0f070 */
.L_x_1323:
        /* <DEDUP_REMOVED lines=18> */
.L_x_1400:
[----:B------:R-:W-:Y:S05]  /*18660*/  BSYNC B0 ;  /* 0x0000000000007941 */ /* 0x000fea0003800000 */
.L_x_1324:
[----:B------:R-:W2:Y:S01]  /*18670*/  LDL R2, [R1+0x14] ;  /* 0x0000140001027983 */ /* 0x000ea20000100800 */
[----:B------:R-:W-:-:S06]  /*18680*/  UIADD3 UR4, UR40, -0x2, URZ ;  /* 0xfffffffe28047890 */ /* 0x000fcc000fffe03f */
[----:B--2---:R-:W-:-:S13]  /*18690*/  ISETP.LE.AND P0, PT, R2, UR4, PT ;  /* 0x0000000402007c0c */ /* 0x004fda000bf03270 */
[----:B------:R-:W-:Y:S05]  /*186a0*/  @!P0 BRA `(.L_x_1326) ;  /* 0x0000001000088947 */ /* 0x000fea0003800000 */
[----:B------:R2:W5:Y:S01]  /*186b0*/  LDL.LU R3, [R1] ;  /* 0x0000000001037983 */ /* 0x0005620000300800 */
[----:B-1----:R-:W-:Y:S02]  /*186c0*/  IMAD.MOV.U32 R0, RZ, RZ, R18 ;  /* 0x000000ffff007224 */ /* 0x002fe400078e0012 */
[----:B------:R-:W-:-:S07]  /*186d0*/  IMAD.U32 R2, RZ, RZ, UR4 ;  /* 0x00000004ff027e24 */ /* 0x000fce000f8e00ff */
.L_x_1348:
[----:B0-----:R-:W3:Y:S01]  /*186e0*/  LDL R4, [R1+0x8] ;  /* 0x0000080001047983 */ /* 0x001ee20000100800 */
[----:B------:R-:W-:Y:S01]  /*186f0*/  VIADD R18, R0, 0x1 ;  /* 0x0000000100127836 */ /* 0x000fe20000000000 */
[----:B------:R-:W-:Y:S05]  /*18700*/  YIELD ;  /* 0x0000000000007946 */ /* 0x000fea0003800000 */
[C---:B------:R-:W-:Y:S01]  /*18710*/  ISETP.NE.AND P0, PT, R18.reuse, 0x2, PT ;  /* 0x000000021200780c */ /* 0x040fe20003f05270 */
[----:B------:R-:W-:Y:S03]  /*18720*/  BSSY B0, `(.L_x_1327) ;  /* 0x0000089000007945 */ /* 0x000fe60003800000 */
[----:B------:R-:W-:-:S02]  /*18730*/  SEL R18, R18, RZ, P0 ;  /* 0x000000ff12127207 */ /* 0x000fc40000000000 */
[----:B---3--:R-:W-:Y:S02]  /*18740*/  LOP3.LUT P1, RZ, R4, 0x1, RZ, 0xc0, !PT ;  /* 0x0000000104ff7812 */ /* 0x008fe4000782c0ff */
[----:B------:R-:W-:-:S04]  /*18750*/  SEL R4, RZ, 0x1, P0 ;  /* 0x00000001ff047807 */ /* 0x000fc80000000000 */
[----:B0----5:R-:W-:-:S05]  /*18760*/  LOP3.LUT R9, R3, R4, RZ, 0x3c, !PT ;  /* 0x0000000403097212 */ /* 0x021fca00078e3cff */
[----:B------:R0:W-:Y:S02]  /*18770*/  STL [R1], R9 ;  /* 0x0000000901007387 */ /* 0x0001e40000100800 */
[----:B------:R-:W-:Y:S05]  /*18780*/  @!P1 BRA `(.L_x_1328) ;  /* 0x0000000800089947 */ /* 0x000fea0003800000 */
[----:B------:R-:W-:Y:S01]  /*18790*/  ULDC.64 UR4, c[0x0][0x418] ;  /* 0x0001060000047ab9 */ /* 0x000fe20000000a00 */
[----:B------:R-:W-:Y:S01]  /*187a0*/  IMAD.MOV.U32 R8, RZ, RZ, R2 ;  /* 0x000000ffff087224 */ /* 0x000fe200078e0002 */
[----:B------:R-:W-:-:S04]  /*187b0*/  ISETP.NE.U32.AND P0, PT, RZ, UR4, PT ;  /* 0x00000004ff007c0c */ /* 0x000fc8000bf05070 */
[----:B------:R-:W-:-:S13]  /*187c0*/  ISETP.NE.AND.EX P0, PT, RZ, UR5, PT, P0 ;  /* 0x00000005ff007c0c */ /* 0x000fda000bf05300 */
[----:B------:R-:W-:Y:S05]  /*187d0*/  @!P0 BRA `(.L_x_1329) ;  /* 0x00000000004c8947 */ /* 0x000fea0003800000 */
[----:B------:R-:W3:Y:S01]  /*187e0*/  LDL R10, [R1+0xc] ;  /* 0x00000c00010a7983 */ /* 0x000ee20000100800 */
[----:B------:R-:W1:Y:S01]  /*187f0*/  LDC R8, c[0x0][0x43c] ;  /* 0x00010f00ff087b82 */ /* 0x000e620000000800 */
[----:B------:R-:W-:Y:S02]  /*18800*/  ULDC.64 UR6, c[0x0][0x428] ;  /* 0x00010a0000067ab9 */ /* 0x000fe40000000a00 */
[----:B------:R-:W4:Y:S01]  /*18810*/  LDL R7, [R1+0x4] ;  /* 0x0000040001077983 */ /* 0x000f220000100800 */
[----:B-1----:R-:W-:-:S13]  /*18820*/  ISETP.NE.AND P0, PT, R8, 0x1, PT ;  /* 0x000000010800780c */ /* 0x002fda0003f05270 */
[----:B------:R-:W1:Y:S02]  /*18830*/  @P0 LDC.64 R4, c[0x0][0x440] ;  /* 0x00011000ff040b82 */ /* 0x000e640000000a00 */
[----:B-1----:R-:W-:-:S04]  /*18840*/  @P0 IMAD.HI.U32 R6, R2, R4, RZ ;  /* 0x0000000402060227 */ /* 0x002fc800078e00ff */
[----:B------:R-:W-:Y:S01]  /*18850*/  IMAD.MOV.U32 R4, RZ, RZ, R2 ;  /* 0x000000ffff047224 */ /* 0x000fe200078e0002 */
[----:B------:R-:W-:-:S05]  /*18860*/  @P0 SHF.R.U32.HI R4, RZ, R5, R6 ;  /* 0x00000005ff040219 */ /* 0x000fca0000011606 */
[----:B------:R-:W-:-:S04]  /*18870*/  IMAD.MOV R5, RZ, RZ, -R4 ;  /* 0x000000ffff057224 */ /* 0x000fc800078e0a04 */
[----:B------:R-:W-:Y:S01]  /*18880*/  IMAD R8, R8, R5, R2 ;  /* 0x0000000508087224 */ /* 0x000fe200078e0202 */
[----:B------:R-:W-:Y:S01]  /*18890*/  SHF.R.S32.HI R5, RZ, 0x1f, R4 ;  /* 0x0000001fff057819 */ /* 0x000fe20000011404 */
[----:B---3--:R-:W-:-:S04]  /*188a0*/  IMAD R6, R10, UR6, RZ ;  /* 0x000000060a067c24 */ /* 0x008fc8000f8e02ff */
[C---:B----4-:R-:W-:Y:S02]  /*188b0*/  IMAD R6, R7.reuse, UR7, R6 ;  /* 0x0000000707067c24 */ /* 0x050fe4000f8e0206 */
[----:B------:R-:W-:-:S04]  /*188c0*/  IMAD.WIDE.U32 R4, R7, UR6, R4 ;  /* 0x0000000607047c25 */ /* 0x000fc8000f8e0004 */
[----:B------:R-:W-:Y:S01]  /*188d0*/  IMAD.IADD R5, R6, 0x1, R5 ;  /* 0x0000000106057824 */ /* 0x000fe200078e0205 */
[----:B------:R-:W-:-:S04]  /*188e0*/  LEA R6, P0, R4, UR4, 0x2 ;  /* 0x0000000404067c11 */ /* 0x000fc8000f8010ff */
[----:B------:R-:W-:-:S05]  /*188f0*/  LEA.HI.X R7, R4, UR5, R5, 0x2, P0 ;  /* 0x0000000504077c11 */ /* 0x000fca00080f1405 */
[----:B------:R1:W5:Y:S04]  /*18900*/  LDG.E R16, desc[UR52][R6.64] ;  /* 0x0000003406107981 */ /* 0x000368000c1e1900 */
.L_x_1329:
[----:B------:R-:W1:Y:S01]  /*18910*/  S2R R4, SR_TID.X ;  /* 0x0000000000047919 */ /* 0x000e620000002100 */
[----:B------:R-:W-:Y:S01]  /*18920*/  IMAD R5, R18, 0x8, R17 ;  /* 0x0000000812057824 */ /* 0x000fe200078e0211 */
[----:B------:R-:W-:Y:S01]  /*18930*/  BSSY B1, `(.L_x_1330) ;  /* 0x0000006000017945 */ /* 0x000fe20003800000 */
[----:B-1----:R-:W-:Y:S02]  /*18940*/  LOP3.LUT R6, R4, 0x7f, RZ, 0xc0, !PT ;  /* 0x0000007f04067812 */ /* 0x002fe400078ec0ff */
[----:B------:R-:W-:Y:S02]  /*18950*/  SHF.L.U32 R4, R9, 0x1f, RZ ;  /* 0x0000001f09047819 */ /* 0x000fe400000006ff */
[----:B------:R-:W-:Y:S02]  /*18960*/  ISETP.NE.AND P1, PT, R6, RZ, PT ;  /* 0x000000ff0600720c */ /* 0x000fe40003f25270 */
[----:B------:R-:W1:Y:S02]  /*18970*/  SYNCS.PHASECHK.TRANS64.TRYWAIT P0, [R5+URZ+0x29880], R4 ;  /* 0x02988004050075a7 */ /* 0x000e64000800017f */
[----:B-1----:R-:W-:Y:S09]  /*18980*/  @!P0 BRA `(.L_x_1331) ;  /* 0x0000003000288947 */ /* 0x002ff20003800000 */
.L_x_1401:
[----:B------:R-:W-:Y:S05]  /*18990*/  BSYNC B1 ;  /* 0x0000000000017941 */ /* 0x000fea0003800000 */
.L_x_1330:
        /* <DEDUP_REMOVED lines=9> */
.L_x_1333:
[----:B------:R-:W-:Y:S05]  /*18a30*/  BSYNC B1 ;  /* 0x0000000000017941 */ /* 0x000fea0003800000 */
.L_x_1332:
[----:B------:R-:W3:Y:S01]  /*18a40*/  LDL R6, [R1+0x18] ;  /* 0x0000180001067983 */ /* 0x000ee20000100800 */
[----:B------:R-:W-:Y:S01]  /*18a50*/  IMAD.MOV.U32 R10, RZ, RZ, RZ ;  /* 0x000000ffff0a7224 */ /* 0x000fe200078e00ff */
[----:B------:R-:W-:Y:S01]  /*18a60*/  UIADD3 UR4, UP0, UR46, 0x470, URZ ;  /* 0x000004702e047890 */ /* 0x000fe2000ff1e03f */
[----:B------:R-:W-:Y:S01]  /*18a70*/  IMAD R7, R18, 0x5000, R17 ;  /* 0x0000500012077824 */ /* 0x000fe200078e0211 */
[----:B------:R-:W-:Y:S01]  /*18a80*/  PLOP3.LUT P0, PT, PT, PT, PT, 0x80, 0x0 ;  /* 0x000000000000781c */ /* 0x000fe20003f0f070 */
[----:B------:R-:W-:Y:S01]  /*18a90*/  UMOV UR6, 0x0 ;  /* 0x0000000000067882 */ /* 0x000fe20000000000 */
[----:B------:R-:W-:Y:S01]  /*18aa0*/  R2UR UR10, R10 ;  /* 0x000000000a0a72ca */ /* 0x000fe200000e0000 */
[----:B------:R-:W-:Y:S01]  /*18ab0*/  VIADD R7, R7, 0xa400 ;  /* 0x0000a40007077836 */ /* 0x000fe20000000000 */
[----:B------:R-:W-:Y:S01]  /*18ac0*/  UIADD3.X UR5, URZ, UR47, URZ, UP0, !UPT ;  /* 0x0000002f3f057290 */ /* 0x000fe200087fe43f */
[----:B------:R-:W-:Y:S01]  /*18ad0*/  UMOV UR7, 0x14f00000 ;  /* 0x14f0000000077882 */ /* 0x000fe20000000000 */
[----:B---3--:R-:W-:-:S02]  /*18ae0*/  IMAD R6, R8, 0xa0, R6 ;  /* 0x000000a008067824 */ /* 0x008fc400078e0206 */
[----:B------:R-:W-:-:S09]  /*18af0*/  VIADD R8, R5, 0x29870 ;  /* 0x0002987005087836 */ /* 0x000fd20000000000 */
.L_x_1334:
        /* <DEDUP_REMOVED lines=9> */
[----:B---3--:R-:W-:Y:S05]  /*18b90*/  @P0 BRA.U.ANY `(.L_x_1334) ;  /* 0xfffffffd00d80947 */ /* 0x008fea000393ffff */
[----:B------:R-:W3:Y:S01]  /*18ba0*/  SYNCS.PHASECHK.TRANS64.TRYWAIT P0, [R5+URZ+0x29840], R4 ;  /* 0x02984004050075a7 */ /* 0x000ee2000800017f */
[----:B------:R-:W-:Y:S04]  /*18bb0*/  BSSY B1, `(.L_x_1335) ;  /* 0x0000002000017945 */ /* 0x000fe80003800000 */
[----:B---3--:R-:W-:Y:S05]  /*18bc0*/  @!P0 BRA `(.L_x_1336) ;  /* 0x0000002c00ac8947 */ /* 0x008fea0003800000 */
.L_x_1402:
[----:B------:R-:W-:Y:S05]  /*18bd0*/  BSYNC B1 ;  /* 0x0000000000017941 */ /* 0x000fea0003800000 */
.L_x_1335:
[----:B------:R-:W-:Y:S01]  /*18be0*/  BSSY B1, `(.L_x_1337) ;  /* 0x000000b000017945 */ /* 0x000fe20003800000 */
[----:B------:R-:W-:Y:S02]  /*18bf0*/  IMAD.MOV.U32 R8, RZ, RZ, 0x0 ;  /* 0x00000000ff087424 */ /* 0x000fe400078e00ff */
[----:B0-----:R-:W-:Y:S01]  /*18c00*/  IMAD.MOV.U32 R9, RZ, RZ, 0x14f00000 ;  /* 0x14f00000ff097424 */ /* 0x001fe200078e00ff */
[----:B------:R-:W-:Y:S06]  /*18c10*/  @P1 BRA `(.L_x_1338) ;  /* 0x00000000001c1947 */ /* 0x000fec0003800000 */
[----:B------:R-:W0:Y:S01]  /*18c20*/  S2R R7, SR_TID.X ;  /* 0x0000000000077919 */ /* 0x000e220000002100 */
[----:B-1-3--:R-:W-:-:S04]  /*18c30*/  IMAD.MOV.U32 R4, RZ, RZ, 0x7800 ;  /* 0x00007800ff047424 */ /* 0x00afc800078e00ff */
[----:B------:R4:W-:Y:S01]  /*18c40*/  SYNCS.ARRIVE.TRANS64 RZ, [R5+URZ+0x29830], R4 ;  /* 0x0298300405ff79a7 */ /* 0x0009e2000800003f */
[----:B0-----:R-:W-:-:S04]  /*18c50*/  LOP3.LUT R7, R7, 0x1f, RZ, 0xc0, !PT ;  /* 0x0000001f07077812 */ /* 0x001fc800078ec0ff */
[----:B------:R-:W-:-:S13]  /*18c60*/  ISETP.NE.AND P0, PT, R7, RZ, PT ;  /* 0x000000ff0700720c */ /* 0x000fda0003f05270 */
[----:B----4-:R-:W-:Y:S05]  /*18c70*/  @!P0 BRA `(.L_x_1338) ;  /* 0x0000000000048947 */ /* 0x010fea0003800000 */
[----:B------:R-:W-:Y:S01]  /*18c80*/  BPT.TRAP 0x1 ;  /* 0x000000040000795c */ /* 0x000fe20000300000 */
.L_x_1338:
[----:B------:R-:W-:Y:S05]  /*18c90*/  BSYNC B1 ;  /* 0x0000000000017941 */ /* 0x000fea0003800000 */
.L_x_1337:
[----:B------:R-:W-:Y:S01]  /*18ca0*/  R2UR UR10, R10 ;  /* 0x000000000a0a72ca */ /* 0x000fe200000e0000 */
[----:B-1-3--:R-:W-:Y:S01]  /*18cb0*/  IMAD R4, R18, 0x7800, R17 ;  /* 0x0000780012047824 */ /* 0x00afe200078e0211 */
[----:B------:R-:W-:Y:S01]  /*18cc0*/  R2UR UR6, R8 ;  /* 0x00000000080672ca */ /* 0x000fe200000e0000 */
[----:B------:R-:W-:Y:S01]  /*18cd0*/  UIADD3 UR4, UP0, UR46, 0x370, URZ ;  /* 0x000003702e047890 */ /* 0x000fe2000ff1e03f */
[----:B------:R-:W-:Y:S01]  /*18ce0*/  R2UR UR7, R9 ;  /* 0x00000000090772ca */ /* 0x000fe200000e0000 */
[----:B------:R-:W-:Y:S01]  /*18cf0*/  VIADD R5, R5, 0x29830 ;  /* 0x0002983005057836 */ /* 0x000fe20000000000 */
[----:B------:R-:W-:Y:S01]  /*18d00*/  PLOP3.LUT P0, PT, PT, PT, PT, 0x80, 0x0 ;  /* 0x000000000000781c */ /* 0x000fe20003f0f070 */
[----:B------:R-:W-:Y:S01]  /*18d10*/  VIADD R7, R4, 0x1a400 ;  /* 0x0001a40004077836 */ /* 0x000fe20000000000 */
[----:B------:R-:W-:-:S12]  /*18d20*/  UIADD3.X UR5, URZ, UR47, URZ, UP0, !UPT ;  /* 0x0000002f3f057290 */ /* 0x000fd800087fe43f */
.L_x_1339:
        /* <DEDUP_REMOVED lines=15> */
.L_x_1340:
        /* <DEDUP_REMOVED lines=15> */
.L_x_1341:
        /* <DEDUP_REMOVED lines=10> */
.L_x_1328:
[----:B------:R-:W-:Y:S05]  /*18fb0*/  BSYNC B0 ;  /* 0x0000000000007941 */ /* 0x000fea0003800000 */
.L_x_1327:
[----:B------:R-:W-:-:S06]  /*18fc0*/  UISETP.NE.AND UP0, UPT, UR39, 0x3, UPT ;  /* 0x000000032700788c */ /* 0x000fcc000bf05270 */
[----:B------:R-:W-:-:S13]  /*18fd0*/  PLOP3.LUT P0, PT, PT, PT, UP0, 0x80, 0x0 ;  /* 0x000000000000781c */ /* 0x000fda0003f0f008 */
[----:B------:R-:W-:Y:S05]  /*18fe0*/  @!P0 BRA `(.L_x_1342) ;  /* 0x0000000000048947 */ /* 0x000fea0003800000 */
[----:B------:R-:W-:Y:S01]  /*18ff0*/  BPT.TRAP 0x1 ;  /* 0x000000040000795c */ /* 0x000fe20000300000 */
.L_x_1342:
        /* <DEDUP_REMOVED lines=8> */
.L_x_1403:
[----:B------:R-:W-:Y:S05]  /*19080*/  BSYNC B0 ;  /* 0x0000000000007941 */ /* 0x000fea0003800000 */
.L_x_1343:
[----:B------:R-:W-:Y:S05]  /*19090*/  @!P1 BRA `(.L_x_1345) ;  /* 0x0000000000049947 */ /* 0x000fea0003800000 */
[----:B------:R-:W-:Y:S01]  /*190a0*/  BPT.TRAP 0x1 ;  /* 0x000000040000795c */ /* 0x000fe20000300000 */
.L_x_1345:
[----:B------:R-:W-:Y:S01]  /*190b0*/  SHF.L.U32 R3, R3, 0x1f, RZ ;  /* 0x0000001f03037819 */ /* 0x000fe200000006ff */
[----:B------:R-:W-:-:S03]  /*190c0*/  IMAD R12, R0, 0x5000, RZ ;  /* 0x00005000000c7824 */ /* 0x000fc600078e02ff */
[----:B------:R-:W3:Y:S02]  /*190d0*/  SYNCS.PHASECHK.TRANS64.TRYWAIT P0, [R19+URZ+0x29860], R3 ;  /* 0x02986003130075a7 */ /* 0x000ee4000800017f */
[----:B---3--:R-:W-:Y:S05]  /*190e0*/  @!P0 BRA `(.L_x_1346) ;  /* 0x00000028008c8947 */ /* 0x008fea0003800000 */
.L_x_1404:
        /* <DEDUP_REMOVED lines=80> */
.L_x_1347:
[----:B------:R-:W3:Y:S01]  /*195f0*/  S2R R0, SR_TID.X ;  /* 0x0000000000007919 */ /* 0x000ee20000002100 */
[----:B-1----:R1:W-:Y:S01]  /*19600*/  SYNCS.ARRIVE.TRANS64.A1T0 RZ, [R19+URZ+0x29850], RZ ;  /* 0x029850ff13ff79a7 */ /* 0x0023e2000810003f */
[----:B---3--:R-:W-:Y:S02]  /*19610*/  LOP3.LUT R3, R0, 0x7f, RZ, 0xc0, !PT ;  /* 0x0000007f00037812 */ /* 0x008fe400078ec0ff */
[----:B------:R-:W3:Y:S01]  /*19620*/  LDL R0, [R1+0x14] ;  /* 0x0000140001007983 */ /* 0x000ee20000100800 */
[----:B------:R-:W-:Y:S01]  /*19630*/  BAR.SYNC.DEFER_BLOCKING 0x2, 0x80 ;  /* 0x0082000000007b1d */ /* 0x000fe20000010000 */
[----:B------:R-:W-:-:S05]  /*19640*/  ISETP.NE.AND P0, PT, R3, RZ, PT ;  /* 0x000000ff0300720c */ /* 0x000fca0003f05270 */
[----:B------:R4:W5:Y:S08]  /*19650*/  LDL R3, [R1] ;  /* 0x0000000001037983 */ /* 0x0009700000100800 */
[----:B-1----:R-:W-:-:S05]  /*19660*/  @!P0 VIADD R19, R19, 0x29880 ;  /* 0x0002988013138836 */ /* 0x002fca0000000000 */
[----:B------:R-:W-:-:S04]  /*19670*/  @!P0 PRMT R19, RZ, 0x654, R19 ;  /* 0x00000654ff138816 */ /* 0x000fc80000000013 */
[----:B------:R4:W-:Y:S01]  /*19680*/  @!P0 SYNCS.ARRIVE.TRANS64.RED.A1T0 RZ, [R19+URZ], RZ ;  /* 0x000000ff13ff89a7 */ /* 0x0009e2000810043f */
[C---:B---3--:R-:W-:Y:S01]  /*19690*/  ISETP.GT.AND P0, PT, R2.reuse, R0, PT ;  /* 0x000000000200720c */ /* 0x048fe20003f04270 */
[----:B------:R-:W-:Y:S02]  /*196a0*/  VIADD R2, R2, 0xffffffff ;  /* 0xffffffff02027836 */ /* 0x000fe40000000000 */
[----:B------:R-:W-:-:S10]  /*196b0*/  IMAD.MOV.U32 R0, RZ, RZ, R18 ;  /* 0x000000ffff007224 */ /* 0x000fd400078e0012 */
[----:B----4-:R-:W-:Y:S05]  /*196c0*/  @P0 BRA `(.L_x_1348) ;  /* 0xfffffff000040947 */ /* 0x010fea000383ffff */
.L_x_1326:
        /* <DEDUP_REMOVED lines=18> */
.L_x_1350:
[----:B------:R-:W-:Y:S05]  /*197f0*/  BSYNC B0 ;  /* 0x0000000000007941 */ /* 0x000fea0003800000 */
.L_x_1349:
[----:B------:R-:W-:-:S06]  /*19800*/  UISETP.NE.AND UP0, UPT, UR39, 0x3, UPT ;  /* 0x000000032700788c */ /* 0x000fcc000bf05270 */
[----:B------:R-:W-:-:S13]  /*19810*/  PLOP3.LUT P1, PT, PT, PT, UP0, 0x80, 0x0 ;  /* 0x000000000000781c */ /* 0x000fda0003f2f008 */
[----:B------:R-:W-:Y:S05]  /*19820*/  @!P1 BRA `(.L_x_1351) ;  /* 0x0000000000049947 */ /* 0x000fea0003800000 */
[----:B------:R-:W-:Y:S01]  /*19830*/  BPT.TRAP 0x1 ;  /* 0x000000040000795c */ /* 0x000fe20000300000 */
.L_x_1351:
        /* <DEDUP_REMOVED lines=9> */
.L_x_1405:
[----:B------:R-:W-:Y:S05]  /*198d0*/  BSYNC B0 ;  /* 0x0000000000007941 */ /* 0x000fea0003800000 */
.L_x_1352:
[----:B------:R-:W-:Y:S05]  /*198e0*/  @!P2 BRA `(.L_x_1354) ;  /* 0x000000000004a947 */ /* 0x000fea0003800000 */
[----:B------:R-:W-:Y:S01]  /*198f0*/  BPT.TRAP 0x1 ;  /* 0x000000040000795c */ /* 0x000fe20000300000 */
.L_x_1354:
[----:B------:R-:W0:Y:S02]  /*19900*/  LDL R0, [R1] ;  /* 0x0000000001007983 */ /* 0x000e240000100800 */
[----:B0-----:R-:W-:-:S04]  /*19910*/  SHF.L.U32 R3, R0, 0x1f, RZ ;  /* 0x0000001f00037819 */ /* 0x001fc800000006ff */
[----:B------:R-:W0:Y:S02]  /*19920*/  SYNCS.PHASECHK.TRANS64.TRYWAIT P1, [R16+URZ+0x29860], R3 ;  /* 0x02986003100075a7 */ /* 0x000e24000802017f */
[----:B0-----:R-:W-:Y:S05]  /*19930*/  @!P1 BRA `(.L_x_1355) ;  /* 0x0000002000a09947 */ /* 0x001fea0003800000 */
.L_x_1406:
        /* <DEDUP_REMOVED lines=81> */
.L_x_1356:
        /* <DEDUP_REMOVED lines=12> */
.L_x_1301:
[----:B------:R-:W-:Y:S05]  /*19f10*/  BSYNC B7 ;  /* 0x0000000000077941 */ /* 0x000fea0003800000 */
.L_x_1299:
[----:B-1----:R-:W3:Y:S02]  /*19f20*/  LDL R0, [R1+0x8] ;  /* 0x0000080001007983 */ /* 0x002ee40000100800 */
[----:B---3--:R-:W-:-:S13]  /*19f30*/  LOP3.LUT P0, RZ, R0, 0x2, RZ, 0xc0, !PT ;  /* 0x0000000200ff7812 */ /* 0x008fda000780c0ff */
[----:B------:R-:W-:Y:S05]  /*19f40*/  @!P0 BRA `(.L_x_1357) ;  /* 0x0000000000348947 */ /* 0x000fea0003800000 */
[----:B------:R-:W1:Y:S08]  /*19f50*/  S2UR UR5, SR_CgaCtaId ;  /* 0x00000000000579c3 */ /* 0x000e700000008800 */
[----:B------:R-:W-:Y:S06]  /*19f60*/  BAR.SYNC.DEFER_BLOCKING 0x5, 0x180 ;  /* 0x0146000000007b1d */ /* 0x000fec0000010000 */
[----:B------:R-:W-:-:S02]  /*19f70*/  UMOV UR4, 0x400 ;  /* 0x0000040000047882 */ /* 0x000fc40000000000 */
[----:B-1----:R-:W-:-:S06]  /*19f80*/  ULEA UR4, UR5, UR4, 0x18 ;  /* 0x0000000405047291 */ /* 0x002fcc000f8ec03f */
[----:B------:R-:W-:-:S05]  /*19f90*/  IMAD.U32 R17, RZ, RZ, UR4 ;  /* 0x00000004ff117e24 */ /* 0x000fca000f8e00ff */
[----:B------:R-:W1:Y:S04]  /*19fa0*/  LDS.128 R4, [R17+0x298d0] ;  /* 0x0298d00011047984 */ /* 0x000e680000000c00 */
[----:B-1----:R1:W-:Y:S01]  /*19fb0*/  STL.64 [R1+0x10], R4 ;  /* 0x0000100401007387 */ /* 0x0023e20000100a00 */
[----:B0-----:R-:W-:Y:S02]  /*19fc0*/  IMAD.MOV.U32 R2, RZ, RZ, R6 ;  /* 0x000000ffff027224 */ /* 0x001fe400078e0006 */
[----:B------:R-:W-:-:S03]  /*19fd0*/  IMAD.MOV.U32 R0, RZ, RZ, R7 ;  /* 0x000000ffff007224 */ /* 0x000fc600078e0007 */
[----:B------:R-:W-:Y:S02]  /*19fe0*/  R2UR UR36, R2 ;  /* 0x00000000022472ca */ /* 0x000fe400000e0000 */
[----:B------:R-:W-:Y:S01]  /*19ff0*/  R2UR UR44, R0 ;  /* 0x00000000002c72ca */ /* 0x000fe200000e0000 */
[----:B------:R-:W-:Y:S06]  /*1a000*/  BAR.ARV 0x4, 0x180 ;  /* 0x0106000000007b1d */ /* 0x000fec0000002000 */
[----:B------:R-:W-:Y:S08]  /*1a010*/  BRA `(.L_x_1358) ;  /* 0x0000000800d07947 */ /* 0x000ff00003800000 */
.L_x_1357:
[----:B0-----:R-:W0:Y:S01]  /*1a020*/  S2R R2, SR_TID.X ;  /* 0x0000000000027919 */ /* 0x001e220000002100 */
[----:B------:R-:W-:Y:S01]  /*1a030*/  ULDC UR4, c[0x0][0xc3c] ;  /* 0x00030f0000047ab9 */ /* 0x000fe20000000800 */
[----:B------:R-:W-:Y:S01]  /*1a040*/  IMAD.MOV.U32 R4, RZ, RZ, RZ ;  /* 0x000000ffff047224 */ /* 0x000fe200078e00ff */
[----:B------:R-:W1:Y:S01]  /*1a050*/  LDC R10, c[0x0][0xc38] ;  /* 0x00030e00ff0a7b82 */ /* 0x000e620000000800 */
[----:B------:R-:W3:Y:S01]  /*1a060*/  LDL.LU R0, [R1+0x10] ;  /* 0x0000100001007983 */ /* 0x000ee20000300800 */
[----:B0-----:R-:W-:-:S04]  /*1a070*/  LOP3.LUT R7, R2, 0x1f, RZ, 0xc0, !PT ;  /* 0x0000001f02077812 */ /* 0x001fc800078ec0ff */
[C---:B------:R-:W-:Y:S01]  /*1a080*/  ISETP.NE.AND P0, PT, R7.reuse, 0x1f, PT ;  /* 0x0000001f0700780c */ /* 0x040fe20003f05270 */
[----:B------:R-:W-:-:S05]  /*1a090*/  VIADD R5, R7, UR44 ;  /* 0x0000002c07057c36 */ /* 0x000fca0008000000 */
[----:B------:R-:W-:Y:S01]  /*1a0a0*/  ISETP.GE.OR P1, PT, R5, UR4, !P0 ;  /* 0x0000000405007c0c */ /* 0x000fe2000c726670 */
[----:B------:R-:W-:-:S12]  /*1a0b0*/  ULDC UR4, c[0x0][0xc3c] ;  /* 0x00030f0000047ab9 */ /* 0x000fd80000000800 */
[----:B------:R-:W0:Y:S02]  /*1a0c0*/  @!P1 LDC.64 R2, c[0x0][0xc80] ;  /* 0x00032000ff029b82 */ /* 0x000e240000000a00 */
[----:B0-----:R-:W-:-:S05]  /*1a0d0*/  @!P1 IMAD.WIDE R2, R5, 0x4, R2 ;  /* 0x0000000405029825 */ /* 0x001fca00078e0202 */
        /* <DEDUP_REMOVED lines=22> */
[----:B------:R-:W-:-:S05]  /*1a240*/  IMAD.IADD R7, R8, 0x1, R7 ;  /* 0x0000000108077824 */ /* 0x000fca00078e0207 */
[----:B------:R-:W1:Y:S04]  /*1a250*/  SHFL.IDX PT, R2, R7, 0x1f, 0x1f ;  /* 0x03e01f0007027f89 */ /* 0x000e6800000e0000 */
[----:B------:R-:W0:Y:S01]  /*1a260*/  SHFL.IDX PT, R0, R9, RZ, 0x1f ;  /* 0x00001fff09007589 */ /* 0x000e2200000e0000 */
[----:B-1----:R-:W-:-:S04]  /*1a270*/  IMAD R2, R2, R10, RZ ;  /* 0x0000000a02027224 */ /* 0x002fc800078e02ff */
[----:B------:R-:W-:-:S05]  /*1a280*/  IMAD.IADD R6, R6, 0x1, R2 ;  /* 0x0000000106067824 */ /* 0x000fca00078e0202 */
[----:B0-----:R-:W-:-:S13]  /*1a290*/  ISETP.GT.AND P6, PT, R6, R0, PT ;  /* 0x000000000600720c */ /* 0x001fda0003fc4270 */
[----:B------:R-:W-:Y:S05]  /*1a2a0*/  @P6 BRA `(.L_x_1359) ;  /* 0x0000000000906947 */ /* 0x000fea0003800000 */
.L_x_1363:
        /* <DEDUP_REMOVED lines=14> */
.L_x_1362:
[----:B------:R-:W-:Y:S05]  /*1a390*/  BSYNC B0 ;  /* 0x0000000000007941 */ /* 0x000fea0003800000 */
.L_x_1361:
[----:B0----5:R-:W0:Y:S01]  /*1a3a0*/  SHFL.UP PT, R2, R4, 0x1, RZ ;  /* 0x0420000004027989 */ /* 0x021e2200000e00ff */
[----:B------:R-:W1:Y:S01]  /*1a3b0*/  LDC R10, c[0x0][0xc38] ;  /* 0x00030e00ff0a7b82 */ /* 0x000e620000000800 */
        /* <DEDUP_REMOVED lines=14> */
[----:B------:R-:W1:Y:S02]  /*1a4a0*/  SHFL.IDX PT, R2, R7, 0x1f, 0x1f ;  /* 0x03e01f0007027f89 */ /* 0x000e6400000e0000 */
[----:B-1----:R-:W-:-:S04]  /*1a4b0*/  IMAD R2, R2, R10, RZ ;  /* 0x0000000a02027224 */ /* 0x002fc800078e02ff */
[----:B------:R-:W-:-:S05]  /*1a4c0*/  IMAD.IADD R6, R2, 0x1, R6 ;  /* 0x0000000102067824 */ /* 0x000fca00078e0206 */
[----:B------:R-:W-:-:S13]  /*1a4d0*/  ISETP.GT.AND P6, PT, R6, R0, PT ;  /* 0x000000000600720c */ /* 0x000fda0003fc4270 */
[----:B------:R-:W-:Y:S05]  /*1a4e0*/  @!P6 BRA `(.L_x_1363) ;  /* 0xfffffffc0070e947 */ /* 0x000fea000383ffff */
.L_x_1359:
        /* <DEDUP_REMOVED lines=10> */
[----:B------:R0:W3:Y:S01]  /*1a590*/  LDG.E R8, desc[UR52][R2.64] ;  /* 0x0000003402087981 */ /* 0x0000e2000c1e1900 */
[----:B------:R-:W-:Y:S01]  /*1a5a0*/  ISETP.NE.AND P0, PT, RZ, UR7, PT ;  /* 0x00000007ff007c0c */ /* 0x000fe2000bf05270 */
[----:B0-----:R-:W-:-:S05]  /*1a5b0*/  IMAD.U32 R2, RZ, RZ, UR6 ;  /* 0x00000006ff027e24 */ /* 0x001fca000f8e00ff */
[----:B------:R0:W3:Y:S02]  /*1a5c0*/  SHFL.IDX PT, R4, R4, R2, 0x1f ;  /* 0x00001f0204047589 */ /* 0x0000e400000e0000 */
[----:B0-----:R-:W-:Y:S02]  /*1a5d0*/  IMAD.MOV.U32 R2, RZ, RZ, RZ ;  /* 0x000000ffff027224 */ /* 0x001fe400078e00ff */
[----:B---3--:R-:W-:-:S05]  /*1a5e0*/  IMAD R5, R4, R8, RZ ;  /* 0x0000000804057224 */ /* 0x008fca00078e02ff */
[----:B------:R-:W-:Y:S01]  /*1a5f0*/  IABS R9, R5 ;  /* 0x0000000500097213 */ /* 0x000fe20000000000 */
[----:B------:R-:W-:Y:S06]  /*1a600*/  @!P0 BRA `(.L_x_1364) ;  /* 0x00000000000c8947 */ /* 0x000fec0003800000 */
[----:B------:R-:W-:-:S06]  /*1a610*/  UIADD3 UR4, UR6, -0x1, URZ ;  /* 0xffffffff06047890 */ /* 0x000fcc000fffe03f */
[----:B------:R-:W-:-:S06]  /*1a620*/  IMAD.U32 R2, RZ, RZ, UR4 ;  /* 0x00000004ff027e24 */ /* 0x000fcc000f8e00ff */
[----:B------:R0:W1:Y:S02]  /*1a630*/  SHFL.IDX PT, R2, R7, R2, 0x1f ;  /* 0x00001f0207027589 */ /* 0x00006400000e0000 */
.L_x_1364:
[----:B------:R-:W3:Y:S01]  /*1a640*/  I2F.RP R3, R9 ;  /* 0x0000000900037306 */ /* 0x000ee20000209400 */
[----:B01----:R-:W-:-:S04]  /*1a650*/  IMAD R7, R2, R10, R6 ;  /* 0x0000000a02077224 */ /* 0x003fc800078e0206 */
[----:B------:R-:W-:Y:S01]  /*1a660*/  IMAD.IADD R0, R0, 0x1, -R7 ;  /* 0x0000000100007824 */ /* 0x000fe200078e0a07 */
[----:B------:R0:W-:Y:S02]  /*1a670*/  STL [R1+0x10], R7 ;  /* 0x0000100701007387 */ /* 0x0001e40000100800 */
[----:B---3--:R-:W1:Y:S02]  /*1a680*/  MUFU.RCP R3, R3 ;  /* 0x0000000300037308 */ /* 0x008e640000001000 */
[----:B-1----:R-:W-:-:S06]  /*1a690*/  VIADD R3, R3, 0xffffffe ;  /* 0x0ffffffe03037836 */ /* 0x002fcc0000000000 */
[----:B------:R-:W1:Y:S02]  /*1a6a0*/  F2I.FTZ.U32.TRUNC.NTZ R3, R3 ;  /* 0x0000000300037305 */ /* 0x000e64000021f000 */
[----:B-1----:R-:W-:-:S04]  /*1a6b0*/  IMAD.MOV R2, RZ, RZ, -R3 ;  /* 0x000000ffff027224 */ /* 0x002fc800078e0a03 */
        /* <DEDUP_REMOVED lines=17> */
[----:B------:R-:W-:-:S05]  /*1a7d0*/  @!P1 LOP3.LUT R2, RZ, R5, RZ, 0x33, !PT ;  /* 0x00000005ff029212 */ /* 0x000fca00078e33ff */
[----:B------:R-:W-:Y:S02]  /*1a7e0*/  IMAD R6, R8, R2, RZ ;  /* 0x0000000208067224 */ /* 0x000fe400078e02ff */
[----:B------:R-:W-:Y:S02]  /*1a7f0*/  IMAD.MOV R2, RZ, RZ, -R2 ;  /* 0x000000ffff027224 */ /* 0x000fe400078e0a02 */
[----:B------:R-:W-:Y:S02]  /*1a800*/  IMAD.MOV R3, RZ, RZ, -R6 ;  /* 0x000000ffff037224 */ /* 0x000fe400078e0a06 */
[----:B------:R-:W-:-:S03]  /*1a810*/  IMAD R0, R5, R2, R0 ;  /* 0x0000000205007224 */ /* 0x000fc600078e0200 */
[----:B------:R-:W-:-:S04]  /*1a820*/  VIADDMNMX R8, R3, R10, R8, PT ;  /* 0x0000000a03087246 */ /* 0x000fc80003800108 */
[----:B0-----:R-:W-:-:S04]  /*1a830*/  IABS R7, R8 ;  /* 0x0000000800077213 */ /* 0x001fc80000000000 */
[----:B------:R-:W0:Y:S08]  /*1a840*/  I2F.RP R3, R7 ;  /* 0x0000000700037306 */ /* 0x000e300000209400 */
        /* <DEDUP_REMOVED lines=9> */
[----:B------:R-:W-:-:S04]  /*1a8e0*/  IMAD.HI.U32 R2, R2, R3, RZ ;  /* 0x0000000302027227 */ /* 0x000fc800078e00ff */
[----:B------:R-:W-:-:S04]  /*1a8f0*/  IMAD.MOV R5, RZ, RZ, -R5 ;  /* 0x000000ffff057224 */ /* 0x000fc800078e0a05 */
[----:B------:R-:W-:-:S05]  /*1a900*/  IMAD R3, R2, R5, R3 ;  /* 0x0000000502037224 */ /* 0x000fca00078e0203 */
[----:B------:R-:W-:-:S13]  /*1a910*/  ISETP.GT.U32.AND P1, PT, R7, R3, PT ;  /* 0x000000030700720c */ /* 0x000fda0003f24070 */
[----:B------:R-:W-:Y:S02]  /*1a920*/  @!P1 IMAD.IADD R3, R3, 0x1, -R7 ;  /* 0x0000000103039824 */ /* 0x000fe400078e0a07 */
[----:B------:R-:W-:Y:S01]  /*1a930*/  @!P1 VIADD R2, R2, 0x1 ;  /* 0x0000000102029836 */ /* 0x000fe20000000000 */
[----:B------:R-:W-:Y:S02]  /*1a940*/  ISETP.NE.AND P1, PT, R8, RZ, PT ;  /* 0x000000ff0800720c */ /* 0x000fe40003f25270 */
[----:B------:R-:W-:Y:S02]  /*1a950*/  ISETP.GE.U32.AND P0, PT, R3, R7, PT ;  /* 0x000000070300720c */ /* 0x000fe40003f06070 */
[C---:B------:R-:W-:Y:S01]  /*1a960*/  LOP3.LUT R3, R0.reuse, R8, RZ, 0x3c, !PT ;  /* 0x0000000800037212 */ /* 0x040fe200078e3cff */
[----:B------:R-:W-:-:S03]  /*1a970*/  IMAD.IADD R0, R0, 0x1, R6 ;  /* 0x0000000100007824 */ /* 0x000fc600078e0206 */
[----:B------:R-:W-:-:S07]  /*1a980*/  ISETP.GE.AND P2, PT, R3, RZ, PT ;  /* 0x000000ff0300720c */ /* 0x000fce0003f46270 */
[----:B------:R-:W-:-:S06]  /*1a990*/  @P0 VIADD R2, R2, 0x1 ;  /* 0x0000000102020836 */ /* 0x000fcc0000000000 */
[----:B------:R-:W-:Y:S01]  /*1a9a0*/  @!P2 IMAD.MOV R2, RZ, RZ, -R2 ;  /* 0x000000ffff02a224 */ /* 0x000fe200078e0a02 */
[----:B------:R-:W-:Y:S01]  /*1a9b0*/  @!P1 LOP3.LUT R2, RZ, R8, RZ, 0x33, !PT ;  /* 0x00000008ff029212 */ /* 0x000fe200078e33ff */
[----:B------:R-:W-:-:S03]  /*1a9c0*/  IMAD.MOV R8, RZ, RZ, -R8 ;  /* 0x000000ffff087224 */ /* 0x000fc600078e0a08 */
[----:B------:R-:W-:Y:S01]  /*1a9d0*/  LOP3.LUT R3, RZ, R2, RZ, 0x33, !PT ;  /* 0x00000002ff037212 */ /* 0x000fe200078e33ff */
[----:B------:R-:W-:-:S05]  /*1a9e0*/  IMAD R0, R2, R8, R0 ;  /* 0x0000000802007224 */ /* 0x000fca00078e0200 */
[----:B------:R-:W-:Y:S01]  /*1a9f0*/  R2UR UR36, R0 ;  /* 0x00000000002472ca */ /* 0x000fe200000e0000 */
[----:B------:R-:W-:-:S05]  /*1aa00*/  IMAD.IADD R0, R4, 0x1, R3 ;  /* 0x0000000104007824 */ /* 0x000fca00078e0203 */
[----:B------:R1:W-:Y:S01]  /*1aa10*/  STL [R1+0x14], R0 ;  /* 0x0000140001007387 */ /* 0x0003e20000100800 */
[----:B------:R-:W-:Y:S08]  /*1aa20*/  BRA `(.L_x_1365) ;  /* 0x0000000000107947 */ /* 0x000ff00003800000 */
.L_x_1360:
[----:B------:R0:W-:Y:S01]  /*1aa30*/  STL [R1+0x10], R0 ;  /* 0x0000100001007387 */ /* 0x0001e20000100800 */
[----:B------:R-:W-:Y:S01]  /*1aa40*/  ULDC UR44, c[0x0][0xc3c] ;  /* 0x00030f00002c7ab9 */ /* 0x000fe20000000800 */
[----:B------:R-:W-:Y:S02]  /*1aa50*/  UMOV UR36, URZ ;  /* 0x0000003f00247c82 */ /* 0x000fe40008000000 */
[----:B------:R0:W-:Y:S03]  /*1aa60*/  STL [R1+0x14], RZ ;  /* 0x000014ff01007387 */ /* 0x0001e60000100800 */
.L_x_1365:
[----:B------:R-:W3:Y:S04]  /*1aa70*/  LDL R3, [R1+0x10] ;  /* 0x0000100001037983 */ /* 0x000ee80000100800 */
[----:B------:R-:W4:Y:S01]  /*1aa80*/  LDL R2, [R1+0x14] ;  /* 0x0000140001027983 */ /* 0x000f220000100800 */
[----:B------:R-:W-:Y:S02]  /*1aa90*/  IMAD.U32 R6, RZ, RZ, UR36 ;  /* 0x00000024ff067e24 */ /* 0x000fe4000f8e00ff */
[----:B------:R-:W-:Y:S01]  /*1aaa0*/  IMAD.U32 R7, RZ, RZ, UR44 ;  /* 0x0000002cff077e24 */ /* 0x000fe2000f8e00ff */
[----:B01----:R-:W0:Y:S02]  /*1aab0*/  S2R R0, SR_TID.X ;  /* 0x0000000000007919 */ /* 0x003e240000002100 */
        /* <DEDUP_REMOVED lines=10> */
.L_x_1358:
[----:B------:R-:W-:Y:S02]  /*1ab60*/  ULDC UR4, c[0x0][0xc3c] ;  /* 0x00030f0000047ab9 */ /* 0x000fe40000000800 */
[----:B------:R-:W-:-:S06]  /*1ab70*/  UISETP.GE.AND UP0, UPT, UR44, UR4, UPT ;  /* 0x000000042c00728c */ /* 0x000fcc000bf06270 */
[----:B------:R-:W-:-:S13]  /*1ab80*/  PLOP3.LUT P0, PT, PT, PT, UP0, 0x80, 0x0 ;  /* 0x000000000000781c */ /* 0x000fda0003f0f008 */
[----:B------:R-:W-:Y:S05]  /*1ab90*/  @!P0 BRA `(.L_x_1366) ;  /* 0xffffffb400dc8947 */ /* 0x000fea000383ffff */
.L_x_1289:
        /* <DEDUP_REMOVED lines=12> */
.L_x_1407:
[----:B------:R-:W-:Y:S05]  /*1ac60*/  BSYNC B0 ;  /* 0x0000000000007941 */ /* 0x000fea0003800000 */
.L_x_1367:
[----:B------:R-:W-:-:S03]  /*1ac70*/  UMOV UR4, 0xffffffff ;  /* 0xffffffff00047882 */ /* 0x000fc60000000000 */
[----:B------:R-:W-:Y:S05]  /*1ac80*/  BRA.DIV UR4, `(.L_x_1369) ;  /* 0x0000000e04f47947 */ /* 0x000fea000b800000 */
[----:B0-----:R-:W0:Y:S02]  /*1ac90*/  S2R R0, SR_TID.X ;  /* 0x0000000000007919 */ /* 0x001e240000002100 */
[----:B0-----:R-:W-:-:S04]  /*1aca0*/  SHF.R.U32.HI R0, RZ, 0x5, R0 ;  /* 0x00000005ff007819 */ /* 0x001fc80000011600 */
[----:B------:R-:W-:-:S05]  /*1acb0*/  LOP3.LUT R0, R0, 0x3, RZ, 0xc0, !PT ;  /* 0x0000000300007812 */ /* 0x000fca00078ec0ff */
[----:B------:R0:W1:Y:S02]  /*1acc0*/  SHFL.IDX PT, R14, R0, RZ, 0x1f ;  /* 0x00001fff000e7589 */ /* 0x00006400000e0000 */
.L_x_1410:
[----:B-1----:R-:W-:Y:S01]  /*1acd0*/  ISETP.NE.AND P0, PT, R14, RZ, PT ;  /* 0x000000ff0e00720c */ /* 0x002fe20003f05270 */
[----:B------:R-:W-:-:S12]  /*1ace0*/  BSSY B0, `(.L_x_1370) ;  /* 0x000002c000007945 */ /* 0x000fd80003800000 */
[----:B------:R-:W-:Y:S05]  /*1acf0*/  @P0 BRA `(.L_x_1371) ;  /* 0x0000000000a80947 */ /* 0x000fea0003800000 */
[----:B------:R-:W-:-:S03]  /*1ad00*/  UMOV UR4, 0xffffffff ;  /* 0xffffffff00047882 */ /* 0x000fc60000000000 */
[----:B------:R-:W-:Y:S05]  /*1ad10*/  BRA.DIV UR4, `(.L_x_1372) ;  /* 0x0000001204047947 */ /* 0x000fea000b800000 */
[----:B------:R-:W-:-:S13]  /*1ad20*/  ELECT P6, URZ, PT ;  /* 0x00000000003f782f */ /* 0x000fda00038c0000 */
.L_x_1413:
[----:B------:R-:W-:Y:S05]  /*1ad30*/  @!P6 BRA `(.L_x_1371) ;  /* 0x000000000098e947 */ /* 0x000fea0003800000 */
[----:B------:R-:W-:-:S06]  /*1ad40*/  ULOP3.LUT UR4, UR38, 0x2, URZ, 0xfc, !UPT ;  /* 0x0000000226047892 */ /* 0x000fcc000f8efc3f */
[----:B0-----:R-:W-:-:S05]  /*1ad50*/  IMAD.U32 R0, RZ, RZ, UR4 ;  /* 0x00000004ff007e24 */ /* 0x001fca000f8e00ff */
[----:B------:R-:W-:-:S13]  /*1ad60*/  ISETP.NE.AND P0, PT, R0, 0x3, PT ;  /* 0x000000030000780c */ /* 0x000fda0003f05270 */
[----:B------:R-:W-:Y:S05]  /*1ad70*/  @!P0 BRA `(.L_x_1373) ;  /* 0x0000000000048947 */ /* 0x000fea0003800000 */
[----:B------:R-:W-:Y:S01]  /*1ad80*/  BPT.TRAP 0x1 ;  /* 0x000000040000795c */ /* 0x000fe20000300000 */
.L_x_1373:
        /* <DEDUP_REMOVED lines=13> */
.L_x_1414:
[----:B------:R-:W1:Y:S02]  /*1ae60*/  SYNCS.PHASECHK.TRANS64.TRYWAIT P1, [R5+URZ], R0 ;  /* 0x00000000050075a7 */ /* 0x000e64000802017f */
[----:B-1----:R-:W-:Y:S05]  /*1ae70*/  @!P1 BRA `(.L_x_1375) ;  /* 0x0000000c00e09947 */ /* 0x002fea0003800000 */
.L_x_1415:
[----:B------:R-:W-:Y:S05]  /*1ae80*/  @!P0 BRA `(.L_x_1376) ;  /* 0x0000000000048947 */ /* 0x000fea0003800000 */
[----:B------:R-:W-:Y:S01]  /*1ae90*/  BPT.TRAP 0x1 ;  /* 0x000000040000795c */ /* 0x000fe20000300000 */
.L_x_1376:
[----:B-1----:R-:W-:-:S04]  /*1aea0*/  IMAD R5, R18, 0x8, R3 ;  /* 0x0000000812057824 */ /* 0x002fc800078e0203 */
[----:B------:R-:W1:Y:S02]  /*1aeb0*/  SYNCS.PHASECHK.TRANS64.TRYWAIT P1, [R5+URZ+0x29860], R4 ;  /* 0x02986004050075a7 */ /* 0x000e64000802017f */
[----:B-1----:R-:W-:Y:S05]  /*1aec0*/  @!P1 BRA `(.L_x_1377) ;  /* 0x0000000c00e09947 */ /* 0x002fea0003800000 */
.L_x_1416:
[----:B------:R-:W-:Y:S05]  /*1aed0*/  @!P0 BRA `(.L_x_1378) ;  /* 0x0000000000048947 */ /* 0x000fea0003800000 */
[----:B------:R-:W-:Y:S01]  /*1aee0*/  BPT.TRAP 0x1 ;  /* 0x000000040000795c */ /* 0x000fe20000300000 */
.L_x_1378:
[----:B------:R-:W-:-:S04]  /*1aef0*/  IMAD R3, R2, 0x8, R3 ;  /* 0x0000000802037824 */ /* 0x000fc800078e0203 */
[----:B------:R-:W3:Y:S02]  /*1af00*/  SYNCS.PHASECHK.TRANS64.TRYWAIT P1, [R3+URZ+0x29860], R0 ;  /* 0x02986000030075a7 */ /* 0x000ee4000802017f */
[----:B---3--:R-:W-:Y:S05]  /*1af10*/  @!P1 BRA `(.L_x_1379) ;  /* 0x0000000c00e09947 */ /* 0x008fea0003800000 */
.L_x_1417:
[----:B------:R-:W-:Y:S05]  /*1af20*/  @!P0 BRA `(.L_x_1380) ;  /* 0x0000000000048947 */ /* 0x000fea0003800000 */
[----:B------:R-:W-:Y:S01]  /*1af30*/  BPT.TRAP 0x1 ;  /* 0x000000040000795c */ /* 0x000fe20000300000 */
.L_x_1380:
[----:B------:R-:W4:Y:S02]  /*1af40*/  SYNCS.PHASECHK.TRANS64.TRYWAIT P0, [R5+URZ+0x29880], R4 ;  /* 0x02988004050075a7 */ /* 0x000f24000800017f */
[----:B----4-:R-:W-:Y:S05]  /*1af50*/  @!P0 BRA `(.L_x_1381) ;  /* 0x0000000c00e48947 */ /* 0x010fea0003800000 */
.L_x_1382:
[----:B------:R0:W0:Y:S02]  /*1af60*/  SYNCS.PHASECHK.TRANS64.TRYWAIT P0, [R3+URZ+0x29880], R0 ;  /* 0x02988000030075a7 */ /* 0x000024000800017f */
[----:B0-----:R-:W-:Y:S05]  /*1af70*/  @!P0 NANOSLEEP.SYNCS 0x989680 ;  /* 0x009896800000895d */ /* 0x001fea0003900000 */
[----:B------:R-:W0:Y:S02]  /*1af80*/  @!P0 SYNCS.PHASECHK.TRANS64 P0, [R3+URZ+0x29880], R0 ;  /* 0x02988000030085a7 */ /* 0x000e24000800007f */
[----:B0-----:R-:W-:Y:S05]  /*1af90*/  @!P0 BRA `(.L_x_1382) ;  /* 0xfffffffc00f08947 */ /* 0x001fea000383ffff */
.L_x_1371:
[----:B------:R-:W-:Y:S05]  /*1afa0*/  BSYNC B0 ;  /* 0x0000000000007941 */ /* 0x000fea0003800000 */
.L_x_1370:
[----:B------:R-:W-:Y:S05]  /*1afb0*/  EXIT ;  /* 0x000000000000794d */ /* 0x000fea0003800000 */
.L_x_1187:
[----:B0-----:R-:W-:-:S04]  /*1afc0*/  IMAD.U32 R3, RZ, RZ, UR41 ;  /* 0x00000029ff037e24 */ /* 0x001fc8000f8e00ff */
[----:B------:R0:W1:Y:S03]  /*1afd0*/  SYNCS.PHASECHK.TRANS64.TRYWAIT P1, [R3+URZ+0x29800], R0 ;  /* 0x02980000030075a7 */ /* 0x000066000802017f */
[----:B-1----:R-:W-:Y:S05]  /*1afe0*/  @!P1 NANOSLEEP.SYNCS 0x989680 ;  /* 0x009896800000995d */ /* 0x002fea0003900000 */
[----:B------:R-:W1:Y:S02]  /*1aff0*/  @!P1 SYNCS.PHASECHK.TRANS64 P1, [R3+URZ+0x29800], R0 ;  /* 0x02980000030095a7 */ /* 0x000e64000802007f */
[----:B-1----:R-:W-:Y:S05]  /*1b000*/  @!P1 BRA `(.L_x_1187) ;  /* 0xfffffffc00ec9947 */ /* 0x002fea000383ffff */
[----:B------:R-:W-:Y:S05]  /*1b010*/  BRA `(.L_x_1383) ;  /* 0xfffffe6c00987947 */ /* 0x000fea000383ffff */
.L_x_1191:
[----:B-1----:R1:W2:Y:S02]  /*1b020*/  SYNCS.PHASECHK.TRANS64.TRYWAIT P1, [R3+URZ+0x29830], R0 ;  /* 0x02983000030075a7 */ /* 0x0022a4000802017f */
[----:B--2---:R-:W-:Y:S05]  /*1b030*/  @!P1 NANOSLEEP.SYNCS 0x989680 ;  /* 0x009896800000995d */ /* 0x004fea0003900000 */
[----:B------:R-:W2:Y:S02]  /*1b040*/  @!P1 SYNCS.PHASECHK.TRANS64 P1, [R3+URZ+0x29830], R0 ;  /* 0x02983000030095a7 */ /* 0x000ea4000802007f */
[----:B--2---:R-:W-:Y:S05]  /*1b050*/  @!P1 BRA `(.L_x_1191) ;  /* 0xfffffffc00f09947 */ /* 0x004fea000383ffff */
[----:B------:R-:W-:Y:S05]  /*1b060*/  BRA `(.L_x_1190) ;  /* 0xfffffe6c00bc7947 */ /* 0x000fea000383ffff */
.L_x_1207:
[----:B-1----:R-:W-:-:S04]  /*1b070*/  IMAD.U32 R7, RZ, RZ, UR6 ;  /* 0x00000006ff077e24 */ /* 0x002fc8000f8e00ff */
[----:B------:R1:W2:Y:S03]  /*1b080*/  SYNCS.PHASECHK.TRANS64.TRYWAIT P1, [R7+URZ+0x29830], R6 ;  /* 0x02983006070075a7 */ /* 0x0002a6000802017f */
[----:B--2---:R-:W-:Y:S05]  /*1b090*/  @!P1 NANOSLEEP.SYNCS 0x989680 ;  /* 0x009896800000995d */ /* 0x004fea0003900000 */
[----:B------:R-:W2:Y:S02]  /*1b0a0*/  @!P1 SYNCS.PHASECHK.TRANS64 P1, [R7+URZ+0x29830], R6 ;  /* 0x02983006070095a7 */ /* 0x000ea4000802007f */
[----:B--2---:R-:W-:Y:S05]  /*1b0b0*/  @!P1 BRA `(.L_x_1207) ;  /* 0xfffffffc00ec9947 */ /* 0x004fea000383ffff */
[----:B------:R-:W-:Y:S05]  /*1b0c0*/  BRA `(.L_x_1204) ;  /* 0xfffffeb000a47947 */ /* 0x000fea000383ffff */
.L_x_1211:
[----:B-1----:R-:W-:-:S04]  /*1b0d0*/  IMAD.U32 R7, RZ, RZ, UR6 ;  /* 0x00000006ff077e24 */ /* 0x002fc8000f8e00ff */
[----:B------:R1:W2:Y:S03]  /*1b0e0*/  SYNCS.PHASECHK.TRANS64.TRYWAIT P1, [R7+URZ+0x29850], R6 ;  /* 0x02985006070075a7 */ /* 0x0002a6000802017f */
[----:B--2---:R-:W-:Y:S05]  /*1b0f0*/  @!P1 NANOSLEEP.SYNCS 0x989680 ;  /* 0x009896800000995d */ /* 0x004fea0003900000 */
[----:B------:R-:W2:Y:S02]  /*1b100*/  @!P1 SYNCS.PHASECHK.TRANS64 P1, [R7+URZ+0x29850], R6 ;  /* 0x02985006070095a7 */ /* 0x000ea4000802007f */
[----:B--2---:R-:W-:Y:S05]  /*1b110*/  @!P1 BRA `(.L_x_1211) ;  /* 0xfffffffc00ec9947 */ /* 0x004fea000383ffff */
[----:B------:R-:W-:Y:S05]  /*1b120*/  BRA `(.L_x_1208) ;  /* 0xfffffebc00a07947 */ /* 0x000fea000383ffff */
.L_x_1229:
[----:B-1----:R-:W-:-:S04]  /*1b130*/  IMAD.U32 R11, RZ, RZ, UR6 ;  /* 0x00000006ff0b7e24 */ /* 0x002fc8000f8e00ff */
[----:B------:R1:W2:Y:S03]  /*1b140*/  SYNCS.PHASECHK.TRANS64.TRYWAIT P1, [R11+URZ+0x29830], R0 ;  /* 0x029830000b0075a7 */ /* 0x0002a6000802017f */
[----:B--2---:R-:W-:Y:S05]  /*1b150*/  @!P1 NANOSLEEP.SYNCS 0x989680 ;  /* 0x009896800000995d */ /* 0x004fea0003900000 */
[----:B------:R-:W2:Y:S02]  /*1b160*/  @!P1 SYNCS.PHASECHK.TRANS64 P1, [R11+URZ+0x29830], R0 ;  /* 0x029830000b0095a7 */ /* 0x000ea4000802007f */
[----:B--2---:R-:W-:Y:S05]  /*1b170*/  @!P1 BRA `(.L_x_1229) ;  /* 0xfffffffc00ec9947 */ /* 0x004fea000383ffff */
[----:B------:R-:W-:Y:S05]  /*1b180*/  BRA `(.L_x_1226) ;  /* 0xfffffef800ec7947 */ /* 0x000fea000383ffff */
.L_x_1233:
[----:B-1----:R-:W-:-:S04]  /*1b190*/  IMAD.U32 R11, RZ, RZ, UR6 ;  /* 0x00000006ff0b7e24 */ /* 0x002fc8000f8e00ff */
[----:B------:R1:W2:Y:S03]  /*1b1a0*/  SYNCS.PHASECHK.TRANS64.TRYWAIT P1, [R11+URZ+0x29850], R0 ;  /* 0x029850000b0075a7 */ /* 0x0002a6000802017f */
[----:B--2---:R-:W-:Y:S05]  /*1b1b0*/  @!P1 NANOSLEEP.SYNCS 0x989680 ;  /* 0x009896800000995d */ /* 0x004fea0003900000 */
[----:B------:R-:W2:Y:S02]  /*1b1c0*/  @!P1 SYNCS.PHASECHK.TRANS64 P1, [R11+URZ+0x29850], R0 ;  /* 0x029850000b0095a7 */ /* 0x000ea4000802007f */
[----:B--2---:R-:W-:Y:S05]  /*1b1d0*/  @!P1 BRA `(.L_x_1233) ;  /* 0xfffffffc00ec9947 */ /* 0x004fea000383ffff */
[----:B------:R-:W-:Y:S05]  /*1b1e0*/  BRA `(.L_x_1230) ;  /* 0xffffff0400f47947 */ /* 0x000fea000383ffff */
.L_x_1240:
[----:B-1----:R-:W-:-:S04]  /*1b1f0*/  IMAD.U32 R9, RZ, RZ, UR6 ;  /* 0x00000006ff097e24 */ /* 0x002fc8000f8e00ff */
[----:B------:R1:W2:Y:S03]  /*1b200*/  SYNCS.PHASECHK.TRANS64.TRYWAIT P1, [R9+URZ+0x29830], R0 ;  /* 0x02983000090075a7 */ /* 0x0002a6000802017f */
[----:B--2---:R-:W-:Y:S05]  /*1b210*/  @!P1 NANOSLEEP.SYNCS 0x989680 ;  /* 0x009896800000995d */ /* 0x004fea0003900000 */
[----:B------:R-:W2:Y:S02]  /*1b220*/  @!P1 SYNCS.PHASECHK.TRANS64 P1, [R9+URZ+0x29830], R0 ;  /* 0x02983000090095a7 */ /* 0x000ea4000802007f */
[----:B--2---:R-:W-:Y:S05]  /*1b230*/  @!P1 BRA `(.L_x_1240) ;  /* 0xfffffffc00ec9947 */ /* 0x004fea000383ffff */
[----:B------:R-:W-:Y:S05]  /*1b240*/  BRA `(.L_x_1237) ;  /* 0xffffff28000c7947 */ /* 0x000fea000383ffff */
.L_x_1244:
[----:B-1----:R-:W-:-:S04]  /*1b250*/  IMAD.U32 R9, RZ, RZ, UR6 ;  /* 0x00000006ff097e24 */ /* 0x002fc8000f8e00ff */
[----:B------:R1:W2:Y:S03]  /*1b260*/  SYNCS.PHASECHK.TRANS64.TRYWAIT P1, [R9+URZ+0x29850], R0 ;  /* 0x02985000090075a7 */ /* 0x0002a6000802017f */
[----:B--2---:R-:W-:Y:S05]  /*1b270*/  @!P1 NANOSLEEP.SYNCS 0x989680 ;  /* 0x009896800000995d */ /* 0x004fea0003900000 */
[----:B------:R-:W2:Y:S02]  /*1b280*/  @!P1 SYNCS.PHASECHK.TRANS64 P1, [R9+URZ+0x29850], R0 ;  /* 0x02985000090095a7 */ /* 0x000ea4000802007f */
[----:B--2---:R-:W-:Y:S05]  /*1b290*/  @!P1 BRA `(.L_x_1244) ;  /* 0xfffffffc00ec9947 */ /* 0x004fea000383ffff */
[----:B------:R-:W-:Y:S05]  /*1b2a0*/  BRA `(.L_x_1241) ;  /* 0xffffff3400147947 */ /* 0x000fea000383ffff */
.L_x_1258:
[----:B-1----:R-:W-:-:S04]  /*1b2b0*/  IMAD.U32 R6, RZ, RZ, UR9 ;  /* 0x00000009ff067e24 */ /* 0x002fc8000f8e00ff */
[----:B------:R1:W2:Y:S03]  /*1b2c0*/  SYNCS.PHASECHK.TRANS64.TRYWAIT P1, [R6+URZ+0x29850], R3 ;  /* 0x02985003060075a7 */ /* 0x0002a6000802017f */
[----:B--2---:R-:W-:Y:S05]  /*1b2d0*/  @!P1 NANOSLEEP.SYNCS 0x989680 ;  /* 0x009896800000995d */ /* 0x004fea0003900000 */
[----:B------:R-:W2:Y:S02]  /*1b2e0*/  @!P1 SYNCS.PHASECHK.TRANS64 P1, [R6+URZ+0x29850], R3 ;  /* 0x02985003060095a7 */ /* 0x000ea4000802007f */
[----:B--2---:R-:W-:Y:S05]  /*1b2f0*/  @!P1 BRA `(.L_x_1258) ;  /* 0xfffffffc00ec9947 */ /* 0x004fea000383ffff */
[----:B------:R-:W-:Y:S05]  /*1b300*/  BRA `(.L_x_1257) ;  /* 0xffffff6c00887947 */ /* 0x000fea000383ffff */
.L_x_1310:
[----:B------:R-:W-:Y:S02]  /*1b310*/  IMAD.MOV.U32 R13, RZ, RZ, R0 ;  /* 0x000000ffff0d7224 */ /* 0x000fe400078e0000 */
[----:B------:R-:W-:Y:S02]  /*1b320*/  IMAD.MOV.U32 R12, RZ, RZ, RZ ;  /* 0x000000ffff0c7224 */ /* 0x000fe400078e00ff */
[----:B------:R-:W-:Y:S02]  /*1b330*/  IMAD.MOV.U32 R11, RZ, RZ, 0x1f ;  /* 0x0000001fff0b7424 */ /* 0x000fe400078e00ff */
[----:B------:R-:W-:-:S07]  /*1b340*/  IMAD.MOV.U32 R15, RZ, RZ, -0x1 ;  /* 0xffffffffff0f7424 */ /* 0x000fce00078e00ff */
[----:B-1----:R-:W-:Y:S05]  /*1b350*/  WARPSYNC.COLLECTIVE R15, `(.L_x_1384) ;  /* 0x000000000f087348 */ /* 0x002fea0003c00000 */
[----:B------:R0:W2:Y:S02]  /*1b360*/  SHFL.IDX P6, R14, R13, R12, R11 ;  /* 0x0000000c0d0e7389 */ /* 0x0000a400000c000b */
[----:B012---:R-:W-:Y:S01]  /*1b370*/  ENDCOLLECTIVE ;  /* 0x000000000000791b */ /* 0x007fe20003800000 */
.L_x_1384:
[----:B------:R-:W-:Y:S05]  /*1b380*/  BRA `(.L_x_1385) ;  /* 0xffffffc0006c7947 */ /* 0x000fea000383ffff */
.L_x_1312:
[----:B------:R-:W-:Y:S01]  /*1b390*/  BSSY B0, `(.L_x_1386) ;  /* 0x0000006000007945 */ /* 0x000fe20003800000 */
[----:B------:R-:W-:-:S07]  /*1b3a0*/  IMAD.MOV.U32 R15, RZ, RZ, -0x1 ;  /* 0xffffffffff0f7424 */ /* 0x000fce00078e00ff */
[----:B-1----:R-:W-:Y:S05]  /*1b3b0*/  WARPSYNC.COLLECTIVE R15, `(.L_x_1387) ;  /* 0x000000000f0c7348 */ /* 0x002fea0003c00000 */
[----:B------:R-:W-:Y:S02]  /*1b3c0*/  ELECT P6, UR62, PT ;  /* 0x00000000003e782f */ /* 0x000fe400038c0000 */
[----:B------:R-:W-:Y:S01]  /*1b3d0*/  MOV R14, UR62 ;  /* 0x0000003e000e7c02 */ /* 0x000fe20008000f00 */
[----:B-1----:R-:W-:Y:S10]  /*1b3e0*/  ENDCOLLECTIVE ;  /* 0x000000000000791b */ /* 0x002ff40003800000 */
.L_x_1387:
[----:B------:R-:W-:Y:S05]  /*1b3f0*/  BSYNC B0 ;  /* 0x0000000000007941 */ /* 0x000fea0003800000 */
.L_x_1386:
[----:B------:R-:W-:Y:S05]  /*1b400*/  BRA `(.L_x_1388) ;  /* 0xffffffc0007c7947 */ /* 0x000fea000383ffff */
.L_x_1314:
[----:B0-----:R0:W1:Y:S02]  /*1b410*/  SYNCS.PHASECHK.TRANS64.TRYWAIT P0, [R2+URZ+0x29880], R3 ;  /* 0x02988003020075a7 */ /* 0x001064000800017f */
[----:B-1----:R-:W-:Y:S05]  /*1b420*/  @!P0 NANOSLEEP.SYNCS 0x989680 ;  /* 0x009896800000895d */ /* 0x002fea0003900000 */
[----:B------:R-:W1:Y:S02]  /*1b430*/  @!P0 SYNCS.PHASECHK.TRANS64 P0, [R2+URZ+0x29880], R3 ;  /* 0x02988003020085a7 */ /* 0x000e64000800007f */
[----:B-1----:R-:W-:Y:S05]  /*1b440*/  @!P0 BRA `(.L_x_1314) ;  /* 0xfffffffc00f08947 */ /* 0x002fea000383ffff */
[----:B------:R-:W-:Y:S05]  /*1b450*/  BRA `(.L_x_1389) ;  /* 0xffffffc000dc7947 */ /* 0x000fea000383ffff */
.L_x_1316:
[----:B-1----:R1:W2:Y:S02]  /*1b460*/  SYNCS.PHASECHK.TRANS64.TRYWAIT P0, [R2+URZ+0x29840], R3 ;  /* 0x02984003020075a7 */ /* 0x0022a4000800017f */
[----:B--2---:R-:W-:Y:S05]  /*1b470*/  @!P0 NANOSLEEP.SYNCS 0x989680 ;  /* 0x009896800000895d */ /* 0x004fea0003900000 */
[----:B------:R-:W2:Y:S02]  /*1b480*/  @!P0 SYNCS.PHASECHK.TRANS64 P0, [R2+URZ+0x29840], R3 ;  /* 0x02984003020085a7 */ /* 0x000ea4000800007f */
[----:B--2---:R-:W-:Y:S05]  /*1b490*/  @!P0 BRA `(.L_x_1316) ;  /* 0xfffffffc00f08947 */ /* 0x004fea000383ffff */
[----:B------:R-:W-:Y:S05]  /*1b4a0*/  BRA `(.L_x_1390) ;  /* 0xffffffc4002c7947 */ /* 0x000fea000383ffff */
.L_x_1320:
[----:B------:R-:W-:Y:S01]  /*1b4b0*/  IMAD.MOV.U32 R13, RZ, RZ, R3 ;  /* 0x000000ffff0d7224 */ /* 0x000fe200078e0003 */
[----:B------:R-:W-:Y:S01]  /*1b4c0*/  LOP3.LUT R7, R7, 0x7f, RZ, 0xc0, !PT ;  /* 0x0000007f07077812 */ /* 0x000fe200078ec0ff */
[----:B------:R-:W-:Y:S02]  /*1b4d0*/  IMAD.MOV.U32 R12, RZ, RZ, RZ ;  /* 0x000000ffff0c7224 */ /* 0x000fe400078e00ff */
[----:B------:R-:W-:Y:S01]  /*1b4e0*/  IMAD.MOV.U32 R11, RZ, RZ, 0x1c1f ;  /* 0x00001c1fff0b7424 */ /* 0x000fe200078e00ff */
[----:B------:R-:W-:Y:S01]  /*1b4f0*/  SHF.R.U32.HI R2, RZ, 0x2, R7 ;  /* 0x00000002ff027819 */ /* 0x000fe20000011607 */
[----:B------:R-:W-:Y:S02]  /*1b500*/  IMAD.MOV.U32 R15, RZ, RZ, -0x1 ;  /* 0xffffffffff0f7424 */ /* 0x000fe400078e00ff */
[----:B------:R-:W-:Y:S02]  /*1b510*/  IMAD R0, R8, UR42, RZ ;  /* 0x0000002a08007c24 */ /* 0x000fe4000f8e02ff */
[----:B------:R-:W-:-:S07]  /*1b520*/  IMAD.IADD R2, R2, 0x1, R19 ;  /* 0x0000000102027824 */ /* 0x000fce00078e0213 */
[----:B-----5:R-:W-:Y:S05]  /*1b530*/  WARPSYNC.COLLECTIVE R15, `(.L_x_1391) ;  /* 0x000000000f087348 */ /* 0x020fea0003c00000 */
[----:B------:R0:W1:Y:S02]  /*1b540*/  SHFL.IDX P6, R14, R13, R12, R11 ;  /* 0x0000000c0d0e7389 */ /* 0x00006400000c000b */
[----:B01---5:R-:W-:Y:S01]  /*1b550*/  ENDCOLLECTIVE ;  /* 0x000000000000791b */ /* 0x023fe20003800000 */
.L_x_1391:
[----:B------:R-:W-:Y:S01]  /*1b560*/  ISETP.GE.AND P4, PT, R2, R0, PT ;  /* 0x000000000200720c */ /* 0x000fe20003f86270 */
[----:B------:R-:W-:Y:S02]  /*1b570*/  IMAD.MOV.U32 R13, RZ, RZ, R4 ;  /* 0x000000ffff0d7224 */ /* 0x000fe400078e0004 */
[----:B------:R-:W-:-:S10]  /*1b580*/  IMAD.MOV.U32 R5, RZ, RZ, R14 ;  /* 0x000000ffff057224 */ /* 0x000fd400078e000e */
[----:B------:R-:W-:Y:S05]  /*1b590*/  WARPSYNC.COLLECTIVE R15, `(.L_x_1392) ;  /* 0x000000000f087348 */ /* 0x000fea0003c00000 */
[----:B------:R0:W1:Y:S02]  /*1b5a0*/  SHFL.IDX P6, R14, R13, R12, R11 ;  /* 0x0000000c0d0e7389 */ /* 0x00006400000c000b */
[----:B01----:R-:W-:Y:S01]  /*1b5b0*/  ENDCOLLECTIVE ;  /* 0x000000000000791b */ /* 0x003fe20003800000 */
.L_x_1392:
[----:B------:R-:W-:Y:S02]  /*1b5c0*/  IMAD.MOV.U32 R13, RZ, RZ, R3 ;  /* 0x000000ffff0d7224 */ /* 0x000fe400078e0003 */
[----:B------:R-:W-:Y:S02]  /*1b5d0*/  IMAD.MOV.U32 R12, RZ, RZ, 0x1 ;  /* 0x00000001ff0c7424 */ /* 0x000fe400078e00ff */
[----:B------:R-:W-:-:S07]  /*1b5e0*/  IMAD.MOV.U32 R6, RZ, RZ, R14 ;  /* 0x000000ffff067224 */ /* 0x000fce00078e000e */
[----:B------:R-:W-:Y:S05]  /*1b5f0*/  WARPSYNC.COLLECTIVE R15, `(.L_x_1393) ;  /* 0x000000000f087348 */ /* 0x000fea0003c00000 */
[----:B------:R0:W1:Y:S02]  /*1b600*/  SHFL.IDX P6, R14, R13, R12, R11 ;  /* 0x0000000c0d0e7389 */ /* 0x00006400000c000b */
[----:B01----:R-:W-:Y:S01]  /*1b610*/  ENDCOLLECTIVE ;  /* 0x000000000000791b */ /* 0x003fe20003800000 */
.L_x_1393:
        /* <DEDUP_REMOVED lines=16> */
.L_x_1394:
[----:B------:R-:W-:Y:S02]  /*1b720*/  IMAD.MOV.U32 R13, RZ, RZ, R3 ;  /* 0x000000ffff0d7224 */ /* 0x000fe400078e0003 */
[----:B------:R-:W-:Y:S02]  /*1b730*/  IMAD.MOV.U32 R12, RZ, RZ, 0x2 ;  /* 0x00000002ff0c7424 */ /* 0x000fe400078e00ff */
[----:B------:R-:W-:-:S07]  /*1b740*/  IMAD.MOV.U32 R6, RZ, RZ, R14 ;  /* 0x000000ffff067224 */ /* 0x000fce00078e000e */
[----:B------:R-:W-:Y:S05]  /*1b750*/  WARPSYNC.COLLECTIVE R15, `(.L_x_1395) ;  /* 0x000000000f087348 */ /* 0x000fea0003c00000 */
[----:B------:R0:W1:Y:S02]  /*1b760*/  SHFL.IDX P6, R14, R13, R12, R11 ;  /* 0x0000000c0d0e7389 */ /* 0x00006400000c000b */
[----:B01----:R-:W-:Y:S01]  /*1b770*/  ENDCOLLECTIVE ;  /* 0x000000000000791b */ /* 0x003fe20003800000 */
.L_x_1395:
        /* <DEDUP_REMOVED lines=16> */
.L_x_1396:
[----:B------:R-:W-:Y:S02]  /*1b880*/  IMAD.MOV.U32 R13, RZ, RZ, R3 ;  /* 0x000000ffff0d7224 */ /* 0x000fe400078e0003 */
[----:B------:R-:W-:Y:S02]  /*1b890*/  IMAD.MOV.U32 R12, RZ, RZ, 0x3 ;  /* 0x00000003ff0c7424 */ /* 0x000fe400078e00ff */
[----:B------:R-:W-:-:S07]  /*1b8a0*/  IMAD.MOV.U32 R6, RZ, RZ, R14 ;  /* 0x000000ffff067224 */ /* 0x000fce00078e000e */
[----:B------:R-:W-:Y:S05]  /*1b8b0*/  WARPSYNC.COLLECTIVE R15, `(.L_x_1397) ;  /* 0x000000000f087348 */ /* 0x000fea0003c00000 */
[----:B------:R0:W1:Y:S02]  /*1b8c0*/  SHFL.IDX P6, R14, R13, R12, R11 ;  /* 0x0000000c0d0e7389 */ /* 0x00006400000c000b */
[----:B01----:R-:W-:Y:S01]  /*1b8d0*/  ENDCOLLECTIVE ;  /* 0x000000000000791b */ /* 0x003fe20003800000 */
.L_x_1397:
        /* <DEDUP_REMOVED lines=14> */
.L_x_1398:
[----:B------:R-:W-:Y:S01]  /*1b9c0*/  IMAD.MOV.U32 R4, RZ, RZ, R14 ;  /* 0x000000ffff047224 */ /* 0x000fe200078e000e */
[----:B------:R-:W-:Y:S06]  /*1b9d0*/  BRA `(.L_x_1399) ;  /* 0xffffffc8009c7947 */ /* 0x000fec000383ffff */
.L_x_1325:
[----:B-1----:R1:W2:Y:S02]  /*1b9e0*/  SYNCS.PHASECHK.TRANS64.TRYWAIT P0, [R17+URZ+0x29820], R0 ;  /* 0x02982000110075a7 */ /* 0x0022a4000800017f */
[----:B--2---:R-:W-:Y:S05]  /*1b9f0*/  @!P0 NANOSLEEP.SYNCS 0x989680 ;  /* 0x009896800000895d */ /* 0x004fea0003900000 */
[----:B------:R-:W2:Y:S02]  /*1ba00*/  @!P0 SYNCS.PHASECHK.TRANS64 P0, [R17+URZ+0x29820], R0 ;  /* 0x02982000110085a7 */ /* 0x000ea4000800007f */
[----:B--2---:R-:W-:Y:S05]  /*1ba10*/  @!P0 BRA `(.L_x_1325) ;  /* 0xfffffffc00f08947 */ /* 0x004fea000383ffff */
[----:B------:R-:W-:Y:S05]  /*1ba20*/  BRA `(.L_x_1400) ;  /* 0xffffffcc000c7947 */ /* 0x000fea000383ffff */
.L_x_1331:
[----:B-1----:R1:W3:Y:S02]  /*1ba30*/  SYNCS.PHASECHK.TRANS64.TRYWAIT P0, [R5+URZ+0x29880], R4 ;  /* 0x02988004050075a7 */ /* 0x0022e4000800017f */
[----:B---3--:R-:W-:Y:S05]  /*1ba40*/  @!P0 NANOSLEEP.SYNCS 0x989680 ;  /* 0x009896800000895d */ /* 0x008fea0003900000 */
[----:B------:R-:W3:Y:S02]  /*1ba50*/  @!P0 SYNCS.PHASECHK.TRANS64 P0, [R5+URZ+0x29880], R4 ;  /* 0x02988004050085a7 */ /* 0x000ee4000800007f */
[----:B---3--:R-:W-:Y:S05]  /*1ba60*/  @!P0 BRA `(.L_x_1331) ;  /* 0xfffffffc00f08947 */ /* 0x008fea000383ffff */
[----:B------:R-:W-:Y:S05]  /*1ba70*/  BRA `(.L_x_1401) ;  /* 0xffffffcc00c47947 */ /* 0x000fea000383ffff */
.L_x_1336:
[----:B---3--:R3:W4:Y:S02]  /*1ba80*/  SYNCS.PHASECHK.TRANS64.TRYWAIT P0, [R5+URZ+0x29840], R4 ;  /* 0x02984004050075a7 */ /* 0x008724000800017f */
[----:B----4-:R-:W-:Y:S05]  /*1ba90*/  @!P0 NANOSLEEP.SYNCS 0x989680 ;  /* 0x009896800000895d */ /* 0x010fea0003900000 */
[----:B------:R-:W4:Y:S02]  /*1baa0*/  @!P0 SYNCS.PHASECHK.TRANS64 P0, [R5+URZ+0x29840], R4 ;  /* 0x02984004050085a7 */ /* 0x000f24000800007f */
[----:B----4-:R-:W-:Y:S05]  /*1bab0*/  @!P0 BRA `(.L_x_1336) ;  /* 0xfffffffc00f08947 */ /* 0x010fea000383ffff */
[----:B------:R-:W-:Y:S05]  /*1bac0*/  BRA `(.L_x_1402) ;  /* 0xffffffd000407947 */ /* 0x000fea000383ffff */
.L_x_1344:
[----:B-1----:R1:W3:Y:S02]  /*1bad0*/  SYNCS.PHASECHK.TRANS64.TRYWAIT P0, [R19+URZ+0x29870], R4 ;  /* 0x02987004130075a7 */ /* 0x0022e4000800017f */
[----:B---3--:R-:W-:Y:S05]  /*1bae0*/  @!P0 NANOSLEEP.SYNCS 0x989680 ;  /* 0x009896800000895d */ /* 0x008fea0003900000 */
[----:B------:R-:W3:Y:S02]  /*1baf0*/  @!P0 SYNCS.PHASECHK.TRANS64 P0, [R19+URZ+0x29870], R4 ;  /* 0x02987004130085a7 */ /* 0x000ee4000800007f */
[----:B---3--:R-:W-:Y:S05]  /*1bb00*/  @!P0 BRA `(.L_x_1344) ;  /* 0xfffffffc00f08947 */ /* 0x008fea000383ffff */
[----:B------:R-:W-:Y:S05]  /*1bb10*/  BRA `(.L_x_1403) ;  /* 0xffffffd400587947 */ /* 0x000fea000383ffff */
.L_x_1346:
[----:B---3--:R3:W4:Y:S02]  /*1bb20*/  SYNCS.PHASECHK.TRANS64.TRYWAIT P0, [R19+URZ+0x29860], R3 ;  /* 0x02986003130075a7 */ /* 0x008724000800017f */
[----:B----4-:R-:W-:Y:S05]  /*1bb30*/  @!P0 NANOSLEEP.SYNCS 0x989680 ;  /* 0x009896800000895d */ /* 0x010fea0003900000 */
[----:B------:R-:W4:Y:S02]  /*1bb40*/  @!P0 SYNCS.PHASECHK.TRANS64 P0, [R19+URZ+0x29860], R3 ;  /* 0x02986003130085a7 */ /* 0x000f24000800007f */
[----:B----4-:R-:W-:Y:S05]  /*1bb50*/  @!P0 BRA `(.L_x_1346) ;  /* 0xfffffffc00f08947 */ /* 0x010fea000383ffff */
[----:B------:R-:W-:Y:S05]  /*1bb60*/  BRA `(.L_x_1404) ;  /* 0xffffffd400607947 */ /* 0x000fea000383ffff */
.L_x_1353:
[----:B0-----:R0:W1:Y:S02]  /*1bb70*/  SYNCS.PHASECHK.TRANS64.TRYWAIT P1, [R16+URZ+0x29870], R3 ;  /* 0x02987003100075a7 */ /* 0x001064000802017f */
[----:B-1----:R-:W-:Y:S05]  /*1bb80*/  @!P1 NANOSLEEP.SYNCS 0x989680 ;  /* 0x009896800000995d */ /* 0x002fea0003900000 */
[----:B------:R-:W1:Y:S02]  /*1bb90*/  @!P1 SYNCS.PHASECHK.TRANS64 P1, [R16+URZ+0x29870], R3 ;  /* 0x02987003100095a7 */ /* 0x000e64000802007f */
[----:B-1----:R-:W-:Y:S05]  /*1bba0*/  @!P1 BRA `(.L_x_1353) ;  /* 0xfffffffc00f09947 */ /* 0x002fea000383ffff */
[----:B------:R-:W-:Y:S05]  /*1bbb0*/  BRA `(.L_x_1405) ;  /* 0xffffffdc00447947 */ /* 0x000fea000383ffff */
.L_x_1355:
[----:B0-----:R0:W1:Y:S02]  /*1bbc0*/  SYNCS.PHASECHK.TRANS64.TRYWAIT P1, [R16+URZ+0x29860], R3 ;  /* 0x02986003100075a7 */ /* 0x001064000802017f */
[----:B-1----:R-:W-:Y:S05]  /*1bbd0*/  @!P1 NANOSLEEP.SYNCS 0x989680 ;  /* 0x009896800000995d */ /* 0x002fea0003900000 */
[----:B------:R-:W1:Y:S02]  /*1bbe0*/  @!P1 SYNCS.PHASECHK.TRANS64 P1, [R16+URZ+0x29860], R3 ;  /* 0x02986003100095a7 */ /* 0x000e64000802007f */
[----:B-1----:R-:W-:Y:S05]  /*1bbf0*/  @!P1 BRA `(.L_x_1355) ;  /* 0xfffffffc00f09947 */ /* 0x002fea000383ffff */
[----:B------:R-:W-:Y:S05]  /*1bc00*/  BRA `(.L_x_1406) ;  /* 0xffffffdc004c7947 */ /* 0x000fea000383ffff */
.L_x_1368:
[----:B0-----:R0:W1:Y:S02]  /*1bc10*/  SYNCS.PHASECHK.TRANS64.TRYWAIT P0, [R3+URZ+0x29820], R0 ;  /* 0x02982000030075a7 */ /* 0x001064000800017f */
[----:B-1----:R-:W-:Y:S05]  /*1bc20*/  @!P0 NANOSLEEP.SYNCS 0x989680 ;  /* 0x009896800000895d */ /* 0x002fea0003900000 */
[----:B------:R-:W1:Y:S02]  /*1bc30*/  @!P0 SYNCS.PHASECHK.TRANS64 P0, [R3+URZ+0x29820], R0 ;  /* 0x02982000030085a7 */ /* 0x000e64000800007f */
[----:B-1----:R-:W-:Y:S05]  /*1bc40*/  @!P0 BRA `(.L_x_1368) ;  /* 0xfffffffc00f08947 */ /* 0x002fea000383ffff */
[----:B------:R-:W-:Y:S05]  /*1bc50*/  BRA `(.L_x_1407) ;  /* 0xfffffff000007947 */ /* 0x000fea000383ffff */
.L_x_1369:
        /* <DEDUP_REMOVED lines=11> */
.L_x_1409:
[----:B------:R-:W-:Y:S05]  /*1bd10*/  BSYNC B0 ;  /* 0x0000000000007941 */ /* 0x000fea0003800000 */
.L_x_1408:
[----:B------:R-:W-:Y:S05]  /*1bd20*/  BRA `(.L_x_1410) ;  /* 0xffffffec00e87947 */ /* 0x000fea000383ffff */
.L_x_1372:
[----:B------:R-:W-:Y:S01]  /*1bd30*/  BSSY B1, `(.L_x_1411) ;  /* 0x0000006000017945 */ /* 0x000fe20003800000 */
[----:B------:R-:W-:-:S07]  /*1bd40*/  IMAD.MOV.U32 R15, RZ, RZ, -0x1 ;  /* 0xffffffffff0f7424 */ /* 0x000fce00078e00ff */
[----:B0-2---:R-:W-:Y:S05]  /*1bd50*/  WARPSYNC.COLLECTIVE R15, `(.L_x_1412) ;  /* 0x000000000f0c7348 */ /* 0x005fea0003c00000 */
[----:B------:R-:W-:Y:S02]  /*1bd60*/  ELECT P6, UR62, PT ;  /* 0x00000000003e782f */ /* 0x000fe400038c0000 */
[----:B------:R-:W-:Y:S01]  /*1bd70*/  MOV R14, UR62 ;  /* 0x0000003e000e7c02 */ /* 0x000fe20008000f00 */
[----:B0-2---:R-:W-:Y:S10]  /*1bd80*/  ENDCOLLECTIVE ;  /* 0x000000000000791b */ /* 0x005ff40003800000 */
.L_x_1412:
[----:B------:R-:W-:Y:S05]  /*1bd90*/  BSYNC B1 ;  /* 0x0000000000017941 */ /* 0x000fea0003800000 */
.L_x_1411:
[----:B------:R-:W-:Y:S05]  /*1bda0*/  BRA `(.L_x_1413) ;  /* 0xffffffec00e07947 */ /* 0x000fea000383ffff */
.L_x_1374:
[----:B0-----:R0:W1:Y:S02]  /*1bdb0*/  SYNCS.PHASECHK.TRANS64.TRYWAIT P1, [R7+URZ], R4 ;  /* 0x00000004070075a7 */ /* 0x001064000802017f */
[----:B-1----:R-:W-:Y:S05]  /*1bdc0*/  @!P1 NANOSLEEP.SYNCS 0x989680 ;  /* 0x009896800000995d */ /* 0x002fea0003900000 */
[----:B------:R-:W1:Y:S02]  /*1bdd0*/  @!P1 SYNCS.PHASECHK.TRANS64 P1, [R7+URZ], R4 ;  /* 0x00000004070095a7 */ /* 0x000e64000802007f */
[----:B-1----:R-:W-:Y:S05]  /*1bde0*/  @!P1 BRA `(.L_x_1374) ;  /* 0xfffffffc00f09947 */ /* 0x002fea000383ffff */
[----:B------:R-:W-:Y:S05]  /*1bdf0*/  BRA `(.L_x_1414) ;  /* 0xfffffff000187947 */ /* 0x000fea000383ffff */
.L_x_1375:
[----:B-1----:R1:W3:Y:S02]  /*1be00*/  SYNCS.PHASECHK.TRANS64.TRYWAIT P1, [R5+URZ], R0 ;  /* 0x00000000050075a7 */ /* 0x0022e4000802017f */
[----:B---3--:R-:W-:Y:S05]  /*1be10*/  @!P1 NANOSLEEP.SYNCS 0x989680 ;  /* 0x009896800000995d */ /* 0x008fea0003900000 */
[----:B------:R-:W3:Y:S02]  /*1be20*/  @!P1 SYNCS.PHASECHK.TRANS64 P1, [R5+URZ], R0 ;  /* 0x00000000050095a7 */ /* 0x000ee4000802007f */
[----:B---3--:R-:W-:Y:S05]  /*1be30*/  @!P1 BRA `(.L_x_1375) ;  /* 0xfffffffc00f09947 */ /* 0x008fea000383ffff */
[----:B------:R-:W-:Y:S05]  /*1be40*/  BRA `(.L_x_1415) ;  /* 0xfffffff0000c7947 */ /* 0x000fea000383ffff */
.L_x_1377:
[----:B-1----:R1:W3:Y:S02]  /*1be50*/  SYNCS.PHASECHK.TRANS64.TRYWAIT P1, [R5+URZ+0x29860], R4 ;  /* 0x02986004050075a7 */ /* 0x0022e4000802017f */
[----:B---3--:R-:W-:Y:S05]  /*1be60*/  @!P1 NANOSLEEP.SYNCS 0x989680 ;  /* 0x009896800000995d */ /* 0x008fea0003900000 */
[----:B------:R-:W3:Y:S02]  /*1be70*/  @!P1 SYNCS.PHASECHK.TRANS64 P1, [R5+URZ+0x29860], R4 ;  /* 0x02986004050095a7 */ /* 0x000ee4000802007f */
[----:B---3--:R-:W-:Y:S05]  /*1be80*/  @!P1 BRA `(.L_x_1377) ;  /* 0xfffffffc00f09947 */ /* 0x008fea000383ffff */
[----:B------:R-:W-:Y:S05]  /*1be90*/  BRA `(.L_x_1416) ;  /* 0xfffffff0000c7947 */ /* 0x000fea000383ffff */
.L_x_1379:
[----:B---3--:R3:W4:Y:S02]  /*1bea0*/  SYNCS.PHASECHK.TRANS64.TRYWAIT P1, [R3+URZ+0x29860], R0 ;  /* 0x02986000030075a7 */ /* 0x008724000802017f */
[----:B----4-:R-:W-:Y:S05]  /*1beb0*/  @!P1 NANOSLEEP.SYNCS 0x989680 ;  /* 0x009896800000995d */ /* 0x010fea0003900000 */
[----:B------:R-:W4:Y:S02]  /*1bec0*/  @!P1 SYNCS.PHASECHK.TRANS64 P1, [R3+URZ+0x29860], R0 ;  /* 0x02986000030095a7 */ /* 0x000f24000802007f */
[----:B----4-:R-:W-:Y:S05]  /*1bed0*/  @!P1 BRA `(.L_x_1379) ;  /* 0xfffffffc00f09947 */ /* 0x010fea000383ffff */
[----:B------:R-:W-:Y:S05]  /*1bee0*/  BRA `(.L_x_1417) ;  /* 0xfffffff0000c7947 */ /* 0x000fea000383ffff */
.L_x_1381:
[----:B----4-:R4:W0:Y:S02]  /*1bef0*/  SYNCS.PHASECHK.TRANS64.TRYWAIT P0, [R5+URZ+0x29880], R4 ;  /* 0x02988004050075a7 */ /* 0x010824000800017f */
[----:B0-----:R-:W-:Y:S05]  /*1bf00*/  @!P0 NANOSLEEP.SYNCS 0x989680 ;  /* 0x009896800000895d */ /* 0x001fea0003900000 */
[----:B------:R-:W0:Y:S02]  /*1bf10*/  @!P0 SYNCS.PHASECHK.TRANS64 P0, [R5+URZ+0x29880], R4 ;  /* 0x02988004050085a7 */ /* 0x000e24000800007f */
[----:B0-----:R-:W-:Y:S05]  /*1bf20*/  @!P0 BRA `(.L_x_1381) ;  /* 0xfffffffc00f08947 */ /* 0x001fea000383ffff */
[----:B------:R-:W-:Y:S05]  /*1bf30*/  BRA `(.L_x_1382) ;  /* 0xfffffff000087947 */ /* 0x000fea000383ffff */
.L_x_1418:
        /* <DEDUP_REMOVED lines=12> */
.L_x_2854:


//--------------------- .text._ZN7cutlass13device_kernelIN5flash11enable_sm90INS1_16FlashAttnFwdSm90INS1_25CollectiveMainloopFwdSm90ILi2EN4cute5tupleIJNS5_1CILi1EEES8_S8_EEENS6_IJNS7_ILi128EEENS7_ILi160EEENS7_ILi192EEEEEELi128ENS_12float_e4m3_tEfNS_4arch4Sm90ELb0ELb1ELb0ELb1ELb0ELb1ELb0ELb1ELb1ELb1ELb0ELb0EEENS1_21CollectiveEpilogueFwdINS6_IJSA_SA_SB_EEES9_NS_10bfloat16_tESG_Li256ELb1ELb1ELb0ELb1EEENS1_36VarlenDynamicPersistentTileSchedulerILi128ELi160ELi256ELi128ELb0ELb1ELb1ELb1ELb0ELb1EEEEEEEEEvNT_6ParamsE --------------------------
	.section	.text._ZN7cutlass13device_kernelIN5flash11enable_sm90INS1_16FlashAttnFwdSm90INS1_25CollectiveMainloopFwdSm90ILi2EN4cute5tupleIJNS5_1CILi1EEES8_S8_EEENS6_IJNS7_ILi128EEENS7_ILi160EEENS7_ILi192EEEEEELi128ENS_12float_e4m3_tEfNS_4arch4Sm90ELb0ELb1ELb0ELb1ELb0ELb1ELb0ELb1ELb1ELb1ELb0ELb0EEENS1_21CollectiveEpilogueFwdINS6_IJSA_SA_SB_EEES9_NS_10bfloat16_tESG_Li256ELb1ELb1ELb0ELb1EEENS1_36VarlenDynamicPersistentTileSchedulerILi128ELi160ELi256ELi128ELb0ELb1ELb1ELb1ELb0ELb1EEEEEEEEEvNT_6ParamsE,"ax",@progbits
	.align	128
.text._ZN7cutlass13device_kernelIN5flash11enable_sm90INS1_16FlashAttnFwdSm90INS1_25CollectiveMainloopFwdSm90ILi2EN4cute5tupleIJNS5_1CILi1EEES8_S8_EEENS6_IJNS7_ILi128EEENS7_ILi160EEENS7_ILi192EEEEEELi128ENS_12float_e4m3_tEfNS_4arch4Sm90ELb0ELb1ELb0ELb1ELb0ELb1ELb0ELb1ELb1ELb1ELb0ELb0EEENS1_21CollectiveEpilogueFwdINS6_IJSA_SA_SB_EEES9_NS_10bfloat16_tESG_Li256ELb1ELb1ELb0ELb1EEENS1_36VarlenDynamicPersistentTileSchedulerILi128ELi160ELi256ELi128ELb0ELb1ELb1ELb1ELb0ELb1EEEEEEEEEvNT_6ParamsE:
        .type           _ZN7cutlass13device_kernelIN5flash11enable_sm90INS1_16FlashAttnFwdSm90INS1_25CollectiveMainloopFwdSm90ILi2EN4cute5tupleIJNS5_1CILi1EEES8_S8_EEENS6_IJNS7_ILi128EEENS7_ILi160EEENS7_ILi192EEEEEELi128ENS_12float_e4m3_tEfNS_4arch4Sm90ELb0ELb1ELb0ELb1ELb0ELb1ELb0ELb1ELb1ELb1ELb0ELb0EEENS1_21CollectiveEpilogueFwdINS6_IJSA_SA_SB_EEES9_NS_10bfloat16_tESG_Li256ELb1ELb1ELb0ELb1EEENS1_36VarlenDynamicPersistentTileSchedulerILi128ELi160ELi256ELi128ELb0ELb1ELb1ELb1ELb0ELb1EEEEEEEEEvNT_6ParamsE,@function
        .size           _ZN7cutlass13device_kernelIN5flash11enable_sm90INS1_16FlashAttnFwdSm90INS1_25CollectiveMainloopFwdSm90ILi2EN4cute5tupleIJNS5_1CILi1EEES8_S8_EEENS6_IJNS7_ILi128EEENS7_ILi160EEENS7_ILi192EEEEEELi128ENS_12float_e4m3_tEfNS_4arch4Sm90ELb0ELb1ELb0ELb1ELb0ELb1ELb0ELb1ELb1ELb1ELb0ELb0EEENS1_21CollectiveEpilogueFwdINS6_IJSA_SA_SB_EEES9_NS_10bfloat16_tESG_Li256ELb1ELb1ELb0ELb1EEENS1_36VarlenDynamicPersistentTileSchedulerILi128ELi160ELi256ELi128ELb0ELb1ELb1ELb1ELb0ELb1EEEEEEEEEvNT_6ParamsE,(.L_x_2855 - _ZN7cutlass13device_kernelIN5flash11enable_sm90INS1_16FlashAttnFwdSm90INS1_25CollectiveMainloopFwdSm90ILi2EN4cute5tupleIJNS5_1CILi1EEES8_S8_EEENS6_IJNS7_ILi128EEENS7_ILi160EEENS7_ILi192EEEEEELi128ENS_12float_e4m3_tEfNS_4arch4Sm90ELb0ELb1ELb0ELb1ELb0ELb1ELb0ELb1ELb1ELb1ELb0ELb0EEENS1_21CollectiveEpilogueFwdINS6_IJSA_SA_SB_EEES9_NS_10bfloat16_tESG_Li256ELb1ELb1ELb0ELb1EEENS1_36VarlenDynamicPersistentTileSchedulerILi128ELi160ELi256ELi128ELb0ELb1ELb1ELb1ELb0ELb1EEEEEEEEEvNT_6ParamsE)
        .other          _ZN7cutlass13device_kernelIN5flash11enable_sm90INS1_16FlashAttnFwdSm90INS1_25CollectiveMainloopFwdSm90ILi2EN4cute5tupleIJNS5_1CILi1EEES8_S8_EEENS6_IJNS7_ILi128EEENS7_ILi160EEENS7_ILi192EEEEEELi128ENS_12float_e4m3_tEfNS_4arch4Sm90ELb0ELb1ELb0ELb1ELb0ELb1ELb0ELb1ELb1ELb1ELb0ELb0EEENS1_21CollectiveEpilogueFwdINS6_IJSA_SA_SB_EEES9_NS_10bfloat16_tESG_Li256ELb1ELb1ELb0ELb1EEENS1_36VarlenDynamicPersistentTileSchedulerILi128ELi160ELi256ELi128ELb0ELb1ELb1ELb1ELb0ELb1EEEEEEEEEvNT_6ParamsE,@"STO_CUDA_ENTRY STV_DEFAULT"
_ZN7cutlass13device_kernelIN5flash11enable_sm90INS1_16FlashAttnFwdSm90INS1_25CollectiveMainloopFwdSm90ILi2EN4cute5tupleIJNS5_1CILi1EEES8_S8_EEENS6_IJNS7_ILi128EEENS7_ILi160EEENS7_ILi192EEEEEELi128ENS_12float_e4m3_tEfNS_4arch4Sm90ELb0ELb1ELb0ELb1ELb0ELb1ELb0ELb1ELb1ELb1ELb0ELb0EEENS1_21CollectiveEpilogueFwdINS6_IJSA_SA_SB_EEES9_NS_10bfloat16_tESG_Li256ELb1ELb1ELb0ELb1EEENS1_36VarlenDynamicPersistentTileSchedulerILi128ELi160ELi256ELi128ELb0ELb1ELb1ELb1ELb0ELb1EEEEEEEEEvNT_6ParamsE:
        /* <DEDUP_REMOVED lines=24> */
.L_x_1420:
[----:B------:R-:W-:Y:S05]  /*0180*/  BSYNC B0 ;  /* 0x0000000000007941 */ /* 0x000fea0003800000 */
.L_x_1419:
        /* <DEDUP_REMOVED lines=41> */
.L_x_1421:
        /* <DEDUP_REMOVED lines=22> */
.L_x_1422:
        /* <DEDUP_REMOVED lines=18> */
.L_x_1423:
        /* <DEDUP_REMOVED lines=22> */
.L_x_1424:
        /* <DEDUP_REMOVED lines=22> */
.L_x_1425:
        /* <DEDUP_REMOVED lines=8> */
.L_x_1428:
[----:B------:R-:W-:-:S08]  /*09e0*/  NOP ;  /* 0x0000000000007918 */ /* 0x000fd00000000000 */
[----:B------:R-:W0:Y:S02]  /*09f0*/  USETMAXREG.TRY_ALLOC.CTAPOOL UP0, 0xf0 ;  /* 0x000000f0000079c8 */ /* 0x000e240008000600 */
[----:B0-----:R-:W-:-:S13]  /*0a00*/  PLOP3.LUT P0, PT, PT, PT, UP0, 0x80, 0x0 ;  /* 0x000000000000781c */ /* 0x001fda0003f0f008 */
[----:B------:R-:W-:Y:S05]  /*0a10*/  @!P0 BRA `(.L_x_1428) ;  /* 0xfffffffc00f08947 */ /* 0x000fea000383ffff */
[----:B------:R-:W0:Y:S01]  /*0a20*/  S2R R0, SR_TID.X ;  /* 0x0000000000007919 */ /* 0x000e220000002100 */
[----:B------:R-:W1:Y:S01]  /*0a30*/  S2UR UR37, SR_CgaCtaId ;  /* 0x00000000002579c3 */ /* 0x000e620000008800 */
[----:B------:R-:W-:Y:S01]  /*0a40*/  UMOV UR4, 0x400 ;  /* 0x0000040000047882 */ /* 0x000fe20000000000 */
[----:B------:R-:W-:-:S06]  /*0a50*/  LOP3.LUT R17, R17, 0xffffffbf, RZ, 0xc0, !PT ;  /* 0xffffffbf11117812 */ /* 0x000fcc00078ec0ff */
[----:B------:R-:W-:Y:S06]  /*0a60*/  BAR.ARV 0x8, 0x180 ;  /* 0x0206000000007b1d */ /* 0x000fec0000002000 */
[----:B-1----:R-:W-:-:S06]  /*0a70*/  ULEA UR4, UR37, UR4, 0x18 ;  /* 0x0000000425047291 */ /* 0x002fcc000f8ec03f */
[----:B------:R-:W-:Y:S01]  /*0a80*/  IMAD.U32 R16, RZ, RZ, UR4 ;  /* 0x00000004ff107e24 */ /* 0x000fe2000f8e00ff */
[----:B0-----:R-:W-:Y:S01]  /*0a90*/  SHF.R.U32.HI R0, RZ, 0x7, R0 ;  /* 0x00000007ff007819 */ /* 0x001fe20000011600 */
[----:B------:R-:W-:-:S03]  /*0aa0*/  ULDC UR4, c[0x0][0xc3c] ;  /* 0x00030f0000047ab9 */ /* 0x000fc60000000800 */
[----:B------:R-:W-:-:S13]  /*0ab0*/  ISETP.NE.AND P0, PT, R0, 0x1, PT ;  /* 0x000000010000780c */ /* 0x000fda0003f05270 */
[----:B------:R-:W-:Y:S01]  /*0ac0*/  @P0 LOP3.LUT R17, R17, 0x40, RZ, 0xfc, !PT ;  /* 0x0000004011110812 */ /* 0x000fe200078efcff */
[----:B------:R-:W-:Y:S08]  /*0ad0*/  @!P0 BAR.ARV 0x9, 0x100 ;  /* 0x0244000000008b1d */ /* 0x000ff00000002000 */
[----:B------:R-:W-:Y:S06]  /*0ae0*/  BAR.SYNC.DEFER_BLOCKING 0x5, 0x180 ;  /* 0x0146000000007b1d */ /* 0x000fec0000010000 */
[----:B------:R-:W0:Y:S02]  /*0af0*/  LDS.128 R204, [R16+0x298d0] ;  /* 0x0298d00010cc7984 */ /* 0x000e240000000c00 */
[----:B------:R-:W-:Y:S06]  /*0b00*/  BAR.ARV 0x4, 0x180 ;  /* 0x0106000000007b1d */ /* 0x000fec0000002000 */
[----:B0-----:R-:W-:-:S13]  /*0b10*/  ISETP.GE.AND P0, PT, R207, UR4, PT ;  /* 0x00000004cf007c0c */ /* 0x001fda000bf06270 */
[----:B------:R-:W-:Y:S05]  /*0b20*/  @P0 BRA `(.L_x_1429) ;  /* 0x0000032c00c80947 */ /* 0x000fea0003800000 */
[----:B------:R-:W0:Y:S01]  /*0b30*/  S2R R0, SR_TID.X ;  /* 0x0000000000007919 */ /* 0x000e220000002100 */
[----:B------:R-:W-:Y:S01]  /*0b40*/  R2UR UR52, R16 ;  /* 0x00000000103472ca */ /* 0x000fe200000e0000 */
[----:B------:R-:W-:Y:S01]  /*0b50*/  IMAD.MOV.U32 R223, RZ, RZ, 0x20 ;  /* 0x00000020ffdf7424 */ /* 0x000fe200078e00ff */
[----:B------:R-:W-:Y:S01]  /*0b60*/  ULOP3.LUT UR53, UR36, 0x1, URZ, 0xfc, !UPT ;  /* 0x0000000124357892 */ /* 0x000fe2000f8efc3f */
[----:B------:R-:W-:Y:S01]  /*0b70*/  IMAD.MOV.U32 R195, RZ, RZ, RZ ;  /* 0x000000ffffc37224 */ /* 0x000fe200078e00ff */
[----:B------:R-:W-:Y:S01]  /*0b80*/  UMOV UR43, URZ ;  /* 0x0000003f002b7c82 */ /* 0x000fe20008000000 */
[----:B------:R-:W-:-:S08]  /*0b90*/  IMAD.MOV.U32 R190, RZ, RZ, RZ ;  /* 0x000000ffffbe7224 */ /* 0x000fd000078e00ff */
[----:B------:R-:W-:Y:S01]  /*0ba0*/  UIADD3 UR52, UR52, 0x14400, URZ ;  /* 0x0001440034347890 */ /* 0x000fe2000fffe03f */
[----:B0-----:R-:W-:-:S05]  /*0bb0*/  VIADD R0, R0, 0xffffff80 ;  /* 0xffffff8000007836 */ /* 0x001fca0000000000 */
[----:B------:R-:W-:Y:S02]  /*0bc0*/  SHF.R.S32.HI R3, RZ, 0x1f, R0 ;  /* 0x0000001fff037819 */ /* 0x000fe40000011400 */
[-C--:B------:R-:W-:Y:S02]  /*0bd0*/  LEA.HI R4, R0, R0.reuse, RZ, 0x1 ;  /* 0x0000000000047211 */ /* 0x080fe400078f08ff */
[CC--:B------:R-:W-:Y:S02]  /*0be0*/  LEA.HI R7, R3.reuse, R0.reuse, RZ, 0x4 ;  /* 0x0000000003077211 */ /* 0x0c0fe400078f20ff */
[CC--:B------:R-:W-:Y:S02]  /*0bf0*/  LEA.HI R6, R3.reuse, R0.reuse, RZ, 0x5 ;  /* 0x0000000003067211 */ /* 0x0c0fe400078f28ff */
[CC--:B------:R-:W-:Y:S02]  /*0c00*/  LEA.HI R5, R3.reuse, R0.reuse, RZ, 0x2 ;  /* 0x0000000003057211 */ /* 0x0c0fe400078f10ff */
[----:B------:R-:W-:Y:S01]  /*0c10*/  SHF.R.S32.HI R216, RZ, 0x4, R7 ;  /* 0x00000004ffd87819 */ /* 0x000fe20000011407 */
[----:B------:R-:W-:Y:S01]  /*0c20*/  IMAD.SHL.U32 R8, R6, 0x20, RZ ;  /* 0x0000002006087824 */ /* 0x000fe200078e00ff */
[----:B------:R-:W-:-:S02]  /*0c30*/  LEA.HI R2, R3, R0, RZ, 0x7 ;  /* 0x0000000003027211 */ /* 0x000fc400078f38ff */
[----:B------:R-:W-:Y:S02]  /*0c40*/  LEA.HI R224, R3, R0, RZ, 0x3 ;  /* 0x0000000003e07211 */ /* 0x000fe400078f18ff */
[--C-:B------:R-:W-:Y:S02]  /*0c50*/  SHF.R.S32.HI R3, RZ, 0x2, R5.reuse ;  /* 0x00000002ff037819 */ /* 0x100fe40000011405 */
[----:B------:R-:W-:Y:S02]  /*0c60*/  SHF.R.S32.HI R6, RZ, 0x1f, R5 ;  /* 0x0000001fff067819 */ /* 0x000fe40000011405 */
[C---:B------:R-:W-:Y:S02]  /*0c70*/  LOP3.LUT R9, R7.reuse, 0x3fffff0, RZ, 0xc0, !PT ;  /* 0x03fffff007097812 */ /* 0x040fe400078ec0ff */
[----:B------:R-:W-:Y:S02]  /*0c80*/  LEA.HI R7, R7, R216, RZ, 0x1 ;  /* 0x000000d807077211 */ /* 0x000fe400078f08ff */
[----:B------:R-:W-:Y:S01]  /*0c90*/  LEA.HI R6, R6, R3, RZ, 0x2 ;  /* 0x0000000306067211 */ /* 0x000fe200078f10ff */
[----:B------:R-:W-:Y:S01]  /*0ca0*/  IMAD.IADD R9, R0, 0x1, -R9 ;  /* 0x0000000100097824 */ /* 0x000fe200078e0a09 */
[----:B------:R-:W-:-:S02]  /*0cb0*/  LOP3.LUT R8, R8, 0xfffffc00, RZ, 0xc0, !PT ;  /* 0xfffffc0008087812 */ /* 0x000fc400078ec0ff */
[----:B------:R-:W-:Y:S02]  /*0cc0*/  LOP3.LUT R7, R7, 0x1ffffffe, RZ, 0xc0, !PT ;  /* 0x1ffffffe07077812 */ /* 0x000fe400078ec0ff */
[----:B------:R-:W-:Y:S01]  /*0cd0*/  SHF.R.S32.HI R191, RZ, 0x1, R4 ;  /* 0x00000001ffbf7819 */ /* 0x000fe20000011404 */
[----:B------:R-:W-:Y:S01]  /*0ce0*/  IMAD R8, R9, 0x40, R8 ;  /* 0x0000004009087824 */ /* 0x000fe200078e0208 */
[----:B------:R-:W-:Y:S01]  /*0cf0*/  LOP3.LUT R6, R6, 0xfffffffc, RZ, 0xc0, !PT ;  /* 0xfffffffc06067812 */ /* 0x000fe200078ec0ff */
[----:B------:R-:W-:Y:S01]  /*0d00*/  IMAD.IADD R7, R216, 0x1, -R7 ;  /* 0x00000001d8077824 */ /* 0x000fe200078e0a07 */
[----:B------:R-:W-:Y:S01]  /*0d10*/  LOP3.LUT R11, R5, 0xfffffffc, RZ, 0xc0, !PT ;  /* 0xfffffffc050b7812 */ /* 0x000fe200078ec0ff */
[----:B------:R-:W-:Y:S01]  /*0d20*/  VIADD R221, R191, 0x80 ;  /* 0x00000080bfdd7836 */ /* 0x000fe20000000000 */
[----:B------:R-:W-:Y:S01]  /*0d30*/  LOP3.LUT R5, R224, 0xfffffff8, RZ, 0xc0, !PT ;  /* 0xfffffff8e0057812 */ /* 0x000fe200078ec0ff */
[----:B------:R-:W-:Y:S01]  /*0d40*/  IMAD.IADD R6, R3, 0x1, -R6 ;  /* 0x0000000103067824 */ /* 0x000fe200078e0a06 */
[----:B------:R-:W-:Y:S01]  /*0d50*/  LOP3.LUT R229, R2, 0xffffff80, RZ, 0xc0, !PT ;  /* 0xffffff8002e57812 */ /* 0x000fe200078ec0ff */
[----:B------:R-:W-:Y:S01]  /*0d60*/  IMAD R3, R7, 0x8, R8 ;  /* 0x0000000807037824 */ /* 0x000fe200078e0208 */
[----:B------:R-:W-:Y:S01]  /*0d70*/  SHF.R.S32.HI R8, RZ, 0x1f, R221 ;  /* 0x0000001fff087819 */ /* 0x000fe200000114dd */
[C---:B------:R-:W-:Y:S01]  /*0d80*/  IMAD.IADD R11, R0.reuse, 0x1, -R11 ;  /* 0x00000001000b7824 */ /* 0x040fe200078e0a0b */
[CC--:B------:R-:W-:Y:S01]  /*0d90*/  LEA.HI R12, R221.reuse, R221.reuse, RZ, 0x1 ;  /* 0x000000dddd0c7211 */ /* 0x0c0fe200078f08ff */
[----:B------:R-:W-:Y:S01]  /*0da0*/  IMAD.IADD R218, R0, 0x1, -R5 ;  /* 0x0000000100da7824 */ /* 0x000fe200078e0a05 */
[----:B------:R-:W-:Y:S01]  /*0db0*/  LEA.HI R8, R8, R221, RZ, 0x3 ;  /* 0x000000dd08087211 */ /* 0x000fe200078f18ff */
[----:B------:R0:W-:Y:S01]  /*0dc0*/  STL [R1+0x18], R3 ;  /* 0x0000180301007387 */ /* 0x0001e20000100800 */
[----:B------:R-:W-:Y:S01]  /*0dd0*/  LOP3.LUT R227, R4, 0xfffffffe, RZ, 0xc0, !PT ;  /* 0xfffffffe04e37812 */ /* 0x000fe200078ec0ff */
[----:B------:R-:W-:Y:S01]  /*0de0*/  IMAD.IADD R229, R0, 0x1, -R229 ;  /* 0x0000000100e57824 */ /* 0x000fe200078e0ae5 */
[----:B------:R-:W-:Y:S01]  /*0df0*/  LOP3.LUT R10, R12, 0x3fffffe, RZ, 0xc0, !PT ;  /* 0x03fffffe0c0a7812 */ /* 0x000fe200078ec0ff */
[----:B------:R-:W-:Y:S01]  /*0e00*/  IMAD.SHL.U32 R5, R8, 0x40, RZ ;  /* 0x0000004008057824 */ /* 0x000fe200078e00ff */
[----:B------:R-:W-:Y:S01]  /*0e10*/  SHF.R.S32.HI R18, RZ, 0x7, R2 ;  /* 0x00000007ff127819 */ /* 0x000fe20000011402 */
[----:B------:R-:W-:Y:S01]  /*0e20*/  IMAD.IADD R227, R0, 0x1, -R227 ;  /* 0x0000000100e37824 */ /* 0x000fe200078e0ae3 */
[----:B------:R-:W-:Y:S01]  /*0e30*/  SHF.R.S32.HI R0, RZ, 0x1f, R4 ;  /* 0x0000001fff007819 */ /* 0x000fe20000011404 */
[----:B------:R-:W-:Y:S01]  /*0e40*/  IMAD.IADD R10, R221, 0x1, -R10 ;  /* 0x00000001dd0a7824 */ /* 0x000fe200078e0a0a */
[----:B------:R-:W-:Y:S01]  /*0e50*/  LOP3.LUT R5, R5, 0xfffffe00, RZ, 0xc0, !PT ;  /* 0xfffffe0005057812 */ /* 0x000fe200078ec0ff */
[----:B------:R-:W-:Y:S01]  /*0e60*/  IMAD.SHL.U32 R188, R227, 0x8, RZ ;  /* 0x00000008e3bc7824 */ /* 0x000fe200078e00ff */
[----:B0-----:R-:W-:Y:S01]  /*0e70*/  LEA.HI R3, R11, R11, RZ, 0x1 ;  /* 0x0000000b0b037211 */ /* 0x001fe200078f08ff */
[----:B------:R-:W-:Y:S01]  /*0e80*/  IMAD.SHL.U32 R22, R227, 0x10, RZ ;  /* 0x00000010e3167824 */ /* 0x000fe200078e00ff */
[-C--:B------:R-:W-:Y:S01]  /*0e90*/  LEA.HI R0, R0, R191.reuse, RZ, 0x3 ;  /* 0x000000bf00007211 */ /* 0x080fe200078f18ff */
[----:B------:R-:W-:Y:S01]  /*0ea0*/  IMAD R210, R10, 0x40, R5 ;  /* 0x000000400ad27824 */ /* 0x000fe200078e0205 */
[----:B------:R-:W-:Y:S01]  /*0eb0*/  LOP3.LUT R8, R3, 0x1ffffffe, RZ, 0xc0, !PT ;  /* 0x1ffffffe03087812 */ /* 0x000fe200078ec0ff */
[----:B------:R-:W-:Y:S01]  /*0ec0*/  VIADD R196, R188, 0x20 ;  /* 0x00000020bcc47836 */ /* 0x000fe20000000000 */
[----:B------:R-:W-:Y:S01]  /*0ed0*/  LOP3.LUT R0, R0, 0xfffffff8, RZ, 0xc0, !PT ;  /* 0xfffffff800007812 */ /* 0x000fe200078ec0ff */
[----:B------:R-:W-:Y:S01]  /*0ee0*/  VIADD R198, R188, 0x40 ;  /* 0x00000040bcc67836 */ /* 0x000fe20000000000 */
[----:B------:R-:W-:Y:S01]  /*0ef0*/  LEA.HI R4, R4, R191, RZ, 0x1 ;  /* 0x000000bf04047211 */ /* 0x000fe200078f08ff */
[----:B------:R-:W-:Y:S01]  /*0f00*/  IMAD.IADD R212, R11, 0x1, -R8 ;  /* 0x000000010bd47824 */ /* 0x000fe200078e0a08 */
[----:B------:R-:W-:Y:S01]  /*0f10*/  SHF.R.S32.HI R8, RZ, 0x1f, R229 ;  /* 0x0000001fff087819 */ /* 0x000fe200000114e5 */
[----:B------:R-:W-:Y:S01]  /*0f20*/  IMAD.IADD R3, R188, 0x1, R196 ;  /* 0x00000001bc037824 */ /* 0x000fe200078e02c4 */
[----:B------:R-:W-:Y:S01]  /*0f30*/  LEA.HI R2, R2, R18, RZ, 0x1 ;  /* 0x0000001202027211 */ /* 0x000fe200078f08ff */
[----:B------:R-:W-:Y:S01]  /*0f40*/  IMAD.IADD R9, R191, 0x1, -R0 ;  /* 0x00000001bf097824 */ /* 0x000fe200078e0a00 */
[-C--:B------:R-:W-:Y:S01]  /*0f50*/  LEA.HI R5, R8, R229.reuse, RZ, 0x2 ;  /* 0x000000e508057211 */ /* 0x080fe200078f10ff */
[----:B------:R-:W-:Y:S01]  /*0f60*/  IMAD.SHL.U32 R202, R6, 0x80, RZ ;  /* 0x0000008006ca7824 */ /* 0x000fe200078e00ff */
[----:B------:R-:W-:Y:S01]  /*0f70*/  SHF.R.S32.HI R14, RZ, 0x1f, R3 ;  /* 0x0000001fff0e7819 */ /* 0x000fe20000011403 */
[----:B------:R-:W-:Y:S01]  /*0f80*/  IMAD.SHL.U32 R0, R9, 0x80, RZ ;  /* 0x0000008009007824 */ /* 0x000fe200078e00ff */
[--C-:B------:R-:W-:Y:S01]  /*0f90*/  SHF.R.S32.HI R7, RZ, 0x2, R5.reuse ;  /* 0x00000002ff077819 */ /* 0x100fe20000011405 */
[----:B------:R0:W-:Y:S01]  /*0fa0*/  STL [R1+0x14], R9 ;  /* 0x0000140901007387 */ /* 0x0001e20000100800 */
[----:B------:R-:W-:Y:S01]  /*0fb0*/  SHF.R.S32.HI R10, RZ, 0x1f, R5 ;  /* 0x0000001fff0a7819 */ /* 0x000fe20000011405 */
[----:B------:R-:W-:Y:S01]  /*0fc0*/  IMAD.SHL.U32 R213, R218, 0x8, RZ ;  /* 0x00000008dad57824 */ /* 0x000fe200078e00ff */
[----:B------:R-:W-:Y:S01]  /*0fd0*/  LEA.HI R8, R8, R229, RZ, 0x5 ;  /* 0x000000e508087211 */ /* 0x000fe200078f28ff */
[----:B------:R-:W-:Y:S01]  /*0fe0*/  VIADD R197, R188, 0x10 ;  /* 0x00000010bcc57836 */ /* 0x000fe20000000000 */
[----:B------:R-:W-:Y:S01]  /*0ff0*/  LEA.HI R10, R10, R7, RZ, 0x3 ;  /* 0x000000070a0a7211 */ /* 0x000fe200078f18ff */
[----:B------:R-:W-:Y:S01]  /*1000*/  VIADD R217, R213, 0x40 ;  /* 0x00000040d5d97836 */ /* 0x000fe20000000000 */
[-C--:B------:R-:W-:Y:S01]  /*1010*/  LEA.HI R11, R14, R3.reuse, RZ, 0x4 ;  /* 0x000000030e0b7211 */ /* 0x080fe200078f20ff */
[----:B------:R-:W-:Y:S01]  /*1020*/  VIADD R199, R188, 0x30 ;  /* 0x00000030bcc77836 */ /* 0x000fe20000000000 */
[----:B------:R-:W-:Y:S01]  /*1030*/  LOP3.LUT R10, R10, 0xfffffff8, RZ, 0xc0, !PT ;  /* 0xfffffff80a0a7812 */ /* 0x000fe200078ec0ff */
[----:B0-----:R-:W-:Y:S01]  /*1040*/  IMAD.IADD R9, R188, 0x1, R198 ;  /* 0x00000001bc097824 */ /* 0x001fe200078e02c6 */
[----:B------:R-:W-:Y:S01]  /*1050*/  LEA.HI R15, R14, R3, RZ, 0x6 ;  /* 0x000000030e0f7211 */ /* 0x000fe200078f30ff */
[----:B------:R-:W-:Y:S01]  /*1060*/  VIADD R200, R188, 0x50 ;  /* 0x00000050bcc87836 */ /* 0x000fe20000000000 */
[----:B------:R-:W-:Y:S01]  /*1070*/  LOP3.LUT R3, R0, 0x380, RZ, 0xc0, !PT ;  /* 0x0000038000037812 */ /* 0x000fe200078ec0ff */
[----:B------:R-:W-:Y:S01]  /*1080*/  IMAD.IADD R7, R7, 0x1, -R10 ;  /* 0x0000000107077824 */ /* 0x000fe200078e0a0a */
[----:B------:R-:W-:Y:S01]  /*1090*/  LOP3.LUT R4, R4, 0x3fffffe, RZ, 0xc0, !PT ;  /* 0x03fffffe04047812 */ /* 0x000fe200078ec0ff */
[----:B------:R-:W-:Y:S01]  /*10a0*/  IMAD.SHL.U32 R15, R15, 0x80, RZ ;  /* 0x000000800f0f7824 */ /* 0x000fe200078e00ff */
[----:B------:R-:W-:-:S02]  /*10b0*/  SHF.R.S32.HI R8, RZ, 0x5, R8 ;  /* 0x00000005ff087819 */ /* 0x000fc40000011408 */
[----:B------:R-:W-:Y:S01]  /*10c0*/  LOP3.LUT R2, R2, 0x3fffffe, RZ, 0xc0, !PT ;  /* 0x03fffffe02027812 */ /* 0x000fe200078ec0ff */
[----:B------:R-:W-:Y:S01]  /*10d0*/  IMAD.IADD R4, R191, 0x1, -R4 ;  /* 0x00000001bf047824 */ /* 0x000fe200078e0a04 */
[----:B------:R-:W-:Y:S01]  /*10e0*/  SHF.R.U32.HI R0, RZ, 0x3, R3 ;  /* 0x00000003ff007819 */ /* 0x000fe20000011603 */
[----:B------:R-:W-:Y:S01]  /*10f0*/  IMAD R7, R8, 0x10, R7 ;  /* 0x0000001008077824 */ /* 0x000fe200078e0207 */
[----:B------:R-:W-:Y:S01]  /*1100*/  LOP3.LUT R3, R3, 0x10, R22, 0xf8, !PT ;  /* 0x0000001003037812 */ /* 0x000fe200078ef816 */
[----:B------:R-:W-:Y:S01]  /*1110*/  IMAD.IADD R2, R18, 0x1, -R2 ;  /* 0x0000000112027824 */ /* 0x000fe200078e0a02 */
[----:B------:R-:W-:Y:S01]  /*1120*/  SHF.R.S32.HI R14, RZ, 0x1f, R9 ;  /* 0x0000001fff0e7819 */ /* 0x000fe20000011409 */
[----:B------:R-:W-:Y:S01]  /*1130*/  IMAD R4, R216, 0x8, R4 ;  /* 0x00000008d8047824 */ /* 0x000fe200078e0204 */
[----:B------:R-:W-:Y:S02]  /*1140*/  LOP3.LUT R202, R202, 0x180, RZ, 0xc0, !PT ;  /* 0x00000180caca7812 */ /* 0x000fe400078ec0ff */
[----:B------:R-:W-:-:S02]  /*1150*/  CS2R R18, SRZ ;  /* 0x0000000000127805 */ /* 0x000fc4000001ff00 */
[----:B------:R-:W-:Y:S01]  /*1160*/  LOP3.LUT P0, RZ, R6, 0x2, RZ, 0xc0, !PT ;  /* 0x0000000206ff7812 */ /* 0x000fe2000780c0ff */
[----:B------:R-:W-:Y:S01]  /*1170*/  IMAD R6, R2, 0x40, R7 ;  /* 0x0000004002067824 */ /* 0x000fe200078e0207 */
[----:B------:R-:W-:Y:S01]  /*1180*/  LOP3.LUT R3, R3, R0, RZ, 0x3c, !PT ;  /* 0x0000000003037212 */ /* 0x000fe200078e3cff */
[----:B------:R-:W-:Y:S01]  /*1190*/  IMAD.SHL.U32 R208, R4, 0x40, RZ ;  /* 0x0000004004d07824 */ /* 0x000fe200078e00ff */
[-C--:B------:R-:W-:Y:S01]  /*11a0*/  LEA.HI R13, R14, R9.reuse, RZ, 0x4 ;  /* 0x000000090e0d7211 */ /* 0x080fe200078f20ff */
[----:B------:R-:W-:Y:S01]  /*11b0*/  IMAD R212, R212, 0x8, R6 ;  /* 0x00000008d4d47824 */ /* 0x000fe200078e0206 */
[----:B------:R-:W-:Y:S01]  /*11c0*/  LOP3.LUT R0, R202, 0x30, R11, 0xf8, !PT ;  /* 0x00000030ca007812 */ /* 0x000fe200078ef80b */
[----:B------:R0:W-:Y:S01]  /*11d0*/  STL [R1+0x10], R6 ;  /* 0x0000100601007387 */ /* 0x0001e20000100800 */
[----:B------:R-:W-:Y:S01]  /*11e0*/  SHF.R.U32.HI R203, RZ, 0x3, R202 ;  /* 0x00000003ffcb7819 */ /* 0x000fe200000116ca */
[----:B------:R-:W-:Y:S01]  /*11f0*/  IMAD R216, R216, 0x400, R3 ;  /* 0x00000400d8d87824 */ /* 0x000fe200078e0203 */
[----:B------:R-:W-:-:S02]  /*1200*/  LEA.HI R9, R14, R9, RZ, 0x6 ;  /* 0x000000090e097211 */ /* 0x000fc400078f30ff */
[----:B------:R-:W-:Y:S02]  /*1210*/  LOP3.LUT R15, R15, 0xffffe000, RZ, 0xc0, !PT ;  /* 0xffffe0000f0f7812 */ /* 0x000fe400078ec0ff */
[----:B------:R-:W-:Y:S01]  /*1220*/  LOP3.LUT R0, R0, R203, RZ, 0x3c, !PT ;  /* 0x000000cb00007212 */ /* 0x000fe200078e3cff */
[----:B------:R-:W-:Y:S01]  /*1230*/  IMAD.SHL.U32 R9, R9, 0x80, RZ ;  /* 0x0000008009097824 */ /* 0x000fe200078e00ff */
[----:B------:R-:W-:Y:S02]  /*1240*/  LOP3.LUT R4, R202, 0x30, R13, 0xf8, !PT ;  /* 0x00000030ca047812 */ /* 0x000fe400078ef80d */
[----:B------:R-:W-:Y:S02]  /*1250*/  IADD3 R15, R0, R208, R15 ;  /* 0x000000d0000f7210 */ /* 0x000fe40007ffe00f */
[----:B------:R-:W-:Y:S02]  /*1260*/  SHF.R.S32.HI R0, RZ, 0x1f, R213 ;  /* 0x0000001fff007819 */ /* 0x000fe400000114d5 */
[----:B------:R-:W-:Y:S01]  /*1270*/  LOP3.LUT R0, R202, 0x10, R22, 0xf8, !PT ;  /* 0x00000010ca007812 */ /* 0x000fe200078ef816 */
[----:B------:R-:W-:Y:S01]  /*1280*/  IMAD.IADD R236, R16, 0x1, R15 ;  /* 0x0000000110ec7824 */ /* 0x000fe200078e020f */
[----:B------:R-:W-:-:S02]  /*1290*/  LOP3.LUT R9, R9, 0xffffe000, RZ, 0xc0, !PT ;  /* 0xffffe00009097812 */ /* 0x000fc400078ec0ff */
[-C--:B------:R-:W-:Y:S02]  /*12a0*/  LOP3.LUT R4, R4, R203.reuse, RZ, 0x3c, !PT ;  /* 0x000000cb04047212 */ /* 0x080fe400078e3cff */
[----:B------:R-:W-:Y:S02]  /*12b0*/  SHF.R.S32.HI R3, RZ, 0x1f, R217 ;  /* 0x0000001fff037819 */ /* 0x000fe400000114d9 */
[----:B------:R-:W-:Y:S02]  /*12c0*/  SHF.R.S32.HI R12, RZ, 0x1, R12 ;  /* 0x00000001ff0c7819 */ /* 0x000fe4000001140c */
[----:B------:R-:W-:Y:S02]  /*12d0*/  LOP3.LUT R3, R0, R203, RZ, 0x3c, !PT ;  /* 0x000000cb00037212 */ /* 0x000fe400078e3cff */
[----:B------:R-:W-:Y:S01]  /*12e0*/  IADD3 R9, R4, R208, R9 ;  /* 0x000000d004097210 */ /* 0x000fe20007ffe009 */
[----:B------:R-:W-:Y:S01]  /*12f0*/  IMAD.SHL.U32 R12, R12, 0x80, RZ ;  /* 0x000000800c0c7824 */ /* 0x000fe200078e00ff */
[----:B------:R-:W-:Y:S01]  /*1300*/  LOP3.LUT R4, R202, 0x30, R22, 0xf8, !PT ;  /* 0x00000030ca047812 */ /* 0x000fe200078ef816 */
[----:B------:R-:W-:Y:S01]  /*1310*/  IMAD.IADD R214, R208, 0x1, R3 ;  /* 0x00000001d0d67824 */ /* 0x000fe200078e0203 */
[----:B------:R-:W-:Y:S01]  /*1320*/  SEL R223, R223, 0xffffffe0, !P0 ;  /* 0xffffffe0dfdf7807 */ /* 0x000fe20004000000 */
[----:B------:R-:W-:Y:S01]  /*1330*/  IMAD.IADD R235, R16, 0x1, R9 ;  /* 0x0000000110eb7824 */ /* 0x000fe200078e0209 */
[----:B------:R-:W-:-:S02]  /*1340*/  LOP3.LUT R2, R5, 0x7ffffffc, RZ, 0xc0, !PT ;  /* 0x7ffffffc05027812 */ /* 0x000fc400078ec0ff */
[----:B------:R-:W-:Y:S01]  /*1350*/  LOP3.LUT R237, R4, R203, RZ, 0x3c, !PT ;  /* 0x000000cb04ed7212 */ /* 0x000fe200078e3cff */
[----:B------:R-:W-:Y:S01]  /*1360*/  IMAD.IADD R215, R223, 0x1, R214 ;  /* 0x00000001dfd77824 */ /* 0x000fe200078e02d6 */
[----:B------:R-:W-:Y:S01]  /*1370*/  SHF.R.S32.HI R224, RZ, 0x3, R224 ;  /* 0x00000003ffe07819 */ /* 0x000fe200000114e0 */
[----:B------:R-:W-:Y:S01]  /*1380*/  IMAD.IADD R211, R229, 0x1, -R2 ;  /* 0x00000001e5d37824 */ /* 0x000fe200078e0a02 */
[----:B------:R-:W-:Y:S02]  /*1390*/  SHF.R.S32.HI R222, RZ, 0x1f, R191 ;  /* 0x0000001fffde7819 */ /* 0x000fe400000114bf */
[----:B------:R-:W-:Y:S02]  /*13a0*/  SHF.R.S32.HI R234, RZ, 0x1f, R197 ;  /* 0x0000001fffea7819 */ /* 0x000fe400000114c5 */
[----:B------:R-:W-:Y:S02]  /*13b0*/  SHF.R.S32.HI R233, RZ, 0x1f, R196 ;  /* 0x0000001fffe97819 */ /* 0x000fe400000114c4 */
[----:B------:R-:W-:-:S02]  /*13c0*/  SHF.R.S32.HI R232, RZ, 0x1f, R199 ;  /* 0x0000001fffe87819 */ /* 0x000fc400000114c7 */
[----:B------:R-:W-:Y:S02]  /*13d0*/  SHF.R.S32.HI R231, RZ, 0x1f, R198 ;  /* 0x0000001fffe77819 */ /* 0x000fe400000114c6 */
[----:B------:R-:W-:Y:S02]  /*13e0*/  SHF.R.S32.HI R230, RZ, 0x1f, R200 ;  /* 0x0000001fffe67819 */ /* 0x000fe400000114c8 */
[----:B------:R-:W-:Y:S02]  /*13f0*/  LOP3.LUT R209, R12, 0x180, RZ, 0xc0, !PT ;  /* 0x000001800cd17812 */ /* 0x000fe400078ec0ff */
[----:B------:R-:W-:Y:S02]  /*1400*/  SHF.R.S32.HI R226, RZ, 0x4, R11 ;  /* 0x00000004ffe27819 */ /* 0x000fe4000001140b */
[----:B------:R-:W-:Y:S02]  /*1410*/  SHF.R.S32.HI R228, RZ, 0x4, R13 ;  /* 0x00000004ffe47819 */ /* 0x000fe4000001140d */
[----:B------:R-:W-:-:S02]  /*1420*/  IADD3 R237, R16, R208, R237 ;  /* 0x000000d010ed7210 */ /* 0x000fc40007ffe0ed */
[----:B0-----:R-:W-:-:S07]  /*1430*/  IADD3 R223, R223, UR52, R214 ;  /* 0x00000034dfdf7c10 */ /* 0x001fce000fffe0d6 */
.L_x_1692:
[----:B------:R-:W-:Y:S05]  /*1440*/  YIELD ;  /* 0x0000000000007946 */ /* 0x000fea0003800000 */
[----:B------:R-:W-:Y:S01]  /*1450*/  ULDC.64 UR4, c[0x0][0xa28] ;  /* 0x00028a0000047ab9 */ /* 0x000fe20000000a00 */
[----:B0-2---:R-:W0:Y:S01]  /*1460*/  LDC.64 R4, c[0x0][0xa08] ;  /* 0x00028200ff047b82 */ /* 0x005e220000000a00 */
[----:B------:R-:W-:Y:S01]  /*1470*/  ISETP.NE.U32.AND P1, PT, RZ, UR4, PT ;  /* 0x00000004ff007c0c */ /* 0x000fe2000bf25070 */
[----:B------:R-:W-:Y:S02]  /*1480*/  IMAD.MOV.U32 R26, RZ, RZ, RZ ;  /* 0x000000ffff1a7224 */ /* 0x000fe400078e00ff */
[----:B------:R-:W-:Y:S01]  /*1490*/  IMAD.MOV.U32 R0, RZ, RZ, RZ ;  /* 0x000000ffff007224 */ /* 0x000fe200078e00ff */
[----:B------:R-:W-:Y:S01]  /*14a0*/  ISETP.NE.AND.EX P1, PT, RZ, UR5, PT, P1 ;  /* 0x00000005ff007c0c */ /* 0x000fe2000bf25310 */
[----:B------:R-:W-:-:S02]  /*14b0*/  ULDC.64 UR4, c[0x0][0xa18] ;  /* 0x0002860000047ab9 */ /* 0x000fc40000000a00 */
[----:B------:R-:W-:-:S04]  /*14c0*/  ISETP.NE.U32.AND P2, PT, RZ, UR4, PT ;  /* 0x00000004ff007c0c */ /* 0x000fc8000bf45070 */
[----:B------:R-:W-:Y:S01]  /*14d0*/  ISETP.NE.AND.EX P2, PT, RZ, UR5, PT, P2 ;  /* 0x00000005ff007c0c */ /* 0x000fe2000bf45320 */
[----:B------:R-:W-:Y:S02]  /*14e0*/  ULDC.64 UR4, c[0x0][0xa08] ;  /* 0x0002820000047ab9 */ /* 0x000fe40000000a00 */
[----:B------:R-:W-:-:S03]  /*14f0*/  ISETP.NE.U32.AND P0, PT, RZ, UR4, PT ;  /* 0x00000004ff007c0c */ /* 0x000fc6000bf05070 */
[----:B----4-:R-:W1:Y:S01]  /*1500*/  @P1 LDC.64 R2, c[0x0][0xa28] ;  /* 0x00028a00ff021b82 */ /* 0x010e620000000a00 */
[----:B------:R-:W-:Y:S01]  /*1510*/  ISETP.NE.AND.EX P0, PT, RZ, UR5, PT, P0 ;  /* 0x00000005ff007c0c */ /* 0x000fe2000bf05300 */
[----:B0-----:R-:W-:-:S06]  /*1520*/  IMAD.WIDE R8, R207, 0x4, R4 ;  /* 0x00000004cf087825 */ /* 0x001fcc00078e0204 */
[----:B------:R-:W0:Y:S01]  /*1530*/  @P2 LDC.64 R6, c[0x0][0xa18] ;  /* 0x00028600ff062b82 */ /* 0x000e220000000a00 */
[----:B------:R-:W-:Y:S02]  /*1540*/  ULDC UR4, c[0x0][0x288] ;  /* 0x0000a20000047ab9 */ /* 0x000fe40000000800 */
[----:B------:R-:W-:Y:S01]  /*1550*/  IMAD.U32 R192, RZ, RZ, UR4 ;  /* 0x00000004ffc07e24 */ /* 0x000fe2000f8e00ff */
[----:B------:R-:W-:Y:S02]  /*1560*/  ULDC.64 UR4, c[0x0][0x418] ;  /* 0x0001060000047ab9 */ /* 0x000fe40000000a00 */
[----:B------:R-:W5:Y:S01]  /*1570*/  @P0 LDG.E R26, desc[UR60][R8.64] ;  /* 0x0000003c081a0981 */ /* 0x000f62000c1e1900 */
[----:B-1----:R-:W-:-:S04]  /*1580*/  @P1 IMAD.WIDE R2, R207, 0x4, R2 ;  /* 0x00000004cf021825 */ /* 0x002fc800078e0202 */
[----:B0-----:R-:W-:Y:S01]  /*1590*/  @P2 IMAD.WIDE R4, R207, 0x4, R6 ;  /* 0x00000004cf042825 */ /* 0x001fe200078e0206 */
[----:B------:R-:W-:Y:S01]  /*15a0*/  UISETP.NE.U32.AND UP0, UPT, UR4, URZ, UPT ;  /* 0x0000003f0400728c */ /* 0x000fe2000bf05070 */
[----:B------:R0:W5:Y:S02]  /*15b0*/  @P1 LDG.E R0, desc[UR60][R2.64] ;  /* 0x0000003c02001981 */ /* 0x000164000c1e1900 */
[----:B------:R-:W-:Y:S02]  /*15c0*/  ULDC UR4, c[0x0][0x424] ;  /* 0x0001090000047ab9 */ /* 0x000fe40000000800 */
[----:B------:R1:W5:Y:S01]  /*15d0*/  @P2 LDG.E R192, desc[UR60][R4.64] ;  /* 0x0000003c04c02981 */ /* 0x000362000c1e1900 */
[----:B------:R-:W-:-:S03]  /*15e0*/  UISETP.NE.AND.EX UP0, UPT, UR5, URZ, UPT, UP0 ;  /* 0x0000003f0500728c */ /* 0x000fc6000bf05300 */
[----:B------:R-:W-:Y:S01]  /*15f0*/  ULDC UR5, c[0x0][0x2f0] ;  /* 0x0000bc0000057ab9 */ /* 0x000fe20000000800 */
[----:B------:R-:W-:-:S04]  /*1600*/  USEL UR4, UR4, 0x1, UP0 ;  /* 0x0000000104047887 */ /* 0x000fc80008000000 */
[----:B------:R-:W-:-:S03]  /*1610*/  UIMAD UR4, UR4, UR5, URZ ;  /* 0x00000005040472a4 */ /* 0x000fc6000f8e023f */
[----:B------:R-:W-:Y:S02]  /*1620*/  ULDC UR5, c[0x0][0x348] ;  /* 0x0000d20000057ab9 */ /* 0x000fe40000000800 */
[----:B0-----:R-:W-:Y:S02]  /*1630*/  IMAD.U32 R2, RZ, RZ, UR5 ;  /* 0x00000005ff027e24 */ /* 0x001fe4000f8e00ff */
[----:B------:R-:W-:Y:S01]  /*1640*/  IMAD.U32 R25, RZ, RZ, UR4 ;  /* 0x00000004ff197e24 */ /* 0x000fe2000f8e00ff */
[----:B-1-3--:R-:W-:Y:S06]  /*1650*/  @P2 BRA `(.L_x_1430) ;  /* 0x0000000000242947 */ /* 0x00afec0003800000 */
        /* <DEDUP_REMOVED lines=9> */
.L_x_1430:
[----:B------:R-:W-:Y:S01]  /*16f0*/  ULDC.64 UR4, c[0x0][0xa20] ;  /* 0x0002880000047ab9 */ /* 0x000fe20000000a00 */
[----:B------:R-:W-:Y:S01]  /*1700*/  IMAD.MOV.U32 R219, RZ, RZ, R206 ;  /* 0x000000ffffdb7224 */ /* 0x000fe200078e00ce */
[----:B------:R-:W-:Y:S01]  /*1710*/  ISETP.NE.U32.AND P1, PT, RZ, UR4, PT ;  /* 0x00000004ff007c0c */ /* 0x000fe2000bf25070 */
[----:B------:R-:W-:-:S03]  /*1720*/  IMAD.MOV.U32 R220, RZ, RZ, R207 ;  /* 0x000000ffffdc7224 */ /* 0x000fc600078e00cf */
[----:B------:R-:W-:-:S13]  /*1730*/  ISETP.NE.AND.EX P1, PT, RZ, UR5, PT, P1 ;  /* 0x00000005ff007c0c */ /* 0x000fda000bf25310 */
[----:B------:R-:W-:Y:S05]  /*1740*/  @!P1 BRA `(.L_x_1431) ;  /* 0x0000000000109947 */ /* 0x000fea0003800000 */
[----:B------:R-:W0:Y:S02]  /*1750*/  LDC.64 R4, c[0x0][0xa20] ;  /* 0x00028800ff047b82 */ /* 0x000e240000000a00 */
[----:B0-----:R-:W-:-:S05]  /*1760*/  IMAD.WIDE R4, R207, 0x4, R4 ;  /* 0x00000004cf047825 */ /* 0x001fca00078e0204 */
[----:B------:R0:W5:Y:S01]  /*1770*/  LDG.E R25, desc[UR60][R4.64] ;  /* 0x0000003c04197981 */ /* 0x000162000c1e1900 */
[----:B------:R-:W-:Y:S05]  /*1780*/  BRA `(.L_x_1432) ;  /* 0x0000000000107947 */ /* 0x000fea0003800000 */
.L_x_1431:
[----:B------:R-:W-:Y:S05]  /*1790*/  @!P0 BRA `(.L_x_1432) ;  /* 0x00000000000c8947 */ /* 0x000fea0003800000 */
[----:B------:R-:W2:Y:S04]  /*17a0*/  LDG.E R4, desc[UR60][R8.64] ;  /* 0x0000003c08047981 */ /* 0x000ea8000c1e1900 */
[----:B------:R-:W2:Y:S02]  /*17b0*/  LDG.E R25, desc[UR60][R8.64+0x4] ;  /* 0x0000043c08197981 */ /* 0x000ea4000c1e1900 */
[----:B--2---:R-:W-:-:S07]  /*17c0*/  IMAD.IADD R25, R25, 0x1, -R4 ;  /* 0x0000000119197824 */ /* 0x004fce00078e0a04 */
.L_x_1432:
[----:B------:R-:W-:Y:S01]  /*17d0*/  ULDC.64 UR4, c[0x0][0xa10] ;  /* 0x0002840000047ab9 */ /* 0x000fe20000000a00 */
[----:B------:R-:W1:Y:S01]  /*17e0*/  LDC R9, c[0x0][0x448] ;  /* 0x00011200ff097b82 */ /* 0x000e620000000800 */
[----:B------:R-:W-:-:S04]  /*17f0*/  ISETP.NE.U32.AND P0, PT, RZ, UR4, PT ;  /* 0x00000004ff007c0c */ /* 0x000fc8000bf05070 */
[----:B------:R-:W-:Y:S01]  /*1800*/  ISETP.NE.AND.EX P0, PT, RZ, UR5, PT, P0 ;  /* 0x00000005ff007c0c */ /* 0x000fe2000bf05300 */
[----:B------:R-:W-:Y:S02]  /*1810*/  ULDC.64 UR4, c[0x0][0xa30] ;  /* 0x00028c0000047ab9 */ /* 0x000fe40000000a00 */
[----:B------:R-:W-:Y:S01]  /*1820*/  ISETP.NE.U32.AND P1, PT, RZ, UR4, PT ;  /* 0x00000004ff007c0c */ /* 0x000fe2000bf25070 */
[----:B-----5:R-:W-:Y:S01]  /*1830*/  IMAD.MOV.U32 R144, RZ, RZ, R25 ;  /* 0x000000ffff907224 */ /* 0x020fe200078e0019 */
[----:B------:R-:W2:Y:S02]  /*1840*/  LDC.64 R12, c[0x0][0x9e0] ;  /* 0x00027800ff0c7b82 */ /* 0x000ea40000000a00 */
[----:B------:R-:W-:-:S06]  /*1850*/  ISETP.NE.AND.EX P1, PT, RZ, UR5, PT, P1 ;  /* 0x00000005ff007c0c */ /* 0x000fcc000bf25310 */
[----:B0-----:R-:W0:Y:S08]  /*1860*/  @P0 LDC.64 R4, c[0x0][0xa10] ;  /* 0x00028400ff040b82 */ /* 0x001e300000000a00 */
[----:B------:R-:W3:Y:S01]  /*1870*/  @P1 LDC.64 R6, c[0x0][0xa30] ;  /* 0x00028c00ff061b82 */ /* 0x000ee20000000a00 */
[----:B0-----:R-:W-:-:S05]  /*1880*/  @P0 IMAD.WIDE R4, R207, 0x4, R4 ;  /* 0x00000004cf040825 */ /* 0x001fca00078e0204 */
[----:B------:R-:W4:Y:S04]  /*1890*/  @P0 LDG.E R3, desc[UR60][R4.64] ;  /* 0x0000003c04030981 */ /* 0x000f28000c1e1900 */
[----:B------:R-:W4:Y:S01]  /*18a0*/  @P0 LDG.E R8, desc[UR60][R4.64+0x4] ;  /* 0x0000043c04080981 */ /* 0x000f22000c1e1900 */
[----:B---3--:R-:W-:-:S05]  /*18b0*/  @P1 IMAD.WIDE R6, R207, 0x4, R6 ;  /* 0x00000004cf061825 */ /* 0x008fca00078e0206 */
[----:B------:R0:W5:Y:S01]  /*18c0*/  @P1 LDG.E R144, desc[UR60][R6.64] ;  /* 0x0000003c06901981 */ /* 0x000162000c1e1900 */
[----:B-1----:R-:W-:Y:S01]  /*18d0*/  ISETP.NE.AND P1, PT, R9, 0x1, PT ;  /* 0x000000010900780c */ /* 0x002fe20003f25270 */
[----:B------:R-:W-:Y:S01]  /*18e0*/  IMAD.SHL.U32 R201, R205, 0x80, RZ ;  /* 0x00000080cdc97824 */ /* 0x000fe200078e00ff */
[----:B--2---:R-:W-:Y:S01]  /*18f0*/  ISETP.GE.AND P2, PT, R13, 0x1, PT ;  /* 0x000000010d00780c */ /* 0x004fe20003f46270 */
[----:B------:R-:W-:-:S10]  /*1900*/  IMAD.IADD R11, R25, 0x1, -R0 ;  /* 0x00000001190b7824 */ /* 0x000fd400078e0a00 */
[----:B------:R-:W1:Y:S08]  /*1910*/  @P1 LDC R10, c[0x0][0x44c] ;  /* 0x00011300ff0a1b82 */ /* 0x000e700000000800 */
[----:B------:R-:W2:Y:S01]  /*1920*/  @P1 LDC R9, c[0x0][0x450] ;  /* 0x00011400ff091b82 */ /* 0x000ea20000000800 */
[----:B----4-:R-:W-:Y:S02]  /*1930*/  @P0 IMAD.IADD R2, R8, 0x1, -R3 ;  /* 0x0000000108020824 */ /* 0x010fe400078e0a03 */
[----:B------:R-:W-:-:S02]  /*1940*/  VIADD R3, R201, 0x7f ;  /* 0x0000007fc9037836 */ /* 0x000fc40000000000 */
[----:B------:R-:W-:Y:S02]  /*1950*/  IMAD.IADD R193, R11, 0x1, R2 ;  /* 0x000000010bc17824 */ /* 0x000fe400078e0202 */
[----:B-1----:R-:W-:-:S03]  /*1960*/  @P1 IMAD.HI.U32 R4, R3, R10, RZ ;  /* 0x0000000a03041227 */ /* 0x002fc600078e00ff */
[C---:B------:R-:W-:Y:S01]  /*1970*/  IADD3 R162, R193.reuse, 0x1, -R192 ;  /* 0x00000001c1a27810 */ /* 0x040fe20007ffe8c0 */
[----:B------:R-:W-:Y:S01]  /*1980*/  VIADD R0, R193, 0x9f ;  /* 0x0000009fc1007836 */ /* 0x000fe20000000000 */
[----:B--2---:R-:W-:-:S03]  /*1990*/  @P1 SHF.R.U32.HI R3, RZ, R9, R4 ;  /* 0x00000009ff031219 */ /* 0x004fc60000011604 */
[----:B------:R-:W-:-:S04]  /*19a0*/  IMAD.HI R0, R0, 0x66666667, RZ ;  /* 0x6666666700007827 */ /* 0x000fc800078e02ff */
[----:B0-----:R-:W-:Y:S01]  /*19b0*/  IMAD.IADD R7, R162, 0x1, R3 ;  /* 0x00000001a2077824 */ /* 0x001fe200078e0203 */
[----:B------:R-:W-:-:S04]  /*19c0*/  SHF.R.U32.HI R163, RZ, 0x1f, R0 ;  /* 0x0000001fffa37819 */ /* 0x000fc80000011600 */
[----:B------:R-:W-:Y:S01]  /*19d0*/  LEA.HI.SX32 R163, R0, R163, 0x1a ;  /* 0x000000a300a37211 */ /* 0x000fe200078fd2ff */
[----:B------:R-:W-:Y:S01]  /*19e0*/  IMAD.IADD R0, R7, 0x1, R12 ;  /* 0x0000000107007824 */ /* 0x000fe200078e020c */
[----:B------:R-:W-:Y:S06]  /*19f0*/  @!P2 BRA `(.L_x_1433) ;  /* 0x000000000048a947 */ /* 0x000fec0003800000 */
[C---:B------:R-:W-:Y:S01]  /*1a00*/  ISETP.GT.AND P0, PT, R7.reuse, RZ, PT ;  /* 0x000000ff0700720c */ /* 0x040fe20003f04270 */
[----:B------:R-:W-:Y:S01]  /*1a10*/  BSSY B0, `(.L_x_1434) ;  /* 0x000000e000007945 */ /* 0x000fe20003800000 */
[----:B------:R-:W-:-:S11]  /*1a20*/  VIADD R3, R7, 0xffffffff ;  /* 0xffffffff07037836 */ /* 0x000fd60000000000 */
        /* <DEDUP_REMOVED lines=8> */
.L_x_1435:
[----:B------:R-:W-:-:S13]  /*1ab0*/  ISETP.NE.AND P0, PT, R13, 0x1, PT ;  /* 0x000000010d00780c */ /* 0x000fda0003f05270 */
[----:B------:R-:W0:Y:S02]  /*1ac0*/  @P0 LDC.64 R4, c[0x0][0x9e8] ;  /* 0x00027a00ff040b82 */ /* 0x000e240000000a00 */
[----:B0-----:R-:W-:-:S05]  /*1ad0*/  @P0 IMAD.HI.U32 R4, R3, R4, RZ ;  /* 0x0000000403040227 */ /* 0x001fca00078e00ff */
[----:B------:R-:W-:-:S07]  /*1ae0*/  @P0 SHF.R.U32.HI R3, RZ, R5, R4 ;  /* 0x00000005ff030219 */ /* 0x000fce0000011604 */
.L_x_1436:
[----:B------:R-:W-:Y:S05]  /*1af0*/  BSYNC B0 ;  /* 0x0000000000007941 */ /* 0x000fea0003800000 */
.L_x_1434:
[----:B------:R-:W-:-:S05]  /*1b00*/  IMAD R3, R3, R13, R13 ;  /* 0x0000000d03037224 */ /* 0x000fca00078e020d */
[----:B------:R-:W-:-:S07]  /*1b10*/  VIMNMX R0, R0, R3, PT ;  /* 0x0000000300007248 */ /* 0x000fce0003fe0100 */
.L_x_1433:
[----:B------:R-:W0:Y:S01]  /*1b20*/  @P1 LDC R4, c[0x0][0x44c] ;  /* 0x00011300ff041b82 */ /* 0x000e220000000800 */
[----:B------:R-:W-:Y:S01]  /*1b30*/  IMAD.MOV.U32 R3, RZ, RZ, R201 ;  /* 0x000000ffff037224 */ /* 0x000fe200078e00c9 */
[----:B------:R-:W-:Y:S01]  /*1b40*/  ULDC UR4, c[0x0][0x9dc] ;  /* 0x0002770000047ab9 */ /* 0x000fe20000000800 */
[----:B------:R-:W-:-:S05]  /*1b50*/  IMAD.IADD R156, R193, 0x1, -R192 ;  /* 0x00000001c19c7824 */ /* 0x000fca00078e0ac0 */
[----:B------:R-:W1:Y:S01]  /*1b60*/  @P1 LDC R5, c[0x0][0x450] ;  /* 0x00011400ff051b82 */ /* 0x000e620000000800 */
[----:B0-----:R-:W-:-:S05]  /*1b70*/  @P1 IMAD.HI.U32 R4, R201, R4, RZ ;  /* 0x00000004c9041227 */ /* 0x001fca00078e00ff */
[----:B-1----:R-:W-:-:S05]  /*1b80*/  @P1 SHF.R.U32.HI R3, RZ, R5, R4 ;  /* 0x00000005ff031219 */ /* 0x002fca0000011604 */
[----:B------:R-:W-:-:S04]  /*1b90*/  IMAD.IADD R3, R156, 0x1, R3 ;  /* 0x000000019c037824 */ /* 0x000fc800078e0203 */
[----:B------:R-:W-:Y:S01]  /*1ba0*/  VIADD R4, R3, -UR4 ;  /* 0x8000000403047c36 */ /* 0x000fe20008000000 */
[----:B------:R-:W-:Y:S06]  /*1bb0*/  @!P2 BRA `(.L_x_1437) ;  /* 0x000000000044a947 */ /* 0x000fec0003800000 */
[----:B------:R-:W-:Y:S01]  /*1bc0*/  ISETP.GT.AND P0, PT, R3, -0x1, PT ;  /* 0xffffffff0300780c */ /* 0x000fe20003f04270 */
[----:B------:R-:W-:-:S12]  /*1bd0*/  BSSY B0, `(.L_x_1438) ;  /* 0x000000d000007945 */ /* 0x000fd80003800000 */
        /* <DEDUP_REMOVED lines=8> */
.L_x_1439:
[----:B------:R-:W-:-:S13]  /*1c60*/  ISETP.NE.AND P0, PT, R13, 0x1, PT ;  /* 0x000000010d00780c */ /* 0x000fda0003f05270 */
[----:B------:R-:W0:Y:S02]  /*1c70*/  @P0 LDC.64 R6, c[0x0][0x9e8] ;  /* 0x00027a00ff060b82 */ /* 0x000e240000000a00 */
[----:B0-----:R-:W-:-:S05]  /*1c80*/  @P0 IMAD.HI.U32 R6, R3, R6, RZ ;  /* 0x0000000603060227 */ /* 0x001fca00078e00ff */
[----:B------:R-:W-:-:S07]  /*1c90*/  @P0 SHF.R.U32.HI R3, RZ, R7, R6 ;  /* 0x00000007ff030219 */ /* 0x000fce0000011606 */
.L_x_1440:
[----:B------:R-:W-:Y:S05]  /*1ca0*/  BSYNC B0 ;  /* 0x0000000000007941 */ /* 0x000fea0003800000 */
.L_x_1438:
[----:B------:R-:W-:-:S05]  /*1cb0*/  IMAD R3, R3, R13, RZ ;  /* 0x0000000d03037224 */ /* 0x000fca00078e02ff */
[----:B------:R-:W-:-:S07]  /*1cc0*/  VIMNMX R4, R4, R3, !PT ;  /* 0x0000000304047248 */ /* 0x000fce0007fe0100 */
.L_x_1437:
[----:B------:R-:W-:Y:S02]  /*1cd0*/  VIADD R0, R0, 0x9f ;  /* 0x0000009f00007836 */ /* 0x000fe40000000000 */
[----:B------:R-:W-:-:S04]  /*1ce0*/  IMAD.HI R4, R4, 0x66666667, RZ ;  /* 0x6666666704047827 */ /* 0x000fc800078e02ff */
[----:B------:R-:W-:Y:S01]  /*1cf0*/  IMAD.HI R0, R0, 0x66666667, RZ ;  /* 0x6666666700007827 */ /* 0x000fe200078e02ff */
[----:B------:R-:W-:-:S04]  /*1d00*/  SHF.R.U32.HI R5, RZ, 0x1f, R4 ;  /* 0x0000001fff057819 */ /* 0x000fc80000011604 */
[----:B------:R-:W-:Y:S02]  /*1d10*/  SHF.R.U32.HI R3, RZ, 0x1f, R0 ;  /* 0x0000001fff037819 */ /* 0x000fe40000011600 */
[----:B------:R-:W-:Y:S02]  /*1d20*/  LEA.HI.SX32 R5, R4, R5, 0x1a ;  /* 0x0000000504057211 */ /* 0x000fe400078fd2ff */
[----:B------:R-:W-:Y:S02]  /*1d30*/  LEA.HI.SX32 R0, R0, R3, 0x1a ;  /* 0x0000000300007211 */ /* 0x000fe400078fd2ff */
[----:B------:R-:W-:Y:S02]  /*1d40*/  VIMNMX R5, RZ, R5, !PT ;  /* 0x00000005ff057248 */ /* 0x000fe40007fe0100 */
[----:B------:R-:W-:-:S03]  /*1d50*/  VIMNMX R0, R163, R0, PT ;  /* 0x00000000a3007248 */ /* 0x000fc60003fe0100 */
[--C-:B------:R-:W-:Y:S02]  /*1d60*/  IMAD R5, R5, 0xa0, -R11.reuse ;  /* 0x000000a005057824 */ /* 0x100fe400078e0a0b */
[----:B------:R-:W-:-:S03]  /*1d70*/  IMAD R3, R0, 0xa0, -R11 ;  /* 0x000000a000037824 */ /* 0x000fc600078e0a0b */
[----:B------:R-:W-:Y:S02]  /*1d80*/  VIMNMX R5, RZ, R5, !PT ;  /* 0x00000005ff057248 */ /* 0x000fe40007fe0100 */
[----:B------:R-:W-:-:S03]  /*1d90*/  VIMNMX R0, R3, R2, PT ;  /* 0x0000000203007248 */ /* 0x000fc60003fe0100 */
[----:B------:R-:W-:Y:S01]  /*1da0*/  IMAD.WIDE.U32 R122, R5, -0x33333333, RZ ;  /* 0xcccccccd057a7825 */ /* 0x000fe200078e00ff */
[----:B------:R-:W-:-:S04]  /*1db0*/  ISETP.GT.AND P0, PT, R0, R5, PT ;  /* 0x000000050000720c */ /* 0x000fc80003f04270 */
[----:B------:R-:W-:-:S05]  /*1dc0*/  SHF.R.U32.HI R122, RZ, 0x7, R123 ;  /* 0x00000007ff7a7819 */ /* 0x000fca000001167b */
[----:B------:R-:W-:-:S04]  /*1dd0*/  IMAD.MOV.U32 R24, RZ, RZ, R122 ;  /* 0x000000ffff187224 */ /* 0x000fc800078e007a */
[----:B------:R-:W-:-:S04]  /*1de0*/  @P0 VIADD R0, R0, 0x9f ;  /* 0x0000009f00000836 */ /* 0x000fc80000000000 */
[----:B------:R-:W-:-:S05]  /*1df0*/  @P0 IMAD.HI R0, R0, 0x66666667, RZ ;  /* 0x6666666700000827 */ /* 0x000fca00078e02ff */
[----:B------:R-:W-:-:S04]  /*1e00*/  @P0 SHF.R.U32.HI R3, RZ, 0x1f, R0 ;  /* 0x0000001fff030819 */ /* 0x000fc80000011600 */
[----:B------:R-:W-:Y:S02]  /*1e10*/  @P0 LEA.HI.SX32 R24, R0, R3, 0x1a ;  /* 0x0000000300180211 */ /* 0x000fe400078fd2ff */
[----:B------:R-:W-:Y:S02]  /*1e20*/  PLOP3.LUT P0, PT, PT, PT, PT, 0x80, 0x0 ;  /* 0x000000000000781c */ /* 0x000fe40003f0f070 */
[----:B------:R-:W-:-:S13]  /*1e30*/  ISETP.GT.AND P1, PT, R24, R122, PT ;  /* 0x0000007a1800720c */ /* 0x000fda0003f24270 */
[----:B------:R-:W-:Y:S05]  /*1e40*/  @!P1 BRA `(.L_x_1441) ;  /* 0x000000dc00f89947 */ /* 0x000fea0003800000 */
[----:B------:R-:W-:Y:S01]  /*1e50*/  VIADD R0, R16, 0x1a400 ;  /* 0x0001a40010007836 */ /* 0x000fe20000000000 */
[----:B------:R-:W-:Y:S04]  /*1e60*/  BSSY B6, `(.L_x_1442) ;  /* 0x0000013000067945 */ /* 0x000fe80003800000 */
        /* <DEDUP_REMOVED lines=18> */
.L_x_1443:
[----:B------:R-:W-:Y:S05]  /*1f90*/  BSYNC B6 ;  /* 0x0000000000067941 */ /* 0x000fea0003800000 */
.L_x_1442:
        /* <DEDUP_REMOVED lines=20> */
.L_x_1445:
[----:B------:R-:W-:Y:S05]  /*20e0*/  BSYNC B6 ;  /* 0x0000000000067941 */ /* 0x000fea0003800000 */
.L_x_1444:
[----:B------:R-:W-:Y:S01]  /*20f0*/  ULDC.64 UR4, c[0x0][0x9f8] ;  /* 0x00027e0000047ab9 */ /* 0x000fe20000000a00 */
[----:B------:R-:W-:Y:S01]  /*2100*/  IMAD.MOV.U32 R0, RZ, RZ, R207 ;  /* 0x000000ffff007224 */ /* 0x000fe200078e00cf */
[----:B------:R-:W-:Y:S01]  /*2110*/  ISETP.NE.U32.AND P0, PT, RZ, UR4, PT ;  /* 0x00000004ff007c0c */ /* 0x000fe2000bf05070 */
[----:B------:R-:W2:Y:S01]  /*2120*/  LDL.LU R15, [R1] ;  /* 0x00000000010f7983 */ /* 0x000ea20000300800 */
[----:B------:R-:W0:Y:S01]  /*2130*/  LDC.64 R114, c[0x0][0x300] ;  /* 0x0000c000ff727b82 */ /* 0x000e220000000a00 */
[----:B------:R-:W-:Y:S01]  /*2140*/  IMAD.IADD R26, R26, 0x1, R25 ;  /* 0x000000011a1a7824 */ /* 0x000fe200078e0219 */
[----:B------:R-:W-:Y:S01]  /*2150*/  ISETP.NE.AND.EX P0, PT, RZ, UR5, PT, P0 ;  /* 0x00000005ff007c0c */ /* 0x000fe2000bf05300 */
[----:B------:R-:W3:Y:S01]  /*2160*/  LDL R21, [R1+0x14] ;  /* 0x0000140001157983 */ /* 0x000ee20000100800 */
[----:B------:R-:W-:Y:S01]  /*2170*/  ULDC.64 UR4, c[0x0][0x308] ;  /* 0x0000c20000047ab9 */ /* 0x000fe20000000a00 */
[----:B------:R-:W-:Y:S01]  /*2180*/  ULDC.64 UR6, c[0x0][0xa08] ;  /* 0x0002820000067ab9 */ /* 0x000fe20000000a00 */
[----:B------:R-:W1:Y:S01]  /*2190*/  S2R R20, SR_TID.X ;  /* 0x0000000000147919 */ /* 0x000e620000002100 */
[----:B------:R-:W-:Y:S01]  /*21a0*/  SHF.R.S32.HI R23, RZ, 0x1f, R22 ;  /* 0x0000001fff177819 */ /* 0x000fe20000011416 */
[----:B------:R-:W4:Y:S08]  /*21b0*/  LDC.64 R108, c[0x0][0x3f8] ;  /* 0x0000fe00ff6c7b82 */ /* 0x000f300000000a00 */
[----:B------:R-:W1:Y:S08]  /*21c0*/  @P0 LDC.64 R4, c[0x0][0x9f8] ;  /* 0x00027e00ff040b82 */ /* 0x000e700000000a00 */
[----:B------:R-:W2:Y:S01]  /*21d0*/  LDC R99, c[0x0][0x3f4] ;  /* 0x0000fd00ff637b82 */ /* 0x000ea20000000800 */
[----:B------:R-:W-:-:S07]  /*21e0*/  VIADD R10, R22, 0xa0 ;  /* 0x000000a0160a7836 */ /* 0x000fce0000000000 */
[----:B------:R-:W4:Y:S01]  /*21f0*/  LDC.64 R102, c[0x0][0x408] ;  /* 0x00010200ff667b82 */ /* 0x000f220000000a00 */
[----:B-1----:R-:W-:-:S05]  /*2200*/  @P0 IMAD.WIDE R4, R207, 0x4, R4 ;  /* 0x00000004cf040825 */ /* 0x002fca00078e0204 */
[----:B------:R1:W2:Y:S01]  /*2210*/  @P0 LDG.E R0, desc[UR60][R4.64] ;  /* 0x0000003c04000981 */ /* 0x0002a2000c1e1900 */
[----:B------:R-:W-:Y:S01]  /*2220*/  SHF.R.S32.HI R31, RZ, 0x1f, R26 ;  /* 0x0000001fff1f7819 */ /* 0x000fe2000001141a */
[-C--:B0-----:R-:W-:Y:S01]  /*2230*/  IMAD.WIDE.U32 R6, R26, R114.reuse, RZ ;  /* 0x000000721a067225 */ /* 0x081fe200078e00ff */
[----:B------:R-:W-:Y:S02]  /*2240*/  ISETP.NE.U32.AND P0, PT, RZ, UR6, PT ;  /* 0x00000006ff007c0c */ /* 0x000fe4000bf05070 */
[----:B------:R-:W-:Y:S01]  /*2250*/  SHF.R.U32.HI R20, RZ, 0x7, R20 ;  /* 0x00000007ff147819 */ /* 0x000fe20000011614 */
[----:B------:R-:W-:Y:S01]  /*2260*/  IMAD R8, R31, R114, RZ ;  /* 0x000000721f087224 */ /* 0x000fe200078e02ff */
[----:B------:R-:W-:-:S03]  /*2270*/  ISETP.NE.AND.EX P0, PT, RZ, UR7, PT, P0 ;  /* 0x00000007ff007c0c */ /* 0x000fc6000bf05300 */
[----:B------:R-:W-:Y:S01]  /*2280*/  IMAD R3, R26, R115, R8 ;  /* 0x000000731a037224 */ /* 0x000fe200078e0208 */
[----:B------:R-:W-:-:S03]  /*2290*/  SHF.R.S32.HI R8, RZ, 0x1f, R206 ;  /* 0x0000001fff087819 */ /* 0x000fc600000114ce */
[----:B------:R-:W-:Y:S02]  /*22a0*/  IMAD.IADD R7, R7, 0x1, R3 ;  /* 0x0000000107077824 */ /* 0x000fe400078e0203 */
[----:B------:R-:W-:Y:S01]  /*22b0*/  IMAD R3, R8, UR4, RZ ;  /* 0x0000000408037c24 */ /* 0x000fe2000f8e02ff */
[----:B------:R-:W-:Y:S01]  /*22c0*/  ISETP.NE.AND P6, PT, R20, 0x1, PT ;  /* 0x000000011400780c */ /* 0x000fe20003fc5270 */
[----:B-1----:R-:W-:-:S04]  /*22d0*/  IMAD.WIDE.U32 R4, R206, UR4, R6 ;  /* 0x00000004ce047c25 */ /* 0x002fc8000f8e0006 */
[----:B------:R-:W-:Y:S01]  /*22e0*/  IMAD R9, R206, UR5, R3 ;  /* 0x00000005ce097c24 */ /* 0x000fe2000f8e0203 */
[----:B------:R-:W-:-:S03]  /*22f0*/  ULDC.64 UR4, c[0x0][0x310] ;  /* 0x0000c40000047ab9 */ /* 0x000fc60000000a00 */
[----:B------:R-:W-:Y:S02]  /*2300*/  IMAD.IADD R5, R5, 0x1, R9 ;  /* 0x0000000105057824 */ /* 0x000fe400078e0209 */
[----:B------:R-:W-:Y:S01]  /*2310*/  VIADD R9, R22, 0x80 ;  /* 0x0000008016097836 */ /* 0x000fe20000000000 */
[----:B------:R-:W-:Y:S01]  /*2320*/  SHF.R.S32.HI R189, RZ, 0x1f, R188 ;  /* 0x0000001fffbd7819 */ /* 0x000fe200000114bc */
[-C--:B----4-:R-:W-:Y:S02]  /*2330*/  IMAD R12, R222, R108.reuse, RZ ;  /* 0x0000006cde0c7224 */ /* 0x090fe400078e02ff */
[----:B------:R-:W-:-:S04]  /*2340*/  IMAD.WIDE.U32 R110, R191, R108, R22 ;  /* 0x0000006cbf6e7225 */ /* 0x000fc800078e0016 */
[C---:B------:R-:W-:Y:S02]  /*2350*/  IMAD R11, R191.reuse, R109, R12 ;  /* 0x0000006dbf0b7224 */ /* 0x040fe400078e020c */
[----:B------:R-:W-:-:S04]  /*2360*/  IMAD.WIDE.U32 R112, R191, R108, R188 ;  /* 0x0000006cbf707225 */ /* 0x000fc800078e00bc */
[----:B------:R-:W-:Y:S02]  /*2370*/  IMAD.IADD R113, R113, 0x1, R11 ;  /* 0x0000000171717824 */ /* 0x000fe400078e020b */
[----:B------:R-:W-:Y:S02]  /*2380*/  IMAD.IADD R111, R11, 0x1, R111 ;  /* 0x000000010b6f7824 */ /* 0x000fe400078e026f */
[----:B------:R-:W-:-:S04]  /*2390*/  IMAD.WIDE.U32 R106, R191, R102, R188 ;  /* 0x00000066bf6a7225 */ /* 0x000fc800078e00bc */
[----:B------:R-:W-:-:S04]  /*23a0*/  IMAD.WIDE.U32 R104, R191, R102, R22 ;  /* 0x00000066bf687225 */ /* 0x000fc800078e0016 */
[----:B------:R-:W-:Y:S02]  /*23b0*/  IMAD.MOV.U32 R124, RZ, RZ, 0x20 ;  /* 0x00000020ff7c7424 */ /* 0x000fe400078e00ff */
[----:B-----5:R-:W-:-:S04]  /*23c0*/  IMAD.WIDE.U32 R112, R144, R108, R112 ;  /* 0x0000006c90707225 */ /* 0x020fc800078e0070 */
[----:B------:R-:W-:-:S04]  /*23d0*/  IMAD.WIDE.U32 R110, R144, R108, R110 ;  /* 0x0000006c906e7225 */ /* 0x000fc800078e006e */
[----:B------:R-:W-:Y:S02]  /*23e0*/  IMAD.MOV.U32 R123, RZ, RZ, 0x40 ;  /* 0x00000040ff7b7424 */ /* 0x000fe400078e00ff */
[----:B------:R-:W-:Y:S01]  /*23f0*/  VIADD R157, R20, 0x8 ;  /* 0x00000008149d7836 */ /* 0x000fe20000000000 */
[C---:B------:R-:W-:Y:S01]  /*2400*/  SHF.L.U64.HI R129, R114.reuse, 0x7, R115 ;  /* 0x0000000772817819 */ /* 0x040fe20000010273 */
[----:B------:R-:W-:Y:S02]  /*2410*/  IMAD R125, R115, 0xa0, RZ ;  /* 0x000000a0737d7824 */ /* 0x000fe400078e02ff */
[----:B------:R-:W-:Y:S02]  /*2420*/  IMAD.SHL.U32 R136, R114, 0x80, RZ ;  /* 0x0000008072887824 */ /* 0x000fe400078e00ff */
[----:B------:R-:W-:Y:S01]  /*2430*/  IMAD R127, R109, 0xa0, RZ ;  /* 0x000000a06d7f7824 */ /* 0x000fe200078e02ff */
[----:B------:R-:W-:Y:S02]  /*2440*/  SHF.R.S32.HI R145, RZ, 0x1f, R221 ;  /* 0x0000001fff917819 */ /* 0x000fe400000114dd */
[----:B--2---:R-:W-:-:S04]  /*2450*/  SHF.R.S32.HI R3, RZ, 0x1f, R0 ;  /* 0x0000001fff037819 */ /* 0x004fc80000011400 */
[----:B------:R-:W-:Y:S02]  /*2460*/  SEL R14, R3, RZ, !P0 ;  /* 0x000000ff030e7207 */ /* 0x000fe40004000000 */
[----:B------:R-:W-:-:S03]  /*2470*/  SEL R13, R0, RZ, !P0 ;  /* 0x000000ff000d7207 */ /* 0x000fc60004000000 */
[----:B------:R-:W-:Y:S02]  /*2480*/  IMAD R0, R14, UR4, RZ ;  /* 0x000000040e007c24 */ /* 0x000fe4000f8e02ff */
[----:B------:R-:W-:-:S04]  /*2490*/  IMAD.WIDE.U32 R118, R13, UR4, R4 ;  /* 0x000000040d767c25 */ /* 0x000fc8000f8e0004 */
[----:B------:R-:W-:Y:S01]  /*24a0*/  IMAD R3, R13, UR5, R0 ;  /* 0x000000050d037c24 */ /* 0x000fe2000f8e0200 */
[----:B------:R-:W-:Y:S05]  /*24b0*/  @!P6 WARPSYNC.ALL ;  /* 0x000000000000e948 */ /* 0x000fea0003800000 */
[----:B------:R-:W-:Y:S01]  /*24c0*/  ULDC.64 UR4, c[0x0][0x330] ;  /* 0x0000cc0000047ab9 */ /* 0x000fe20000000a00 */
[----:B------:R-:W-:Y:S02]  /*24d0*/  VIADD R0, R22, 0x20 ;  /* 0x0000002016007836 */ /* 0x000fe40000000000 */
[----:B------:R-:W-:Y:S02]  /*24e0*/  IMAD R5, R8, UR4, RZ ;  /* 0x0000000408057c24 */ /* 0x000fe4000f8e02ff */
[----:B------:R-:W-:Y:S01]  /*24f0*/  IMAD.WIDE.U32 R6, R206, UR4, R22 ;  /* 0x00000004ce067c25 */ /* 0x000fe2000f8e0016 */
[----:B------:R-:W-:-:S02]  /*2500*/  ULDC UR4, c[0x0][0x2f4] ;  /* 0x0000bd0000047ab9 */ /* 0x000fc40000000800 */
[----:B------:R-:W-:Y:S01]  /*2510*/  ISETP.GE.AND P1, PT, R0, UR4, PT ;  /* 0x0000000400007c0c */ /* 0x000fe2000bf26270 */
[----:B------:R-:W-:Y:S02]  /*2520*/  IMAD R117, R206, UR5, R5 ;  /* 0x00000005ce757c24 */ /* 0x000fe4000f8e0205 */
[-C--:B------:R-:W-:Y:S02]  /*2530*/  IMAD R8, R222, R114.reuse, RZ ;  /* 0x00000072de087224 */ /* 0x080fe400078e02ff */
[----:B------:R-:W-:-:S04]  /*2540*/  IMAD.WIDE.U32 R4, R191, R114, R22 ;  /* 0x00000072bf047225 */ /* 0x000fc800078e0016 */
[----:B------:R-:W-:Y:S01]  /*2550*/  IMAD.IADD R117, R7, 0x1, R117 ;  /* 0x0000000107757824 */ /* 0x000fe200078e0275 */
[----:B------:R-:W-:Y:S01]  /*2560*/  SEL R7, RZ, 0xffffffff, P1 ;  /* 0xffffffffff077807 */ /* 0x000fe20000800000 */
[----:B------:R-:W-:Y:S01]  /*2570*/  IMAD R8, R191, R115, R8 ;  /* 0x00000073bf087224 */ /* 0x000fe200078e0208 */
[----:B------:R-:W-:Y:S01]  /*2580*/  IADD3 R4, P0, R118, R4, RZ ;  /* 0x0000000476047210 */ /* 0x000fe20007f1e0ff */
[----:B------:R-:W-:Y:S01]  /*2590*/  IMAD.IADD R3, R119, 0x1, R3 ;  /* 0x0000000177037824 */ /* 0x000fe200078e0203 */
[----:B------:R-:W-:Y:S01]  /*25a0*/  @!P6 BAR.SYNC.DEFER_BLOCKING 0x9, 0x100 ;  /* 0x024400000000eb1d */ /* 0x000fe20000010000 */
[----:B------:R-:W-:Y:S01]  /*25b0*/  ISETP.GE.AND P2, PT, R9, UR4, PT ;  /* 0x0000000409007c0c */ /* 0x000fe2000bf46270 */
[----:B------:R-:W-:Y:S02]  /*25c0*/  IMAD.MOV.U32 R116, RZ, RZ, R6 ;  /* 0x000000ffff747224 */ /* 0x000fe400078e0006 */
[----:B------:R-:W-:Y:S01]  /*25d0*/  IADD3.X R5, R3, R5, R8, P0, !PT ;  /* 0x0000000503057210 */ /* 0x000fe200007fe408 */
[----:B------:R-:W-:Y:S01]  /*25e0*/  IMAD.SHL.U32 R9, R7, 0x2, RZ ;  /* 0x0000000207097824 */ /* 0x000fe200078e00ff */
[C---:B------:R-:W-:Y:S01]  /*25f0*/  ISETP.GE.AND P0, PT, R22.reuse, UR4, PT ;  /* 0x0000000416007c0c */ /* 0x040fe2000bf06270 */
[----:B------:R-:W-:-:S02]  /*2600*/  VIADD R6, R22, 0x40 ;  /* 0x0000004016067836 */ /* 0x000fc40000000000 */
[----:B------:R-:W-:Y:S01]  /*2610*/  VIADD R7, R22, 0x60 ;  /* 0x0000006016077836 */ /* 0x000fe20000000000 */
[----:B------:R-:W-:Y:S02]  /*2620*/  SEL R8, RZ, 0x1, P0 ;  /* 0x00000001ff087807 */ /* 0x000fe40000000000 */
[----:B------:R-:W-:Y:S02]  /*2630*/  ISETP.GE.AND P0, PT, R6, UR4, PT ;  /* 0x0000000406007c0c */ /* 0x000fe4000bf06270 */
[----:B------:R-:W-:Y:S02]  /*2640*/  ISETP.GE.AND P1, PT, R7, UR4, PT ;  /* 0x0000000407007c0c */ /* 0x000fe4000bf26270 */
[----:B------:R-:W-:Y:S01]  /*2650*/  ISETP.GE.AND P4, PT, R10, UR4, PT ;  /* 0x000000040a007c0c */ /* 0x000fe2000bf86270 */
[----:B------:R-:W-:Y:S01]  /*2660*/  ULDC.64 UR4, c[0x0][0x338] ;  /* 0x0000ce0000047ab9 */ /* 0x000fe20000000a00 */
[----:B------:R-:W-:Y:S02]  /*2670*/  LOP3.LUT R8, R9, 0x2, R8, 0xe2, !PT ;  /* 0x0000000209087812 */ /* 0x000fe400078ee208 */
[----:B------:R-:W-:-:S02]  /*2680*/  SEL R9, RZ, 0x4, P0 ;  /* 0x00000004ff097807 */ /* 0x000fc40000000000 */
[----:B------:R-:W-:Y:S02]  /*2690*/  SEL R10, RZ, 0x8, P1 ;  /* 0x00000008ff0a7807 */ /* 0x000fe40000800000 */
[-C--:B------:R-:W-:Y:S02]  /*26a0*/  ISETP.GE.AND P0, PT, R22, R99.reuse, PT ;  /* 0x000000631600720c */ /* 0x080fe40003f06270 */
[----:B------:R-:W-:Y:S02]  /*26b0*/  LOP3.LUT R8, R10, R8, R9, 0xfe, !PT ;  /* 0x000000080a087212 */ /* 0x000fe400078efe09 */
[----:B------:R-:W-:Y:S02]  /*26c0*/  SEL R9, RZ, 0x10, P2 ;  /* 0x00000010ff097807 */ /* 0x000fe40001000000 */
[----:B------:R-:W-:Y:S02]  /*26d0*/  ISETP.GE.AND P3, PT, R0, R99, PT ;  /* 0x000000630000720c */ /* 0x000fe40003f66270 */
[----:B------:R-:W-:-:S02]  /*26e0*/  LOP3.LUT R35, R8, R9, RZ, 0xfc, !PT ;  /* 0x0000000908237212 */ /* 0x000fc400078efcff */
[C---:B------:R-:W-:Y:S01]  /*26f0*/  SEL R9, R99.reuse, RZ, P0 ;  /* 0x000000ff63097207 */ /* 0x040fe20000000000 */
[----:B------:R-:W-:Y:S01]  /*2700*/  IMAD R10, R14, UR4, RZ ;  /* 0x000000040e0a7c24 */ /* 0x000fe2000f8e02ff */
[----:B------:R-:W-:Y:S01]  /*2710*/  SEL R11, R99, RZ, P3 ;  /* 0x000000ff630b7207 */ /* 0x000fe20001800000 */
[----:B------:R-:W-:Y:S01]  /*2720*/  IMAD R8, R222, R102, RZ ;  /* 0x00000066de087224 */ /* 0x000fe200078e02ff */
[----:B------:R-:W-:Y:S01]  /*2730*/  ISETP.GE.AND P5, PT, R6, R99, PT ;  /* 0x000000630600720c */ /* 0x000fe20003fa6270 */
[----:B------:R-:W-:Y:S02]  /*2740*/  IMAD.IADD R9, R22, 0x1, R9 ;  /* 0x0000000116097824 */ /* 0x000fe400078e0209 */
[C---:B------:R-:W-:Y:S02]  /*2750*/  IMAD R33, R13.reuse, UR5, R10 ;  /* 0x000000050d217c24 */ /* 0x040fe4000f8e020a */
[----:B------:R-:W-:-:S04]  /*2760*/  IMAD.WIDE.U32 R116, R13, UR4, R116 ;  /* 0x000000040d747c25 */ /* 0x000fc8000f8e0074 */
[----:B------:R-:W-:Y:S02]  /*2770*/  IMAD R13, R191, R103, R8 ;  /* 0x00000067bf0d7224 */ /* 0x000fe400078e0208 */
[----:B------:R-:W-:Y:S01]  /*2780*/  IMAD.IADD R11, R0, 0x1, R11 ;  /* 0x00000001000b7824 */ /* 0x000fe200078e020b */
[----:B------:R-:W-:Y:S01]  /*2790*/  SHF.R.S32.HI R8, RZ, 0x1f, R9 ;  /* 0x0000001fff087819 */ /* 0x000fe20000011409 */
[----:B------:R-:W-:Y:S01]  /*27a0*/  IMAD.IADD R107, R107, 0x1, R13 ;  /* 0x000000016b6b7824 */ /* 0x000fe200078e020d */
[----:B------:R-:W-:Y:S01]  /*27b0*/  LOP3.LUT R15, R15, 0xfffffffe, RZ, 0xc0, !PT ;  /* 0xfffffffe0f0f7812 */ /* 0x000fe200078ec0ff */
[----:B------:R-:W-:Y:S01]  /*27c0*/  IMAD.IADD R105, R13, 0x1, R105 ;  /* 0x000000010d697824 */ /* 0x000fe200078e0269 */
[----:B------:R-:W-:Y:S02]  /*27d0*/  SEL R13, R99, RZ, P5 ;  /* 0x000000ff630d7207 */ /* 0x000fe40002800000 */
[----:B------:R-:W-:Y:S02]  /*27e0*/  SHF.R.S32.HI R10, RZ, 0x1f, R11 ;  /* 0x0000001fff0a7819 */ /* 0x000fe4000001140b */
[----:B------:R-:W-:-:S02]  /*27f0*/  LEA.HI R25, R8, R9, RZ, 0x4 ;  /* 0x0000000908197211 */ /* 0x000fc400078f20ff */
[----:B------:R-:W-:Y:S01]  /*2800*/  LEA.HI R9, R8, R9, RZ, 0x6 ;  /* 0x0000000908097211 */ /* 0x000fe200078f30ff */
[----:B------:R-:W-:Y:S01]  /*2810*/  IMAD.IADD R14, R6, 0x1, R13 ;  /* 0x00000001060e7824 */ /* 0x000fe200078e020d */
[----:B------:R-:W-:Y:S02]  /*2820*/  @P5 LOP3.LUT R15, R15, 0x1, RZ, 0xfc, !PT ;  /* 0x000000010f0f5812 */ /* 0x000fe400078efcff */
[CC--:B------:R-:W-:Y:S02]  /*2830*/  LEA.HI R27, R10.reuse, R11.reuse, RZ, 0x4 ;  /* 0x0000000b0a1b7211 */ /* 0x0c0fe400078f20ff */
[----:B------:R-:W-:Y:S02]  /*2840*/  LEA.HI R10, R10, R11, RZ, 0x6 ;  /* 0x0000000b0a0a7211 */ /* 0x000fe400078f30ff */
[----:B------:R-:W-:Y:S01]  /*2850*/  SHF.R.S32.HI R9, RZ, 0x6, R9 ;  /* 0x00000006ff097819 */ /* 0x000fe20000011409 */
[----:B------:R0:W-:Y:S01]  /*2860*/  STL [R1], R15 ;  /* 0x0000000f01007387 */ /* 0x0001e20000100800 */
[----:B------:R-:W-:-:S02]  /*2870*/  SHF.R.S32.HI R11, RZ, 0x6, R10 ;  /* 0x00000006ff0b7819 */ /* 0x000fc4000001140a */
[C---:B------:R-:W-:Y:S01]  /*2880*/  LOP3.LUT R12, R202.reuse, 0x30, R27, 0xf8, !PT ;  /* 0x00000030ca0c7812 */ /* 0x040fe200078ef81b */
[C---:B------:R-:W-:Y:S01]  /*2890*/  IMAD R143, R9.reuse, 0x2800, R208 ;  /* 0x00002800098f7824 */ /* 0x040fe200078e02d0 */
[----:B------:R-:W-:Y:S01]  /*28a0*/  LOP3.LUT R10, R202, 0x30, R25, 0xf8, !PT ;  /* 0x00000030ca0a7812 */ /* 0x000fe200078ef819 */
[----:B------:R-:W-:Y:S01]  /*28b0*/  IMAD R141, R9, 0x2800, R210 ;  /* 0x00002800098d7824 */ /* 0x000fe200078e02d2 */
[-C--:B------:R-:W-:Y:S02]  /*28c0*/  LOP3.LUT R9, R12, R203.reuse, RZ, 0x3c, !PT ;  /* 0x000000cb0c097212 */ /* 0x080fe400078e3cff */
[----:B0-----:R-:W-:Y:S01]  /*28d0*/  SHF.R.S32.HI R15, RZ, 0x1f, R14 ;  /* 0x0000001fff0f7819 */ /* 0x001fe2000001140e */
[----:B------:R-:W-:Y:S01]  /*28e0*/  IMAD R142, R11, 0x2800, R208 ;  /* 0x000028000b8e7824 */ /* 0x000fe200078e02d0 */
[----:B------:R-:W-:Y:S02]  /*28f0*/  LOP3.LUT R10, R10, R203, RZ, 0x3c, !PT ;  /* 0x000000cb0a0a7212 */ /* 0x000fe400078e3cff */
[----:B------:R-:W-:-:S02]  /*2900*/  LEA.HI R29, R15, R14, RZ, 0x4 ;  /* 0x0000000e0f1d7211 */ /* 0x000fc400078f20ff */
[----:B------:R-:W-:Y:S01]  /*2910*/  LEA.HI R14, R15, R14, RZ, 0x6 ;  /* 0x0000000e0f0e7211 */ /* 0x000fe200078f30ff */
[----:B------:R-:W-:Y:S01]  /*2920*/  IMAD.IADD R142, R142, 0x1, R9 ;  /* 0x000000018e8e7824 */ /* 0x000fe200078e0209 */
[----:B------:R-:W-:Y:S01]  /*2930*/  SHF.R.U32.HI R8, RZ, 0x3, R209 ;  /* 0x00000003ff087819 */ /* 0x000fe200000116d1 */
[----:B------:R-:W-:Y:S01]  /*2940*/  IMAD.IADD R143, R143, 0x1, R10 ;  /* 0x000000018f8f7824 */ /* 0x000fe200078e020a */
[----:B------:R-:W-:Y:S02]  /*2950*/  SHF.R.S32.HI R9, RZ, 0x6, R14 ;  /* 0x00000006ff097819 */ /* 0x000fe4000001140e */
[----:B------:R-:W-:Y:S02]  /*2960*/  LOP3.LUT R13, R209, 0x30, R25, 0xf8, !PT ;  /* 0x00000030d10d7812 */ /* 0x000fe400078ef819 */
[----:B------:R-:W-:Y:S01]  /*2970*/  LOP3.LUT R10, R202, 0x30, R29, 0xf8, !PT ;  /* 0x00000030ca0a7812 */ /* 0x000fe200078ef81d */
[----:B------:R-:W-:Y:S01]  /*2980*/  IMAD R140, R9, 0x2800, R208 ;  /* 0x00002800098c7824 */ /* 0x000fe200078e02d0 */
[----:B------:R-:W-:Y:S01]  /*2990*/  LOP3.LUT R12, R13, R8, RZ, 0x3c, !PT ;  /* 0x000000080d0c7212 */ /* 0x000fe200078e3cff */
[--C-:B------:R-:W-:Y:S01]  /*29a0*/  IMAD R138, R9, 0x2800, R210.reuse ;  /* 0x00002800098a7824 */ /* 0x100fe200078e02d2 */
[----:B------:R-:W-:Y:S01]  /*29b0*/  LOP3.LUT R9, R10, R203, RZ, 0x3c, !PT ;  /* 0x000000cb0a097212 */ /* 0x000fe200078e3cff */
[----:B------:R-:W-:Y:S01]  /*29c0*/  IMAD R139, R11, 0x2800, R210 ;  /* 0x000028000b8b7824 */ /* 0x000fe200078e02d2 */
[----:B------:R-:W-:-:S02]  /*29d0*/  SHF.R.S32.HI R11, RZ, 0x1f, R144 ;  /* 0x0000001fff0b7819 */ /* 0x000fc40000011490 */
[----:B------:R-:W-:Y:S01]  /*29e0*/  LOP3.LUT R13, R209, 0x30, R27, 0xf8, !PT ;  /* 0x00000030d10d7812 */ /* 0x000fe200078ef81b */
[----:B------:R-:W-:Y:S01]  /*29f0*/  IMAD.IADD R141, R141, 0x1, R12 ;  /* 0x000000018d8d7824 */ /* 0x000fe200078e020c */
[----:B------:R-:W-:Y:S01]  /*2a00*/  LOP3.LUT R15, R209, 0x30, R29, 0xf8, !PT ;  /* 0x00000030d10f7812 */ /* 0x000fe200078ef81d */
[----:B------:R-:W-:Y:S01]  /*2a10*/  IMAD.IADD R140, R140, 0x1, R9 ;  /* 0x000000018c8c7824 */ /* 0x000fe200078e0209 */
[----:B------:R-:W-:Y:S01]  /*2a20*/  LOP3.LUT R12, R13, R8, RZ, 0x3c, !PT ;  /* 0x000000080d0c7212 */ /* 0x000fe200078e3cff */
[----:B------:R-:W-:Y:S01]  /*2a30*/  IMAD R9, R11, R108, RZ ;  /* 0x0000006c0b097224 */ /* 0x000fe200078e02ff */
[----:B------:R-:W-:Y:S01]  /*2a40*/  LOP3.LUT R15, R15, R8, RZ, 0x3c, !PT ;  /* 0x000000080f0f7212 */ /* 0x000fe200078e3cff */
[----:B------:R-:W-:Y:S01]  /*2a50*/  IMAD R11, R11, R102, RZ ;  /* 0x000000660b0b7224 */ /* 0x000fe200078e02ff */
[----:B---3--:R-:W-:Y:S01]  /*2a60*/  R2P PR, R21, 0x6 ;  /* 0x0000000615007804 */ /* 0x008fe20000000000 */
[----:B------:R-:W-:Y:S02]  /*2a70*/  IMAD.IADD R139, R139, 0x1, R12 ;  /* 0x000000018b8b7824 */ /* 0x000fe400078e020c */
[----:B------:R-:W-:Y:S01]  /*2a80*/  IMAD R21, R144, R103, R11 ;  /* 0x0000006790157224 */ /* 0x000fe200078e020b */
[----:B------:R-:W-:Y:S01]  /*2a90*/  SHF.L.U64.HI R11, R102, 0x7, R103 ;  /* 0x00000007660b7819 */ /* 0x000fe20000010267 */
[----:B------:R-:W-:-:S02]  /*2aa0*/  IMAD R13, R103, 0xa0, RZ ;  /* 0x000000a0670d7824 */ /* 0x000fc400078e02ff */
[----:B------:R-:W-:Y:S02]  /*2ab0*/  IMAD.SHL.U32 R12, R102, 0x80, RZ ;  /* 0x00000080660c7824 */ /* 0x000fe400078e00ff */
[----:B------:R-:W-:-:S04]  /*2ac0*/  IMAD.WIDE.U32 R106, R144, R102, R106 ;  /* 0x00000066906a7225 */ /* 0x000fc800078e006a */
[----:B------:R-:W-:Y:S01]  /*2ad0*/  IMAD.WIDE.U32 R104, R144, R102, R104 ;  /* 0x0000006690687225 */ /* 0x000fe200078e0068 */
[----:B------:R-:W-:-:S03]  /*2ae0*/  SEL R32, RZ, 0x20, P4 ;  /* 0x00000020ff207807 */ /* 0x000fc60002000000 */
[----:B------:R-:W-:Y:S02]  /*2af0*/  IMAD.IADD R138, R138, 0x1, R15 ;  /* 0x000000018a8a7824 */ /* 0x000fe400078e020f */
[----:B------:R-:W-:-:S04]  /*2b00*/  IMAD.WIDE.U32 R102, R102, 0xa0, RZ ;  /* 0x000000a066667825 */ /* 0x000fc800078e00ff */
[----:B------:R-:W-:Y:S01]  /*2b10*/  IMAD R15, R144, R109, R9 ;  /* 0x0000006d900f7224 */ /* 0x000fe200078e0209 */
[----:B------:R-:W-:Y:S01]  /*2b20*/  SEL R124, R124, 0xffffffe0, !P1 ;  /* 0xffffffe07c7c7807 */ /* 0x000fe20004800000 */
[----:B------:R-:W-:Y:S01]  /*2b30*/  IMAD.IADD R128, R103, 0x1, R13 ;  /* 0x0000000167807824 */ /* 0x000fe200078e020d */
[----:B------:R-:W-:Y:S01]  /*2b40*/  IADD3 R100, P1, R191, R26, RZ ;  /* 0x0000001abf647210 */ /* 0x000fe20007f3e0ff */
[----:B------:R-:W-:Y:S02]  /*2b50*/  IMAD.IADD R13, R113, 0x1, R15 ;  /* 0x00000001710d7824 */ /* 0x000fe400078e020f */
[----:B------:R-:W-:Y:S01]  /*2b60*/  IMAD.IADD R14, R15, 0x1, R111 ;  /* 0x000000010f0e7824 */ /* 0x000fe200078e026f */
[C---:B------:R-:W-:Y:S01]  /*2b70*/  SHF.L.U64.HI R9, R108.reuse, 0x7, R109 ;  /* 0x000000076c097819 */ /* 0x040fe2000001026d */
[----:B------:R-:W-:Y:S01]  /*2b80*/  IMAD.IADD R15, R107, 0x1, R21 ;  /* 0x000000016b0f7824 */ /* 0x000fe200078e0215 */
[----:B------:R-:W-:Y:S01]  /*2b90*/  SEL R123, R123, 0xffffffc0, !P2 ;  /* 0xffffffc07b7b7807 */ /* 0x000fe20005000000 */
[----:B------:R-:W-:Y:S01]  /*2ba0*/  IMAD.IADD R20, R21, 0x1, R105 ;  /* 0x0000000115147824 */ /* 0x000fe200078e0269 */
[----:B------:R-:W-:Y:S01]  /*2bb0*/  SHF.R.S32.HI R21, RZ, 0x4, R25 ;  /* 0x00000004ff157819 */ /* 0x000fe20000011419 */
[----:B------:R-:W-:Y:S01]  /*2bc0*/  IMAD.SHL.U32 R10, R108, 0x80, RZ ;  /* 0x000000806c0a7824 */ /* 0x000fe200078e00ff */
[----:B------:R-:W-:Y:S01]  /*2bd0*/  SHF.R.S32.HI R26, RZ, 0x4, R27 ;  /* 0x00000004ff1a7819 */ /* 0x000fe2000001141b */
[----:B------:R-:W-:Y:S01]  /*2be0*/  IMAD.WIDE.U32 R114, R114, 0xa0, RZ ;  /* 0x000000a072727825 */ /* 0x000fe200078e00ff */
[----:B------:R-:W-:-:S02]  /*2bf0*/  SHF.R.S32.HI R28, RZ, 0x4, R29 ;  /* 0x00000004ff1c7819 */ /* 0x000fc4000001141d */
[----:B------:R-:W-:Y:S01]  /*2c00*/  LOP3.LUT R39, R35, R32, RZ, 0xfc, !PT ;  /* 0x0000002023277212 */ /* 0x000fe200078efcff */
[----:B------:R-:W-:Y:S01]  /*2c10*/  IMAD.WIDE.U32 R108, R108, 0xa0, RZ ;  /* 0x000000a06c6c7825 */ /* 0x000fe200078e00ff */
[----:B------:R-:W-:Y:S02]  /*2c20*/  LOP3.LUT R25, R25, 0xfffffff0, RZ, 0xc0, !PT ;  /* 0xfffffff019197812 */ /* 0x000fe400078ec0ff */
[----:B------:R-:W-:Y:S02]  /*2c30*/  LOP3.LUT R27, R27, 0xfffffff0, RZ, 0xc0, !PT ;  /* 0xfffffff01b1b7812 */ /* 0x000fe400078ec0ff */
[----:B------:R-:W-:Y:S01]  /*2c40*/  LOP3.LUT R29, R29, 0xfffffff0, RZ, 0xc0, !PT ;  /* 0xfffffff01d1d7812 */ /* 0x000fe200078ec0ff */
[----:B------:R-:W-:Y:S01]  /*2c50*/  IMAD.X R101, R222, 0x1, R31, P1 ;  /* 0x00000001de657824 */ /* 0x000fe200008e061f */
[----:B------:R-:W-:Y:S01]  /*2c60*/  LOP3.LUT R34, R35, 0x1, RZ, 0xc0, !PT ;  /* 0x0000000123227812 */ /* 0x000fe200078ec0ff */
[----:B------:R-:W-:Y:S01]  /*2c70*/  IMAD.SHL.U32 R99, R99, 0x2, RZ ;  /* 0x0000000263637824 */ /* 0x000fe200078e00ff */
[C---:B------:R-:W-:Y:S01]  /*2c80*/  LOP3.LUT R35, R39.reuse, 0x2, RZ, 0xc0, !PT ;  /* 0x0000000227237812 */ /* 0x040fe200078ec0ff */
        /* <DEDUP_REMOVED lines=11> */
.L_x_1545:
[----:B------:R-:W2:Y:S01]  /*2d40*/  LDL.LU R42, [R1] ;  /* 0x00000000012a7983 */ /* 0x000ea20000300800 */
        /* <DEDUP_REMOVED lines=11> */
[C---:B------:R-:W-:Y:S02]  /*2e00*/  IMAD R47, R18.reuse, 0x7800, R214 ;  /* 0x00007800122f7824 */ /* 0x040fe400078e02d6 */
[----:B------:R-:W-:Y:S02]  /*2e10*/  IMAD.IADD R92, R133, 0x1, R41 ;  /* 0x00000001855c7824 */ /* 0x000fe400078e0229 */
[----:B------:R-:W-:Y:S02]  /*2e20*/  IMAD R41, R18, 0x7800, R215 ;  /* 0x0000780012297824 */ /* 0x000fe400078e02d7 */
[C---:B------:R-:W-:Y:S01]  /*2e30*/  IMAD.IADD R47, R16.reuse, 0x1, R47 ;  /* 0x00000001102f7824 */ /* 0x040fe200078e022f */
        /* <DEDUP_REMOVED lines=10> */
[----:B------:R0:W-:Y:S01]  /*2ee0*/  STL [R1], R42 ;  /* 0x0000002a01007387 */ /* 0x0001e20000100800 */
        /* <DEDUP_REMOVED lines=66> */
.L_x_1450:
[----:B------:R-:W-:Y:S05]  /*3310*/  BSYNC B1 ;  /* 0x0000000000017941 */ /* 0x000fea0003800000 */
.L_x_1449:
        /* <DEDUP_REMOVED lines=56> */
.L_x_1452:
[----:B------:R-:W-:Y:S05]  /*36a0*/  BSYNC B1 ;  /* 0x0000000000017941 */ /* 0x000fea0003800000 */
.L_x_1451:
[----:B------:R-:W-:Y:S01]  /*36b0*/  UISETP.NE.AND UP0, UPT, UR53, 0x3, UPT ;  /* 0x000000033500788c */ /* 0x000fe2000bf05270 */
[----:B------:R-:W-:Y:S02]  /*36c0*/  IMAD.MOV.U32 R158, RZ, RZ, R82 ;  /* 0x000000ffff9e7224 */ /* 0x000fe400078e0052 */
[----:B------:R-:W-:Y:S02]  /*36d0*/  IMAD.MOV.U32 R160, RZ, RZ, R86 ;  /* 0x000000ffffa07224 */ /* 0x000fe400078e0056 */
[----:B------:R-:W-:Y:S01]  /*36e0*/  IMAD.MOV.U32 R164, RZ, RZ, R94 ;  /* 0x000000ffffa47224 */ /* 0x000fe200078e005e */
[----:B------:R-:W-:Y:S01]  /*36f0*/  PLOP3.LUT P1, PT, PT, PT, UP0, 0x80, 0x0 ;  /* 0x000000000000781c */ /* 0x000fe20003f2f008 */
[----:B------:R-:W-:Y:S02]  /*3700*/  IMAD.MOV.U32 R166, RZ, RZ, R130 ;  /* 0x000000ffffa67224 */ /* 0x000fe400078e0082 */
[----:B------:R-:W-:Y:S02]  /*3710*/  IMAD.MOV.U32 R154, RZ, RZ, R76 ;  /* 0x000000ffff9a7224 */ /* 0x000fe400078e004c */
[----:B------:R-:W-:-:S02]  /*3720*/  IMAD.MOV.U32 R155, RZ, RZ, R80 ;  /* 0x000000ffff9b7224 */ /* 0x000fc400078e0050 */
[----:B------:R-:W-:Y:S02]  /*3730*/  IMAD.MOV.U32 R159, RZ, RZ, R84 ;  /* 0x000000ffff9f7224 */ /* 0x000fe400078e0054 */
[----:B------:R-:W-:Y:S02]  /*3740*/  IMAD.MOV.U32 R161, RZ, RZ, R92 ;  /* 0x000000ffffa17224 */ /* 0x000fe400078e005c */
[----:B------:R-:W-:Y:S02]  /*3750*/  IMAD.MOV.U32 R165, RZ, RZ, R120 ;  /* 0x000000ffffa57224 */ /* 0x000fe400078e0078 */
[----:B------:R-:W-:Y:S02]  /*3760*/  IMAD.MOV.U32 R168, RZ, RZ, R132 ;  /* 0x000000ffffa87224 */ /* 0x000fe400078e0084 */
[----:B-----5:R-:W-:Y:S02]  /*3770*/  IMAD.MOV.U32 R88, RZ, RZ, R50 ;  /* 0x000000ffff587224 */ /* 0x020fe400078e0032 */
        /* <DEDUP_REMOVED lines=10> */
[----:B------:R-:W-:Y:S01]  /*3820*/  IMAD.MOV.U32 R153, RZ, RZ, R72 ;  /* 0x000000ffff997224 */ /* 0x000fe200078e0048 */
[----:B------:R-:W-:Y:S06]  /*3830*/  @!P1 BRA `(.L_x_1453) ;  /* 0x0000000000049947 */ /* 0x000fec0003800000 */
[----:B------:R-:W-:Y:S01]  /*3840*/  BPT.TRAP 0x1 ;  /* 0x000000040000795c */ /* 0x000fe20000300000 */
.L_x_1453:
[----:B------:R-:W-:Y:S01]  /*3850*/  IMAD R97, R18, 0x8, R16 ;  /* 0x0000000812617824 */ /* 0x000fe200078e0210 */
[----:B------:R-:W-:Y:S01]  /*3860*/  SHF.L.U32 R98, R195, 0x1f, RZ ;  /* 0x0000001fc3627819 */ /* 0x000fe200000006ff */
[----:B------:R-:W-:Y:S03]  /*3870*/  BSSY B1, `(.L_x_1454) ;  /* 0x0000003000017945 */ /* 0x000fe60003800000 */
[----:B------:R-:W3:Y:S02]  /*3880*/  SYNCS.PHASECHK.TRANS64.TRYWAIT P5, [R97+URZ+0x29890], R98 ;  /* 0x02989062610075a7 */ /* 0x000ee400080a017f */
[----:B---3--:R-:W-:Y:S05]  /*3890*/  @!P5 BRA `(.L_x_1455) ;  /* 0x000003000074d947 */ /* 0x008fea0003800000 */
.L_x_1843:
[----:B------:R-:W-:Y:S05]  /*38a0*/  BSYNC B1 ;  /* 0x0000000000017941 */ /* 0x000fea0003800000 */
.L_x_1454:
        /* <DEDUP_REMOVED lines=9> */
[----:B-1----:R-:W-:Y:S01]  /*3940*/  IMAD.MOV.U32 R132, RZ, RZ, R41 ;  /* 0x000000ffff847224 */ /* 0x002fe200078e0029 */
[----:B------:R-:W-:Y:S02]  /*3950*/  F2FP.F16.E4M3.UNPACK_B R171, R168.H1 ;  /* 0x000000a8ffab723e */ /* 0x000fe400030006ff */
[----:B------:R-:W-:Y:S02]  /*3960*/  F2FP.F16.E4M3.UNPACK_B R41, R166.H1 ;  /* 0x000000a6ff29723e */ /* 0x000fe400030006ff */
[----:B------:R-:W-:Y:S01]  /*3970*/  F2FP.F16.E4M3.UNPACK_B R130, R132 ;  /* 0x00000084ff82723e */ /* 0x000fe200020006ff */
[----:B------:R-:W-:Y:S01]  /*3980*/  HADD2.F32 R167, -RZ, R171.H0_H0 ;  /* 0x200000abffa77230 */ /* 0x000fe20000004100 */
[----:B------:R-:W-:Y:S01]  /*3990*/  F2FP.F16.E4M3.UNPACK_B R168, R168 ;  /* 0x000000a8ffa8723e */ /* 0x000fe200020006ff */
[----:B------:R-:W-:Y:S01]  /*39a0*/  HADD2.F32 R170, -RZ, R41.H0_H0 ;  /* 0x20000029ffaa7230 */ /* 0x000fe20000004100 */
[----:B------:R-:W-:Y:S01]  /*39b0*/  F2FP.F16.E4M3.UNPACK_B R166, R166 ;  /* 0x000000a6ffa6723e */ /* 0x000fe200020006ff */
[----:B------:R-:W-:-:S02]  /*39c0*/  HADD2.F32 R169, -RZ, R130.H1_H1 ;  /* 0x30000082ffa97230 */ /* 0x000fc40000004100 */
[----:B------:R-:W-:Y:S02]  /*39d0*/  HADD2.F32 R130, -RZ, R130.H0_H0 ;  /* 0x20000082ff827230 */ /* 0x000fe40000004100 */
[----:B------:R-:W-:Y:S02]  /*39e0*/  HADD2.F32 R171, -RZ, R171.H1_H1 ;  /* 0x300000abffab7230 */ /* 0x000fe40000004100 */
[-C--:B------:R-:W-:Y:S01]  /*39f0*/  FMUL.FTZ R173, R169, R167.reuse ;  /* 0x000000a7a9ad7220 */ /* 0x080fe20000410000 */
[----:B------:R-:W-:Y:S02]  /*3a00*/  HADD2.F32 R41, -RZ, R41.H1_H1 ;  /* 0x30000029ff297230 */ /* 0x000fe40000004100 */
[C---:B------:R-:W-:Y:S01]  /*3a10*/  FMUL.FTZ R172, R130.reuse, R167 ;  /* 0x000000a782ac7220 */ /* 0x040fe20000410000 */
[----:B------:R-:W-:-:S03]  /*3a20*/  FFMA.FTZ R167, R130, R170, -R173 ;  /* 0x000000aa82a77223 */ /* 0x000fc600000108ad */
[----:B------:R-:W-:Y:S01]  /*3a30*/  FFMA.FTZ R130, R169, R170, R172 ;  /* 0x000000aaa9827223 */ /* 0x000fe200000100ac */
[----:B------:R-:W-:Y:S01]  /*3a40*/  F2FP.F16.E4M3.UNPACK_B R169, R132.H1 ;  /* 0x00000084ffa9723e */ /* 0x000fe200030006ff */
[----:B------:R-:W-:Y:S02]  /*3a50*/  IMAD.MOV.U32 R132, RZ, RZ, R40 ;  /* 0x000000ffff847224 */ /* 0x000fe400078e0028 */
[--C-:B------:R-:W-:Y:S02]  /*3a60*/  HADD2.F32 R172, -RZ, R168.reuse.H1_H1 ;  /* 0x300000a8ffac7230 */ /* 0x100fe40000004100 */
[--C-:B------:R-:W-:Y:S02]  /*3a70*/  HADD2.F32 R170, -RZ, R169.reuse.H1_H1 ;  /* 0x300000a9ffaa7230 */ /* 0x100fe40000004100 */
[----:B------:R-:W-:Y:S02]  /*3a80*/  HADD2.F32 R169, -RZ, R169.H0_H0 ;  /* 0x200000a9ffa97230 */ /* 0x000fe40000004100 */
[----:B------:R-:W-:-:S02]  /*3a90*/  HADD2.F32 R168, -RZ, R168.H0_H0 ;  /* 0x200000a8ffa87230 */ /* 0x000fc40000004100 */
[-C--:B------:R-:W-:Y:S01]  /*3aa0*/  FMUL.FTZ R40, R170, R171.reuse ;  /* 0x000000abaa287220 */ /* 0x080fe20000410000 */
[----:B------:R-:W-:-:S03]  /*3ab0*/  FMUL.FTZ R171, R169, R171 ;  /* 0x000000aba9ab7220 */ /* 0x000fc60000410000 */
[-C--:B------:R-:W-:Y:S01]  /*3ac0*/  FFMA.FTZ R169, R169, R41.reuse, -R40 ;  /* 0x00000029a9a97223 */ /* 0x080fe20000010828 */
[-C--:B------:R-:W-:Y:S01]  /*3ad0*/  F2FP.F16.E4M3.UNPACK_B R40, R132.reuse.H1 ;  /* 0x00000084ff28723e */ /* 0x080fe200030006ff */
[----:B------:R-:W-:Y:S01]  /*3ae0*/  FFMA.FTZ R170, R170, R41, R171 ;  /* 0x00000029aaaa7223 */ /* 0x000fe200000100ab */
[----:B------:R-:W-:Y:S01]  /*3af0*/  F2FP.F16.E4M3.UNPACK_B R132, R132 ;  /* 0x00000084ff84723e */ /* 0x000fe200020006ff */
[----:B------:R-:W-:Y:S02]  /*3b00*/  HADD2.F32 R171, -RZ, R166.H1_H1 ;  /* 0x300000a6ffab7230 */ /* 0x000fe40000004100 */
[--C-:B------:R-:W-:Y:S01]  /*3b10*/  HADD2.F32 R41, -RZ, R40.reuse.H1_H1 ;  /* 0x30000028ff297230 */ /* 0x100fe20000004100 */
[----:B------:R-:W-:Y:S01]  /*3b20*/  F2FP.SATFINITE.E4M3.F32.PACK_AB_MERGE_C R170, R170, R169, RZ ;  /* 0x000000a9aaaa723e */ /* 0x000fe200048070ff */
[----:B------:R-:W-:Y:S02]  /*3b30*/  HADD2.F32 R40, -RZ, R40.H0_H0 ;  /* 0x20000028ff287230 */ /* 0x000fe40000004100 */
[----:B------:R-:W-:-:S02]  /*3b40*/  HADD2.F32 R169, -RZ, R132.H1_H1 ;  /* 0x30000084ffa97230 */ /* 0x000fc40000004100 */
[CC--:B------:R-:W-:Y:S01]  /*3b50*/  FMUL.FTZ R173, R41.reuse, R172.reuse ;  /* 0x000000ac29ad7220 */ /* 0x0c0fe20000410000 */
[----:B------:R-:W-:Y:S02]  /*3b60*/  HADD2.F32 R132, -RZ, R132.H0_H0 ;  /* 0x20000084ff847230 */ /* 0x000fe40000004100 */
[C---:B------:R-:W-:Y:S01]  /*3b70*/  FMUL.FTZ R172, R40.reuse, R172 ;  /* 0x000000ac28ac7220 */ /* 0x040fe20000410000 */
[----:B------:R-:W-:Y:S02]  /*3b80*/  HADD2.F32 R166, -RZ, R166.H0_H0 ;  /* 0x200000a6ffa67230 */ /* 0x000fe40000004100 */
[----:B------:R-:W-:Y:S01]  /*3b90*/  FFMA.FTZ R40, R40, R171, -R173 ;  /* 0x000000ab28287223 */ /* 0x000fe200000108ad */
[----:B------:R-:W-:Y:S01]  /*3ba0*/  F2FP.SATFINITE.E4M3.F32.PACK_AB_MERGE_C R130, R130, R167, R170 ;  /* 0x000000a78282723e */ /* 0x000fe200048070aa */
[----:B------:R-:W-:Y:S01]  /*3bb0*/  FFMA.FTZ R41, R41, R171, R172 ;  /* 0x000000ab29297223 */ /* 0x000fe200000100ac */
[-C--:B------:R-:W-:Y:S01]  /*3bc0*/  FMUL.FTZ R171, R169, R168.reuse ;  /* 0x000000a8a9ab7220 */ /* 0x080fe20000410000 */
[----:B------:R-:W-:Y:S01]  /*3bd0*/  FMUL.FTZ R168, R132, R168 ;  /* 0x000000a884a87220 */ /* 0x000fe20000410000 */
[----:B------:R-:W-:-:S02]  /*3be0*/  SHF.R.U32.HI R167, RZ, 0x10, R133 ;  /* 0x00000010ffa77819 */ /* 0x000fc40000011685 */
[-C--:B------:R-:W-:Y:S01]  /*3bf0*/  FFMA.FTZ R132, R132, R166.reuse, -R171 ;  /* 0x000000a684847223 */ /* 0x080fe200000108ab */
[----:B------:R-:W-:Y:S01]  /*3c00*/  FFMA.FTZ R169, R169, R166, R168 ;  /* 0x000000a6a9a97223 */ /* 0x000fe200000100a8 */
        /* <DEDUP_REMOVED lines=9> */
[----:B------:R-:W-:Y:S01]  /*3ca0*/  F2FP.SATFINITE.E4M3.F32.PACK_AB_MERGE_C R40, R41, R40, RZ ;  /* 0x000000282928723e */ /* 0x000fe200048070ff */
[----:B------:R-:W-:Y:S01]  /*3cb0*/  IMAD.MOV.U32 R167, RZ, RZ, R43 ;  /* 0x000000ffffa77224 */ /* 0x000fe200078e002b */
[----:B------:R-:W-:Y:S01]  /*3cc0*/  LOP3.LUT R166, R166, 0xff00, R131, 0xf8, !PT ;  /* 0x0000ff00a6a67812 */ /* 0x000fe200078ef883 */
[----:B------:R-:W-:Y:S01]  /*3cd0*/  IMAD.MOV.U32 R41, RZ, RZ, R130 ;  /* 0x000000ffff297224 */ /* 0x000fe200078e0082 */
[----:B------:R-:W-:Y:S01]  /*3ce0*/  LOP3.LUT R131, R168, 0xff0000, R133, 0xf8, !PT ;  /* 0x00ff0000a8837812 */ /* 0x000fe200078ef885 */
[----:B------:R-:W-:Y:S01]  /*3cf0*/  IMAD.U32 R133, R171, 0x10000, RZ ;  /* 0x00010000ab857824 */ /* 0x000fe200078e00ff */
[----:B------:R-:W-:-:S02]  /*3d00*/  F2FP.F16.E4M3.UNPACK_B R43, R167 ;  /* 0x000000a7ff2b723e */ /* 0x000fc400020006ff */
[----:B------:R-:W-:Y:S02]  /*3d10*/  F2FP.F16.E4M3.UNPACK_B R172, R131.H1 ;  /* 0x00000083ffac723e */ /* 0x000fe400030006ff */
[----:B------:R-:W-:Y:S01]  /*3d20*/  LOP3.LUT R133, R166, 0xff0000, R133, 0xf8, !PT ;  /* 0x00ff0000a6857812 */ /* 0x000fe200078ef885 */
[--C-:B------:R-:W-:Y:S01]  /*3d30*/  HADD2.F32 R170, -RZ, R43.reuse.H1_H1 ;  /* 0x3000002bffaa7230 */ /* 0x100fe20000004100 */
[----:B------:R-:W-:Y:S01]  /*3d40*/  F2FP.SATFINITE.E4M3.F32.PACK_AB_MERGE_C R40, R169, R132, R40 ;  /* 0x00000084a928723e */ /* 0x000fe20004807028 */
[--C-:B------:R-:W-:Y:S01]  /*3d50*/  HADD2.F32 R166, -RZ, R172.reuse.H0_H0 ;  /* 0x200000acffa67230 */ /* 0x100fe20000004100 */
[-C--:B------:R-:W-:Y:S01]  /*3d60*/  F2FP.F16.E4M3.UNPACK_B R168, R133.reuse.H1 ;  /* 0x00000085ffa8723e */ /* 0x080fe200030006ff */
[----:B------:R-:W-:Y:S01]  /*3d70*/  HADD2.F32 R43, -RZ, R43.H0_H0 ;  /* 0x2000002bff2b7230 */ /* 0x000fe20000004100 */
[----:B------:R-:W-:Y:S01]  /*3d80*/  F2FP.F16.E4M3.UNPACK_B R133, R133 ;  /* 0x00000085ff85723e */ /* 0x000fe200020006ff */
[----:B------:R-:W-:Y:S02]  /*3d90*/  HADD2.F32 R172, -RZ, R172.H1_H1 ;  /* 0x300000acffac7230 */ /* 0x000fe40000004100 */
[----:B------:R-:W-:Y:S01]  /*3da0*/  FMUL.FTZ R174, R170, R166 ;  /* 0x000000a6aaae7220 */ /* 0x000fe20000410000 */
[----:B------:R-:W-:-:S02]  /*3db0*/  HADD2.F32 R171, -RZ, R168.H0_H0 ;  /* 0x200000a8ffab7230 */ /* 0x000fc40000004100 */
        /* <DEDUP_REMOVED lines=11> */
[--C-:B------:R-:W-:Y:S02]  /*3e70*/  HADD2.F32 R170, -RZ, R133.reuse.H1_H1 ;  /* 0x30000085ffaa7230 */ /* 0x100fe40000004100 */
[----:B------:R-:W-:Y:S01]  /*3e80*/  FFMA.FTZ R171, R171, R168, R172 ;  /* 0x000000a8abab7223 */ /* 0x000fe200000100ac */
[----:B------:R-:W-:Y:S01]  /*3e90*/  F2FP.F16.E4M3.UNPACK_B R172, R131 ;  /* 0x00000083ffac723e */ /* 0x000fe200020006ff */
[----:B------:R-:W-:Y:S01]  /*3ea0*/  HADD2.F32 R133, -RZ, R133.H0_H0 ;  /* 0x20000085ff857230 */ /* 0x000fe20000004100 */
[----:B------:R-:W-:-:S02]  /*3eb0*/  F2FP.F16.E4M3.UNPACK_B R131, R167.H1 ;  /* 0x000000a7ff83723e */ /* 0x000fc400030006ff */
[----:B------:R-:W-:Y:S01]  /*3ec0*/  F2FP.F16.E4M3.UNPACK_B R167, R167 ;  /* 0x000000a7ffa7723e */ /* 0x000fe200020006ff */
[--C-:B------:R-:W-:Y:S01]  /*3ed0*/  HADD2.F32 R173, -RZ, R172.reuse.H1_H1 ;  /* 0x300000acffad7230 */ /* 0x100fe20000004100 */
[----:B------:R-:W-:Y:S01]  /*3ee0*/  F2FP.SATFINITE.E4M3.F32.PACK_AB_MERGE_C R171, R171, R42, RZ ;  /* 0x0000002aabab723e */ /* 0x000fe200048070ff */
[--C-:B------:R-:W-:Y:S02]  /*3ef0*/  HADD2.F32 R168, -RZ, R131.reuse.H1_H1 ;  /* 0x30000083ffa87230 */ /* 0x100fe40000004100 */
[----:B------:R-:W-:Y:S01]  /*3f00*/  HADD2.F32 R131, -RZ, R131.H0_H0 ;  /* 0x20000083ff837230 */ /* 0x000fe20000004100 */
[----:B------:R-:W-:Y:S01]  /*3f10*/  F2FP.SATFINITE.E4M3.F32.PACK_AB_MERGE_C R43, R43, R166, R171 ;  /* 0x000000a62b2b723e */ /* 0x000fe200048070ab */
[----:B------:R-:W-:Y:S02]  /*3f20*/  HADD2.F32 R172, -RZ, R172.H0_H0 ;  /* 0x200000acffac7230 */ /* 0x000fe40000004100 */
[-C--:B------:R-:W-:Y:S01]  /*3f30*/  FMUL.FTZ R174, R168, R173.reuse ;  /* 0x000000ada8ae7220 */ /* 0x080fe20000410000 */
[----:B------:R-:W-:-:S03]  /*3f40*/  FMUL.FTZ R173, R131, R173 ;  /* 0x000000ad83ad7220 */ /* 0x000fc60000410000 */
[-C--:B------:R-:W-:Y:S01]  /*3f50*/  FFMA.FTZ R131, R131, R170.reuse, -R174 ;  /* 0x000000aa83837223 */ /* 0x080fe200000108ae */
[----:B------:R-:W-:Y:S01]  /*3f60*/  FFMA.FTZ R174, R168, R170, R173 ;  /* 0x000000aaa8ae7223 */ /* 0x000fe200000100ad */
[--C-:B------:R-:W-:Y:S02]  /*3f70*/  HADD2.F32 R168, -RZ, R167.reuse.H1_H1 ;  /* 0x300000a7ffa87230 */ /* 0x100fe40000004100 */
[----:B------:R-:W-:Y:S02]  /*3f80*/  HADD2.F32 R167, -RZ, R167.H0_H0 ;  /* 0x200000a7ffa77230 */ /* 0x000fe40000004100 */
[----:B------:R-:W-:Y:S01]  /*3f90*/  F2FP.SATFINITE.E4M3.F32.PACK_AB_MERGE_C R131, R174, R131, RZ ;  /* 0x00000083ae83723e */ /* 0x000fe200048070ff */
[-C--:B------:R-:W-:Y:S02]  /*3fa0*/  FMUL.FTZ R170, R168, R172.reuse ;  /* 0x000000aca8aa7220 */ /* 0x080fe40000410000 */
[C---:B------:R-:W-:Y:S02]  /*3fb0*/  FMUL.FTZ R173, R167.reuse, R172 ;  /* 0x000000aca7ad7220 */ /* 0x040fe40000410000 */
[----:B------:R-:W-:-:S02]  /*3fc0*/  FFMA.FTZ R170, R167, R133, -R170 ;  /* 0x00000085a7aa7223 */ /* 0x000fc400000108aa */
[----:B------:R-:W-:-:S05]  /*3fd0*/  FFMA.FTZ R173, R168, R133, R173 ;  /* 0x00000085a8ad7223 */ /* 0x000fca00000100ad */
[----:B------:R-:W-:-:S07]  /*3fe0*/  F2FP.SATFINITE.E4M3.F32.PACK_AB_MERGE_C R42, R173, R170, R131 ;  /* 0x000000aaad2a723e */ /* 0x000fce0004807083 */
.L_x_1461:
[----:B------:R-:W-:Y:S05]  /*3ff0*/  BSYNC B3 ;  /* 0x0000000000037941 */ /* 0x000fea0003800000 */
.L_x_1460:
[----:B-1----:R4:W-:Y:S02]  /*4000*/  STG.E.128 desc[UR60][R48.64], R40 ;  /* 0x0000002830007986 */ /* 0x0029e4000c101d3c */
.L_x_1459:
[----:B------:R-:W-:Y:S05]  /*4010*/  BSYNC B2 ;  /* 0x0000000000027941 */ /* 0x000fea0003800000 */
.L_x_1458:
        /* <DEDUP_REMOVED lines=10> */
[----:B------:R-:W-:Y:S02]  /*40c0*/  LOP3.LUT R120, R95, 0xff0000ff, RZ, 0xc0, !PT ;  /* 0xff0000ff5f787812 */ /* 0x000fe400078ec0ff */
[----:B------:R-:W-:Y:S01]  /*40d0*/  SHF.R.U32.HI R166, RZ, 0x10, R95 ;  /* 0x00000010ffa67819 */ /* 0x000fe2000001165f */
[----:B------:R-:W-:Y:S01]  /*40e0*/  IMAD.SHL.U32 R95, R94, 0x100, RZ ;  /* 0x000001005e5f7824 */ /* 0x000fe200078e00ff */
[----:B------:R-:W-:Y:S01]  /*40f0*/  LOP3.LUT R131, R121, 0xff0000ff, RZ, 0xc0, !PT ;  /* 0xff0000ff79837812 */ /* 0x000fe200078ec0ff */
[----:B------:R-:W-:Y:S01]  /*4100*/  IMAD.MOV.U32 R94, RZ, RZ, R41 ;  /* 0x000000ffff5e7224 */ /* 0x000fe200078e0029 */
[----:B------:R-:W-:Y:S01]  /*4110*/  SHF.R.U32.HI R133, RZ, 0x10, R121 ;  /* 0x00000010ff857819 */ /* 0x000fe20000011679 */
[----:B------:R-:W-:Y:S01]  /*4120*/  IMAD.SHL.U32 R132, R132, 0x100, RZ ;  /* 0x0000010084847824 */ /* 0x000fe200078e00ff */
[----:B------:R-:W-:Y:S01]  /*4130*/  LOP3.LUT R40, R120, 0xff00, R95, 0xf8, !PT ;  /* 0x0000ff0078287812 */ /* 0x000fe200078ef85f */
[----:B------:R-:W-:Y:S01]  /*4140*/  IMAD.U32 R95, R166, 0x10000, RZ ;  /* 0x00010000a65f7824 */ /* 0x000fe200078e00ff */
[----:B------:R-:W-:Y:S01]  /*4150*/  F2FP.F16.E4M3.UNPACK_B R41, R94 ;  /* 0x0000005eff29723e */ /* 0x000fe200020006ff */
[----:B------:R-:W-:Y:S01]  /*4160*/  IMAD.U32 R133, R133, 0x10000, RZ ;  /* 0x0001000085857824 */ /* 0x000fe200078e00ff */
[----:B------:R-:W-:-:S02]  /*4170*/  LOP3.LUT R120, R131, 0xff00, R132, 0xf8, !PT ;  /* 0x0000ff0083787812 */ /* 0x000fc400078ef884 */
[-C--:B------:R-:W-:Y:S01]  /*4180*/  F2FP.F16.E4M3.UNPACK_B R132, R165.reuse.H1 ;  /* 0x000000a5ff84723e */ /* 0x080fe200030006ff */
[--C-:B------:R-:W-:Y:S01]  /*4190*/  HADD2.F32 R121, -RZ, R41.reuse.H1_H1 ;  /* 0x30000029ff797230 */ /* 0x100fe20000004100 */
[----:B------:R-:W-:Y:S01]  /*41a0*/  LOP3.LUT R40, R40, 0xff0000, R95, 0xf8, !PT ;  /* 0x00ff000028287812 */ /* 0x000fe200078ef85f */
[----:B------:R-:W-:Y:S01]  /*41b0*/  HADD2.F32 R95, -RZ, R41.H0_H0 ;  /* 0x20000029ff5f7230 */ /* 0x000fe20000004100 */
[----:B------:R-:W-:Y:S01]  /*41c0*/  F2FP.F16.E4M3.UNPACK_B R131, R164.H1 ;  /* 0x000000a4ff83723e */ /* 0x000fe200030006ff */
[--C-:B------:R-:W-:Y:S01]  /*41d0*/  HADD2.F32 R168, -RZ, R132.reuse.H0_H0 ;  /* 0x20000084ffa87230 */ /* 0x100fe20000004100 */
[----:B------:R-:W-:Y:S01]  /*41e0*/  LOP3.LUT R41, R120, 0xff0000, R133, 0xf8, !PT ;  /* 0x00ff000078297812 */ /* 0x000fe200078ef885 */
[----:B------:R-:W-:Y:S01]  /*41f0*/  HADD2.F32 R169, -RZ, R132.H1_H1 ;  /* 0x30000084ffa97230 */ /* 0x000fe20000004100 */
[----:B------:R-:W-:Y:S01]  /*4200*/  F2FP.F16.E4M3.UNPACK_B R120, R94.H1 ;  /* 0x0000005eff78723e */ /* 0x000fe200030006ff */
[--C-:B------:R-:W-:Y:S02]  /*4210*/  HADD2.F32 R166, -RZ, R131.reuse.H0_H0 ;  /* 0x20000083ffa67230 */ /* 0x100fe40000004100 */
[-C--:B------:R-:W-:Y:S01]  /*4220*/  FMUL.FTZ R94, R121, R168.reuse ;  /* 0x000000a8795e7220 */ /* 0x080fe20000410000 */
[----:B------:R-:W-:Y:S01]  /*4230*/  FMUL.FTZ R168, R95, R168 ;  /* 0x000000a85fa87220 */ /* 0x000fe20000410000 */
[----:B------:R-:W-:Y:S01]  /*4240*/  HADD2.F32 R133, -RZ, R131.H1_H1 ;  /* 0x30000083ff857230 */ /* 0x000fe20000004100 */
[----:B------:R-:W-:Y:S01]  /*4250*/  F2FP.F16.E4M3.UNPACK_B R167, R165 ;  /* 0x000000a5ffa7723e */ /* 0x000fe200020006ff */
[----:B------:R-:W-:-:S02]  /*4260*/  HADD2.F32 R132, -RZ, R120.H1_H1 ;  /* 0x30000078ff847230 */ /* 0x000fc40000004100 */
[-C--:B------:R-:W-:Y:S01]  /*4270*/  FFMA.FTZ R94, R95, R166.reuse, -R94 ;  /* 0x000000a65f5e7223 */ /* 0x080fe2000001085e */
[----:B------:R-:W-:Y:S02]  /*4280*/  HADD2.F32 R120, -RZ, R120.H0_H0 ;  /* 0x20000078ff787230 */ /* 0x000fe40000004100 */
[----:B------:R-:W-:Y:S01]  /*4290*/  FFMA.FTZ R95, R121, R166, R168 ;  /* 0x000000a6795f7223 */ /* 0x000fe200000100a8 */
[----:B------:R-:W-:Y:S01]  /*42a0*/  F2FP.F16.E4M3.UNPACK_B R121, R130.H1 ;  /* 0x00000082ff79723e */ /* 0x000fe200030006ff */
[-C--:B------:R-:W-:Y:S01]  /*42b0*/  FMUL.FTZ R131, R132, R169.reuse ;  /* 0x000000a984837220 */ /* 0x080fe20000410000 */
[----:B------:R-:W-:Y:S01]  /*42c0*/  F2FP.F16.E4M3.UNPACK_B R165, R164 ;  /* 0x000000a4ffa5723e */ /* 0x000fe200020006ff */
[C---:B------:R-:W-:Y:S01]  /*42d0*/  FMUL.FTZ R169, R120.reuse, R169 ;  /* 0x000000a978a97220 */ /* 0x040fe20000410000 */
[----:B------:R-:W-:Y:S02]  /*42e0*/  HADD2.F32 R168, -RZ, R167.H1_H1 ;  /* 0x300000a7ffa87230 */ /* 0x000fe40000004100 */
[----:B------:R-:W-:Y:S01]  /*42f0*/  FFMA.FTZ R120, R120, R133, -R131 ;  /* 0x0000008578787223 */ /* 0x000fe20000010883 */
[----:B------:R-:W-:-:S02]  /*4300*/  HADD2.F32 R164, -RZ, R121.H1_H1 ;  /* 0x30000079ffa47230 */ /* 0x000fc40000004100 */
[----:B------:R-:W-:Y:S02]  /*4310*/  HADD2.F32 R131, -RZ, R121.H0_H0 ;  /* 0x20000079ff837230 */ /* 0x000fe40000004100 */
[----:B------:R-:W-:Y:S01]  /*4320*/  FFMA.FTZ R121, R132, R133, R169 ;  /* 0x0000008584797223 */ /* 0x000fe200000100a9 */
[----:B------:R-:W-:Y:S01]  /*4330*/  F2FP.F16.E4M3.UNPACK_B R132, R130 ;  /* 0x00000082ff84723e */ /* 0x000fe200020006ff */
[----:B------:R-:W-:Y:S02]  /*4340*/  HADD2.F32 R166, -RZ, R165.H1_H1 ;  /* 0x300000a5ffa67230 */ /* 0x000fe40000004100 */
[-C--:B------:R-:W-:Y:S01]  /*4350*/  FMUL.FTZ R130, R164, R168.reuse ;  /* 0x000000a8a4827220 */ /* 0x080fe20000410000 */
[----:B------:R-:W-:Y:S01]  /*4360*/  FMUL.FTZ R169, R131, R168 ;  /* 0x000000a883a97220 */ /* 0x000fe20000410000 */
[----:B------:R-:W-:Y:S02]  /*4370*/  HADD2.F32 R167, -RZ, R167.H0_H0 ;  /* 0x200000a7ffa77230 */ /* 0x000fe40000004100 */
[----:B------:R-:W-:-:S02]  /*4380*/  HADD2.F32 R133, -RZ, R132.H1_H1 ;  /* 0x30000084ff857230 */ /* 0x000fc40000004100 */
[-C--:B------:R-:W-:Y:S01]  /*4390*/  FFMA.FTZ R130, R131, R166.reuse, -R130 ;  /* 0x000000a683827223 */ /* 0x080fe20000010882 */
[----:B------:R-:W-:Y:S01]  /*43a0*/  FFMA.FTZ R131, R164, R166, R169 ;  /* 0x000000a6a4837223 */ /* 0x000fe200000100a9 */
[----:B------:R-:W-:Y:S02]  /*43b0*/  HADD2.F32 R132, -RZ, R132.H0_H0 ;  /* 0x20000084ff847230 */ /* 0x000fe40000004100 */
[----:B------:R-:W-:Y:S02]  /*43c0*/  HADD2.F32 R166, -RZ, R165.H0_H0 ;  /* 0x200000a5ffa67230 */ /* 0x000fe40000004100 */
[-C--:B------:R-:W-:Y:S01]  /*43d0*/  FMUL.FTZ R169, R133, R167.reuse ;  /* 0x000000a785a97220 */ /* 0x080fe20000410000 */
[----:B------:R-:W-:Y:S02]  /*43e0*/  IMAD.MOV.U32 R165, RZ, RZ, R43 ;  /* 0x000000ffffa57224 */ /* 0x000fe400078e002b */
[C---:B------:R-:W-:Y:S01]  /*43f0*/  FMUL.FTZ R168, R132.reuse, R167 ;  /* 0x000000a784a87220 */ /* 0x040fe20000410000 */
[----:B------:R-:W-:Y:S01]  /*4400*/  F2FP.SATFINITE.E4M3.F32.PACK_AB_MERGE_C R130, R131, R130, RZ ;  /* 0x000000828382723e */ /* 0x000fe200048070ff */
[-C--:B------:R-:W-:Y:S01]  /*4410*/  FFMA.FTZ R43, R132, R166.reuse, -R169 ;  /* 0x000000a6842b7223 */ /* 0x080fe200000108a9 */
[----:B------:R-:W-:Y:S01]  /*4420*/  F2FP.F16.E4M3.UNPACK_B R169, R41.H1 ;  /* 0x00000029ffa9723e */ /* 0x000fe200030006ff */
[----:B------:R-:W-:Y:S01]  /*4430*/  FFMA.FTZ R132, R133, R166, R168 ;  /* 0x000000a685847223 */ /* 0x000fe200000100a8 */
[----:B------:R-:W-:-:S02]  /*4440*/  F2FP.F16.E4M3.UNPACK_B R164, R165 ;  /* 0x000000a5ffa4723e */ /* 0x000fc400020006ff */
[----:B------:R-:W-:Y:S01]  /*4450*/  F2FP.F16.E4M3.UNPACK_B R168, R40.H1 ;  /* 0x00000028ffa8723e */ /* 0x000fe200030006ff */
[----:B------:R-:W-:Y:S01]  /*4460*/  HADD2.F32 R133, -RZ, R169.H0_H0 ;  /* 0x200000a9ff857230 */ /* 0x000fe20000004100 */
[----:B------:R-:W-:Y:S01]  /*4470*/  F2FP.F16.E4M3.UNPACK_B R165, R165.H1 ;  /* 0x000000a5ffa5723e */ /* 0x000fe200030006ff */
[--C-:B------:R-:W-:Y:S02]  /*4480*/  HADD2.F32 R166, -RZ, R164.reuse.H1_H1 ;  /* 0x300000a4ffa67230 */ /* 0x100fe40000004100 */
[----:B------:R-:W-:Y:S02]  /*4490*/  HADD2.F32 R164, -RZ, R164.H0_H0 ;  /* 0x200000a4ffa47230 */ /* 0x000fe40000004100 */
[--C-:B------:R-:W-:Y:S02]  /*44a0*/  HADD2.F32 R167, -RZ, R168.reuse.H0_H0 ;  /* 0x200000a8ffa77230 */ /* 0x100fe40000004100 */
[----:B------:R-:W-:Y:S01]  /*44b0*/  FMUL.FTZ R171, R166, R133 ;  /* 0x00000085a6ab7220 */ /* 0x000fe20000410000 */
[----:B------:R-:W-:-:S02]  /*44c0*/  HADD2.F32 R168, -RZ, R168.H1_H1 ;  /* 0x300000a8ffa87230 */ /* 0x000fc40000004100 */
[C---:B------:R-:W-:Y:S01]  /*44d0*/  FMUL.FTZ R173, R164.reuse, R133 ;  /* 0x00000085a4ad7220 */ /* 0x040fe20000410000 */
[----:B------:R-:W-:-:S03]  /*44e0*/  FFMA.FTZ R133, R164, R167, -R171 ;  /* 0x000000a7a4857223 */ /* 0x000fc600000108ab */
[----:B------:R-:W-:Y:S01]  /*44f0*/  FFMA.FTZ R164, R166, R167, R173 ;  /* 0x000000a7a6a47223 */ /* 0x000fe200000100ad */
[----:B------:R-:W-:Y:S02]  /*4500*/  IMAD.MOV.U32 R166, RZ, RZ, R42 ;  /* 0x000000ffffa67224 */ /* 0x000fe400078e002a */
[----:B------:R-:W-:Y:S01]  /*4510*/  HADD2.F32 R42, -RZ, R169.H1_H1 ;  /* 0x300000a9ff2a7230 */ /* 0x000fe20000004100 */
[----:B------:R-:W-:Y:S01]  /*4520*/  F2FP.F16.E4M3.UNPACK_B R169, R41 ;  /* 0x00000029ffa9723e */ /* 0x000fe200020006ff */
[--C-:B------:R-:W-:Y:S02]  /*4530*/  HADD2.F32 R167, -RZ, R165.reuse.H1_H1 ;  /* 0x300000a5ffa77230 */ /* 0x100fe40000004100 */
[----:B------:R-:W-:-:S03]  /*4540*/  HADD2.F32 R165, -RZ, R165.H0_H0 ;  /* 0x200000a5ffa57230 */ /* 0x000fc60000004100 */
[-C--:B------:R-:W-:Y:S02]  /*4550*/  FMUL.FTZ R170, R167, R42.reuse ;  /* 0x0000002aa7aa7220 */ /* 0x080fe40000410000 */
[C---:B------:R-:W-:Y:S02]  /*4560*/  FMUL.FTZ R172, R165.reuse, R42 ;  /* 0x0000002aa5ac7220 */ /* 0x040fe40000410000 */
[-C--:B------:R-:W-:Y:S02]  /*4570*/  FFMA.FTZ R42, R165, R168.reuse, -R170 ;  /* 0x000000a8a52a7223 */ /* 0x080fe400000108aa */
[----:B------:R-:W-:Y:S01]  /*4580*/  FFMA.FTZ R165, R167, R168, R172 ;  /* 0x000000a8a7a57223 */ /* 0x000fe200000100ac */
[----:B------:R-:W-:Y:S02]  /*4590*/  F2FP.F16.E4M3.UNPACK_B R167, R166.H1 ;  /* 0x000000a6ffa7723e */ /* 0x000fe400030006ff */
[----:B------:R-:W-:Y:S01]  /*45a0*/  F2FP.F16.E4M3.UNPACK_B R168, R40 ;  /* 0x00000028ffa8723e */ /* 0x000fe200020006ff */
[----:B------:R-:W-:Y:S01]  /*45b0*/  HADD2.F32 R40, -RZ, R169.H1_H1 ;  /* 0x300000a9ff287230 */ /* 0x000fe20000004100 */
[----:B------:R-:W-:Y:S01]  /*45c0*/  F2FP.F16.E4M3.UNPACK_B R166, R166 ;  /* 0x000000a6ffa6723e */ /* 0x000fe200020006ff */
[--C-:B------:R-:W-:Y:S01]  /*45d0*/  HADD2.F32 R41, -RZ, R167.reuse.H1_H1 ;  /* 0x300000a7ff297230 */ /* 0x100fe20000004100 */
[----:B------:R-:W-:Y:S01]  /*45e0*/  F2FP.SATFINITE.E4M3.F32.PACK_AB_MERGE_C R165, R165, R42, RZ ;  /* 0x0000002aa5a5723e */ /* 0x000fe200048070ff */
[----:B------:R-:W-:-:S02]  /*45f0*/  HADD2.F32 R167, -RZ, R167.H0_H0 ;  /* 0x200000a7ffa77230 */ /* 0x000fc40000004100 */
[--C-:B------:R-:W-:Y:S02]  /*4600*/  HADD2.F32 R170, -RZ, R168.reuse.H1_H1 ;  /* 0x300000a8ffaa7230 */ /* 0x100fe40000004100 */
[-C--:B------:R-:W-:Y:S01]  /*4610*/  FMUL.FTZ R172, R41, R40.reuse ;  /* 0x0000002829ac7220 */ /* 0x080fe20000410000 */
[----:B------:R-:W-:Y:S02]  /*4620*/  HADD2.F32 R169, -RZ, R169.H0_H0 ;  /* 0x200000a9ffa97230 */ /* 0x000fe40000004100 */
[C---:B------:R-:W-:Y:S01]  /*4630*/  FMUL.FTZ R174, R167.reuse, R40 ;  /* 0x00000028a7ae7220 */ /* 0x040fe20000410000 */
[----:B------:R-:W-:Y:S02]  /*4640*/  HADD2.F32 R168, -RZ, R168.H0_H0 ;  /* 0x200000a8ffa87230 */ /* 0x000fe40000004100 */
[-C--:B------:R-:W-:Y:S01]  /*4650*/  FFMA.FTZ R40, R167, R170.reuse, -R172 ;  /* 0x000000aaa7287223 */ /* 0x080fe200000108ac */
[----:B------:R-:W-:Y:S01]  /*4660*/  FFMA.FTZ R167, R41, R170, R174 ;  /* 0x000000aa29a77223 */ /* 0x000fe200000100ae */
[--C-:B------:R-:W-:Y:S01]  /*4670*/  HADD2.F32 R41, -RZ, R166.reuse.H1_H1 ;  /* 0x300000a6ff297230 */ /* 0x100fe20000004100 */
[----:B------:R-:W-:Y:S01]  /*4680*/  F2FP.SATFINITE.E4M3.F32.PACK_AB_MERGE_C R170, R121, R120, RZ ;  /* 0x0000007879aa723e */ /* 0x000fe200048070ff */
[----:B------:R-:W-:-:S02]  /*4690*/  HADD2.F32 R166, -RZ, R166.H0_H0 ;  /* 0x200000a6ffa67230 */ /* 0x000fc40000004100 */
[----:B------:R-:W-:Y:S01]  /*46a0*/  F2FP.SATFINITE.E4M3.F32.PACK_AB_MERGE_C R167, R167, R40, RZ ;  /* 0x00000028a7a7723e */ /* 0x000fe200048070ff */
[C---:B------:R-:W-:Y:S01]  /*46b0*/  FMUL.FTZ R121, R41.reuse, R169 ;  /* 0x000000a929797220 */ /* 0x040fe20000410000 */
[----:B------:R-:W-:Y:S01]  /*46c0*/  F2FP.SATFINITE.E4M3.F32.PACK_AB_MERGE_C R40, R132, R43, R130 ;  /* 0x0000002b8428723e */ /* 0x000fe20004807082 */
[----:B------:R-:W-:Y:S01]  /*46d0*/  FMUL.FTZ R120, R166, R169 ;  /* 0x000000a9a6787220 */ /* 0x000fe20000410000 */
[----:B------:R-:W-:Y:S01]  /*46e0*/  F2FP.SATFINITE.E4M3.F32.PACK_AB_MERGE_C R43, R164, R133, R165 ;  /* 0x00000085a42b723e */ /* 0x000fe200048070a5 */
[-C--:B------:R-:W-:Y:S02]  /*46f0*/  FFMA.FTZ R121, R166, R168.reuse, -R121 ;  /* 0x000000a8a6797223 */ /* 0x080fe40000010879 */
[----:B------:R-:W-:Y:S01]  /*4700*/  FFMA.FTZ R120, R41, R168, R120 ;  /* 0x000000a829787223 */ /* 0x000fe20000010078 */
[----:B------:R-:W-:-:S04]  /*4710*/  F2FP.SATFINITE.E4M3.F32.PACK_AB_MERGE_C R41, R95, R94, R170 ;  /* 0x0000005e5f29723e */ /* 0x000fc800048070aa */
[----:B------:R-:W-:-:S07]  /*4720*/  F2FP.SATFINITE.E4M3.F32.PACK_AB_MERGE_C R42, R120, R121, R167 ;  /* 0x00000079782a723e */ /* 0x000fce00048070a7 */
.L_x_1465:
[----:B------:R-:W-:Y:S05]  /*4730*/  BSYNC B3 ;  /* 0x0000000000037941 */ /* 0x000fea0003800000 */
.L_x_1464:
[----:B-1----:R0:W-:Y:S02]  /*4740*/  STG.E.128 desc[UR60][R48.64+0x20], R40 ;  /* 0x0000202830007986 */ /* 0x0021e4000c101d3c */
.L_x_1463:
[----:B------:R-:W-:Y:S05]  /*4750*/  BSYNC B2 ;  /* 0x0000000000027941 */ /* 0x000fea0003800000 */
.L_x_1462:
        /* <DEDUP_REMOVED lines=9> */
[----:B------:R-:W-:Y:S01]  /*47f0*/  SHF.R.U32.HI R121, RZ, 0x10, R87 ;  /* 0x00000010ff797819 */ /* 0x000fe20000011657 */
[----:B------:R-:W-:Y:S01]  /*4800*/  IMAD.SHL.U32 R86, R86, 0x100, RZ ;  /* 0x0000010056567824 */ /* 0x000fe200078e00ff */
[----:B------:R-:W-:Y:S02]  /*4810*/  SHF.R.U32.HI R95, RZ, 0x10, R93 ;  /* 0x00000010ff5f7819 */ /* 0x000fe4000001165d */
[----:B------:R-:W-:Y:S01]  /*4820*/  LOP3.LUT R94, R93, 0xff0000ff, RZ, 0xc0, !PT ;  /* 0xff0000ff5d5e7812 */ /* 0x000fe200078ec0ff */
[----:B------:R-:W-:Y:S01]  /*4830*/  IMAD.SHL.U32 R93, R92, 0x100, RZ ;  /* 0x000001005c5d7824 */ /* 0x000fe200078e00ff */
[----:B------:R-:W-:Y:S01]  /*4840*/  LOP3.LUT R87, R87, 0xff0000ff, RZ, 0xc0, !PT ;  /* 0xff0000ff57577812 */ /* 0x000fe200078ec0ff */
[----:B-1----:R-:W-:Y:S01]  /*4850*/  IMAD.MOV.U32 R92, RZ, RZ, R40 ;  /* 0x000000ffff5c7224 */ /* 0x002fe200078e0028 */
[----:B------:R-:W-:-:S02]  /*4860*/  F2FP.F16.E4M3.UNPACK_B R40, R41 ;  /* 0x00000029ff28723e */ /* 0x000fc400020006ff */
[----:B------:R-:W-:Y:S01]  /*4870*/  LOP3.LUT R87, R87, 0xff00, R86, 0xf8, !PT ;  /* 0x0000ff0057577812 */ /* 0x000fe200078ef856 */
[----:B------:R-:W-:Y:S01]  /*4880*/  IMAD.U32 R86, R121, 0x10000, RZ ;  /* 0x0001000079567824 */ /* 0x000fe200078e00ff */
[----:B------:R-:W-:Y:S01]  /*4890*/  LOP3.LUT R120, R94, 0xff00, R93, 0xf8, !PT ;  /* 0x0000ff005e787812 */ /* 0x000fe200078ef85d */
[----:B------:R-:W-:Y:S01]  /*48a0*/  IMAD.U32 R93, R95, 0x10000, RZ ;  /* 0x000100005f5d7824 */ /* 0x000fe200078e00ff */
[----:B------:R-:W-:Y:S02]  /*48b0*/  F2FP.F16.E4M3.UNPACK_B R94, R161.H1 ;  /* 0x000000a1ff5e723e */ /* 0x000fe400030006ff */
[----:B------:R-:W-:Y:S02]  /*48c0*/  LOP3.LUT R86, R87, 0xff0000, R86, 0xf8, !PT ;  /* 0x00ff000057567812 */ /* 0x000fe400078ef856 */
[----:B------:R-:W-:Y:S01]  /*48d0*/  LOP3.LUT R87, R120, 0xff0000, R93, 0xf8, !PT ;  /* 0x00ff000078577812 */ /* 0x000fe200078ef85d */
[----:B------:R-:W-:Y:S01]  /*48e0*/  HADD2.F32 R130, -RZ, R94.H0_H0 ;  /* 0x2000005eff827230 */ /* 0x000fe20000004100 */
[----:B------:R-:W-:Y:S01]  /*48f0*/  F2FP.F16.E4M3.UNPACK_B R120, R160.H1 ;  /* 0x000000a0ff78723e */ /* 0x000fe200030006ff */
[--C-:B------:R-:W-:Y:S01]  /*4900*/  HADD2.F32 R93, -RZ, R40.reuse.H1_H1 ;  /* 0x30000028ff5d7230 */ /* 0x100fe20000004100 */
[----:B------:R-:W-:Y:S01]  /*4910*/  F2FP.F16.E4M3.UNPACK_B R41, R41.H1 ;  /* 0x00000029ff29723e */ /* 0x000fe200030006ff */
[----:B------:R-:W-:Y:S01]  /*4920*/  HADD2.F32 R40, -RZ, R40.H0_H0 ;  /* 0x20000028ff287230 */ /* 0x000fe20000004100 */
[----:B------:R-:W-:Y:S01]  /*4930*/  F2FP.F16.E4M3.UNPACK_B R161, R161 ;  /* 0x000000a1ffa1723e */ /* 0x000fe200020006ff */
        /* <DEDUP_REMOVED lines=17> */
[----:B------:R-:W-:-:S02]  /*4a50*/  HADD2.F32 R120, -RZ, R93.H1_H1 ;  /* 0x3000005dff787230 */ /* 0x000fc40000004100 */
[----:B------:R-:W-:Y:S02]  /*4a60*/  HADD2.F32 R95, -RZ, R93.H0_H0 ;  /* 0x2000005dff5f7230 */ /* 0x000fe40000004100 */
        /* <DEDUP_REMOVED lines=15> */
[----:B------:R-:W-:Y:S01]  /*4b60*/  F2FP.F16.E4M3.UNPACK_B R164, R87.H1 ;  /* 0x00000057ffa4723e */ /* 0x000fe200030006ff */
[--C-:B------:R-:W-:Y:S01]  /*4b70*/  HADD2.F32 R133, -RZ, R120.reuse.H1_H1 ;  /* 0x30000078ff857230 */ /* 0x100fe20000004100 */
[----:B------:R-:W-:Y:S01]  /*4b80*/  F2FP.SATFINITE.E4M3.F32.PACK_AB_MERGE_C R95, R132, R95, RZ ;  /* 0x0000005f845f723e */ /* 0x000fe200048070ff */
[----:B------:R-:W-:Y:S01]  /*4b90*/  HADD2.F32 R132, -RZ, R120.H0_H0 ;  /* 0x20000078ff847230 */ /* 0x000fe20000004100 */
[----:B------:R-:W-:Y:S01]  /*4ba0*/  F2FP.F16.E4M3.UNPACK_B R120, R86.H1 ;  /* 0x00000056ff78723e */ /* 0x000fe200030006ff */
[--C-:B------:R-:W-:Y:S01]  /*4bb0*/  HADD2.F32 R160, -RZ, R164.reuse.H1_H1 ;  /* 0x300000a4ffa07230 */ /* 0x100fe20000004100 */
[----:B------:R-:W-:Y:S01]  /*4bc0*/  F2FP.F16.E4M3.UNPACK_B R130, R42.H1 ;  /* 0x0000002aff82723e */ /* 0x000fe200030006ff */
[----:B------:R-:W-:Y:S01]  /*4bd0*/  HADD2.F32 R164, -RZ, R164.H0_H0 ;  /* 0x200000a4ffa47230 */ /* 0x000fe20000004100 */
        /* <DEDUP_REMOVED lines=10> */
[-C--:B------:R-:W-:Y:S01]  /*4c80*/  FMUL.FTZ R167, R131, R165.reuse ;  /* 0x000000a583a77220 */ /* 0x080fe20000410000 */
[----:B------:R-:W-:Y:S01]  /*4c90*/  F2FP.F16.E4M3.UNPACK_B R42, R42 ;  /* 0x0000002aff2a723e */ /* 0x000fe200020006ff */
[C---:B------:R-:W-:Y:S01]  /*4ca0*/  FMUL.FTZ R166, R130.reuse, R165 ;  /* 0x000000a582a67220 */ /* 0x040fe20000410000 */
[----:B------:R-:W-:Y:S01]  /*4cb0*/  F2FP.F16.E4M3.UNPACK_B R132, R43 ;  /* 0x0000002bff84723e */ /* 0x000fe200020006ff */
[----:B------:R-:W-:Y:S01]  /*4cc0*/  FFMA.FTZ R167, R130, R160, -R167 ;  /* 0x000000a082a77223 */ /* 0x000fe200000108a7 */
[----:B------:R-:W-:-:S02]  /*4cd0*/  HADD2.F32 R121, -RZ, R121.H0_H0 ;  /* 0x20000079ff797230 */ /* 0x000fc40000004100 */
[----:B------:R-:W-:Y:S01]  /*4ce0*/  FFMA.FTZ R166, R131, R160, R166 ;  /* 0x000000a083a67223 */ /* 0x000fe200000100a6 */
[----:B------:R-:W-:Y:S02]  /*4cf0*/  HADD2.F32 R130, -RZ, R42.H0_H0 ;  /* 0x2000002aff827230 */ /* 0x000fe40000004100 */
[----:B------:R-:W-:Y:S01]  /*4d00*/  FFMA.FTZ R43, R133, R161, R168 ;  /* 0x000000a1852b7223 */ /* 0x000fe200000100a8 */
[----:B------:R-:W-:Y:S01]  /*4d10*/  HADD2.F32 R131, -RZ, R132.H0_H0 ;  /* 0x20000084ff837230 */ /* 0x000fe20000004100 */
[----:B------:R-:W-:Y:S01]  /*4d20*/  F2FP.SATFINITE.E4M3.F32.PACK_AB_MERGE_C R41, R41, R40, R94 ;  /* 0x000000282929723e */ /* 0x000fe2000480705e */
[----:B------:R-:W-:Y:S01]  /*4d30*/  HADD2.F32 R42, -RZ, R42.H1_H1 ;  /* 0x3000002aff2a7230 */ /* 0x000fe20000004100 */
[----:B------:R-:W-:Y:S01]  /*4d40*/  F2FP.SATFINITE.E4M3.F32.PACK_AB_MERGE_C R166, R166, R167, RZ ;  /* 0x000000a7a6a6723e */ /* 0x000fe200048070ff */
[----:B------:R-:W-:Y:S02]  /*4d50*/  HADD2.F32 R132, -RZ, R132.H1_H1 ;  /* 0x30000084ff847230 */ /* 0x000fe40000004100 */
[----:B------:R-:W-:Y:S01]  /*4d60*/  FMUL.FTZ R161, R131, R164 ;  /* 0x000000a483a17220 */ /* 0x000fe20000410000 */
[----:B------:R-:W-:-:S02]  /*4d70*/  HADD2.F32 R120, -RZ, R120.H0_H0 ;  /* 0x20000078ff787230 */ /* 0x000fc40000004100 */
[-C--:B------:R-:W-:Y:S01]  /*4d80*/  FMUL.FTZ R133, R42, R121.reuse ;  /* 0x000000792a857220 */ /* 0x080fe20000410000 */
[----:B------:R-:W-:Y:S02]  /*4d90*/  HADD2.F32 R87, -RZ, R87.H0_H0 ;  /* 0x20000057ff577230 */ /* 0x000fe40000004100 */
[----:B------:R-:W-:Y:S01]  /*4da0*/  FMUL.FTZ R160, R132, R164 ;  /* 0x000000a484a07220 */ /* 0x000fe20000410000 */
[----:B------:R-:W-:Y:S01]  /*4db0*/  FMUL.FTZ R121, R130, R121 ;  /* 0x0000007982797220 */ /* 0x000fe20000410000 */
[----:B------:R-:W-:Y:S01]  /*4dc0*/  FFMA.FTZ R161, R132, R120, R161 ;  /* 0x0000007884a17223 */ /* 0x000fe200000100a1 */
[----:B------:R-:W-:Y:S01]  /*4dd0*/  F2FP.SATFINITE.E4M3.F32.PACK_AB_MERGE_C R43, R43, R86, RZ ;  /* 0x000000562b2b723e */ /* 0x000fe200048070ff */
[----:B------:R-:W-:Y:S01]  /*4de0*/  FFMA.FTZ R160, R131, R120, -R160 ;  /* 0x0000007883a07223 */ /* 0x000fe200000108a0 */
[-C--:B------:R-:W-:Y:S01]  /*4df0*/  FFMA.FTZ R133, R130, R87.reuse, -R133 ;  /* 0x0000005782857223 */ /* 0x080fe20000010885 */
[----:B------:R-:W-:Y:S01]  /*4e00*/  FFMA.FTZ R42, R42, R87, R121 ;  /* 0x000000572a2a7223 */ /* 0x000fe20000010079 */
[----:B------:R-:W-:-:S02]  /*4e10*/  F2FP.SATFINITE.E4M3.F32.PACK_AB_MERGE_C R40, R93, R92, R95 ;  /* 0x0000005c5d28723e */ /* 0x000fc4000480705f */
[----:B------:R-:W-:Y:S02]  /*4e20*/  F2FP.SATFINITE.E4M3.F32.PACK_AB_MERGE_C R43, R161, R160, R43 ;  /* 0x000000a0a12b723e */ /* 0x000fe4000480702b */
[----:B------:R-:W-:-:S07]  /*4e30*/  F2FP.SATFINITE.E4M3.F32.PACK_AB_MERGE_C R42, R42, R133, R166 ;  /* 0x000000852a2a723e */ /* 0x000fce00048070a6 */
.L_x_1469:
[----:B------:R-:W-:Y:S05]  /*4e40*/  BSYNC B3 ;  /* 0x0000000000037941 */ /* 0x000fea0003800000 */
.L_x_1468:
[----:B-1----:R0:W-:Y:S02]  /*4e50*/  STG.E.128 desc[UR60][R48.64+0x40], R40 ;  /* 0x0000402830007986 */ /* 0x0021e4000c101d3c */
.L_x_1467:
[----:B------:R-:W-:Y:S05]  /*4e60*/  BSYNC B2 ;  /* 0x0000000000027941 */ /* 0x000fea0003800000 */
.L_x_1466:
        /* <DEDUP_REMOVED lines=16> */
[----:B------:R-:W-:-:S02]  /*4f70*/  IMAD.U32 R83, R87, 0x10000, RZ ;  /* 0x0001000057537824 */ /* 0x000fc400078e00ff */
[----:B-1----:R-:W-:Y:S01]  /*4f80*/  IMAD.MOV.U32 R84, RZ, RZ, R40 ;  /* 0x000000ffff547224 */ /* 0x002fe200078e0028 */
[----:B------:R-:W-:Y:S01]  /*4f90*/  LOP3.LUT R85, R86, 0xff00, R85, 0xf8, !PT ;  /* 0x0000ff0056557812 */ /* 0x000fe200078ef855 */
[----:B------:R-:W-:Y:S01]  /*4fa0*/  IMAD.U32 R92, R92, 0x10000, RZ ;  /* 0x000100005c5c7824 */ /* 0x000fe200078e00ff */
        /* <DEDUP_REMOVED lines=68> */
[--C-:B------:R-:W-:Y:S02]  /*53f0*/  HADD2.F32 R92, -RZ, R43.reuse.H1_H1 ;  /* 0x3000002bff5c7230 */ /* 0x100fe40000004100 */
[----:B------:R-:W-:Y:S01]  /*5400*/  FFMA.FTZ R132, R83, R94, R132 ;  /* 0x0000005e53847223 */ /* 0x000fe20000010084 */
[----:B------:R-:W-:Y:S02]  /*5410*/  HADD2.F32 R83, -RZ, R43.H0_H0 ;  /* 0x2000002bff537230 */ /* 0x000fe40000004100 */
[----:B------:R-:W-:Y:S01]  /*5420*/  FFMA.FTZ R121, R93, R121, R158 ;  /* 0x000000795d797223 */ /* 0x000fe2000001009e */
[--C-:B------:R-:W-:Y:S02]  /*5430*/  HADD2.F32 R43, -RZ, R42.reuse.H0_H0 ;  /* 0x2000002aff2b7230 */ /* 0x100fe40000004100 */
[----:B------:R-:W-:Y:S01]  /*5440*/  FMUL.FTZ R158, R92, R131 ;  /* 0x000000835c9e7220 */ /* 0x000fe20000410000 */
[----:B------:R-:W-:-:S02]  /*5450*/  HADD2.F32 R42, -RZ, R42.H1_H1 ;  /* 0x3000002aff2a7230 */ /* 0x000fc40000004100 */
[----:B------:R-:W-:Y:S01]  /*5460*/  FMUL.FTZ R131, R83, R131 ;  /* 0x0000008353837220 */ /* 0x000fe20000410000 */
[----:B------:R-:W-:Y:S02]  /*5470*/  HADD2.F32 R120, -RZ, R120.H0_H0 ;  /* 0x20000078ff787230 */ /* 0x000fe40000004100 */
[-C--:B------:R-:W-:Y:S01]  /*5480*/  FMUL.FTZ R93, R43, R130.reuse ;  /* 0x000000822b5d7220 */ /* 0x080fe20000410000 */
[----:B------:R-:W-:Y:S02]  /*5490*/  HADD2.F32 R95, -RZ, R95.H0_H0 ;  /* 0x2000005fff5f7230 */ /* 0x000fe40000004100 */
[----:B------:R-:W-:Y:S01]  /*54a0*/  FMUL.FTZ R94, R42, R130 ;  /* 0x000000822a5e7220 */ /* 0x000fe20000410000 */
[----:B------:R-:W-:Y:S01]  /*54b0*/  F2FP.SATFINITE.E4M3.F32.PACK_AB_MERGE_C R132, R132, R133, RZ ;  /* 0x000000858484723e */ /* 0x000fe200048070ff */
        /* <DEDUP_REMOVED lines=8> */
[----:B------:R-:W-:-:S07]  /*5540*/  F2FP.SATFINITE.E4M3.F32.PACK_AB_MERGE_C R43, R131, R158, R82 ;  /* 0x0000009e832b723e */ /* 0x000fce0004807052 */
.L_x_1473:
[----:B------:R-:W-:Y:S05]  /*5550*/  BSYNC B3 ;  /* 0x0000000000037941 */ /* 0x000fea0003800000 */
.L_x_1472:
[----:B-1----:R0:W-:Y:S02]  /*5560*/  STG.E.128 desc[UR60][R48.64+0x60], R40 ;  /* 0x0000602830007986 */ /* 0x0021e4000c101d3c */
.L_x_1471:
[----:B------:R-:W-:Y:S05]  /*5570*/  BSYNC B2 ;  /* 0x0000000000027941 */ /* 0x000fea0003800000 */
.L_x_1470:
        /* <DEDUP_REMOVED lines=48> */
[----:B------:R-:W-:Y:S01]  /*5880*/  F2FP.F16.E4M3.UNPACK_B R95, R79.H1 ;  /* 0x0000004fff5f723e */ /* 0x000fe200030006ff */
[----:B------:R-:W-:Y:S01]  /*5890*/  HADD2.F32 R83, -RZ, R81.H0_H0 ;  /* 0x20000051ff537230 */ /* 0x000fe20000004100 */
[----:B------:R-:W-:Y:S01]  /*58a0*/  F2FP.F16.E4M3.UNPACK_B R87, R78 ;  /* 0x0000004eff57723e */ /* 0x000fe200020006ff */
[----:B------:R-:W-:Y:S02]  /*58b0*/  HADD2.F32 R155, -RZ, R155.H0_H0 ;  /* 0x2000009bff9b7230 */ /* 0x000fe40000004100 */
[----:B------:R-:W-:Y:S01]  /*58c0*/  FMUL.FTZ R92, R84, R85 ;  /* 0x00000055545c7220 */ /* 0x000fe20000410000 */
[----:B------:R-:W-:-:S02]  /*58d0*/  HADD2.F32 R81, -RZ, R80.H0_H0 ;  /* 0x20000050ff517230 */ /* 0x000fc40000004100 */
[----:B------:R-:W-:Y:S01]  /*58e0*/  FMUL.FTZ R85, R83, R85 ;  /* 0x0000005553557220 */ /* 0x000fe20000410000 */
[----:B------:R-:W-:Y:S02]  /*58f0*/  HADD2.F32 R82, -RZ, R80.H1_H1 ;  /* 0x30000050ff527230 */ /* 0x000fe40000004100 */
        /* <DEDUP_REMOVED lines=8> */
[----:B------:R-:W-:Y:S01]  /*5980*/  F2FP.F16.E4M3.UNPACK_B R85, R43.H1 ;  /* 0x0000002bff55723e */ /* 0x000fe200030006ff */
[--C-:B------:R-:W-:Y:S01]  /*5990*/  HADD2.F32 R121, -RZ, R95.reuse.H1_H1 ;  /* 0x3000005fff797230 */ /* 0x100fe20000004100 */
[----:B------:R-:W-:Y:S01]  /*59a0*/  F2FP.SATFINITE.E4M3.F32.PACK_AB_MERGE_C R82, R94, R93, RZ ;  /* 0x0000005d5e52723e */ /* 0x000fe200048070ff */
[----:B------:R-:W-:Y:S01]  /*59b0*/  HADD2.F32 R95, -RZ, R95.H0_H0 ;  /* 0x2000005fff5f7230 */ /* 0x000fe20000004100 */
[----:B------:R-:W-:Y:S01]  /*59c0*/  F2FP.SATFINITE.E4M3.F32.PACK_AB_MERGE_C R83, R84, R83, RZ ;  /* 0x000000535453723e */ /* 0x000fe200048070ff */
[--C-:B------:R-:W-:Y:S01]  /*59d0*/  HADD2.F32 R86, -RZ, R85.reuse.H0_H0 ;  /* 0x20000055ff567230 */ /* 0x100fe20000004100 */
[----:B------:R-:W-:Y:S01]  /*59e0*/  F2FP.F16.E4M3.UNPACK_B R84, R42.H1 ;  /* 0x0000002aff54723e */ /* 0x000fe200030006ff */
[----:B------:R-:W-:Y:S01]  /*59f0*/  HADD2.F32 R85, -RZ, R85.H1_H1 ;  /* 0x30000055ff557230 */ /* 0x000fe20000004100 */
[----:B------:R-:W-:-:S02]  /*5a00*/  F2FP.F16.E4M3.UNPACK_B R94, R79 ;  /* 0x0000004fff5e723e */ /* 0x000fc400020006ff */
[----:B------:R-:W-:Y:S01]  /*5a10*/  F2FP.F16.E4M3.UNPACK_B R92, R78.H1 ;  /* 0x0000004eff5c723e */ /* 0x000fe200030006ff */
[----:B------:R-:W-:Y:S02]  /*5a20*/  HADD2.F32 R79, -RZ, R84.H1_H1 ;  /* 0x30000054ff4f7230 */ /* 0x000fe40000004100 */
[-C--:B------:R-:W-:Y:S01]  /*5a30*/  FMUL.FTZ R131, R85, R121.reuse ;  /* 0x0000007955837220 */ /* 0x080fe20000410000 */
[----:B------:R-:W-:Y:S02]  /*5a40*/  HADD2.F32 R120, -RZ, R94.H1_H1 ;  /* 0x3000005eff787230 */ /* 0x000fe40000004100 */
[----:B------:R-:W-:Y:S01]  /*5a50*/  FMUL.FTZ R130, R86, R121 ;  /* 0x0000007956827220 */ /* 0x000fe20000410000 */
[----:B------:R-:W-:Y:S01]  /*5a60*/  HADD2.F32 R84, -RZ, R84.H0_H0 ;  /* 0x20000054ff547230 */ /* 0x000fe20000004100 */
[----:B------:R-:W-:Y:S01]  /*5a70*/  F2FP.F16.E4M3.UNPACK_B R43, R43 ;  /* 0x0000002bff2b723e */ /* 0x000fe200020006ff */
[----:B------:R-:W-:Y:S02]  /*5a80*/  HADD2.F32 R78, -RZ, R87.H1_H1 ;  /* 0x30000057ff4e7230 */ /* 0x000fe40000004100 */
[----:B------:R-:W-:Y:S01]  /*5a90*/  FMUL.FTZ R121, R79, R120 ;  /* 0x000000784f797220 */ /* 0x000fe20000410000 */
[----:B------:R-:W-:Y:S01]  /*5aa0*/  F2FP.F16.E4M3.UNPACK_B R42, R42 ;  /* 0x0000002aff2a723e */ /* 0x000fe200020006ff */
[----:B------:R-:W-:Y:S01]  /*5ab0*/  FMUL.FTZ R120, R84, R120 ;  /* 0x0000007854787220 */ /* 0x000fe20000410000 */
[----:B------:R-:W-:-:S02]  /*5ac0*/  HADD2.F32 R93, -RZ, R92.H1_H1 ;  /* 0x3000005cff5d7230 */ /* 0x000fc40000004100 */
[-C--:B------:R-:W-:Y:S01]  /*5ad0*/  FFMA.FTZ R121, R84, R78.reuse, -R121 ;  /* 0x0000004e54797223 */ /* 0x080fe20000010879 */
[----:B------:R-:W-:Y:S02]  /*5ae0*/  HADD2.F32 R94, -RZ, R94.H0_H0 ;  /* 0x2000005eff5e7230 */ /* 0x000fe40000004100 */
[----:B------:R-:W-:Y:S01]  /*5af0*/  FFMA.FTZ R120, R79, R78, R120 ;  /* 0x0000004e4f787223 */ /* 0x000fe20000010078 */
[--C-:B------:R-:W-:Y:S02]  /*5b00*/  HADD2.F32 R78, -RZ, R43.reuse.H0_H0 ;  /* 0x2000002bff4e7230 */ /* 0x100fe40000004100 */
[-C--:B------:R-:W-:Y:S01]  /*5b10*/  FFMA.FTZ R131, R86, R93.reuse, -R131 ;  /* 0x0000005d56837223 */ /* 0x080fe20000010883 */
[----:B------:R-:W-:Y:S02]  /*5b20*/  HADD2.F32 R79, -RZ, R43.H1_H1 ;  /* 0x3000002bff4f7230 */ /* 0x000fe40000004100 */
[----:B------:R-:W-:Y:S01]  /*5b30*/  FFMA.FTZ R130, R85, R93, R130 ;  /* 0x0000005d55827223 */ /* 0x000fe20000010082 */
[----:B------:R-:W-:-:S02]  /*5b40*/  HADD2.F32 R43, -RZ, R42.H0_H0 ;  /* 0x2000002aff2b7230 */ /* 0x000fc40000004100 */
[-C--:B------:R-:W-:Y:S01]  /*5b50*/  FMUL.FTZ R86, R78, R95.reuse ;  /* 0x0000005f4e567220 */ /* 0x080fe20000410000 */
[----:B------:R-:W-:Y:S02]  /*5b60*/  HADD2.F32 R42, -RZ, R42.H1_H1 ;  /* 0x3000002aff2a7230 */ /* 0x000fe40000004100 */
        /* <DEDUP_REMOVED lines=15> */
.L_x_1477:
[----:B------:R-:W-:Y:S05]  /*5c60*/  BSYNC B3 ;  /* 0x0000000000037941 */ /* 0x000fea0003800000 */
.L_x_1476:
[----:B-1----:R0:W-:Y:S02]  /*5c70*/  STG.E.128 desc[UR60][R48.64+0x80], R40 ;  /* 0x0000802830007986 */ /* 0x0021e4000c101d3c */
.L_x_1475:
[----:B------:R-:W-:Y:S05]  /*5c80*/  BSYNC B2 ;  /* 0x0000000000027941 */ /* 0x000fea0003800000 */
.L_x_1474:
        /* <DEDUP_REMOVED lines=47> */
[----:B------:R-:W-:Y:S01]  /*5f80*/  HADD2.F32 R80, -RZ, R77.H1_H1 ;  /* 0x3000004dff507230 */ /* 0x000fe20000004100 */
[----:B------:R-:W-:Y:S01]  /*5f90*/  F2FP.SATFINITE.E4M3.F32.PACK_AB_MERGE_C R95, R86, R85, RZ ;  /* 0x00000055565f723e */ /* 0x000fe200048070ff */
[--C-:B------:R-:W-:Y:S02]  /*5fa0*/  HADD2.F32 R77, -RZ, R76.reuse.H0_H0 ;  /* 0x2000004cff4d7230 */ /* 0x100fe40000004100 */
[-C--:B------:R-:W-:Y:S01]  /*5fb0*/  FMUL.FTZ R83, R79, R81.reuse ;  /* 0x000000514f537220 */ /* 0x080fe20000410000 */
[----:B------:R-:W-:Y:S02]  /*5fc0*/  HADD2.F32 R78, -RZ, R76.H1_H1 ;  /* 0x3000004cff4e7230 */ /* 0x000fe40000004100 */
[----:B------:R-:W-:Y:S01]  /*5fd0*/  FMUL.FTZ R84, R80, R81 ;  /* 0x0000005150547220 */ /* 0x000fe20000410000 */
[----:B------:R-:W-:Y:S01]  /*5fe0*/  HADD2.F32 R154, -RZ, R154.H0_H0 ;  /* 0x2000009aff9a7230 */ /* 0x000fe20000004100 */
[----:B------:R-:W-:Y:S01]  /*5ff0*/  F2FP.F16.E4M3.UNPACK_B R85, R75.H1 ;  /* 0x0000004bff55723e */ /* 0x000fe200030006ff */
[--C-:B------:R-:W-:Y:S01]  /*6000*/  HADD2.F32 R76, -RZ, R148.reuse.H1_H1 ;  /* 0x30000094ff4c7230 */ /* 0x100fe20000004100 */
[----:B------:R-:W-:Y:S01]  /*6010*/  F2FP.SATFINITE.E4M3.F32.PACK_AB_MERGE_C R41, R41, R40, R95 ;  /* 0x000000282929723e */ /* 0x000fe2000480705f */
[----:B------:R-:W-:-:S02]  /*6020*/  HADD2.F32 R148, -RZ, R148.H0_H0 ;  /* 0x20000094ff947230 */ /* 0x000fc40000004100 */
[-C--:B------:R-:W-:Y:S01]  /*6030*/  FMUL.FTZ R82, R78, R154.reuse ;  /* 0x0000009a4e527220 */ /* 0x080fe20000410000 */
[----:B------:R-:W-:Y:S01]  /*6040*/  FMUL.FTZ R81, R77, R154 ;  /* 0x0000009a4d517220 */ /* 0x000fe20000410000 */
[-C--:B------:R-:W-:Y:S01]  /*6050*/  FFMA.FTZ R84, R79, R76.reuse, -R84 ;  /* 0x0000004c4f547223 */ /* 0x080fe20000010854 */
[----:B------:R-:W-:Y:S01]  /*6060*/  FFMA.FTZ R83, R80, R76, R83 ;  /* 0x0000004c50537223 */ /* 0x000fe20000010053 */
[-C--:B------:R-:W-:Y:S01]  /*6070*/  FFMA.FTZ R76, R77, R148.reuse, -R82 ;  /* 0x000000944d4c7223 */ /* 0x080fe20000010852 */
[----:B------:R-:W-:Y:S01]  /*6080*/  F2FP.F16.E4M3.UNPACK_B R79, R43.H1 ;  /* 0x0000002bff4f723e */ /* 0x000fe200030006ff */
[----:B------:R-:W-:Y:S01]  /*6090*/  FFMA.FTZ R77, R78, R148, R81 ;  /* 0x000000944e4d7223 */ /* 0x000fe20000010051 */
[----:B------:R-:W-:Y:S01]  /*60a0*/  F2FP.F16.E4M3.UNPACK_B R78, R42.H1 ;  /* 0x0000002aff4e723e */ /* 0x000fe200030006ff */
[----:B------:R-:W-:Y:S01]  /*60b0*/  HADD2.F32 R87, -RZ, R85.H1_H1 ;  /* 0x30000055ff577230 */ /* 0x000fe20000004100 */
[----:B------:R-:W-:Y:S01]  /*60c0*/  F2FP.SATFINITE.E4M3.F32.PACK_AB_MERGE_C R94, R83, R84, RZ ;  /* 0x00000054535e723e */ /* 0x000fe200048070ff */
[--C-:B------:R-:W-:Y:S01]  /*60d0*/  HADD2.F32 R80, -RZ, R79.reuse.H0_H0 ;  /* 0x2000004fff507230 */ /* 0x100fe20000004100 */
[----:B------:R-:W-:Y:S01]  /*60e0*/  F2FP.F16.E4M3.UNPACK_B R84, R75 ;  /* 0x0000004bff54723e */ /* 0x000fe200020006ff */
[----:B------:R-:W-:Y:S01]  /*60f0*/  HADD2.F32 R79, -RZ, R79.H1_H1 ;  /* 0x3000004fff4f7230 */ /* 0x000fe20000004100 */
[-C--:B------:R-:W-:Y:S01]  /*6100*/  F2FP.F16.E4M3.UNPACK_B R81, R74.reuse ;  /* 0x0000004aff51723e */ /* 0x080fe200020006ff */
[----:B------:R-:W-:Y:S01]  /*6110*/  HADD2.F32 R75, -RZ, R78.H1_H1 ;  /* 0x3000004eff4b7230 */ /* 0x000fe20000004100 */
[----:B------:R-:W-:Y:S01]  /*6120*/  F2FP.F16.E4M3.UNPACK_B R82, R74.H1 ;  /* 0x0000004aff52723e */ /* 0x000fe200030006ff */
[----:B------:R-:W-:-:S02]  /*6130*/  HADD2.F32 R86, -RZ, R84.H1_H1 ;  /* 0x30000054ff567230 */ /* 0x000fc40000004100 */
[-C--:B------:R-:W-:Y:S01]  /*6140*/  FMUL.FTZ R93, R79, R87.reuse ;  /* 0x000000574f5d7220 */ /* 0x080fe20000410000 */
[----:B------:R-:W-:Y:S02]  /*6150*/  HADD2.F32 R78, -RZ, R78.H0_H0 ;  /* 0x2000004eff4e7230 */ /* 0x000fe40000004100 */
[----:B------:R-:W-:Y:S01]  /*6160*/  FMUL.FTZ R92, R80, R87 ;  /* 0x00000057505c7220 */ /* 0x000fe20000410000 */
[----:B------:R-:W-:Y:S02]  /*6170*/  HADD2.F32 R74, -RZ, R81.H1_H1 ;  /* 0x30000051ff4a7230 */ /* 0x000fe40000004100 */
[-C--:B------:R-:W-:Y:S01]  /*6180*/  FMUL.FTZ R87, R75, R86.reuse ;  /* 0x000000564b577220 */ /* 0x080fe20000410000 */
[----:B------:R-:W-:Y:S01]  /*6190*/  F2FP.F16.E4M3.UNPACK_B R43, R43 ;  /* 0x0000002bff2b723e */ /* 0x000fe200020006ff */
[C---:B------:R-:W-:Y:S01]  /*61a0*/  FMUL.FTZ R86, R78.reuse, R86 ;  /* 0x000000564e567220 */ /* 0x040fe20000410000 */
[----:B------:R-:W-:Y:S01]  /*61b0*/  F2FP.F16.E4M3.UNPACK_B R42, R42 ;  /* 0x0000002aff2a723e */ /* 0x000fe200020006ff */
[----:B------:R-:W-:Y:S01]  /*61c0*/  FFMA.FTZ R87, R78, R74, -R87 ;  /* 0x0000004a4e577223 */ /* 0x000fe20000010857 */
[----:B------:R-:W-:-:S02]  /*61d0*/  HADD2.F32 R83, -RZ, R82.H1_H1 ;  /* 0x30000052ff537230 */ /* 0x000fc40000004100 */
[----:B------:R-:W-:Y:S01]  /*61e0*/  FFMA.FTZ R86, R75, R74, R86 ;  /* 0x0000004a4b567223 */ /* 0x000fe20000010056 */
[--C-:B------:R-:W-:Y:S01]  /*61f0*/  HADD2.F32 R74, -RZ, R43.reuse.H0_H0 ;  /* 0x2000002bff4a7230 */ /* 0x100fe20000004100 */
[----:B------:R-:W-:Y:S01]  /*6200*/  F2FP.SATFINITE.E4M3.F32.PACK_AB_MERGE_C R40, R77, R76, R94 ;  /* 0x0000004c4d28723e */ /* 0x000fe2000480705e */
[----:B------:R-:W-:Y:S02]  /*6210*/  HADD2.F32 R75, -RZ, R43.H1_H1 ;  /* 0x3000002bff4b7230 */ /* 0x000fe40000004100 */
[-C--:B------:R-:W-:Y:S01]  /*6220*/  FFMA.FTZ R93, R80, R83.reuse, -R93 ;  /* 0x00000053505d7223 */ /* 0x080fe2000001085d */
[--C-:B------:R-:W-:Y:S02]  /*6230*/  HADD2.F32 R43, -RZ, R42.reuse.H0_H0 ;  /* 0x2000002aff2b7230 */ /* 0x100fe40000004100 */
[----:B------:R-:W-:Y:S01]  /*6240*/  FFMA.FTZ R92, R79, R83, R92 ;  /* 0x000000534f5c7223 */ /* 0x000fe2000001005c */
[----:B------:R-:W-:Y:S01]  /*6250*/  HADD2.F32 R85, -RZ, R85.H0_H0 ;  /* 0x20000055ff557230 */ /* 0x000fe20000004100 */
[----:B------:R-:W-:Y:S01]  /*6260*/  F2FP.SATFINITE.E4M3.F32.PACK_AB_MERGE_C R86, R86, R87, RZ ;  /* 0x000000575656723e */ /* 0x000fe200048070ff */
[----:B------:R-:W-:-:S02]  /*6270*/  HADD2.F32 R42, -RZ, R42.H1_H1 ;  /* 0x3000002aff2a7230 */ /* 0x000fc40000004100 */
[----:B------:R-:W-:Y:S02]  /*6280*/  HADD2.F32 R84, -RZ, R84.H0_H0 ;  /* 0x20000054ff547230 */ /* 0x000fe40000004100 */
        /* <DEDUP_REMOVED lines=10> */
[----:B------:R-:W-:-:S04]  /*6330*/  F2FP.SATFINITE.E4M3.F32.PACK_AB_MERGE_C R92, R92, R93, RZ ;  /* 0x0000005d5c5c723e */ /* 0x000fc800048070ff */
[----:B------:R-:W-:Y:S02]  /*6340*/  F2FP.SATFINITE.E4M3.F32.PACK_AB_MERGE_C R42, R79, R78, R86 ;  /* 0x0000004e4f2a723e */ /* 0x000fe40004807056 */
[----:B------:R-:W-:-:S07]  /*6350*/  F2FP.SATFINITE.E4M3.F32.PACK_AB_MERGE_C R43, R80, R83, R92 ;  /* 0x00000053502b723e */ /* 0x000fce000480705c */
.L_x_1479:
[----:B------:R-:W-:Y:S05]  /*6360*/  BSYNC B2 ;  /* 0x0000000000027941 */ /* 0x000fea0003800000 */
.L_x_1478:
[----:B-1----:R0:W-:Y:S02]  /*6370*/  STG.E.128 desc[UR60][R48.64+0xa0], R40 ;  /* 0x0000a02830007986 */ /* 0x0021e4000c101d3c */
.L_x_1457:
[----:B------:R-:W-:Y:S05]  /*6380*/  BSYNC B1 ;  /* 0x0000000000017941 */ /* 0x000fea0003800000 */
.L_x_1456:
        /* <DEDUP_REMOVED lines=111> */
.L_x_1484:
[----:B------:R-:W-:Y:S05]  /*6a80*/  BSYNC B2 ;  /* 0x0000000000027941 */ /* 0x000fea0003800000 */
.L_x_1483:
[----:B-1----:R0:W-:Y:S02]  /*6a90*/  STG.E.128 desc[UR60][R44.64], R40 ;  /* 0x000000282c007986 */ /* 0x0021e4000c101d3c */
.L_x_1482:
[----:B------:R-:W-:Y:S05]  /*6aa0*/  BSYNC B1 ;  /* 0x0000000000017941 */ /* 0x000fea0003800000 */
.L_x_1481:
[----:B------:R-:W-:Y:S01]  /*6ab0*/  ISETP.NE.AND P2, PT, R35, RZ, PT ;  /* 0x000000ff2300720c */ /* 0x000fe20003f45270 */
[----:B------:R-:W-:-:S12]  /*6ac0*/  BSSY B1, `(.L_x_1485) ;  /* 0x000006f000017945 */ /* 0x000fd80003800000 */
[----:B------:R-:W-:Y:S05]  /*6ad0*/  @!P2 BRA `(.L_x_1486) ;  /* 0x0000000400b4a947 */ /* 0x000fea0003800000 */
[----:B012-4-:R0:W1:Y:S01]  /*6ae0*/  LDS.128 R40, [R46+0x1c400] ;  /* 0x01c400002e287984 */ /* 0x0170620000000c00 */
[----:B------:R-:W-:Y:S01]  /*6af0*/  ISETP.GE.AND P2, PT, R197, R126, PT ;  /* 0x0000007ec500720c */ /* 0x000fe20003f46270 */
[----:B------:R-:W-:-:S12]  /*6b00*/  BSSY B2, `(.L_x_1487) ;  /* 0x0000069000027945 */ /* 0x000fd80003800000 */
[----:B0-----:R-:W-:Y:S05]  /*6b10*/  @P2 BRA `(.L_x_1488) ;  /* 0x00000004009c2947 */ /* 0x001fea0003800000 */
[--C-:B------:R-:W-:Y:S01]  /*6b20*/  SHF.R.U32.HI R71, RZ, 0x10, R67.reuse ;  /* 0x00000010ff477819 */ /* 0x100fe20000011643 */
[----:B-1----:R-:W-:Y:S01]  /*6b30*/  IMAD.MOV.U32 R48, RZ, RZ, R40 ;  /* 0x000000ffff307224 */ /* 0x002fe200078e0028 */
        /* <DEDUP_REMOVED lines=9> */
[----:B------:R-:W-:-:S02]  /*6bd0*/  F2FP.F16.E4M3.UNPACK_B R40, R41 ;  /* 0x00000029ff28723e */ /* 0x000fc400020006ff */
[----:B------:R-:W-:Y:S01]  /*6be0*/  LOP3.LUT R69, R68, 0xff00, R67, 0xf8, !PT ;  /* 0x0000ff0044457812 */ /* 0x000fe200078ef843 */
[----:B------:R-:W-:Y:S01]  /*6bf0*/  IMAD.U32 R68, R70, 0x10000, RZ ;  /* 0x0001000046447824 */ /* 0x000fe200078e00ff */
        /* <DEDUP_REMOVED lines=89> */
.L_x_1488:
[----:B------:R-:W-:Y:S05]  /*7190*/  BSYNC B2 ;  /* 0x0000000000027941 */ /* 0x000fea0003800000 */
.L_x_1487:
[----:B-1----:R0:W-:Y:S02]  /*71a0*/  STG.E.128 desc[UR60][R44.64+0x20], R40 ;  /* 0x000020282c007986 */ /* 0x0021e4000c101d3c */
.L_x_1486:
[----:B------:R-:W-:Y:S05]  /*71b0*/  BSYNC B1 ;  /* 0x0000000000017941 */ /* 0x000fea0003800000 */
.L_x_1485:
        /* <DEDUP_REMOVED lines=110> */
.L_x_1492:
[----:B------:R-:W-:Y:S05]  /*78a0*/  BSYNC B2 ;  /* 0x0000000000027941 */ /* 0x000fea0003800000 */
.L_x_1491:
[----:B-1----:R0:W-:Y:S02]  /*78b0*/  STG.E.128 desc[UR60][R44.64+0x40], R40 ;  /* 0x000040282c007986 */ /* 0x0021e4000c101d3c */
.L_x_1490:
[----:B------:R-:W-:Y:S05]  /*78c0*/  BSYNC B1 ;  /* 0x0000000000017941 */ /* 0x000fea0003800000 */
.L_x_1489:
        /* <DEDUP_REMOVED lines=22> */
[----:B------:R-:W-:Y:S02]  /*7a30*/  F2FP.F16.E4M3.UNPACK_B R41, R41.H1 ;  /* 0x00000029ff29723e */ /* 0x000fe400030006ff */
[----:B------:R-:W-:Y:S01]  /*7a40*/  LOP3.LUT R64, R62, 0xff0000, R59, 0xf8, !PT ;  /* 0x00ff00003e407812 */ /* 0x000fe200078ef83b */
[----:B------:R-:W-:Y:S01]  /*7a50*/  HADD2.F32 R62, -RZ, R60.H0_H0 ;  /* 0x2000003cff3e7230 */ /* 0x000fe20000004100 */
[----:B------:R-:W-:Y:S01]  /*7a60*/  LOP3.LUT R61, R58, 0xff0000, R49, 0xf8, !PT ;  /* 0x00ff00003a3d7812 */ /* 0x000fe200078ef831 */
[----:B------:R-:W-:Y:S01]  /*7a70*/  HADD2.F32 R49, -RZ, R40.H1_H1 ;  /* 0x30000028ff317230 */ /* 0x000fe20000004100 */
[----:B------:R-:W-:Y:S01]  /*7a80*/  F2FP.F16.E4M3.UNPACK_B R59, R134.H1 ;  /* 0x00000086ff3b723e */ /* 0x000fe200030006ff */
[----:B------:R-:W-:Y:S01]  /*7a90*/  HADD2.F32 R63, -RZ, R60.H1_H1 ;  /* 0x3000003cff3f7230 */ /* 0x000fe20000004100 */
[----:B------:R-:W-:Y:S01]  /*7aa0*/  F2FP.F16.E4M3.UNPACK_B R135, R135 ;  /* 0x00000087ff87723e */ /* 0x000fe200020006ff */
[----:B------:R-:W-:-:S02]  /*7ab0*/  HADD2.F32 R58, -RZ, R41.H1_H1 ;  /* 0x30000029ff3a7230 */ /* 0x000fc40000004100 */
[----:B------:R-:W-:Y:S01]  /*7ac0*/  FMUL.FTZ R65, R49, R62 ;  /* 0x0000003e31417220 */ /* 0x000fe20000410000 */
[----:B------:R-:W-:Y:S01]  /*7ad0*/  HADD2.F32 R40, -RZ, R40.H0_H0 ;  /* 0x20000028ff287230 */ /* 0x000fe20000004100 */
[----:B------:R-:W-:Y:S01]  /*7ae0*/  F2FP.F16.E4M3.UNPACK_B R134, R134 ;  /* 0x00000086ff86723e */ /* 0x000fe200020006ff */
[----:B------:R-:W-:Y:S02]  /*7af0*/  HADD2.F32 R60, -RZ, R59.H0_H0 ;  /* 0x2000003bff3c7230 */ /* 0x000fe40000004100 */
[-C--:B------:R-:W-:Y:S01]  /*7b00*/  FMUL.FTZ R66, R58, R63.reuse ;  /* 0x0000003f3a427220 */ /* 0x080fe20000410000 */
[----:B------:R-:W-:Y:S02]  /*7b10*/  HADD2.F32 R41, -RZ, R41.H0_H0 ;  /* 0x20000029ff297230 */ /* 0x000fe40000004100 */
[C---:B------:R-:W-:Y:S01]  /*7b20*/  FMUL.FTZ R62, R40.reuse, R62 ;  /* 0x0000003e283e7220 */ /* 0x040fe20000410000 */
[----:B------:R-:W-:Y:S02]  /*7b30*/  HADD2.F32 R59, -RZ, R59.H1_H1 ;  /* 0x3000003bff3b7230 */ /* 0x000fe40000004100 */
[-C--:B------:R-:W-:Y:S01]  /*7b40*/  FFMA.FTZ R40, R40, R60.reuse, -R65 ;  /* 0x0000003c28287223 */ /* 0x080fe20000010841 */
        /* <DEDUP_REMOVED lines=70> */
.L_x_1496:
[----:B------:R-:W-:Y:S05]  /*7fb0*/  BSYNC B2 ;  /* 0x0000000000027941 */ /* 0x000fea0003800000 */
.L_x_1495:
[----:B-1----:R0:W-:Y:S02]  /*7fc0*/  STG.E.128 desc[UR60][R44.64+0x60], R40 ;  /* 0x000060282c007986 */ /* 0x0021e4000c101d3c */
.L_x_1494:
[----:B------:R-:W-:Y:S05]  /*7fd0*/  BSYNC B1 ;  /* 0x0000000000017941 */ /* 0x000fea0003800000 */
.L_x_1493:
        /* <DEDUP_REMOVED lines=11> */
[----:B------:R-:W-:Y:S01]  /*8090*/  SHF.R.U32.HI R56, RZ, 0x10, R55 ;  /* 0x00000010ff387819 */ /* 0x000fe20000011637 */
[----:B------:R-:W-:Y:S01]  /*80a0*/  IMAD.SHL.U32 R42, R59, 0x100, RZ ;  /* 0x000001003b2a7824 */ /* 0x000fe200078e00ff */
[--C-:B------:R-:W-:Y:S02]  /*80b0*/  SHF.R.U32.HI R55, RZ, 0x8, R57.reuse ;  /* 0x00000008ff377819 */ /* 0x100fe40000011639 */
[----:B------:R-:W-:Y:S02]  /*80c0*/  LOP3.LUT R54, R57, 0xff0000ff, RZ, 0xc0, !PT ;  /* 0xff0000ff39367812 */ /* 0x000fe400078ec0ff */
[----:B------:R-:W-:Y:S01]  /*80d0*/  SHF.R.U32.HI R58, RZ, 0x10, R57 ;  /* 0x00000010ff3a7819 */ /* 0x000fe20000011639 */
[----:B------:R-:W-:Y:S01]  /*80e0*/  IMAD.SHL.U32 R43, R55, 0x100, RZ ;  /* 0x00000100372b7824 */ /* 0x000fe200078e00ff */
[----:B------:R-:W-:-:S02]  /*80f0*/  LOP3.LUT R47, R47, 0xff00, R42, 0xf8, !PT ;  /* 0x0000ff002f2f7812 */ /* 0x000fc400078ef82a */
[----:B------:R-:W-:Y:S01]  /*8100*/  F2FP.F16.E4M3.UNPACK_B R55, R91.H1 ;  /* 0x0000005bff37723e */ /* 0x000fe200030006ff */
[----:B------:R-:W-:Y:S01]  /*8110*/  IMAD.U32 R58, R58, 0x10000, RZ ;  /* 0x000100003a3a7824 */ /* 0x000fe200078e00ff */
[----:B------:R-:W-:Y:S01]  /*8120*/  LOP3.LUT R43, R54, 0xff00, R43, 0xf8, !PT ;  /* 0x0000ff00362b7812 */ /* 0x000fe200078ef82b */
[----:B------:R-:W-:Y:S01]  /*8130*/  IMAD.U32 R54, R56, 0x10000, RZ ;  /* 0x0001000038367824 */ /* 0x000fe200078e00ff */
[-C--:B------:R-:W-:Y:S01]  /*8140*/  F2FP.F16.E4M3.UNPACK_B R42, R41.reuse ;  /* 0x00000029ff2a723e */ /* 0x080fe200020006ff */
[--C-:B------:R-:W-:Y:S01]  /*8150*/  HADD2.F32 R57, -RZ, R55.reuse.H0_H0 ;  /* 0x20000037ff397230 */ /* 0x100fe20000004100 */
[----:B------:R-:W-:Y:S01]  /*8160*/  LOP3.LUT R59, R43, 0xff0000, R58, 0xf8, !PT ;  /* 0x00ff00002b3b7812 */ /* 0x000fe200078ef83a */
[----:B------:R-:W-:Y:S01]  /*8170*/  HADD2.F32 R58, -RZ, R55.H1_H1 ;  /* 0x30000037ff3a7230 */ /* 0x000fe20000004100 */
[----:B------:R-:W-:Y:S01]  /*8180*/  LOP3.LUT R56, R47, 0xff0000, R54, 0xf8, !PT ;  /* 0x00ff00002f387812 */ /* 0x000fe200078ef836 */
[--C-:B------:R-:W-:Y:S01]  /*8190*/  HADD2.F32 R43, -RZ, R42.reuse.H1_H1 ;  /* 0x3000002aff2b7230 */ /* 0x100fe20000004100 */
[----:B------:R-:W-:Y:S01]  /*81a0*/  F2FP.F16.E4M3.UNPACK_B R54, R90.H1 ;  /* 0x0000005aff36723e */ /* 0x000fe200030006ff */
[----:B------:R-:W-:Y:S01]  /*81b0*/  HADD2.F32 R42, -RZ, R42.H0_H0 ;  /* 0x2000002aff2a7230 */ /* 0x000fe20000004100 */
[----:B------:R-:W-:-:S02]  /*81c0*/  F2FP.F16.E4M3.UNPACK_B R41, R41.H1 ;  /* 0x00000029ff29723e */ /* 0x000fc400030006ff */
[-C--:B------:R-:W-:Y:S01]  /*81d0*/  FMUL.FTZ R61, R43, R57.reuse ;  /* 0x000000392b3d7220 */ /* 0x080fe20000410000 */
[--C-:B------:R-:W-:Y:S02]  /*81e0*/  HADD2.F32 R55, -RZ, R54.reuse.H0_H0 ;  /* 0x20000036ff377230 */ /* 0x100fe40000004100 */
[C---:B------:R-:W-:Y:S01]  /*81f0*/  FMUL.FTZ R60, R42.reuse, R57 ;  /* 0x000000392a3c7220 */ /* 0x040fe20000410000 */
[--C-:B------:R-:W-:Y:S01]  /*8200*/  HADD2.F32 R47, -RZ, R41.reuse.H1_H1 ;  /* 0x30000029ff2f7230 */ /* 0x100fe20000004100 */
[----:B------:R-:W-:Y:S01]  /*8210*/  F2FP.F16.E4M3.UNPACK_B R91, R91 ;  /* 0x0000005bff5b723e */ /* 0x000fe200020006ff */
        /* <DEDUP_REMOVED lines=75> */
.L_x_1500:
[----:B------:R-:W-:Y:S05]  /*86d0*/  BSYNC B2 ;  /* 0x0000000000027941 */ /* 0x000fea0003800000 */
.L_x_1499:
[----:B-1----:R0:W-:Y:S02]  /*86e0*/  STG.E.128 desc[UR60][R44.64+0x80], R40 ;  /* 0x000080282c007986 */ /* 0x0021e4000c101d3c */
.L_x_1498:
[----:B------:R-:W-:Y:S05]  /*86f0*/  BSYNC B1 ;  /* 0x0000000000017941 */ /* 0x000fea0003800000 */
.L_x_1497:
        /* <DEDUP_REMOVED lines=8> */
[----:B------:R-:W-:Y:S01]  /*8780*/  SHF.R.U32.HI R46, RZ, 0x8, R53 ;  /* 0x00000008ff2e7819 */ /* 0x000fe20000011635 */
[----:B------:R-:W-:Y:S01]  /*8790*/  IMAD.MOV.U32 R48, RZ, RZ, R43 ;  /* 0x000000ffff307224 */ /* 0x000fe200078e002b */
[----:B------:R-:W-:Y:S01]  /*87a0*/  SHF.R.U32.HI R54, RZ, 0x10, R51 ;  /* 0x00000010ff367819 */ /* 0x000fe20000011633 */
[----:B------:R-:W-:Y:S01]  /*87b0*/  IMAD.SHL.U32 R42, R52, 0x100, RZ ;  /* 0x00000100342a7824 */ /* 0x000fe200078e00ff */
[----:B------:R-:W-:Y:S01]  /*87c0*/  LOP3.LUT R49, R51, 0xff0000ff, RZ, 0xc0, !PT ;  /* 0xff0000ff33317812 */ /* 0x000fe200078ec0ff */
[----:B------:R-:W-:Y:S01]  /*87d0*/  IMAD.SHL.U32 R43, R46, 0x100, RZ ;  /* 0x000001002e2b7824 */ /* 0x000fe200078e00ff */
[----:B------:R-:W-:Y:S02]  /*87e0*/  SHF.R.U32.HI R51, RZ, 0x10, R53 ;  /* 0x00000010ff337819 */ /* 0x000fe40000011635 */
[----:B------:R-:W-:-:S02]  /*87f0*/  LOP3.LUT R50, R53, 0xff0000ff, RZ, 0xc0, !PT ;  /* 0xff0000ff35327812 */ /* 0x000fc400078ec0ff */
        /* <DEDUP_REMOVED lines=92> */
[----:B------:R-:W-:Y:S01]  /*8dc0*/  F2FP.SATFINITE.E4M3.F32.PACK_AB_MERGE_C R41, R57, R56, R61 ;  /* 0x000000383929723e */ /* 0x000fe2000480703d */
[----:B------:R-:W-:Y:S01]  /*8dd0*/  IMAD.MOV.U32 R42, RZ, RZ, R52 ;  /* 0x000000ffff2a7224 */ /* 0x000fe200078e0034 */
[----:B------:R-:W-:-:S07]  /*8de0*/  F2FP.SATFINITE.E4M3.F32.PACK_AB_MERGE_C R40, R88, R55, R60 ;  /* 0x000000375828723e */ /* 0x000fce000480703c */
.L_x_1502:
[----:B------:R-:W-:Y:S05]  /*8df0*/  BSYNC B1 ;  /* 0x0000000000017941 */ /* 0x000fea0003800000 */
.L_x_1501:
[----:B-1----:R0:W-:Y:S01]  /*8e00*/  STG.E.128 desc[UR60][R44.64+0xa0], R40 ;  /* 0x0000a0282c007986 */ /* 0x0021e2000c101d3c */
[----:B------:R-:W-:Y:S05]  /*8e10*/  BRA `(.L_x_1480) ;  /* 0x0000006800687947 */ /* 0x000fea0003800000 */
.L_x_1448:
        /* <DEDUP_REMOVED lines=43> */
.L_x_1504:
[----:B------:R-:W-:Y:S05]  /*90d0*/  BSYNC B1 ;  /* 0x0000000000017941 */ /* 0x000fea0003800000 */
.L_x_1503:
        /* <DEDUP_REMOVED lines=47> */
.L_x_1506:
[----:B------:R-:W-:Y:S05]  /*93d0*/  BSYNC B1 ;  /* 0x0000000000017941 */ /* 0x000fea0003800000 */
.L_x_1505:
        /* <DEDUP_REMOVED lines=26> */
.L_x_1507:
[----:B------:R-:W-:Y:S01]  /*9580*/  IMAD R97, R18, 0x8, R16 ;  /* 0x0000000812617824 */ /* 0x000fe200078e0210 */
[----:B------:R-:W-:Y:S01]  /*9590*/  SHF.L.U32 R98, R195, 0x1f, RZ ;  /* 0x0000001fc3627819 */ /* 0x000fe200000006ff */
[----:B------:R-:W1:Y:S01]  /*95a0*/  LDC R150, c[0x0][0x2f4] ;  /* 0x0000bd00ff967b82 */ /* 0x000e620000000800 */
[----:B------:R-:W-:Y:S02]  /*95b0*/  BSSY B1, `(.L_x_1508) ;  /* 0x0000004000017945 */ /* 0x000fe40003800000 */
[----:B------:R-:W2:Y:S05]  /*95c0*/  SYNCS.PHASECHK.TRANS64.TRYWAIT P5, [R97+URZ+0x29890], R98 ;  /* 0x02989062610075a7 */ /* 0x000eaa00080a017f */
[----:B------:R-:W3:Y:S01]  /*95d0*/  LDC.64 R130, c[0x0][0x300] ;  /* 0x0000c000ff827b82 */ /* 0x000ee20000000a00 */
[----:B--2---:R-:W-:Y:S05]  /*95e0*/  @!P5 BRA `(.L_x_1509) ;  /* 0x000002a40034d947 */ /* 0x004fea0003800000 */
.L_x_1844:
[----:B------:R-:W-:Y:S05]  /*95f0*/  BSYNC B1 ;  /* 0x0000000000017941 */ /* 0x000fea0003800000 */
.L_x_1508:
        /* <DEDUP_REMOVED lines=24> */
[----:B------:R-:W-:-:S04]  /*9780*/  IMAD.IADD R89, R89, 0x1, R88 ;  /* 0x0000000159597824 */ /* 0x000fc800078e0258 */
[C---:B------:R-:W-:Y:S02]  /*9790*/  IMAD R91, R18.reuse, 0x7800, R89 ;  /* 0x00007800125b7824 */ /* 0x040fe400078e0259 */
        /* <DEDUP_REMOVED lines=8> */
[----:B------:R-:W-:Y:S02]  /*9820*/  LOP3.LUT R52, R53, 0xff0000ff, RZ, 0xc0, !PT ;  /* 0xff0000ff35347812 */ /* 0x000fe400078ec0ff */
[--C-:B------:R-:W-:Y:S01]  /*9830*/  SHF.R.U32.HI R42, RZ, 0x10, R55.reuse ;  /* 0x00000010ff2a7819 */ /* 0x100fe20000011637 */
[----:B------:R-:W-:Y:S01]  /*9840*/  IMAD.SHL.U32 R181, R54, 0x100, RZ ;  /* 0x0000010036b57824 */ /* 0x000fe200078e00ff */
[----:B------:R-:W-:Y:S02]  /*9850*/  SHF.R.U32.HI R53, RZ, 0x8, R55 ;  /* 0x00000008ff357819 */ /* 0x000fe40000011637 */
[----:B------:R-:W-:Y:S01]  /*9860*/  LOP3.LUT R179, R55, 0xff0000ff, RZ, 0xc0, !PT ;  /* 0xff0000ff37b37812 */ /* 0x000fe200078ec0ff */
[----:B------:R-:W-:Y:S01]  /*9870*/  IMAD.U32 R42, R42, 0x10000, RZ ;  /* 0x000100002a2a7824 */ /* 0x000fe200078e00ff */
[----:B------:R-:W-:Y:S01]  /*9880*/  SHF.R.U32.HI R55, RZ, 0x8, R41 ;  /* 0x00000008ff377819 */ /* 0x000fe20000011629 */
[----:B------:R-:W-:Y:S01]  /*9890*/  IMAD.SHL.U32 R182, R53, 0x100, RZ ;  /* 0x0000010035b67824 */ /* 0x000fe200078e00ff */
[----:B------:R-:W-:-:S02]  /*98a0*/  LOP3.LUT R180, R41, 0xff0000ff, RZ, 0xc0, !PT ;  /* 0xff0000ff29b47812 */ /* 0x000fc400078ec0ff */
[----:B------:R-:W-:Y:S01]  /*98b0*/  SHF.R.U32.HI R178, RZ, 0x10, R41 ;  /* 0x00000010ffb27819 */ /* 0x000fe20000011629 */
[----:B------:R-:W-:Y:S01]  /*98c0*/  IMAD.SHL.U32 R53, R55, 0x100, RZ ;  /* 0x0000010037357824 */ /* 0x000fe200078e00ff */
[----:B------:R-:W-:Y:S02]  /*98d0*/  LOP3.LUT R55, R179, 0xff00, R182, 0xf8, !PT ;  /* 0x0000ff00b3377812 */ /* 0x000fe400078ef8b6 */
[----:B------:R-:W-:Y:S02]  /*98e0*/  LOP3.LUT R52, R52, 0xff00, R181, 0xf8, !PT ;  /* 0x0000ff0034347812 */ /* 0x000fe400078ef8b5 */
[----:B------:R-:W-:Y:S01]  /*98f0*/  LOP3.LUT R179, R180, 0xff00, R53, 0xf8, !PT ;  /* 0x0000ff00b4b37812 */ /* 0x000fe200078ef835 */
[----:B------:R-:W-:Y:S01]  /*9900*/  IMAD.U32 R53, R40, 0x10000, RZ ;  /* 0x0001000028357824 */ /* 0x000fe200078e00ff */
[--C-:B------:R-:W-:Y:S01]  /*9910*/  SHF.R.U32.HI R54, RZ, 0x8, R43.reuse ;  /* 0x00000008ff367819 */ /* 0x100fe2000001162b */
[----:B------:R-:W-:Y:S01]  /*9920*/  IMAD.U32 R40, R178, 0x10000, RZ ;  /* 0x00010000b2287824 */ /* 0x000fe200078e00ff */
[----:B------:R-:W-:-:S02]  /*9930*/  SHF.R.U32.HI R41, RZ, 0x10, R43 ;  /* 0x00000010ff297819 */ /* 0x000fc4000001162b */
[----:B------:R-:W-:Y:S01]  /*9940*/  LOP3.LUT R178, R52, 0xff0000, R53, 0xf8, !PT ;  /* 0x00ff000034b27812 */ /* 0x000fe200078ef835 */
[----:B------:R-:W-:Y:S01]  /*9950*/  IMAD.SHL.U32 R54, R54, 0x100, RZ ;  /* 0x0000010036367824 */ /* 0x000fe200078e00ff */
[----:B------:R-:W-:Y:S01]  /*9960*/  LOP3.LUT R40, R179, 0xff0000, R40, 0xf8, !PT ;  /* 0x00ff0000b3287812 */ /* 0x000fe200078ef828 */
[----:B------:R-:W-:Y:S01]  /*9970*/  IMAD.U32 R41, R41, 0x10000, RZ ;  /* 0x0001000029297824 */ /* 0x000fe200078e00ff */
[----:B0-----:R-:W-:Y:S02]  /*9980*/  F2FP.F16.E4M3.UNPACK_B R179, R93 ;  /* 0x0000005dffb3723e */ /* 0x001fe400020006ff */
[----:B------:R-:W-:Y:S02]  /*9990*/  F2FP.F16.E4M3.UNPACK_B R181, R40 ;  /* 0x00000028ffb5723e */ /* 0x000fe400020006ff */
[----:B-1----:R-:W-:Y:S01]  /*99a0*/  F2FP.F16.E4M3.UNPACK_B R52, R89 ;  /* 0x00000059ff34723e */ /* 0x002fe200020006ff */
[----:B------:R-:W-:Y:S01]  /*99b0*/  HADD2.F32 R53, -RZ, R179.H0_H0 ;  /* 0x200000b3ff357230 */ /* 0x000fe20000004100 */
[-C--:B------:R-:W-:Y:S01]  /*99c0*/  F2FP.F16.E4M3.UNPACK_B R182, R178.reuse ;  /* 0x000000b2ffb6723e */ /* 0x080fe200020006ff */
[----:B------:R-:W-:Y:S01]  /*99d0*/  HADD2.F32 R184, -RZ, R181.H0_H0 ;  /* 0x200000b5ffb87230 */ /* 0x000fe20000004100 */
[----:B------:R-:W-:Y:S01]  /*99e0*/  F2FP.F16.E4M3.UNPACK_B R93, R93.H1 ;  /* 0x0000005dff5d723e */ /* 0x000fe200030006ff */
[----:B------:R-:W-:Y:S01]  /*99f0*/  HADD2.F32 R180, -RZ, R52.H0_H0 ;  /* 0x20000034ffb47230 */ /* 0x000fe20000004100 */
[----:B------:R-:W-:Y:S01]  /*9a00*/  F2FP.F16.E4M3.UNPACK_B R178, R178.H1 ;  /* 0x000000b2ffb2723e */ /* 0x000fe200030006ff */
        /* <DEDUP_REMOVED lines=8> */
[----:B------:R-:W-:Y:S01]  /*9a90*/  HADD2.F32 R183, -RZ, R179.H1_H1 ;  /* 0x300000b3ffb77230 */ /* 0x000fe20000004100 */
[----:B------:R-:W-:-:S04]  /*9aa0*/  LOP3.LUT R43, R43, 0xff0000ff, RZ, 0xc0, !PT ;  /* 0xff0000ff2b2b7812 */ /* 0x000fc800078ec0ff */
[-C--:B------:R-:W-:Y:S01]  /*9ab0*/  FMUL.FTZ R179, R183, R181.reuse ;  /* 0x000000b5b7b37220 */ /* 0x080fe20000410000 */
[C---:B------:R-:W-:Y:S01]  /*9ac0*/  FMUL.FTZ R181, R52.reuse, R181 ;  /* 0x000000b534b57220 */ /* 0x040fe20000410000 */
[----:B------:R-:W-:Y:S02]  /*9ad0*/  LOP3.LUT R43, R43, 0xff00, R54, 0xf8, !PT ;  /* 0x0000ff002b2b7812 */ /* 0x000fe400078ef836 */
        /* <DEDUP_REMOVED lines=9> */
[----:B------:R-:W-:-:S02]  /*9b70*/  HADD2.F32 R89, -RZ, R182.H0_H0 ;  /* 0x200000b6ff597230 */ /* 0x000fc40000004100 */
[----:B------:R-:W-:Y:S02]  /*9b80*/  HADD2.F32 R93, -RZ, R93.H1_H1 ;  /* 0x3000005dff5d7230 */ /* 0x000fe40000004100 */
        /* <DEDUP_REMOVED lines=100> */
[-C--:B------:R-:W-:Y:S01]  /*a1d0*/  FFMA.FTZ R89, R41, R175.reuse, -R89 ;  /* 0x000000af29597223 */ /* 0x080fe20000010859 */
[----:B------:R-:W-:Y:S01]  /*a1e0*/  F2FP.SATFINITE.E4M3.F32.PACK_AB_MERGE_C R55, R55, R184, RZ ;  /* 0x000000b83737723e */ /* 0x000fe200048070ff */
[----:B------:R-:W-:Y:S01]  /*a1f0*/  FFMA.FTZ R41, R92, R175, R173 ;  /* 0x000000af5c297223 */ /* 0x000fe200000100ad */
[----:B------:R-:W-:Y:S01]  /*a200*/  F2FP.F16.E4M3.UNPACK_B R92, R94.H1 ;  /* 0x0000005eff5c723e */ /* 0x000fe200030006ff */
[--C-:B------:R-:W-:Y:S01]  /*a210*/  HADD2.F32 R175, -RZ, R95.reuse.H0_H0 ;  /* 0x2000005fffaf7230 */ /* 0x100fe20000004100 */
[----:B------:R-:W-:Y:S01]  /*a220*/  F2FP.SATFINITE.E4M3.F32.PACK_AB_MERGE_C R178, R89, R178, R88 ;  /* 0x000000b259b2723e */ /* 0x000fe20004807058 */
[----:B------:R-:W-:Y:S01]  /*a230*/  HADD2.F32 R95, -RZ, R95.H1_H1 ;  /* 0x3000005fff5f7230 */ /* 0x000fe20000004100 */
[----:B------:R-:W-:Y:S01]  /*a240*/  F2FP.F16.E4M3.UNPACK_B R88, R174.H1 ;  /* 0x000000aeff58723e */ /* 0x000fe200030006ff */
        /* <DEDUP_REMOVED lines=11> */
[----:B------:R-:W-:Y:S01]  /*a300*/  FMUL.FTZ R185, R173, R185 ;  /* 0x000000b9adb97220 */ /* 0x000fe20000410000 */
[----:B------:R-:W-:Y:S01]  /*a310*/  F2FP.SATFINITE.E4M3.F32.PACK_AB_MERGE_C R41, R41, R180, R55 ;  /* 0x000000b42929723e */ /* 0x000fe20004807037 */
[-C--:B------:R-:W-:Y:S02]  /*a320*/  FFMA.FTZ R181, R173, R175.reuse, -R181 ;  /* 0x000000afadb57223 */ /* 0x080fe400000108b5 */
[----:B------:R-:W-:Y:S01]  /*a330*/  FFMA.FTZ R185, R93, R175, R185 ;  /* 0x000000af5db97223 */ /* 0x000fe200000100b9 */
[-C--:B------:R-:W-:Y:S01]  /*a340*/  FMUL.FTZ R93, R92, R88.reuse ;  /* 0x000000585c5d7220 */ /* 0x080fe20000410000 */
[----:B------:R-:W-:Y:S01]  /*a350*/  FMUL.FTZ R88, R89, R88 ;  /* 0x0000005859587220 */ /* 0x000fe20000410000 */
[----:B------:R-:W-:-:S02]  /*a360*/  HADD2.F32 R175, -RZ, R174.H0_H0 ;  /* 0x200000aeffaf7230 */ /* 0x000fc40000004100 */
[-C--:B------:R-:W-:Y:S01]  /*a370*/  FFMA.FTZ R89, R89, R95.reuse, -R93 ;  /* 0x0000005f59597223 */ /* 0x080fe2000001085d */
[----:B------:R-:W-:Y:S01]  /*a380*/  FFMA.FTZ R88, R92, R95, R88 ;  /* 0x0000005f5c587223 */ /* 0x000fe20000010058 */
[----:B------:R-:W-:Y:S02]  /*a390*/  HADD2.F32 R92, -RZ, R94.H0_H0 ;  /* 0x2000005eff5c7230 */ /* 0x000fe40000004100 */
        /* <DEDUP_REMOVED lines=12> */
[----:B------:R-:W-:Y:S01]  /*a460*/  F2FP.SATFINITE.E4M3.F32.PACK_AB_MERGE_C R88, R88, R185, RZ ;  /* 0x000000b95858723e */ /* 0x000fe200048070ff */
[----:B------:R-:W-:Y:S01]  /*a470*/  FMUL.FTZ R174, R90, R174 ;  /* 0x000000ae5aae7220 */ /* 0x000fe20000410000 */
[----:B------:R-:W-:Y:S01]  /*a480*/  F2FP.SATFINITE.E4M3.F32.PACK_AB_MERGE_C R93, R52, R53, R40 ;  /* 0x00000035345d723e */ /* 0x000fe20004807028 */
[-C--:B------:R-:W-:Y:S01]  /*a490*/  FFMA.FTZ R92, R90, R176.reuse, -R92 ;  /* 0x000000b05a5c7223 */ /* 0x080fe2000001085c */
[----:B------:R-:W-:Y:S01]  /*a4a0*/  F2FP.SATFINITE.E4M3.F32.PACK_AB_MERGE_C R95, R43, R183, R42 ;  /* 0x000000b72b5f723e */ /* 0x000fe2000480702a */
[----:B------:R-:W-:-:S03]  /*a4b0*/  FFMA.FTZ R174, R94, R176, R174 ;  /* 0x000000b05eae7223 */ /* 0x000fc600000100ae */
[----:B------:R-:W-:Y:S01]  /*a4c0*/  F2FP.SATFINITE.E4M3.F32.PACK_AB_MERGE_C R90, R92, R173, R89 ;  /* 0x000000ad5c5a723e */ /* 0x000fe20004807059 */
[----:B------:R-:W-:Y:S01]  /*a4d0*/  IMAD.MOV.U32 R89, RZ, RZ, R179 ;  /* 0x000000ffff597224 */ /* 0x000fe200078e00b3 */
[----:B------:R-:W-:Y:S01]  /*a4e0*/  F2FP.SATFINITE.E4M3.F32.PACK_AB_MERGE_C R94, R174, R175, R88 ;  /* 0x000000afae5e723e */ /* 0x000fe20004807058 */
[----:B------:R-:W-:Y:S02]  /*a4f0*/  IMAD.MOV.U32 R88, RZ, RZ, R178 ;  /* 0x000000ffff587224 */ /* 0x000fe400078e00b2 */
[----:B------:R-:W-:-:S07]  /*a500*/  IMAD.MOV.U32 R92, RZ, RZ, R41 ;  /* 0x000000ffff5c7224 */ /* 0x000fce00078e0029 */
.L_x_1515:
[----:B------:R-:W-:Y:S05]  /*a510*/  BSYNC B3 ;  /* 0x0000000000037941 */ /* 0x000fea0003800000 */
.L_x_1514:
        /* <DEDUP_REMOVED lines=9> */
[----:B-1----:R1:W-:Y:S01]  /*a5b0*/  STG.E.128 desc[UR60][R40.64], R88 ;  /* 0x0000005828007986 */ /* 0x0023e2000c101d3c */
[----:B------:R-:W-:-:S05]  /*a5c0*/  @!P4 IMAD.X R43, R52, 0x1, R121, P5 ;  /* 0x00000001342bc824 */ /* 0x000fca00028e0679 */
[----:B0-----:R1:W-:Y:S03]  /*a5d0*/  @!P4 STG.E.128 desc[UR60][R42.64], R92 ;  /* 0x0000005c2a00c986 */ /* 0x0013e6000c101d3c */
.L_x_1513:
[----:B------:R-:W-:Y:S05]  /*a5e0*/  BSYNC B2 ;  /* 0x0000000000027941 */ /* 0x000fea0003800000 */
.L_x_1512:
[----:B------:R-:W-:Y:S01]  /*a5f0*/  ISETP.NE.AND P4, PT, R35, RZ, PT ;  /* 0x000000ff2300720c */ /* 0x000fe20003f85270 */
[----:B------:R-:W-:-:S12]  /*a600*/  BSSY B2, `(.L_x_1516) ;  /* 0x00000f6000027945 */ /* 0x000fd80003800000 */
[----:B------:R-:W-:Y:S05]  /*a610*/  @!P4 BRA `(.L_x_1517) ;  /* 0x0000000c00d0c947 */ /* 0x000fea0003800000 */
[----:B-1----:R-:W-:Y:S01]  /*a620*/  SEL R40, R99, R155, !P3 ;  /* 0x0000009b63287207 */ /* 0x002fe20005800000 */
        /* <DEDUP_REMOVED lines=9> */
[----:B------:R-:W-:-:S04]  /*a6c0*/  LEA.HI R40, R40, R41, RZ, 0x2 ;  /* 0x0000002928287211 */ /* 0x000fc800078f10ff */
[----:B------:R-:W-:Y:S02]  /*a6d0*/  SHF.R.S32.HI R41, RZ, 0x2, R40 ;  /* 0x00000002ff297819 */ /* 0x000fe40000011428 */
[----:B------:R-:W-:-:S03]  /*a6e0*/  LOP3.LUT R40, R202, 0x30, R90, 0xf8, !PT ;  /* 0x00000030ca287812 */ /* 0x000fc600078ef85a */
[----:B------:R-:W-:Y:S01]  /*a6f0*/  IMAD R41, R41, 0x2800, R208 ;  /* 0x0000280029297824 */ /* 0x000fe200078e02d0 */
[----:B------:R-:W-:-:S05]  /*a700*/  LOP3.LUT R40, R40, R203, RZ, 0x3c, !PT ;  /* 0x000000cb28287212 */ /* 0x000fca00078e3cff */
[----:B------:R-:W-:Y:S02]  /*a710*/  IMAD.IADD R43, R41, 0x1, R40 ;  /* 0x00000001292b7824 */ /* 0x000fe400078e0228 */
        /* <DEDUP_REMOVED lines=8> */
[----:B------:R-:W-:Y:S02]  /*a7a0*/  LOP3.LUT R44, R57, 0xff0000ff, RZ, 0xc0, !PT ;  /* 0xff0000ff392c7812 */ /* 0x000fe400078ec0ff */
[----:B------:R-:W-:Y:S02]  /*a7b0*/  SHF.R.U32.HI R58, RZ, 0x10, R57 ;  /* 0x00000010ff3a7819 */ /* 0x000fe40000011639 */
[--C-:B------:R-:W-:Y:S02]  /*a7c0*/  SHF.R.U32.HI R57, RZ, 0x8, R45.reuse ;  /* 0x00000008ff397819 */ /* 0x100fe4000001162d */
[----:B------:R-:W-:Y:S02]  /*a7d0*/  SHF.R.U32.HI R56, RZ, 0x10, R45 ;  /* 0x00000010ff387819 */ /* 0x000fe4000001162d */
[----:B------:R-:W-:Y:S01]  /*a7e0*/  LOP3.LUT R46, R45, 0xff0000ff, RZ, 0xc0, !PT ;  /* 0xff0000ff2d2e7812 */ /* 0x000fe200078ec0ff */
[----:B------:R-:W-:-:S02]  /*a7f0*/  IMAD.SHL.U32 R57, R57, 0x100, RZ ;  /* 0x0000010039397824 */ /* 0x000fc400078e00ff */
[----:B------:R-:W-:Y:S02]  /*a800*/  IMAD.SHL.U32 R45, R91, 0x100, RZ ;  /* 0x000001005b2d7824 */ /* 0x000fe400078e00ff */
[----:B------:R-:W-:Y:S01]  /*a810*/  IMAD.U32 R56, R56, 0x10000, RZ ;  /* 0x0001000038387824 */ /* 0x000fe200078e00ff */
[----:B------:R-:W-:Y:S01]  /*a820*/  LOP3.LUT R57, R46, 0xff00, R57, 0xf8, !PT ;  /* 0x0000ff002e397812 */ /* 0x000fe200078ef839 */
[----:B------:R-:W-:Y:S01]  /*a830*/  IMAD.U32 R46, R58, 0x10000, RZ ;  /* 0x000100003a2e7824 */ /* 0x000fe200078e00ff */
[----:B------:R-:W-:Y:S01]  /*a840*/  LOP3.LUT R45, R44, 0xff00, R45, 0xf8, !PT ;  /* 0x0000ff002c2d7812 */ /* 0x000fe200078ef82d */
[----:B-1----:R-:W-:Y:S01]  /*a850*/  IMAD.MOV.U32 R58, RZ, RZ, R53 ;  /* 0x000000ffff3a7224 */ /* 0x002fe200078e0035 */
[----:B------:R-:W-:Y:S02]  /*a860*/  LOP3.LUT R44, R57, 0xff0000, R56, 0xf8, !PT ;  /* 0x00ff0000392c7812 */ /* 0x000fe400078ef838 */
[----:B0-----:R-:W-:Y:S02]  /*a870*/  F2FP.F16.E4M3.UNPACK_B R53, R41 ;  /* 0x00000029ff35723e */ /* 0x001fe400020006ff */
[----:B------:R-:W-:-:S02]  /*a880*/  F2FP.F16.E4M3.UNPACK_B R91, R58 ;  /* 0x0000003aff5b723e */ /* 0x000fc400020006ff */
[----:B------:R-:W-:Y:S01]  /*a890*/  F2FP.F16.E4M3.UNPACK_B R92, R44 ;  /* 0x0000002cff5c723e */ /* 0x000fe200020006ff */
[----:B------:R-:W-:Y:S01]  /*a8a0*/  HADD2.F32 R56, -RZ, R53.H0_H0 ;  /* 0x20000035ff387230 */ /* 0x000fe20000004100 */
[----:B------:R-:W-:Y:S01]  /*a8b0*/  LOP3.LUT R57, R45, 0xff0000, R46, 0xf8, !PT ;  /* 0x00ff00002d397812 */ /* 0x000fe200078ef82e */
[--C-:B------:R-:W-:Y:S01]  /*a8c0*/  HADD2.F32 R46, -RZ, R91.reuse.H0_H0 ;  /* 0x2000005bff2e7230 */ /* 0x100fe20000004100 */
[----:B------:R-:W-:Y:S01]  /*a8d0*/  F2FP.F16.E4M3.UNPACK_B R58, R58.H1 ;  /* 0x0000003aff3a723e */ /* 0x000fe200030006ff */
[----:B------:R-:W-:Y:S01]  /*a8e0*/  HADD2.F32 R91, -RZ, R91.H1_H1 ;  /* 0x3000005bff5b7230 */ /* 0x000fe20000004100 */
[-C--:B------:R-:W-:Y:S01]  /*a8f0*/  F2FP.F16.E4M3.UNPACK_B R45, R57.reuse ;  /* 0x00000039ff2d723e */ /* 0x080fe200020006ff */
[--C-:B------:R-:W-:Y:S01]  /*a900*/  HADD2.F32 R94, -RZ, R92.reuse.H1_H1 ;  /* 0x3000005cff5e7230 */ /* 0x100fe20000004100 */
[----:B------:R-:W-:Y:S01]  /*a910*/  F2FP.F16.E4M3.UNPACK_B R57, R57.H1 ;  /* 0x00000039ff39723e */ /* 0x000fe200030006ff */
[----:B------:R-:W-:Y:S02]  /*a920*/  HADD2.F32 R53, -RZ, R53.H1_H1 ;  /* 0x30000035ff357230 */ /* 0x000fe40000004100 */
[----:B------:R-:W-:-:S02]  /*a930*/  HADD2.F32 R95, -RZ, R92.H0_H0 ;  /* 0x2000005cff5f7230 */ /* 0x000fc40000004100 */
[-C--:B------:R-:W-:Y:S01]  /*a940*/  FMUL.FTZ R174, R91, R94.reuse ;  /* 0x0000005e5bae7220 */ /* 0x080fe20000410000 */
[--C-:B------:R-:W-:Y:S02]  /*a950*/  HADD2.F32 R92, -RZ, R45.reuse.H1_H1 ;  /* 0x3000002dff5c7230 */ /* 0x100fe40000004100 */
[C---:B------:R-:W-:Y:S01]  /*a960*/  FMUL.FTZ R94, R53.reuse, R94 ;  /* 0x0000005e355e7220 */ /* 0x040fe20000410000 */
[----:B------:R-:W-:Y:S02]  /*a970*/  HADD2.F32 R93, -RZ, R45.H0_H0 ;  /* 0x2000002dff5d7230 */ /* 0x000fe40000004100 */
[-C--:B------:R-:W-:Y:S01]  /*a980*/  FMUL.FTZ R173, R46, R95.reuse ;  /* 0x0000005f2ead7220 */ /* 0x080fe20000410000 */
[C---:B------:R-:W-:Y:S01]  /*a990*/  FMUL.FTZ R95, R56.reuse, R95 ;  /* 0x0000005f385f7220 */ /* 0x040fe20000410000 */
[-C--:B------:R-:W-:Y:S01]  /*a9a0*/  FFMA.FTZ R53, R53, R92.reuse, -R174 ;  /* 0x0000005c35357223 */ /* 0x080fe200000108ae */
[----:B------:R-:W-:Y:S01]  /*a9b0*/  FFMA.FTZ R45, R91, R92, R94 ;  /* 0x0000005c5b2d7223 */ /* 0x000fe2000001005e */
[----:B------:R-:W-:Y:S01]  /*a9c0*/  F2FP.F16.E4M3.UNPACK_B R92, R44.H1 ;  /* 0x0000002cff5c723e */ /* 0x000fe200030006ff */
[----:B------:R-:W-:Y:S01]  /*a9d0*/  FFMA.FTZ R56, R56, R93, -R173 ;  /* 0x0000005d38387223 */ /* 0x000fe200000108ad */
[----:B------:R-:W-:Y:S01]  /*a9e0*/  F2FP.F16.E4M3.UNPACK_B R91, R41.H1 ;  /* 0x00000029ff5b723e */ /* 0x000fe200030006ff */
[----:B------:R-:W-:-:S02]  /*a9f0*/  HADD2.F32 R41, -RZ, R58.H0_H0 ;  /* 0x2000003aff297230 */ /* 0x000fc40000004100 */
[----:B------:R-:W-:Y:S01]  /*aa00*/  FFMA.FTZ R46, R46, R93, R95 ;  /* 0x0000005d2e2e7223 */ /* 0x000fe2000001005f */
[----:B------:R-:W-:Y:S02]  /*aa10*/  HADD2.F32 R94, -RZ, R92.H0_H0 ;  /* 0x2000005cff5e7230 */ /* 0x000fe40000004100 */
[----:B------:R-:W-:Y:S02]  /*aa20*/  HADD2.F32 R44, -RZ, R91.H0_H0 ;  /* 0x2000005bff2c7230 */ /* 0x000fe40000004100 */
[----:B------:R-:W-:Y:S02]  /*aa30*/  HADD2.F32 R93, -RZ, R57.H0_H0 ;  /* 0x20000039ff5d7230 */ /* 0x000fe40000004100 */
[-C--:B------:R-:W-:Y:S01]  /*aa40*/  FMUL.FTZ R95, R41, R94.reuse ;  /* 0x0000005e295f7220 */ /* 0x080fe20000410000 */
[----:B------:R-:W-:Y:S02]  /*aa50*/  HADD2.F32 R91, -RZ, R91.H1_H1 ;  /* 0x3000005bff5b7230 */ /* 0x000fe40000004100 */
[C---:B------:R-:W-:Y:S01]  /*aa60*/  FMUL.FTZ R94, R44.reuse, R94 ;  /* 0x0000005e2c5e7220 */ /* 0x040fe20000410000 */
[----:B------:R-:W-:-:S03]  /*aa70*/  FFMA.FTZ R44, R44, R93, -R95 ;  /* 0x0000005d2c2c7223 */ /* 0x000fc6000001085f */
[----:B------:R-:W-:Y:S01]  /*aa80*/  FFMA.FTZ R41, R41, R93, R94 ;  /* 0x0000005d29297223 */ /* 0x000fe2000001005e */
[----:B------:R-:W-:Y:S02]  /*aa90*/  HADD2.F32 R93, -RZ, R58.H1_H1 ;  /* 0x3000003aff5d7230 */ /* 0x000fe40000004100 */
[----:B------:R-:W-:Y:S02]  /*aaa0*/  HADD2.F32 R58, -RZ, R92.H1_H1 ;  /* 0x3000005cff3a7230 */ /* 0x000fe40000004100 */
[----:B------:R-:W-:-:S03]  /*aab0*/  HADD2.F32 R92, -RZ, R57.H1_H1 ;  /* 0x30000039ff5c7230 */ /* 0x000fc60000004100 */
[-C--:B------:R-:W-:Y:S01]  /*aac0*/  FMUL.FTZ R94, R93, R58.reuse ;  /* 0x0000003a5d5e7220 */ /* 0x080fe20000410000 */
[----:B------:R-:W-:-:S03]  /*aad0*/  FMUL.FTZ R174, R91, R58 ;  /* 0x0000003a5bae7220 */ /* 0x000fc60000410000 */
[-C--:B------:R-:W-:Y:S01]  /*aae0*/  FFMA.FTZ R58, R91, R92.reuse, -R94 ;  /* 0x0000005c5b3a7223 */ /* 0x080fe2000001085e */
[----:B------:R-:W-:Y:S01]  /*aaf0*/  SHF.R.U32.HI R94, RZ, 0x8, R47 ;  /* 0x00000008ff5e7819 */ /* 0x000fe2000001162f */
[----:B------:R-:W-:Y:S01]  /*ab00*/  FFMA.FTZ R57, R93, R92, R174 ;  /* 0x0000005c5d397223 */ /* 0x000fe200000100ae */
[----:B------:R-:W-:Y:S02]  /*ab10*/  SHF.R.U32.HI R92, RZ, 0x8, R59 ;  /* 0x00000008ff5c7819 */ /* 0x000fe4000001163b */
[----:B------:R-:W-:Y:S01]  /*ab20*/  SHF.R.U32.HI R174, RZ, 0x10, R47 ;  /* 0x00000010ffae7819 */ /* 0x000fe2000001162f */
[----:B------:R-:W-:Y:S01]  /*ab30*/  IMAD.SHL.U32 R94, R94, 0x100, RZ ;  /* 0x000001005e5e7824 */ /* 0x000fe200078e00ff */
[----:B------:R-:W-:Y:S01]  /*ab40*/  LOP3.LUT R91, R59, 0xff0000ff, RZ, 0xc0, !PT ;  /* 0xff0000ff3b5b7812 */ /* 0x000fe200078ec0ff */
[----:B------:R-:W-:Y:S01]  /*ab50*/  IMAD.SHL.U32 R92, R92, 0x100, RZ ;  /* 0x000001005c5c7824 */ /* 0x000fe200078e00ff */
[----:B------:R-:W-:Y:S01]  /*ab60*/  SHF.R.U32.HI R93, RZ, 0x10, R59 ;  /* 0x00000010ff5d7819 */ /* 0x000fe2000001163b */
[----:B------:R-:W-:Y:S01]  /*ab70*/  IMAD.U32 R174, R174, 0x10000, RZ ;  /* 0x00010000aeae7824 */ /* 0x000fe200078e00ff */
[----:B------:R-:W-:Y:S01]  /*ab80*/  LOP3.LUT R59, R47, 0xff0000ff, RZ, 0xc0, !PT ;  /* 0xff0000ff2f3b7812 */ /* 0x000fe200078ec0ff */
[----:B------:R-:W-:Y:S01]  /*ab90*/  IMAD.MOV.U32 R47, RZ, RZ, R55 ;  /* 0x000000ffff2f7224 */ /* 0x000fe200078e0037 */
[----:B------:R-:W-:Y:S01]  /*aba0*/  LOP3.LUT R91, R91, 0xff00, R92, 0xf8, !PT ;  /* 0x0000ff005b5b7812 */ /* 0x000fe200078ef85c */
[----:B------:R-:W-:Y:S01]  /*abb0*/  IMAD.U32 R92, R93, 0x10000, RZ ;  /* 0x000100005d5c7824 */ /* 0x000fe200078e00ff */
[----:B------:R-:W-:-:S02]  /*abc0*/  LOP3.LUT R59, R59, 0xff00, R94, 0xf8, !PT ;  /* 0x0000ff003b3b7812 */ /* 0x000fc400078ef85e */
[----:B------:R-:W-:Y:S02]  /*abd0*/  F2FP.F16.E4M3.UNPACK_B R94, R47 ;  /* 0x0000002fff5e723e */ /* 0x000fe400020006ff */
[----:B------:R-:W-:Y:S02]  /*abe0*/  LOP3.LUT R174, R59, 0xff0000, R174, 0xf8, !PT ;  /* 0x00ff00003bae7812 */ /* 0x000fe400078ef8ae */
[----:B------:R-:W-:Y:S01]  /*abf0*/  LOP3.LUT R175, R91, 0xff0000, R92, 0xf8, !PT ;  /* 0x00ff00005baf7812 */ /* 0x000fe200078ef85c */
[--C-:B------:R-:W-:Y:S01]  /*ac00*/  HADD2.F32 R55, -RZ, R94.reuse.H0_H0 ;  /* 0x2000005eff377230 */ /* 0x100fe20000004100 */
[-C--:B------:R-:W-:Y:S01]  /*ac10*/  F2FP.F16.E4M3.UNPACK_B R95, R174.reuse ;  /* 0x000000aeff5f723e */ /* 0x080fe200020006ff */
[----:B------:R-:W-:Y:S01]  /*ac20*/  HADD2.F32 R94, -RZ, R94.H1_H1 ;  /* 0x3000005eff5e7230 */ /* 0x000fe20000004100 */
[----:B------:R-:W-:Y:S02]  /*ac30*/  F2FP.F16.E4M3.UNPACK_B R93, R43 ;  /* 0x0000002bff5d723e */ /* 0x000fe400020006ff */
[----:B------:R-:W-:Y:S01]  /*ac40*/  F2FP.F16.E4M3.UNPACK_B R173, R175 ;  /* 0x000000afffad723e */ /* 0x000fe200020006ff */
[----:B------:R-:W-:Y:S01]  /*ac50*/  HADD2.F32 R176, -RZ, R95.H0_H0 ;  /* 0x2000005fffb07230 */ /* 0x000fe20000004100 */
[----:B------:R-:W-:Y:S01]  /*ac60*/  F2FP.F16.E4M3.UNPACK_B R91, R47.H1 ;  /* 0x0000002fff5b723e */ /* 0x000fe200030006ff */
[----:B------:R-:W-:Y:S01]  /*ac70*/  HADD2.F32 R59, -RZ, R93.H0_H0 ;  /* 0x2000005dff3b7230 */ /* 0x000fe20000004100 */
[----:B------:R-:W-:Y:S01]  /*ac80*/  F2FP.F16.E4M3.UNPACK_B R174, R174.H1 ;  /* 0x000000aeffae723e */ /* 0x000fe200030006ff */
[----:B------:R-:W-:-:S02]  /*ac90*/  HADD2.F32 R92, -RZ, R173.H0_H0 ;  /* 0x200000adff5c7230 */ /* 0x000fc40000004100 */
[-C--:B------:R-:W-:Y:S01]  /*aca0*/  FMUL.FTZ R178, R55, R176.reuse ;  /* 0x000000b037b27220 */ /* 0x080fe20000410000 */
[----:B------:R-:W-:Y:S01]  /*acb0*/  F2FP.F16.E4M3.UNPACK_B R175, R175.H1 ;  /* 0x000000afffaf723e */ /* 0x000fe200030006ff */
[C---:B------:R-:W-:Y:S01]  /*acc0*/  FMUL.FTZ R176, R59.reuse, R176 ;  /* 0x000000b03bb07220 */ /* 0x040fe20000410000 */
[----:B------:R-:W-:Y:S02]  /*acd0*/  HADD2.F32 R47, -RZ, R91.H0_H0 ;  /* 0x2000005bff2f7230 */ /* 0x000fe40000004100 */
[-C--:B------:R-:W-:Y:S01]  /*ace0*/  FFMA.FTZ R59, R59, R92.reuse, -R178 ;  /* 0x0000005c3b3b7223 */ /* 0x080fe200000108b2 */
[----:B------:R-:W-:Y:S02]  /*acf0*/  HADD2.F32 R177, -RZ, R174.H0_H0 ;  /* 0x200000aeffb17230 */ /* 0x000fe40000004100 */
[----:B------:R-:W-:Y:S01]  /*ad00*/  FFMA.FTZ R55, R55, R92, R176 ;  /* 0x0000005c37377223 */ /* 0x000fe200000100b0 */
[----:B------:R-:W-:Y:S01]  /*ad10*/  F2FP.F16.E4M3.UNPACK_B R92, R43.H1 ;  /* 0x0000002bff5c723e */ /* 0x000fe200030006ff */
[----:B------:R-:W-:Y:S01]  /*ad20*/  HADD2.F32 R176, -RZ, R175.H0_H0 ;  /* 0x200000afffb07230 */ /* 0x000fe20000004100 */
[----:B------:R-:W-:Y:S01]  /*ad30*/  F2FP.SATFINITE.E4M3.F32.PACK_AB_MERGE_C R44, R58, R44, RZ ;  /* 0x0000002c3a2c723e */ /* 0x000fe200048070ff */
[----:B------:R-:W-:Y:S01]  /*ad40*/  FMUL.FTZ R178, R47, R177 ;  /* 0x000000b12fb27220 */ /* 0x000fe20000410000 */
[----:B------:R-:W-:Y:S01]  /*ad50*/  HADD2.F32 R91, -RZ, R91.H1_H1 ;  /* 0x3000005bff5b7230 */ /* 0x000fe20000004100 */
[----:B------:R-:W-:Y:S01]  /*ad60*/  F2FP.SATFINITE.E4M3.F32.PACK_AB_MERGE_C R57, R57, R41, RZ ;  /* 0x000000293939723e */ /* 0x000fe200048070ff */
[----:B------:R-:W-:Y:S01]  /*ad70*/  HADD2.F32 R43, -RZ, R92.H0_H0 ;  /* 0x2000005cff2b7230 */ /* 0x000fe20000004100 */
[----:B------:R-:W-:Y:S01]  /*ad80*/  F2FP.SATFINITE.E4M3.F32.PACK_AB_MERGE_C R41, R53, R56, R44 ;  /* 0x000000383529723e */ /* 0x000fe2000480702c */
[----:B------:R-:W-:Y:S01]  /*ad90*/  HADD2.F32 R174, -RZ, R174.H1_H1 ;  /* 0x300000aeffae7230 */ /* 0x000fe20000004100 */
[----:B------:R-:W-:-:S02]  /*ada0*/  F2FP.SATFINITE.E4M3.F32.PACK_AB_MERGE_C R53, R45, R46, R57 ;  /* 0x0000002e2d35723e */ /* 0x000fc40004807039 */
[C---:B------:R-:W-:Y:S01]  /*adb0*/  FMUL.FTZ R177, R43.reuse, R177 ;  /* 0x000000b12bb17220 */ /* 0x040fe20000410000 */
[----:B------:R-:W-:Y:S01]  /*adc0*/  FFMA.FTZ R43, R43, R176, -R178 ;  /* 0x000000b02b2b7223 */ /* 0x000fe200000108b2 */
[----:B------:R-:W-:Y:S02]  /*add0*/  F2FP.F16.E4M3.UNPACK_B R178, R170.H1 ;  /* 0x000000aaffb2723e */ /* 0x000fe400030006ff */
[----:B------:R-:W-:Y:S01]  /*ade0*/  FFMA.FTZ R47, R47, R176, R177 ;  /* 0x000000b02f2f7223 */ /* 0x000fe200000100b1 */
[----:B------:R-:W-:Y:S02]  /*adf0*/  HADD2.F32 R177, -RZ, R92.H1_H1 ;  /* 0x3000005cffb17230 */ /* 0x000fe40000004100 */
[----:B------:R-:W-:Y:S01]  /*ae00*/  FMUL.FTZ R92, R91, R174 ;  /* 0x000000ae5b5c7220 */ /* 0x000fe20000410000 */
[----:B------:R-:W-:Y:S01]  /*ae10*/  HADD2.F32 R176, -RZ, R175.H1_H1 ;  /* 0x300000afffb07230 */ /* 0x000fe20000004100 */
[----:B------:R-:W-:Y:S01]  /*ae20*/  F2FP.F16.E4M3.UNPACK_B R170, R170 ;  /* 0x000000aaffaa723e */ /* 0x000fe200020006ff */
[----:B------:R-:W-:-:S02]  /*ae30*/  HADD2.F32 R175, -RZ, R95.H1_H1 ;  /* 0x3000005fffaf7230 */ /* 0x000fc40000004100 */
[C---:B------:R-:W-:Y:S01]  /*ae40*/  FMUL.FTZ R174, R177.reuse, R174 ;  /* 0x000000aeb1ae7220 */ /* 0x040fe20000410000 */
[----:B------:R-:W-:Y:S02]  /*ae50*/  HADD2.F32 R95, -RZ, R173.H1_H1 ;  /* 0x300000adff5f7230 */ /* 0x000fe40000004100 */
[----:B------:R-:W-:Y:S01]  /*ae60*/  FFMA.FTZ R92, R177, R176, -R92 ;  /* 0x000000b0b15c7223 */ /* 0x000fe2000001085c */
[----:B------:R-:W-:Y:S01]  /*ae70*/  F2FP.F16.E4M3.UNPACK_B R173, R172.H1 ;  /* 0x000000acffad723e */ /* 0x000fe200030006ff */
[----:B------:R-:W-:Y:S01]  /*ae80*/  FFMA.FTZ R91, R91, R176, R174 ;  /* 0x000000b05b5b7223 */ /* 0x000fe200000100ae */
[----:B------:R-:W-:Y:S02]  /*ae90*/  HADD2.F32 R176, -RZ, R93.H1_H1 ;  /* 0x3000005dffb07230 */ /* 0x000fe40000004100 */
[----:B------:R-:W-:Y:S01]  /*aea0*/  FMUL.FTZ R93, R94, R175 ;  /* 0x000000af5e5d7220 */ /* 0x000fe20000410000 */
[----:B------:R-:W-:Y:S01]  /*aeb0*/  IMAD.MOV.U32 R174, RZ, RZ, R52 ;  /* 0x000000ffffae7224 */ /* 0x000fe200078e0034 */
[----:B------:R-:W-:Y:S01]  /*aec0*/  F2FP.F16.E4M3.UNPACK_B R172, R172 ;  /* 0x000000acffac723e */ /* 0x000fe200020006ff */
[----:B------:R-:W-:-:S02]  /*aed0*/  HADD2.F32 R182, -RZ, R173.H0_H0 ;  /* 0x200000adffb67230 */ /* 0x000fc40000004100 */
[C---:B------:R-:W-:Y:S01]  /*aee0*/  FMUL.FTZ R52, R176.reuse, R175 ;  /* 0x000000afb0347220 */ /* 0x040fe20000410000 */
[-C--:B------:R-:W-:Y:S01]  /*aef0*/  FFMA.FTZ R93, R176, R95.reuse, -R93 ;  /* 0x0000005fb05d7223 */ /* 0x080fe2000001085d */
[----:B------:R-:W-:Y:S01]  /*af00*/  F2FP.F16.E4M3.UNPACK_B R176, R174.H1 ;  /* 0x000000aeffb0723e */ /* 0x000fe200030006ff */
[----:B------:R-:W-:Y:S01]  /*af10*/  HADD2.F32 R180, -RZ, R178.H0_H0 ;  /* 0x200000b2ffb47230 */ /* 0x000fe20000004100 */
[----:B------:R-:W-:Y:S01]  /*af20*/  F2FP.F16.E4M3.UNPACK_B R175, R40.H1 ;  /* 0x00000028ffaf723e */ /* 0x000fe200030006ff */
[----:B------:R-:W-:Y:S01]  /*af30*/  HADD2.F32 R173, -RZ, R173.H1_H1 ;  /* 0x300000adffad7230 */ /* 0x000fe20000004100 */
[----:B------:R-:W-:Y:S01]  /*af40*/  F2FP.F16.E4M3.UNPACK_B R174, R174 ;  /* 0x000000aeffae723e */ /* 0x000fe200020006ff */
[--C-:B------:R-:W-:Y:S01]  /*af50*/  HADD2.F32 R177, -RZ, R176.reuse.H0_H0 ;  /* 0x200000b0ffb17230 */ /* 0x100fe20000004100 */
[----:B------:R-:W-:Y:S01]  /*af60*/  F2FP.F16.E4M3.UNPACK_B R40, R40 ;  /* 0x00000028ff28723e */ /* 0x000fe200020006ff */
[----:B------:R-:W-:Y:S02]  /*af70*/  HADD2.F32 R179, -RZ, R175.H0_H0 ;  /* 0x200000afffb37230 */ /* 0x000fe40000004100 */
[----:B------:R-:W-:Y:S01]  /*af80*/  FFMA.FTZ R52, R94, R95, R52 ;  /* 0x0000005f5e347223 */ /* 0x000fe20000010034 */
[----:B------:R-:W-:-:S02]  /*af90*/  HADD2.F32 R176, -RZ, R176.H1_H1 ;  /* 0x300000b0ffb07230 */ /* 0x000fc40000004100 */
[-C--:B------:R-:W-:Y:S01]  /*afa0*/  FMUL.FTZ R181, R177, R182.reuse ;  /* 0x000000b6b1b57220 */ /* 0x080fe20000410000 */
[----:B------:R-:W-:Y:S02]  /*afb0*/  HADD2.F32 R175, -RZ, R175.H1_H1 ;  /* 0x300000afffaf7230 */ /* 0x000fe40000004100 */
[C---:B------:R-:W-:Y:S01]  /*afc0*/  FMUL.FTZ R182, R179.reuse, R182 ;  /* 0x000000b6b3b67220 */ /* 0x040fe20000410000 */
[----:B------:R-:W-:Y:S02]  /*afd0*/  HADD2.F32 R178, -RZ, R178.H1_H1 ;  /* 0x300000b2ffb27230 */ /* 0x000fe40000004100 */
[-C--:B------:R-:W-:Y:S01]  /*afe0*/  FFMA.FTZ R181, R179, R180.reuse, -R181 ;  /* 0x000000b4b3b57223 */ /* 0x080fe200000108b5 */
[----:B------:R-:W-:Y:S01]  /*aff0*/  F2FP.SATFINITE.E4M3.F32.PACK_AB_MERGE_C R47, R91, R47, RZ ;  /* 0x0000002f5b2f723e */ /* 0x000fe200048070ff */
[----:B------:R-:W-:Y:S01]  /*b000*/  FFMA.FTZ R182, R177, R180, R182 ;  /* 0x000000b4b1b67223 */ /* 0x000fe200000100b6 */
[-C--:B------:R-:W-:Y:S01]  /*b010*/  FMUL.FTZ R177, R176, R173.reuse ;  /* 0x000000adb0b17220 */ /* 0x080fe20000410000 */
[C---:B------:R-:W-:Y:S01]  /*b020*/  FMUL.FTZ R173, R175.reuse, R173 ;  /* 0x000000adafad7220 */ /* 0x040fe20000410000 */
[----:B------:R-:W-:Y:S01]  /*b030*/  HADD2.F32 R180, -RZ, R172.H0_H0 ;  /* 0x200000acffb47230 */ /* 0x000fe20000004100 */
[----:B------:R-:W-:Y:S01]  /*b040*/  F2FP.SATFINITE.E4M3.F32.PACK_AB_MERGE_C R92, R92, R43, RZ ;  /* 0x0000002b5c5c723e */ /* 0x000fe200048070ff */
[-C--:B------:R-:W-:Y:S01]  /*b050*/  FFMA.FTZ R175, R175, R178.reuse, -R177 ;  /* 0x000000b2afaf7223 */ /* 0x080fe200000108b1 */
[----:B------:R-:W-:Y:S01]  /*b060*/  FFMA.FTZ R173, R176, R178, R173 ;  /* 0x000000b2b0ad7223 */ /* 0x000fe200000100ad */
[----:B------:R-:W-:Y:S01]  /*b070*/  HADD2.F32 R176, -RZ, R174.H0_H0 ;  /* 0x200000aeffb07230 */ /* 0x000fe20000004100 */
[----:B------:R-:W-:Y:S01]  /*b080*/  F2FP.SATFINITE.E4M3.F32.PACK_AB_MERGE_C R55, R52, R55, R47 ;  /* 0x000000373437723e */ /* 0x000fe2000480702f */
[----:B------:R-:W-:Y:S01]  /*b090*/  HADD2.F32 R178, -RZ, R40.H0_H0 ;  /* 0x20000028ffb27230 */ /* 0x000fe20000004100 */
[----:B------:R-:W-:Y:S01]  /*b0a0*/  F2FP.SATFINITE.E4M3.F32.PACK_AB_MERGE_C R175, R175, R181, RZ ;  /* 0x000000b5afaf723e */ /* 0x000fe200048070ff */
[----:B------:R-:W-:-:S02]  /*b0b0*/  HADD2.F32 R177, -RZ, R170.H0_H0 ;  /* 0x200000aaffb17230 */ /* 0x000fc40000004100 */
[-C--:B------:R-:W-:Y:S01]  /*b0c0*/  FMUL.FTZ R179, R176, R180.reuse ;  /* 0x000000b4b0b37220 */ /* 0x080fe20000410000 */
[----:B------:R-:W-:Y:S02]  /*b0d0*/  HADD2.F32 R172, -RZ, R172.H1_H1 ;  /* 0x300000acffac7230 */ /* 0x000fe40000004100 */
[C---:B------:R-:W-:Y:S01]  /*b0e0*/  FMUL.FTZ R180, R178.reuse, R180 ;  /* 0x000000b4b2b47220 */ /* 0x040fe20000410000 */
[----:B------:R-:W-:Y:S02]  /*b0f0*/  HADD2.F32 R174, -RZ, R174.H1_H1 ;  /* 0x300000aeffae7230 */ /* 0x000fe40000004100 */
[-C--:B------:R-:W-:Y:S01]  /*b100*/  FFMA.FTZ R179, R178, R177.reuse, -R179 ;  /* 0x000000b1b2b37223 */ /* 0x080fe200000108b3 */
[----:B------:R-:W-:Y:S02]  /*b110*/  HADD2.F32 R40, -RZ, R40.H1_H1 ;  /* 0x30000028ff287230 */ /* 0x000fe40000004100 */
[----:B------:R-:W-:Y:S01]  /*b120*/  FFMA.FTZ R180, R176, R177, R180 ;  /* 0x000000b1b0b47223 */ /* 0x000fe200000100b4 */
[----:B------:R-:W-:-:S02]  /*b130*/  HADD2.F32 R170, -RZ, R170.H1_H1 ;  /* 0x300000aaffaa7230 */ /* 0x000fc40000004100 */
[----:B------:R-:W-:Y:S01]  /*b140*/  FMUL.FTZ R176, R174, R172 ;  /* 0x000000acaeb07220 */ /* 0x000fe20000410000 */
[----:B------:R-:W-:Y:S01]  /*b150*/  F2FP.SATFINITE.E4M3.F32.PACK_AB_MERGE_C R173, R173, R182, RZ ;  /* 0x000000b6adad723e */ /* 0x000fe200048070ff */
[C---:B------:R-:W-:Y:S01]  /*b160*/  FMUL.FTZ R172, R40.reuse, R172 ;  /* 0x000000ac28ac7220 */ /* 0x040fe20000410000 */
[----:B------:R-:W-:Y:S01]  /*b170*/  F2FP.SATFINITE.E4M3.F32.PACK_AB_MERGE_C R43, R93, R59, R92 ;  /* 0x0000003b5d2b723e */ /* 0x000fe2000480705c */
[-C--:B------:R-:W-:Y:S02]  /*b180*/  FFMA.FTZ R176, R40, R170.reuse, -R176 ;  /* 0x000000aa28b07223 */ /* 0x080fe400000108b0 */
[----:B------:R-:W-:Y:S01]  /*b190*/  FFMA.FTZ R40, R174, R170, R172 ;  /* 0x000000aaae287223 */ /* 0x000fe200000100ac */
[----:B------:R-:W-:Y:S01]  /*b1a0*/  IMAD.MOV.U32 R170, RZ, RZ, R42 ;  /* 0x000000ffffaa7224 */ /* 0x000fe200078e002a */
[----:B------:R-:W-:Y:S02]  /*b1b0*/  F2FP.F16.E4M3.UNPACK_B R42, R171.H1 ;  /* 0x000000abff2a723e */ /* 0x000fe400030006ff */
[----:B------:R-:W-:-:S02]  /*b1c0*/  F2FP.F16.E4M3.UNPACK_B R174, R54.H1 ;  /* 0x00000036ffae723e */ /* 0x000fc400030006ff */
[----:B------:R-:W-:Y:S01]  /*b1d0*/  F2FP.F16.E4M3.UNPACK_B R172, R170.H1 ;  /* 0x000000aaffac723e */ /* 0x000fe200030006ff */
[----:B------:R-:W-:Y:S01]  /*b1e0*/  HADD2.F32 R183, -RZ, R42.H0_H0 ;  /* 0x2000002affb77230 */ /* 0x000fe20000004100 */
[----:B------:R-:W-:Y:S01]  /*b1f0*/  F2FP.SATFINITE.E4M3.F32.PACK_AB_MERGE_C R179, R176, R179, R175 ;  /* 0x000000b3b0b3723e */ /* 0x000fe200048070af */
[----:B------:R-:W-:Y:S01]  /*b200*/  HADD2.F32 R175, -RZ, R174.H0_H0 ;  /* 0x200000aeffaf7230 */ /* 0x000fe20000004100 */
[----:B------:R-:W-:Y:S01]  /*b210*/  F2FP.F16.E4M3.UNPACK_B R176, R169.H1 ;  /* 0x000000a9ffb0723e */ /* 0x000fe200030006ff */
[----:B------:R-:W-:Y:S01]  /*b220*/  HADD2.F32 R177, -RZ, R172.H0_H0 ;  /* 0x200000acffb17230 */ /* 0x000fe20000004100 */
[----:B------:R-:W-:Y:S01]  /*b230*/  F2FP.F16.E4M3.UNPACK_B R171, R171 ;  /* 0x000000abffab723e */ /* 0x000fe200020006ff */
[----:B------:R-:W-:Y:S02]  /*b240*/  HADD2.F32 R42, -RZ, R42.H1_H1 ;  /* 0x3000002aff2a7230 */ /* 0x000fe40000004100 */
[----:B------:R-:W-:Y:S01]  /*b250*/  FMUL.FTZ R181, R175, R183 ;  /* 0x000000b7afb57220 */ /* 0x000fe20000410000 */
[----:B------:R-:W-:-:S02]  /*b260*/  HADD2.F32 R178, -RZ, R176.H0_H0 ;  /* 0x200000b0ffb27230 */ /* 0x000fc40000004100 */
[----:B------:R-:W-:Y:S01]  /*b270*/  FMUL.FTZ R183, R177, R183 ;  /* 0x000000b7b1b77220 */ /* 0x000fe20000410000 */
[----:B------:R-:W-:Y:S01]  /*b280*/  HADD2.F32 R174, -RZ, R174.H1_H1 ;  /* 0x300000aeffae7230 */ /* 0x000fe20000004100 */
[----:B------:R-:W-:Y:S01]  /*b290*/  F2FP.F16.E4M3.UNPACK_B R54, R54 ;  /* 0x00000036ff36723e */ /* 0x000fe200020006ff */
[----:B------:R-:W-:Y:S02]  /*b2a0*/  HADD2.F32 R172, -RZ, R172.H1_H1 ;  /* 0x300000acffac7230 */ /* 0x000fe40000004100 */
[----:B------:R-:W-:Y:S01]  /*b2b0*/  FFMA.FTZ R183, R175, R178, R183 ;  /* 0x000000b2afb77223 */ /* 0x000fe200000100b7 */
[----:B------:R-:W-:Y:S02]  /*b2c0*/  HADD2.F32 R176, -RZ, R176.H1_H1 ;  /* 0x300000b0ffb07230 */ /* 0x000fe40000004100 */
[----:B------:R-:W-:Y:S01]  /*b2d0*/  FMUL.FTZ R175, R174, R42 ;  /* 0x0000002aaeaf7220 */ /* 0x000fe20000410000 */
[----:B------:R-:W-:Y:S01]  /*b2e0*/  F2FP.F16.E4M3.UNPACK_B R170, R170 ;  /* 0x000000aaffaa723e */ /* 0x000fe200020006ff */
[C---:B------:R-:W-:Y:S01]  /*b2f0*/  FMUL.FTZ R42, R172.reuse, R42 ;  /* 0x0000002aac2a7220 */ /* 0x040fe20000410000 */
[----:B------:R-:W-:Y:S01]  /*b300*/  FFMA.FTZ R181, R177, R178, -R181 ;  /* 0x000000b2b1b57223 */ /* 0x000fe200000108b5 */
[-C--:B------:R-:W-:Y:S01]  /*b310*/  FFMA.FTZ R172, R172, R176.reuse, -R175 ;  /* 0x000000b0acac7223 */ /* 0x080fe200000108af */
[----:B------:R-:W-:Y:S01]  /*b320*/  F2FP.F16.E4M3.UNPACK_B R169, R169 ;  /* 0x000000a9ffa9723e */ /* 0x000fe200020006ff */
[----:B------:R-:W-:Y:S01]  /*b330*/  FFMA.FTZ R42, R174, R176, R42 ;  /* 0x000000b0ae2a7223 */ /* 0x000fe2000001002a */
[----:B------:R-:W-:Y:S01]  /*b340*/  HADD2.F32 R178, -RZ, R171.H0_H0 ;  /* 0x200000abffb27230 */ /* 0x000fe20000004100 */
[----:B------:R-:W-:Y:S01]  /*b350*/  F2FP.SATFINITE.E4M3.F32.PACK_AB_MERGE_C R180, R40, R180, R173 ;  /* 0x000000b428b4723e */ /* 0x000fe200048070ad */
[----:B------:R-:W-:Y:S01]  /*b360*/  HADD2.F32 R174, -RZ, R54.H0_H0 ;  /* 0x20000036ffae7230 */ /* 0x000fe20000004100 */
[----:B------:R-:W-:Y:S01]  /*b370*/  F2FP.SATFINITE.E4M3.F32.PACK_AB_MERGE_C R172, R172, R181, RZ ;  /* 0x000000b5acac723e */ /* 0x000fe200048070ff */
[----:B------:R-:W-:-:S02]  /*b380*/  HADD2.F32 R176, -RZ, R170.H0_H0 ;  /* 0x200000aaffb07230 */ /* 0x000fc40000004100 */
[----:B------:R-:W-:Y:S02]  /*b390*/  HADD2.F32 R175, -RZ, R169.H0_H0 ;  /* 0x200000a9ffaf7230 */ /* 0x000fe40000004100 */
        /* <DEDUP_REMOVED lines=9> */
[----:B------:R-:W-:Y:S02]  /*b430*/  IMAD.MOV.U32 R40, RZ, RZ, R179 ;  /* 0x000000ffff287224 */ /* 0x000fe400078e00b3 */
[C---:B------:R-:W-:Y:S01]  /*b440*/  FMUL.FTZ R171, R170.reuse, R171 ;  /* 0x000000abaaab7220 */ /* 0x040fe20000410000 */
[----:B------:R-:W-:Y:S02]  /*b450*/  IMAD.MOV.U32 R52, RZ, RZ, R180 ;  /* 0x000000ffff347224 */ /* 0x000fe400078e00b4 */
[-C--:B------:R-:W-:Y:S01]  /*b460*/  FFMA.FTZ R170, R170, R169.reuse, -R175 ;  /* 0x000000a9aaaa7223 */ /* 0x080fe200000108af */
[----:B------:R-:W-:Y:S01]  /*b470*/  FFMA.FTZ R171, R54, R169, R171 ;  /* 0x000000a936ab7223 */ /* 0x000fe200000100ab */
[----:B------:R-:W-:-:S03]  /*b480*/  F2FP.SATFINITE.E4M3.F32.PACK_AB_MERGE_C R54, R42, R183, RZ ;  /* 0x000000b72a36723e */ /* 0x000fc600048070ff */
[----:B------:R-:W-:Y:S02]  /*b490*/  F2FP.SATFINITE.E4M3.F32.PACK_AB_MERGE_C R42, R170, R177, R172 ;  /* 0x000000b1aa2a723e */ /* 0x000fe400048070ac */
[----:B------:R-:W-:-:S07]  /*b4a0*/  F2FP.SATFINITE.E4M3.F32.PACK_AB_MERGE_C R54, R171, R178, R54 ;  /* 0x000000b2ab36723e */ /* 0x000fce0004807036 */
.L_x_1519:
[----:B------:R-:W-:Y:S05]  /*b4b0*/  BSYNC B3 ;  /* 0x0000000000037941 */ /* 0x000fea0003800000 */
.L_x_1518:
        /* <DEDUP_REMOVED lines=10> */
.L_x_1517:
[----:B------:R-:W-:Y:S05]  /*b560*/  BSYNC B2 ;  /* 0x0000000000027941 */ /* 0x000fea0003800000 */
.L_x_1516:
[----:B------:R-:W-:-:S13]  /*b570*/  ISETP.NE.AND P4, PT, R36, RZ, PT ;  /* 0x000000ff2400720c */ /* 0x000fda0003f85270 */
[----:B------:R-:W-:Y:S05]  /*b580*/  @!P4 BRA `(.L_x_1511) ;  /* 0x0000000c00e0c947 */ /* 0x000fea0003800000 */
[----:B01----:R-:W3:Y:S01]  /*b590*/  LDL R40, [R1] ;  /* 0x0000000001287983 */ /* 0x003ee20000100800 */
        /* <DEDUP_REMOVED lines=32> */
[----:B------:R-:W-:Y:S02]  /*b7a0*/  SHF.R.U32.HI R58, RZ, 0x10, R63 ;  /* 0x00000010ff3a7819 */ /* 0x000fe4000001163f */
[----:B------:R-:W-:Y:S01]  /*b7b0*/  LOP3.LUT R59, R59, 0xff00, R40, 0xf8, !PT ;  /* 0x0000ff003b3b7812 */ /* 0x000fe200078ef828 */
[----:B------:R-:W-:Y:S01]  /*b7c0*/  IMAD.SHL.U32 R40, R88, 0x100, RZ ;  /* 0x0000010058287824 */ /* 0x000fe200078e00ff */
[----:B------:R-:W-:Y:S01]  /*b7d0*/  LOP3.LUT R61, R63, 0xff0000ff, RZ, 0xc0, !PT ;  /* 0xff0000ff3f3d7812 */ /* 0x000fe200078ec0ff */
[----:B------:R-:W-:Y:S01]  /*b7e0*/  IMAD.U32 R44, R89, 0x10000, RZ ;  /* 0x00010000592c7824 */ /* 0x000fe200078e00ff */
[----:B------:R-:W-:-:S02]  /*b7f0*/  SHF.R.U32.HI R62, RZ, 0x8, R49 ;  /* 0x00000008ff3e7819 */ /* 0x000fc40000011631 */
[----:B------:R-:W-:Y:S02]  /*b800*/  SHF.R.U32.HI R60, RZ, 0x8, R51 ;  /* 0x00000008ff3c7819 */ /* 0x000fe40000011633 */
[----:B------:R-:W-:Y:S01]  /*b810*/  LOP3.LUT R61, R61, 0xff00, R40, 0xf8, !PT ;  /* 0x0000ff003d3d7812 */ /* 0x000fe200078ef828 */
[----:B------:R-:W-:Y:S01]  /*b820*/  IMAD.U32 R40, R58, 0x10000, RZ ;  /* 0x000100003a287824 */ /* 0x000fe200078e00ff */
[----:B------:R-:W-:Y:S01]  /*b830*/  SHF.R.U32.HI R50, RZ, 0x10, R49 ;  /* 0x00000010ff327819 */ /* 0x000fe20000011631 */
[----:B------:R-:W-:Y:S01]  /*b840*/  IMAD.SHL.U32 R42, R62, 0x100, RZ ;  /* 0x000001003e2a7824 */ /* 0x000fe200078e00ff */
[----:B------:R-:W-:Y:S01]  /*b850*/  LOP3.LUT R63, R49, 0xff0000ff, RZ, 0xc0, !PT ;  /* 0xff0000ff313f7812 */ /* 0x000fe200078ec0ff */
[----:B------:R-:W-:Y:S01]  /*b860*/  IMAD.MOV.U32 R49, RZ, RZ, R46 ;  /* 0x000000ffff317224 */ /* 0x000fe200078e002e */
[----:B------:R-:W-:Y:S01]  /*b870*/  LOP3.LUT R44, R59, 0xff0000, R44, 0xf8, !PT ;  /* 0x00ff00003b2c7812 */ /* 0x000fe200078ef82c */
[----:B------:R-:W-:Y:S01]  /*b880*/  IMAD.SHL.U32 R46, R60, 0x100, RZ ;  /* 0x000001003c2e7824 */ /* 0x000fe200078e00ff */
[----:B------:R-:W-:-:S02]  /*b890*/  SHF.R.U32.HI R57, RZ, 0x10, R51 ;  /* 0x00000010ff397819 */ /* 0x000fc40000011633 */
[----:B------:R-:W-:Y:S02]  /*b8a0*/  F2FP.F16.E4M3.UNPACK_B R62, R164.H1 ;  /* 0x000000a4ff3e723e */ /* 0x000fe400030006ff */
[----:B------:R-:W-:Y:S02]  /*b8b0*/  F2FP.F16.E4M3.UNPACK_B R59, R56.H1 ;  /* 0x00000038ff3b723e */ /* 0x000fe400030006ff */
[----:B------:R-:W-:Y:S02]  /*b8c0*/  LOP3.LUT R51, R51, 0xff0000ff, RZ, 0xc0, !PT ;  /* 0xff0000ff33337812 */ /* 0x000fe400078ec0ff */
[----:B------:R-:W-:Y:S01]  /*b8d0*/  F2FP.F16.E4M3.UNPACK_B R58, R54.H1 ;  /* 0x00000036ff3a723e */ /* 0x000fe200030006ff */
[----:B------:R-:W-:Y:S01]  /*b8e0*/  HADD2.F32 R60, -RZ, R59.H0_H0 ;  /* 0x2000003bff3c7230 */ /* 0x000fe20000004100 */
[----:B------:R-:W-:Y:S02]  /*b8f0*/  LOP3.LUT R40, R61, 0xff0000, R40, 0xf8, !PT ;  /* 0x00ff00003d287812 */ /* 0x000fe400078ef828 */
[----:B------:R-:W-:Y:S01]  /*b900*/  LOP3.LUT R63, R63, 0xff00, R42, 0xf8, !PT ;  /* 0x0000ff003f3f7812 */ /* 0x000fe200078ef82a */
[----:B------:R-:W-:Y:S01]  /*b910*/  HADD2.F32 R42, -RZ, R62.H0_H0 ;  /* 0x2000003eff2a7230 */ /* 0x000fe20000004100 */
[----:B------:R-:W-:-:S02]  /*b920*/  F2FP.F16.E4M3.UNPACK_B R61, R166.H1 ;  /* 0x000000a6ff3d723e */ /* 0x000fc400030006ff */
[----:B------:R-:W-:Y:S01]  /*b930*/  LOP3.LUT R89, R51, 0xff00, R46, 0xf8, !PT ;  /* 0x0000ff0033597812 */ /* 0x000fe200078ef82e */
[--C-:B------:R-:W-:Y:S02]  /*b940*/  HADD2.F32 R51, -RZ, R58.reuse.H0_H0 ;  /* 0x2000003aff337230 */ /* 0x100fe40000004100 */
[----:B------:R-:W-:Y:S01]  /*b950*/  FMUL.FTZ R88, R60, R42 ;  /* 0x0000002a3c587220 */ /* 0x000fe20000410000 */
[----:B------:R-:W-:Y:S01]  /*b960*/  IMAD.U32 R46, R50, 0x10000, RZ ;  /* 0x00010000322e7824 */ /* 0x000fe200078e00ff */
[----:B------:R-:W-:Y:S01]  /*b970*/  F2FP.F16.E4M3.UNPACK_B R164, R164 ;  /* 0x000000a4ffa4723e */ /* 0x000fe200020006ff */
[----:B------:R-:W-:Y:S02]  /*b980*/  IMAD.U32 R50, R57, 0x10000, RZ ;  /* 0x0001000039327824 */ /* 0x000fe400078e00ff */
[----:B------:R-:W-:Y:S01]  /*b990*/  FMUL.FTZ R91, R51, R42 ;  /* 0x0000002a335b7220 */ /* 0x000fe20000410000 */
[--C-:B------:R-:W-:Y:S01]  /*b9a0*/  HADD2.F32 R57, -RZ, R61.reuse.H0_H0 ;  /* 0x2000003dff397230 */ /* 0x100fe20000004100 */
[----:B------:R-:W-:Y:S01]  /*b9b0*/  LOP3.LUT R46, R63, 0xff0000, R46, 0xf8, !PT ;  /* 0x00ff00003f2e7812 */ /* 0x000fe200078ef82e */
[----:B------:R-:W-:Y:S01]  /*b9c0*/  HADD2.F32 R58, -RZ, R58.H1_H1 ;  /* 0x3000003aff3a7230 */ /* 0x000fe20000004100 */
[----:B------:R-:W-:Y:S01]  /*b9d0*/  LOP3.LUT R42, R89, 0xff0000, R50, 0xf8, !PT ;  /* 0x00ff0000592a7812 */ /* 0x000fe200078ef832 */
[----:B------:R-:W-:-:S02]  /*b9e0*/  HADD2.F32 R63, -RZ, R61.H1_H1 ;  /* 0x3000003dff3f7230 */ /* 0x000fc40000004100 */
[-C--:B------:R-:W-:Y:S01]  /*b9f0*/  FFMA.FTZ R50, R51, R57.reuse, -R88 ;  /* 0x0000003933327223 */ /* 0x080fe20000010858 */
[----:B------:R-:W-:Y:S01]  /*ba00*/  FFMA.FTZ R51, R60, R57, R91 ;  /* 0x000000393c337223 */ /* 0x000fe2000001005b */
[----:B------:R-:W-:Y:S01]  /*ba10*/  HADD2.F32 R57, -RZ, R62.H1_H1 ;  /* 0x3000003eff397230 */ /* 0x000fe20000004100 */
[----:B------:R-:W-:Y:S01]  /*ba20*/  F2FP.F16.E4M3.UNPACK_B R60, R56 ;  /* 0x00000038ff3c723e */ /* 0x000fe200020006ff */
[----:B------:R-:W-:Y:S01]  /*ba30*/  HADD2.F32 R62, -RZ, R59.H1_H1 ;  /* 0x3000003bff3e7230 */ /* 0x000fe20000004100 */
[----:B------:R-:W-:Y:S01]  /*ba40*/  F2FP.F16.E4M3.UNPACK_B R59, R54 ;  /* 0x00000036ff3b723e */ /* 0x000fe200020006ff */
[----:B------:R-:W-:Y:S02]  /*ba50*/  HADD2.F32 R88, -RZ, R164.H0_H0 ;  /* 0x200000a4ff587230 */ /* 0x000fe40000004100 */
[-C--:B------:R-:W-:Y:S01]  /*ba60*/  FMUL.FTZ R91, R58, R57.reuse ;  /* 0x000000393a5b7220 */ /* 0x080fe20000410000 */
[----:B------:R-:W-:Y:S01]  /*ba70*/  F2FP.F16.E4M3.UNPACK_B R166, R166 ;  /* 0x000000a6ffa6723e */ /* 0x000fe200020006ff */
[----:B------:R-:W-:Y:S01]  /*ba80*/  FMUL.FTZ R89, R62, R57 ;  /* 0x000000393e597220 */ /* 0x000fe20000410000 */
[----:B------:R-:W-:-:S02]  /*ba90*/  HADD2.F32 R61, -RZ, R60.H0_H0 ;  /* 0x2000003cff3d7230 */ /* 0x000fc40000004100 */
[-C--:B------:R-:W-:Y:S01]  /*baa0*/  FFMA.FTZ R54, R62, R63.reuse, R91 ;  /* 0x0000003f3e367223 */ /* 0x080fe2000001005b */
[--C-:B------:R-:W-:Y:S02]  /*bab0*/  HADD2.F32 R56, -RZ, R59.reuse.H0_H0 ;  /* 0x2000003bff387230 */ /* 0x100fe40000004100 */
[----:B------:R-:W-:Y:S01]  /*bac0*/  FFMA.FTZ R57, R58, R63, -R89 ;  /* 0x0000003f3a397223 */ /* 0x000fe20000010859 */
[----:B------:R-:W-:Y:S02]  /*bad0*/  HADD2.F32 R164, -RZ, R164.H1_H1 ;  /* 0x300000a4ffa47230 */ /* 0x000fe40000004100 */
[-C--:B------:R-:W-:Y:S01]  /*bae0*/  FMUL.FTZ R63, R61, R88.reuse ;  /* 0x000000583d3f7220 */ /* 0x080fe20000410000 */
[----:B------:R-:W-:Y:S02]  /*baf0*/  HADD2.F32 R62, -RZ, R60.H1_H1 ;  /* 0x3000003cff3e7230 */ /* 0x000fe40000004100 */
[----:B------:R-:W-:Y:S01]  /*bb00*/  FMUL.FTZ R88, R56, R88 ;  /* 0x0000005838587220 */ /* 0x000fe20000410000 */
[----:B------:R-:W-:Y:S01]  /*bb10*/  HADD2.F32 R58, -RZ, R166.H0_H0 ;  /* 0x200000a6ff3a7230 */ /* 0x000fe20000004100 */
[----:B------:R-:W-:Y:S01]  /*bb20*/  F2FP.F16.E4M3.UNPACK_B R89, R165.H1 ;  /* 0x000000a5ff59723e */ /* 0x000fe200030006ff */
[----:B------:R-:W-:-:S02]  /*bb30*/  HADD2.F32 R59, -RZ, R59.H1_H1 ;  /* 0x3000003bff3b7230 */ /* 0x000fc40000004100 */
        /* <DEDUP_REMOVED lines=25> */
[----:B------:R-:W-:Y:S01]  /*bcd0*/  FMUL.FTZ R92, R63, R92 ;  /* 0x0000005c3f5c7220 */ /* 0x000fe20000410000 */
[----:B------:R-:W-:Y:S01]  /*bce0*/  F2FP.F16.E4M3.UNPACK_B R88, R49 ;  /* 0x00000031ff58723e */ /* 0x000fe200020006ff */
[----:B------:R-:W-:Y:S01]  /*bcf0*/  HADD2.F32 R49, -RZ, R48.H0_H0 ;  /* 0x20000030ff317230 */ /* 0x000fe20000004100 */
[----:B------:R-:W-:Y:S01]  /*bd00*/  F2FP.F16.E4M3.UNPACK_B R167, R167 ;  /* 0x000000a7ffa7723e */ /* 0x000fe200020006ff */
[----:B------:R-:W-:Y:S01]  /*bd10*/  FFMA.FTZ R93, R89, R90, R92 ;  /* 0x0000005a595d7223 */ /* 0x000fe2000001005c */
[----:B------:R-:W-:-:S02]  /*bd20*/  HADD2.F32 R92, -RZ, R165.H0_H0 ;  /* 0x200000a5ff5c7230 */ /* 0x000fc40000004100 */
[----:B------:R-:W-:Y:S01]  /*bd30*/  FFMA.FTZ R63, R63, R90, -R94 ;  /* 0x0000005a3f3f7223 */ /* 0x000fe2000001085e */
[--C-:B------:R-:W-:Y:S01]  /*bd40*/  HADD2.F32 R89, -RZ, R88.reuse.H0_H0 ;  /* 0x20000058ff597230 */ /* 0x100fe20000004100 */
[----:B------:R-:W-:Y:S01]  /*bd50*/  F2FP.SATFINITE.E4M3.F32.PACK_AB_MERGE_C R50, R57, R50, RZ ;  /* 0x000000323932723e */ /* 0x000fe200048070ff */
[----:B------:R-:W-:Y:S01]  /*bd60*/  HADD2.F32 R165, -RZ, R165.H1_H1 ;  /* 0x300000a5ffa57230 */ /* 0x000fe20000004100 */
[----:B------:R-:W-:Y:S01]  /*bd70*/  F2FP.SATFINITE.E4M3.F32.PACK_AB_MERGE_C R54, R54, R51, RZ ;  /* 0x000000333636723e */ /* 0x000fe200048070ff */
[----:B------:R-:W-:Y:S02]  /*bd80*/  HADD2.F32 R88, -RZ, R88.H1_H1 ;  /* 0x30000058ff587230 */ /* 0x000fe40000004100 */
[-C--:B------:R-:W-:Y:S01]  /*bd90*/  FMUL.FTZ R94, R89, R92.reuse ;  /* 0x0000005c595e7220 */ /* 0x080fe20000410000 */
[----:B------:R-:W-:Y:S02]  /*bda0*/  HADD2.F32 R48, -RZ, R48.H1_H1 ;  /* 0x30000030ff307230 */ /* 0x000fe40000004100 */
[----:B------:R-:W-:Y:S01]  /*bdb0*/  FMUL.FTZ R92, R49, R92 ;  /* 0x0000005c315c7220 */ /* 0x000fe20000410000 */
[----:B------:R-:W-:-:S02]  /*bdc0*/  HADD2.F32 R90, -RZ, R167.H0_H0 ;  /* 0x200000a7ff5a7230 */ /* 0x000fc40000004100 */
[-C--:B------:R-:W-:Y:S01]  /*bdd0*/  FMUL.FTZ R91, R88, R165.reuse ;  /* 0x000000a5585b7220 */ /* 0x080fe20000410000 */
[----:B------:R-:W-:Y:S02]  /*bde0*/  HADD2.F32 R167, -RZ, R167.H1_H1 ;  /* 0x300000a7ffa77230 */ /* 0x000fe40000004100 */
[C---:B------:R-:W-:Y:S01]  /*bdf0*/  FMUL.FTZ R165, R48.reuse, R165 ;  /* 0x000000a530a57220 */ /* 0x040fe20000410000 */
[----:B------:R-:W-:Y:S01]  /*be00*/  F2FP.SATFINITE.E4M3.F32.PACK_AB_MERGE_C R60, R63, R60, RZ ;  /* 0x0000003c3f3c723e */ /* 0x000fe200048070ff */
[----:B------:R-:W-:Y:S01]  /*be10*/  FFMA.FTZ R49, R49, R90, -R94 ;  /* 0x0000005a31317223 */ /* 0x000fe2000001085e */
[----:B------:R-:W-:Y:S01]  /*be20*/  F2FP.SATFINITE.E4M3.F32.PACK_AB_MERGE_C R51, R61, R56, R50 ;  /* 0x000000383d33723e */ /* 0x000fe20004807032 */
[----:B------:R-:W-:Y:S01]  /*be30*/  FFMA.FTZ R48, R48, R167, -R91 ;  /* 0x000000a730307223 */ /* 0x000fe2000001085b */
[----:B------:R-:W-:Y:S01]  /*be40*/  F2FP.F16.E4M3.UNPACK_B R57, R45 ;  /* 0x0000002dff39723e */ /* 0x000fe200020006ff */
[----:B------:R-:W-:Y:S01]  /*be50*/  FFMA.FTZ R92, R89, R90, R92 ;  /* 0x0000005a595c7223 */ /* 0x000fe2000001005c */
[----:B------:R-:W-:Y:S01]  /*be60*/  F2FP.F16.E4M3.UNPACK_B R63, R46 ;  /* 0x0000002eff3f723e */ /* 0x000fe200020006ff */
[----:B------:R-:W-:Y:S01]  /*be70*/  FFMA.FTZ R165, R88, R167, R165 ;  /* 0x000000a758a57223 */ /* 0x000fe200000100a5 */
[----:B------:R-:W-:-:S02]  /*be80*/  F2FP.F16.E4M3.UNPACK_B R56, R41 ;  /* 0x00000029ff38723e */ /* 0x000fc400020006ff */
[----:B------:R-:W-:Y:S02]  /*be90*/  F2FP.SATFINITE.E4M3.F32.PACK_AB_MERGE_C R62, R93, R62, RZ ;  /* 0x0000003e5d3e723e */ /* 0x000fe400048070ff */
        /* <DEDUP_REMOVED lines=90> */
[----:B------:R-:W-:Y:S01]  /*c440*/  F2FP.SATFINITE.E4M3.F32.PACK_AB_MERGE_C R47, R61, R42, R62 ;  /* 0x0000002a3d2f723e */ /* 0x000fe2000480703e */
[----:B------:R-:W-:-:S07]  /*c450*/  IMAD.MOV.U32 R42, RZ, RZ, R49 ;  /* 0x000000ffff2a7224 */ /* 0x000fce00078e0031 */
.L_x_1521:
[----:B------:R-:W-:Y:S05]  /*c460*/  BSYNC B2 ;  /* 0x0000000000027941 */ /* 0x000fea0003800000 */
.L_x_1520:
        /* <DEDUP_REMOVED lines=10> */
.L_x_1511:
[----:B------:R-:W-:Y:S05]  /*c510*/  BSYNC B1 ;  /* 0x0000000000017941 */ /* 0x000fea0003800000 */
.L_x_1510:
[-C--:B01-34-:R-:W-:Y:S02]  /*c520*/  IMAD R40, R145, R130.reuse, RZ ;  /* 0x0000008291287224 */ /* 0x09bfe400078e02ff */
        /* <DEDUP_REMOVED lines=45> */
[----:B------:R-:W-:Y:S01]  /*c800*/  IMAD.MOV.U32 R54, RZ, RZ, R42 ;  /* 0x000000ffff367224 */ /* 0x000fe200078e002a */
[----:B------:R-:W-:Y:S01]  /*c810*/  LOP3.LUT R55, R77, 0xff0000ff, RZ, 0xc0, !PT ;  /* 0xff0000ff4d377812 */ /* 0x000fe200078ec0ff */
[----:B------:R-:W-:Y:S01]  /*c820*/  IMAD.SHL.U32 R42, R62, 0x100, RZ ;  /* 0x000001003e2a7824 */ /* 0x000fe200078e00ff */
[--C-:B------:R-:W-:Y:S01]  /*c830*/  SHF.R.U32.HI R64, RZ, 0x8, R79.reuse ;  /* 0x00000008ff407819 */ /* 0x100fe2000001164f */
[----:B------:R-:W-:Y:S01]  /*c840*/  IMAD.U32 R41, R66, 0x10000, RZ ;  /* 0x0001000042297824 */ /* 0x000fe200078e00ff */
[----:B------:R-:W-:Y:S01]  /*c850*/  LOP3.LUT R59, R65, 0xff0000ff, RZ, 0xc0, !PT ;  /* 0xff0000ff413b7812 */ /* 0x000fe200078ec0ff */
[----:B------:R-:W-:Y:S01]  /*c860*/  IMAD.SHL.U32 R61, R61, 0x100, RZ ;  /* 0x000001003d3d7824 */ /* 0x000fe200078e00ff */
[----:B------:R-:W-:Y:S01]  /*c870*/  SHF.R.U32.HI R63, RZ, 0x10, R79 ;  /* 0x00000010ff3f7819 */ /* 0x000fe2000001164f */
[----:B-1----:R-:W-:Y:S01]  /*c880*/  IMAD.MOV.U32 R58, RZ, RZ, R44 ;  /* 0x000000ffff3a7224 */ /* 0x002fe200078e002c */
[----:B------:R-:W-:Y:S01]  /*c890*/  LOP3.LUT R40, R55, 0xff00, R40, 0xf8, !PT ;  /* 0x0000ff0037287812 */ /* 0x000fe200078ef828 */
[----:B------:R-:W-:Y:S01]  /*c8a0*/  IMAD.SHL.U32 R55, R64, 0x100, RZ ;  /* 0x0000010040377824 */ /* 0x000fe200078e00ff */
[----:B------:R-:W-:-:S02]  /*c8b0*/  LOP3.LUT R60, R67, 0xff0000ff, RZ, 0xc0, !PT ;  /* 0xff0000ff433c7812 */ /* 0x000fc400078ec0ff */
[----:B------:R-:W-:Y:S02]  /*c8c0*/  LOP3.LUT R56, R79, 0xff0000ff, RZ, 0xc0, !PT ;  /* 0xff0000ff4f387812 */ /* 0x000fe400078ec0ff */
[----:B------:R-:W-:Y:S02]  /*c8d0*/  LOP3.LUT R44, R59, 0xff00, R42, 0xf8, !PT ;  /* 0x0000ff003b2c7812 */ /* 0x000fe400078ef82a */
[----:B------:R-:W-:Y:S01]  /*c8e0*/  LOP3.LUT R42, R40, 0xff0000, R41, 0xf8, !PT ;  /* 0x00ff0000282a7812 */ /* 0x000fe200078ef829 */
[----:B------:R-:W-:Y:S01]  /*c8f0*/  IMAD.U32 R40, R63, 0x10000, RZ ;  /* 0x000100003f287824 */ /* 0x000fe200078e00ff */
[----:B------:R-:W-:Y:S02]  /*c900*/  LOP3.LUT R64, R60, 0xff00, R61, 0xf8, !PT ;  /* 0x0000ff003c407812 */ /* 0x000fe400078ef83d */
[----:B------:R-:W-:Y:S02]  /*c910*/  LOP3.LUT R55, R56, 0xff00, R55, 0xf8, !PT ;  /* 0x0000ff0038377812 */ /* 0x000fe400078ef837 */
[----:B------:R-:W-:-:S02]  /*c920*/  F2FP.F16.E4M3.UNPACK_B R63, R158.H1 ;  /* 0x0000009eff3f723e */ /* 0x000fc400030006ff */
        /* <DEDUP_REMOVED lines=77> */
[----:B------:R-:W-:-:S02]  /*ce00*/  HADD2.F32 R63, -RZ, R63.H1_H1 ;  /* 0x3000003fff3f7230 */ /* 0x000fc40000004100 */
[----:B------:R-:W-:Y:S01]  /*ce10*/  FMUL.FTZ R66, R54, R159 ;  /* 0x0000009f36427220 */ /* 0x000fe20000410000 */
[--C-:B------:R-:W-:Y:S02]  /*ce20*/  HADD2.F32 R65, -RZ, R161.reuse.H0_H0 ;  /* 0x200000a1ff417230 */ /* 0x100fe40000004100 */
[----:B------:R-:W-:Y:S01]  /*ce30*/  FMUL.FTZ R77, R64, R67 ;  /* 0x00000043404d7220 */ /* 0x000fe20000410000 */
[----:B------:R-:W-:Y:S02]  /*ce40*/  HADD2.F32 R161, -RZ, R161.H1_H1 ;  /* 0x300000a1ffa17230 */ /* 0x000fe40000004100 */
[C---:B------:R-:W-:Y:S01]  /*ce50*/  FMUL.FTZ R79, R63.reuse, R159 ;  /* 0x0000009f3f4f7220 */ /* 0x040fe20000410000 */
[C---:B------:R-:W-:Y:S01]  /*ce60*/  FMUL.FTZ R67, R46.reuse, R67 ;  /* 0x000000432e437220 */ /* 0x040fe20000410000 */
[----:B------:R-:W-:Y:S01]  /*ce70*/  FFMA.FTZ R77, R46, R65, -R77 ;  /* 0x000000412e4d7223 */ /* 0x000fe2000001084d */
[----:B------:R-:W-:Y:S01]  /*ce80*/  F2FP.F16.E4M3.UNPACK_B R58, R53 ;  /* 0x00000035ff3a723e */ /* 0x000fe200020006ff */
[----:B------:R-:W-:Y:S01]  /*ce90*/  FFMA.FTZ R54, R54, R161, -R79 ;  /* 0x000000a136367223 */ /* 0x000fe2000001084f */
[----:B------:R-:W-:Y:S01]  /*cea0*/  FFMA.FTZ R46, R64, R65, R67 ;  /* 0x00000041402e7223 */ /* 0x000fe20000010043 */
[----:B------:R-:W-:Y:S01]  /*ceb0*/  FFMA.FTZ R161, R63, R161, R66 ;  /* 0x000000a13fa17223 */ /* 0x000fe20000010042 */
[----:B------:R-:W-:-:S02]  /*cec0*/  F2FP.F16.E4M3.UNPACK_B R63, R45 ;  /* 0x0000002dff3f723e */ /* 0x000fc400020006ff */
[----:B------:R-:W-:Y:S02]  /*ced0*/  F2FP.F16.E4M3.UNPACK_B R64, R44 ;  /* 0x0000002cff40723e */ /* 0x000fe400020006ff */
[----:B------:R-:W-:Y:S01]  /*cee0*/  F2FP.SATFINITE.E4M3.F32.PACK_AB_MERGE_C R56, R62, R59, R55 ;  /* 0x0000003b3e38723e */ /* 0x000fe20004807037 */
[--C-:B------:R-:W-:Y:S01]  /*cef0*/  HADD2.F32 R59, -RZ, R63.reuse.H0_H0 ;  /* 0x2000003fff3b7230 */ /* 0x100fe20000004100 */
[----:B------:R-:W-:Y:S01]  /*cf00*/  F2FP.SATFINITE.E4M3.F32.PACK_AB_MERGE_C R55, R61, R60, R57 ;  /* 0x0000003c3d37723e */ /* 0x000fe20004807039 */
[----:B------:R-:W-:Y:S01]  /*cf10*/  HADD2.F32 R60, -RZ, R64.H0_H0 ;  /* 0x20000040ff3c7230 */ /* 0x000fe20000004100 */
[----:B------:R-:W-:Y:S01]  /*cf20*/  F2FP.SATFINITE.E4M3.F32.PACK_AB_MERGE_C R76, R91, R76, RZ ;  /* 0x0000004c5b4c723e */ /* 0x000fe200048070ff */
[----:B------:R-:W-:Y:S01]  /*cf30*/  HADD2.F32 R57, -RZ, R58.H0_H0 ;  /* 0x2000003aff397230 */ /* 0x000fe20000004100 */
[----:B------:R-:W-:Y:S01]  /*cf40*/  F2FP.F16.E4M3.UNPACK_B R61, R42 ;  /* 0x0000002aff3d723e */ /* 0x000fe200020006ff */
[----:B------:R-:W-:Y:S01]  /*cf50*/  HADD2.F32 R63, -RZ, R63.H1_H1 ;  /* 0x3000003fff3f7230 */ /* 0x000fe20000004100 */
[----:B------:R-:W-:Y:S01]  /*cf60*/  F2FP.SATFINITE.E4M3.F32.PACK_AB_MERGE_C R46, R161, R46, R76 ;  /* 0x0000002ea12e723e */ /* 0x000fe2000480704c */
[-C--:B------:R-:W-:Y:S01]  /*cf70*/  FMUL.FTZ R66, R59, R60.reuse ;  /* 0x0000003c3b427220 */ /* 0x080fe20000410000 */
[----:B------:R-:W-:Y:S01]  /*cf80*/  FMUL.FTZ R76, R57, R60 ;  /* 0x0000003c394c7220 */ /* 0x000fe20000410000 */
[----:B------:R-:W-:Y:S01]  /*cf90*/  HADD2.F32 R62, -RZ, R61.H0_H0 ;  /* 0x2000003dff3e7230 */ /* 0x000fe20000004100 */
[----:B------:R-:W-:Y:S01]  /*cfa0*/  F2FP.F16.E4M3.UNPACK_B R53, R53.H1 ;  /* 0x00000035ff35723e */ /* 0x000fe200030006ff */
[----:B------:R-:W-:Y:S01]  /*cfb0*/  HADD2.F32 R64, -RZ, R64.H1_H1 ;  /* 0x30000040ff407230 */ /* 0x000fe20000004100 */
[----:B------:R-:W-:Y:S01]  /*cfc0*/  F2FP.F16.E4M3.UNPACK_B R42, R42.H1 ;  /* 0x0000002aff2a723e */ /* 0x000fe200030006ff */
[----:B------:R-:W-:-:S02]  /*cfd0*/  HADD2.F32 R60, -RZ, R58.H1_H1 ;  /* 0x3000003aff3c7230 */ /* 0x000fc40000004100 */
[-C--:B------:R-:W-:Y:S01]  /*cfe0*/  FFMA.FTZ R57, R57, R62.reuse, -R66 ;  /* 0x0000003e39397223 */ /* 0x080fe20000010842 */
[----:B------:R-:W-:Y:S01]  /*cff0*/  FFMA.FTZ R58, R59, R62, R76 ;  /* 0x0000003e3b3a7223 */ /* 0x000fe2000001004c */
[----:B------:R-:W-:Y:S02]  /*d000*/  HADD2.F32 R61, -RZ, R61.H1_H1 ;  /* 0x3000003dff3d7230 */ /* 0x000fe40000004100 */
[CC--:B------:R-:W-:Y:S01]  /*d010*/  FMUL.FTZ R65, R63.reuse, R64.reuse ;  /* 0x000000403f417220 */ /* 0x0c0fe20000410000 */
[C---:B------:R-:W-:Y:S01]  /*d020*/  FMUL.FTZ R64, R60.reuse, R64 ;  /* 0x000000403c407220 */ /* 0x040fe20000410000 */
[----:B------:R-:W-:Y:S02]  /*d030*/  F2FP.F16.E4M3.UNPACK_B R59, R45.H1 ;  /* 0x0000002dff3b723e */ /* 0x000fe400030006ff */
[----:B------:R-:W-:Y:S01]  /*d040*/  F2FP.F16.E4M3.UNPACK_B R62, R44.H1 ;  /* 0x0000002cff3e723e */ /* 0x000fe200030006ff */
[-C--:B------:R-:W-:Y:S01]  /*d050*/  FFMA.FTZ R60, R60, R61.reuse, -R65 ;  /* 0x0000003d3c3c7223 */ /* 0x080fe20000010841 */
[----:B------:R-:W-:Y:S01]  /*d060*/  FFMA.FTZ R45, R63, R61, R64 ;  /* 0x0000003d3f2d7223 */ /* 0x000fe20000010040 */
[----:B------:R-:W-:Y:S01]  /*d070*/  HADD2.F32 R61, -RZ, R59.H0_H0 ;  /* 0x2000003bff3d7230 */ /* 0x000fe20000004100 */
[----:B------:R-:W-:Y:S01]  /*d080*/  F2FP.SATFINITE.E4M3.F32.PACK_AB_MERGE_C R78, R78, R89, RZ ;  /* 0x000000594e4e723e */ /* 0x000fe200048070ff */
[----:B------:R-:W-:Y:S01]  /*d090*/  HADD2.F32 R63, -RZ, R62.H0_H0 ;  /* 0x2000003eff3f7230 */ /* 0x000fe20000004100 */
[----:B------:R-:W-:Y:S01]  /*d0a0*/  F2FP.F16.E4M3.UNPACK_B R67, R41 ;  /* 0x00000029ff43723e */ /* 0x000fe200020006ff */
[----:B------:R-:W-:Y:S01]  /*d0b0*/  HADD2.F32 R44, -RZ, R53.H0_H0 ;  /* 0x20000035ff2c7230 */ /* 0x000fe20000004100 */
[----:B------:R-:W-:Y:S01]  /*d0c0*/  F2FP.SATFINITE.E4M3.F32.PACK_AB_MERGE_C R54, R54, R77, R78 ;  /* 0x0000004d3636723e */ /* 0x000fe2000480704e */
[----:B------:R-:W-:-:S02]  /*d0d0*/  HADD2.F32 R59, -RZ, R59.H1_H1 ;  /* 0x3000003bff3b7230 */ /* 0x000fc40000004100 */
[-C--:B------:R-:W-:Y:S01]  /*d0e0*/  FMUL.FTZ R65, R61, R63.reuse ;  /* 0x0000003f3d417220 */ /* 0x080fe20000410000 */
[----:B------:R-:W-:Y:S02]  /*d0f0*/  HADD2.F32 R66, -RZ, R62.H1_H1 ;  /* 0x3000003eff427230 */ /* 0x000fe40000004100 */
[C---:B------:R-:W-:Y:S01]  /*d100*/  FMUL.FTZ R76, R44.reuse, R63 ;  /* 0x0000003f2c4c7220 */ /* 0x040fe20000410000 */
[--C-:B------:R-:W-:Y:S02]  /*d110*/  HADD2.F32 R62, -RZ, R42.reuse.H0_H0 ;  /* 0x2000002aff3e7230 */ /* 0x100fe40000004100 */
[----:B------:R-:W-:Y:S02]  /*d120*/  HADD2.F32 R53, -RZ, R53.H1_H1 ;  /* 0x30000035ff357230 */ /* 0x000fe40000004100 */
[----:B------:R-:W-:Y:S01]  /*d130*/  FMUL.FTZ R78, R59, R66 ;  /* 0x000000423b4e7220 */ /* 0x000fe20000410000 */
[----:B------:R-:W-:Y:S02]  /*d140*/  HADD2.F32 R64, -RZ, R42.H1_H1 ;  /* 0x3000002aff407230 */ /* 0x000fe40000004100 */
[-C--:B------:R-:W-:Y:S01]  /*d150*/  FFMA.FTZ R42, R44, R62.reuse, -R65 ;  /* 0x0000003e2c2a7223 */ /* 0x080fe20000010841 */
[----:B------:R-:W-:Y:S01]  /*d160*/  FFMA.FTZ R44, R61, R62, R76 ;  /* 0x0000003e3d2c7223 */ /* 0x000fe2000001004c */
[C---:B------:R-:W-:Y:S01]  /*d170*/  FMUL.FTZ R66, R53.reuse, R66 ;  /* 0x0000004235427220 */ /* 0x040fe20000410000 */
[----:B------:R-:W-:Y:S01]  /*d180*/  F2FP.F16.E4M3.UNPACK_B R61, R47 ;  /* 0x0000002fff3d723e */ /* 0x000fe200020006ff */
[-C--:B------:R-:W-:Y:S01]  /*d190*/  FFMA.FTZ R79, R53, R64.reuse, -R78 ;  /* 0x00000040354f7223 */ /* 0x080fe2000001084e */
[----:B------:R-:W-:Y:S01]  /*d1a0*/  F2FP.F16.E4M3.UNPACK_B R53, R43 ;  /* 0x0000002bff35723e */ /* 0x000fe200020006ff */
[----:B------:R-:W-:Y:S01]  /*d1b0*/  FFMA.FTZ R89, R59, R64, R66 ;  /* 0x000000403b597223 */ /* 0x000fe20000010042 */
[----:B------:R-:W-:Y:S01]  /*d1c0*/  F2FP.F16.E4M3.UNPACK_B R62, R47.H1 ;  /* 0x0000002fff3e723e */ /* 0x000fe200030006ff */
[----:B------:R-:W-:Y:S01]  /*d1d0*/  HADD2.F32 R63, -RZ, R61.H0_H0 ;  /* 0x2000003dff3f7230 */ /* 0x000fe20000004100 */
[----:B------:R-:W-:Y:S01]  /*d1e0*/  F2FP.F16.E4M3.UNPACK_B R76, R41.H1 ;  /* 0x00000029ff4c723e */ /* 0x000fe200030006ff */
[----:B------:R-:W-:Y:S01]  /*d1f0*/  HADD2.F32 R78, -RZ, R67.H0_H0 ;  /* 0x20000043ff4e7230 */ /* 0x000fe20000004100 */
[----:B------:R-:W-:Y:S01]  /*d200*/  F2FP.F16.E4M3.UNPACK_B R43, R43.H1 ;  /* 0x0000002bff2b723e */ /* 0x000fe200030006ff */
[----:B------:R-:W-:Y:S01]  /*d210*/  HADD2.F32 R47, -RZ, R53.H0_H0 ;  /* 0x20000035ff2f7230 */ /* 0x000fe20000004100 */
[-C--:B------:R-:W-:Y:S01]  /*d220*/  F2FP.F16.E4M3.UNPACK_B R41, R40.reuse ;  /* 0x00000028ff29723e */ /* 0x080fe200020006ff */
[----:B------:R-:W-:Y:S01]  /*d230*/  HADD2.F32 R77, -RZ, R76.H0_H0 ;  /* 0x2000004cff4d7230 */ /* 0x000fe20000004100 */
[----:B------:R-:W-:Y:S01]  /*d240*/  F2FP.F16.E4M3.UNPACK_B R64, R40.H1 ;  /* 0x00000028ff40723e */ /* 0x000fe200030006ff */
[----:B------:R-:W-:-:S02]  /*d250*/  HADD2.F32 R40, -RZ, R62.H0_H0 ;  /* 0x2000003eff287230 */ /* 0x000fc40000004100 */
[-C--:B------:R-:W-:Y:S01]  /*d260*/  FMUL.FTZ R88, R63, R78.reuse ;  /* 0x0000004e3f587220 */ /* 0x080fe20000410000 */
[----:B------:R-:W-:Y:S02]  /*d270*/  HADD2.F32 R59, -RZ, R43.H0_H0 ;  /* 0x2000002bff3b7230 */ /* 0x000fe40000004100 */
[----:B------:R-:W-:Y:S01]  /*d280*/  FMUL.FTZ R78, R47, R78 ;  /* 0x0000004e2f4e7220 */ /* 0x000fe20000410000 */
[----:B------:R-:W-:Y:S02]  /*d290*/  HADD2.F32 R66, -RZ, R41.H0_H0 ;  /* 0x20000029ff427230 */ /* 0x000fe40000004100 */
[-C--:B------:R-:W-:Y:S01]  /*d2a0*/  FMUL.FTZ R90, R40, R77.reuse ;  /* 0x0000004d285a7220 */ /* 0x080fe20000410000 */
[----:B------:R-:W-:Y:S02]  /*d2b0*/  HADD2.F32 R65, -RZ, R64.H0_H0 ;  /* 0x20000040ff417230 */ /* 0x000fe40000004100 */
[----:B------:R-:W-:Y:S01]  /*d2c0*/  FMUL.FTZ R77, R59, R77 ;  /* 0x0000004d3b4d7220 */ /* 0x000fe20000410000 */
[----:B------:R-:W-:-:S02]  /*d2d0*/  HADD2.F32 R62, -RZ, R62.H1_H1 ;  /* 0x3000003eff3e7230 */ /* 0x000fc40000004100 */
[-C--:B------:R-:W-:Y:S01]  /*d2e0*/  FFMA.FTZ R88, R47, R66.reuse, -R88 ;  /* 0x000000422f587223 */ /* 0x080fe20000010858 */
[----:B------:R-:W-:Y:S02]  /*d2f0*/  HADD2.F32 R76, -RZ, R76.H1_H1 ;  /* 0x3000004cff4c7230 */ /* 0x000fe40000004100 */
[----:B------:R-:W-:Y:S01]  /*d300*/  FFMA.FTZ R78, R63, R66, R78 ;  /* 0x000000423f4e7223 */ /* 0x000fe2000001004e */
[----:B------:R-:W-:Y:S02]  /*d310*/  HADD2.F32 R43, -RZ, R43.H1_H1 ;  /* 0x3000002bff2b7230 */ /* 0x000fe40000004100 */
[----:B------:R-:W-:Y:S01]  /*d320*/  FFMA.FTZ R77, R40, R65, R77 ;  /* 0x00000041284d7223 */ /* 0x000fe2000001004d */
[----:B------:R-:W-:Y:S02]  /*d330*/  HADD2.F32 R61, -RZ, R61.H1_H1 ;  /* 0x3000003dff3d7230 */ /* 0x000fe40000004100 */
[----:B------:R-:W-:Y:S01]  /*d340*/  FMUL.FTZ R92, R62, R76 ;  /* 0x0000004c3e5c7220 */ /* 0x000fe20000410000 */
[----:B------:R-:W-:-:S02]  /*d350*/  HADD2.F32 R66, -RZ, R67.H1_H1 ;  /* 0x30000043ff427230 */ /* 0x000fc40000004100 */
[----:B------:R-:W-:Y:S01]  /*d360*/  FFMA.FTZ R90, R59, R65, -R90 ;  /* 0x000000413b5a7223 */ /* 0x000fe2000001085a */
[----:B------:R-:W-:Y:S01]  /*d370*/  HADD2.F32 R53, -RZ, R53.H1_H1 ;  /* 0x30000035ff357230 */ /* 0x000fe20000004100 */
[----:B------:R-:W-:Y:S01]  /*d380*/  F2FP.SATFINITE.E4M3.F32.PACK_AB_MERGE_C R42, R79, R42, RZ ;  /* 0x0000002a4f2a723e */ /* 0x000fe200048070ff */
[----:B------:R-:W-:Y:S02]  /*d390*/  HADD2.F32 R40, -RZ, R41.H1_H1 ;  /* 0x30000029ff287230 */ /* 0x000fe40000004100 */
[----:B------:R-:W-:Y:S01]  /*d3a0*/  FMUL.FTZ R41, R43, R76 ;  /* 0x0000004c2b297220 */ /* 0x000fe20000410000 */
[----:B------:R-:W-:Y:S02]  /*d3b0*/  HADD2.F32 R64, -RZ, R64.H1_H1 ;  /* 0x30000040ff407230 */ /* 0x000fe40000004100 */
[-C--:B------:R-:W-:Y:S01]  /*d3c0*/  FMUL.FTZ R76, R61, R66.reuse ;  /* 0x000000423d4c7220 */ /* 0x080fe20000410000 */
        /* <DEDUP_REMOVED lines=14> */
[----:B------:R-:W-:-:S07]  /*d4b0*/  F2FP.SATFINITE.E4M3.F32.PACK_AB_MERGE_C R47, R61, R78, R62 ;  /* 0x0000004e3d2f723e */ /* 0x000fce000480703e */
.L_x_1525:
[----:B------:R-:W-:Y:S05]  /*d4c0*/  BSYNC B2 ;  /* 0x0000000000027941 */ /* 0x000fea0003800000 */
.L_x_1524:
[----:B0-----:R0:W-:Y:S04]  /*d4d0*/  STG.E.128 desc[UR60][R48.64], R40 ;  /* 0x0000002830007986 */ /* 0x0011e8000c101d3c */
[----:B-1----:R0:W-:Y:S02]  /*d4e0*/  @!P2 STG.E.128 desc[UR60][R50.64], R44 ;  /* 0x0000002c3200a986 */ /* 0x0021e4000c101d3c */
.L_x_1523:
[----:B------:R-:W-:Y:S05]  /*d4f0*/  BSYNC B1 ;  /* 0x0000000000017941 */ /* 0x000fea0003800000 */
.L_x_1522:
        /* <DEDUP_REMOVED lines=42> */
[----:B------:R-:W-:Y:S01]  /*d7a0*/  SHF.R.U32.HI R67, RZ, 0x10, R81 ;  /* 0x00000010ff437819 */ /* 0x000fe20000011651 */
[----:B------:R-:W-:Y:S01]  /*d7b0*/  IMAD.MOV.U32 R53, RZ, RZ, R41 ;  /* 0x000000ffff357224 */ /* 0x000fe200078e0029 */
[----:B------:R-:W-:Y:S01]  /*d7c0*/  LOP3.LUT R55, R55, 0xff00, R40, 0xf8, !PT ;  /* 0x0000ff0037377812 */ /* 0x000fe200078ef828 */
[----:B------:R-:W-:Y:S01]  /*d7d0*/  IMAD.SHL.U32 R40, R65, 0x100, RZ ;  /* 0x0000010041287824 */ /* 0x000fe200078e00ff */
[----:B------:R-:W-:Y:S01]  /*d7e0*/  SHF.R.U32.HI R66, RZ, 0x10, R83 ;  /* 0x00000010ff427819 */ /* 0x000fe20000011653 */
[----:B------:R-:W-:Y:S01]  /*d7f0*/  IMAD.SHL.U32 R44, R58, 0x100, RZ ;  /* 0x000001003a2c7824 */ /* 0x000fe200078e00ff */
[----:B------:R-:W-:Y:S01]  /*d800*/  LOP3.LUT R61, R83, 0xff0000ff, RZ, 0xc0, !PT ;  /* 0xff0000ff533d7812 */ /* 0x000fe200078ec0ff */
[----:B------:R-:W-:Y:S01]  /*d810*/  IMAD.U32 R42, R67, 0x10000, RZ ;  /* 0x00010000432a7824 */ /* 0x000fe200078e00ff */
[----:B------:R-:W-:-:S02]  /*d820*/  SHF.R.U32.HI R60, RZ, 0x8, R69 ;  /* 0x00000008ff3c7819 */ /* 0x000fc40000011645 */
[----:B------:R-:W-:Y:S02]  /*d830*/  LOP3.LUT R63, R71, 0xff0000ff, RZ, 0xc0, !PT ;  /* 0xff0000ff473f7812 */ /* 0x000fe400078ec0ff */
[----:B------:R-:W-:Y:S01]  /*d840*/  LOP3.LUT R61, R61, 0xff00, R40, 0xf8, !PT ;  /* 0x0000ff003d3d7812 */ /* 0x000fe200078ef828 */
[----:B------:R-:W-:Y:S01]  /*d850*/  IMAD.U32 R40, R66, 0x10000, RZ ;  /* 0x0001000042287824 */ /* 0x000fe200078e00ff */
[----:B------:R-:W-:Y:S01]  /*d860*/  LOP3.LUT R67, R63, 0xff00, R44, 0xf8, !PT ;  /* 0x0000ff003f437812 */ /* 0x000fe200078ef82c */
[----:B------:R-:W-:Y:S01]  /*d870*/  IMAD.SHL.U32 R41, R60, 0x100, RZ ;  /* 0x000001003c297824 */ /* 0x000fe200078e00ff */
[----:B------:R-:W-:Y:S02]  /*d880*/  LOP3.LUT R56, R69, 0xff0000ff, RZ, 0xc0, !PT ;  /* 0xff0000ff45387812 */ /* 0x000fe400078ec0ff */
[----:B------:R-:W-:Y:S02]  /*d890*/  F2FP.F16.E4M3.UNPACK_B R63, R151.H1 ;  /* 0x00000097ff3f723e */ /* 0x000fe400030006ff */
[----:B------:R-:W-:-:S02]  /*d8a0*/  F2FP.F16.E4M3.UNPACK_B R60, R59.H1 ;  /* 0x0000003bff3c723e */ /* 0x000fc400030006ff */
[----:B------:R-:W-:Y:S02]  /*d8b0*/  F2FP.F16.E4M3.UNPACK_B R58, R57.H1 ;  /* 0x00000039ff3a723e */ /* 0x000fe400030006ff */
[----:B------:R-:W-:Y:S02]  /*d8c0*/  SHF.R.U32.HI R62, RZ, 0x10, R69 ;  /* 0x00000010ff3e7819 */ /* 0x000fe40000011645 */
[----:B------:R-:W-:Y:S02]  /*d8d0*/  LOP3.LUT R40, R61, 0xff0000, R40, 0xf8, !PT ;  /* 0x00ff00003d287812 */ /* 0x000fe400078ef828 */
[----:B------:R-:W-:Y:S01]  /*d8e0*/  LOP3.LUT R65, R56, 0xff00, R41, 0xf8, !PT ;  /* 0x0000ff0038417812 */ /* 0x000fe200078ef829 */
[----:B------:R-:W-:Y:S01]  /*d8f0*/  HADD2.F32 R41, -RZ, R63.H0_H0 ;  /* 0x2000003fff297230 */ /* 0x000fe20000004100 */
[----:B------:R-:W-:Y:S01]  /*d900*/  LOP3.LUT R42, R55, 0xff0000, R42, 0xf8, !PT ;  /* 0x00ff0000372a7812 */ /* 0x000fe200078ef82a */
[----:B------:R-:W-:Y:S01]  /*d910*/  HADD2.F32 R56, -RZ, R60.H0_H0 ;  /* 0x2000003cff387230 */ /* 0x000fe20000004100 */
[----:B------:R-:W-:Y:S01]  /*d920*/  F2FP.F16.E4M3.UNPACK_B R61, R153.H1 ;  /* 0x00000099ff3d723e */ /* 0x000fe200030006ff */
[----:B------:R-:W-:Y:S01]  /*d930*/  HADD2.F32 R55, -RZ, R58.H0_H0 ;  /* 0x2000003aff377230 */ /* 0x000fe20000004100 */
[----:B------:R-:W-:Y:S01]  /*d940*/  SHF.R.U32.HI R64, RZ, 0x10, R71 ;  /* 0x00000010ff407819 */ /* 0x000fe20000011647 */
[----:B------:R-:W-:-:S02]  /*d950*/  IMAD.U32 R44, R62, 0x10000, RZ ;  /* 0x000100003e2c7824 */ /* 0x000fc400078e00ff */
[-C--:B------:R-:W-:Y:S01]  /*d960*/  FMUL.FTZ R66, R56, R41.reuse ;  /* 0x0000002938427220 */ /* 0x080fe20000410000 */
[----:B------:R-:W-:Y:S02]  /*d970*/  HADD2.F32 R62, -RZ, R61.H0_H0 ;  /* 0x2000003dff3e7230 */ /* 0x000fe40000004100 */
        /* <DEDUP_REMOVED lines=69> */
[----:B------:R-:W-:Y:S01]  /*ddd0*/  FMUL.FTZ R65, R46, R65 ;  /* 0x000000412e417220 */ /* 0x000fe20000410000 */
[----:B------:R-:W-:Y:S02]  /*dde0*/  HADD2.F32 R154, -RZ, R154.H1_H1 ;  /* 0x3000009aff9a7230 */ /* 0x000fe40000004100 */
        /* <DEDUP_REMOVED lines=19> */
[----:B------:R-:W-:Y:S01]  /*df20*/  FMUL.FTZ R68, R57, R60 ;  /* 0x0000003c39447220 */ /* 0x000fe20000410000 */
[----:B------:R-:W-:Y:S01]  /*df30*/  F2FP.SATFINITE.E4M3.F32.PACK_AB_MERGE_C R76, R79, R76, RZ ;  /* 0x0000004c4f4c723e */ /* 0x000fe200048070ff */
[----:B------:R-:W-:Y:S01]  /*df40*/  HADD2.F32 R63, -RZ, R63.H1_H1 ;  /* 0x3000003fff3f7230 */ /* 0x000fe20000004100 */
[----:B------:R-:W-:Y:S01]  /*df50*/  F2FP.F16.E4M3.UNPACK_B R53, R53.H1 ;  /* 0x00000035ff35723e */ /* 0x000fe200030006ff */
[----:B------:R-:W-:Y:S01]  /*df60*/  HADD2.F32 R60, -RZ, R58.H1_H1 ;  /* 0x3000003aff3c7230 */ /* 0x000fe20000004100 */
[----:B------:R-:W-:Y:S01]  /*df70*/  F2FP.SATFINITE.E4M3.F32.PACK_AB_MERGE_C R46, R65, R46, R76 ;  /* 0x0000002e412e723e */ /* 0x000fe2000480704c */
        /* <DEDUP_REMOVED lines=8> */
[----:B------:R-:W-:Y:S01]  /*e000*/  HADD2.F32 R44, -RZ, R53.H0_H0 ;  /* 0x20000035ff2c7230 */ /* 0x000fe20000004100 */
[----:B------:R-:W-:Y:S01]  /*e010*/  F2FP.F16.E4M3.UNPACK_B R42, R42.H1 ;  /* 0x0000002aff2a723e */ /* 0x000fe200030006ff */
[----:B------:R-:W-:Y:S02]  /*e020*/  HADD2.F32 R61, -RZ, R59.H0_H0 ;  /* 0x2000003bff3d7230 */ /* 0x000fe40000004100 */
[----:B------:R-:W-:Y:S01]  /*e030*/  FFMA.FTZ R60, R60, R62, -R65 ;  /* 0x0000003e3c3c7223 */ /* 0x000fe20000010841 */
[----:B------:R-:W-:Y:S01]  /*e040*/  HADD2.F32 R64, -RZ, R63.H0_H0 ;  /* 0x2000003fff407230 */ /* 0x000fe20000004100 */
[----:B------:R-:W-:Y:S01]  /*e050*/  F2FP.F16.E4M3.UNPACK_B R65, R41 ;  /* 0x00000029ff41723e */ /* 0x000fe200020006ff */
[----:B------:R-:W-:Y:S02]  /*e060*/  HADD2.F32 R59, -RZ, R59.H1_H1 ;  /* 0x3000003bff3b7230 */ /* 0x000fe40000004100 */
[----:B------:R-:W-:-:S02]  /*e070*/  HADD2.F32 R66, -RZ, R63.H1_H1 ;  /* 0x3000003fff427230 */ /* 0x000fc40000004100 */
[-C--:B------:R-:W-:Y:S01]  /*e080*/  FMUL.FTZ R63, R61, R64.reuse ;  /* 0x000000403d3f7220 */ /* 0x080fe20000410000 */
[----:B------:R-:W-:Y:S02]  /*e090*/  HADD2.F32 R53, -RZ, R53.H1_H1 ;  /* 0x30000035ff357230 */ /* 0x000fe40000004100 */
[----:B------:R-:W-:Y:S01]  /*e0a0*/  FMUL.FTZ R68, R44, R64 ;  /* 0x000000402c447220 */ /* 0x000fe20000410000 */
[--C-:B------:R-:W-:Y:S02]  /*e0b0*/  HADD2.F32 R62, -RZ, R42.reuse.H0_H0 ;  /* 0x2000002aff3e7230 */ /* 0x100fe40000004100 */
[----:B------:R-:W-:Y:S02]  /*e0c0*/  HADD2.F32 R64, -RZ, R42.H1_H1 ;  /* 0x3000002aff407230 */ /* 0x000fe40000004100 */
[-C--:B------:R-:W-:Y:S01]  /*e0d0*/  FMUL.FTZ R42, R59, R66.reuse ;  /* 0x000000423b2a7220 */ /* 0x080fe20000410000 */
[----:B------:R-:W-:Y:S01]  /*e0e0*/  FMUL.FTZ R66, R53, R66 ;  /* 0x0000004235427220 */ /* 0x000fe20000410000 */
[----:B------:R-:W-:Y:S01]  /*e0f0*/  FFMA.FTZ R70, R61, R62, R68 ;  /* 0x0000003e3d467223 */ /* 0x000fe20000010044 */
[----:B------:R-:W-:-:S02]  /*e100*/  HADD2.F32 R67, -RZ, R65.H0_H0 ;  /* 0x20000041ff437230 */ /* 0x000fc40000004100 */
[-C--:B------:R-:W-:Y:S01]  /*e110*/  FFMA.FTZ R76, R53, R64.reuse, -R42 ;  /* 0x00000040354c7223 */ /* 0x080fe2000001082a */
[----:B------:R-:W-:Y:S01]  /*e120*/  F2FP.F16.E4M3.UNPACK_B R53, R47 ;  /* 0x0000002fff35723e */ /* 0x000fe200020006ff */
[----:B------:R-:W-:Y:S01]  /*e130*/  FFMA.FTZ R71, R59, R64, R66 ;  /* 0x000000403b477223 */ /* 0x000fe20000010042 */
[----:B------:R-:W-:Y:S01]  /*e140*/  F2FP.F16.E4M3.UNPACK_B R66, R41.H1 ;  /* 0x00000029ff42723e */ /* 0x000fe200030006ff */
[----:B------:R-:W-:Y:S01]  /*e150*/  FFMA.FTZ R69, R44, R62, -R63 ;  /* 0x0000003e2c457223 */ /* 0x000fe2000001083f */
[----:B------:R-:W-:Y:S01]  /*e160*/  F2FP.F16.E4M3.UNPACK_B R42, R43 ;  /* 0x0000002bff2a723e */ /* 0x000fe200020006ff */
[----:B------:R-:W-:Y:S01]  /*e170*/  HADD2.F32 R61, -RZ, R53.H0_H0 ;  /* 0x20000035ff3d7230 */ /* 0x000fe20000004100 */
[----:B------:R-:W-:Y:S01]  /*e180*/  F2FP.F16.E4M3.UNPACK_B R59, R47.H1 ;  /* 0x0000002fff3b723e */ /* 0x000fe200030006ff */
[----:B------:R-:W-:Y:S01]  /*e190*/  HADD2.F32 R68, -RZ, R66.H0_H0 ;  /* 0x20000042ff447230 */ /* 0x000fe20000004100 */
[-C--:B------:R-:W-:Y:S01]  /*e1a0*/  F2FP.F16.E4M3.UNPACK_B R41, R40.reuse ;  /* 0x00000028ff29723e */ /* 0x080fe200020006ff */
[----:B------:R-:W-:Y:S01]  /*e1b0*/  HADD2.F32 R44, -RZ, R42.H0_H0 ;  /* 0x2000002aff2c7230 */ /* 0x000fe20000004100 */
[----:B------:R-:W-:Y:S01]  /*e1c0*/  F2FP.F16.E4M3.UNPACK_B R43, R43.H1 ;  /* 0x0000002bff2b723e */ /* 0x000fe200030006ff */
[----:B------:R-:W-:Y:S01]  /*e1d0*/  FMUL.FTZ R77, R61, R67 ;  /* 0x000000433d4d7220 */ /* 0x000fe20000410000 */
[----:B------:R-:W-:Y:S01]  /*e1e0*/  F2FP.F16.E4M3.UNPACK_B R62, R40.H1 ;  /* 0x00000028ff3e723e */ /* 0x000fe200030006ff */
[----:B------:R-:W-:-:S02]  /*e1f0*/  HADD2.F32 R40, -RZ, R59.H0_H0 ;  /* 0x2000003bff287230 */ /* 0x000fc40000004100 */
[----:B------:R-:W-:Y:S01]  /*e200*/  FMUL.FTZ R78, R44, R67 ;  /* 0x000000432c4e7220 */ /* 0x000fe20000410000 */
[----:B------:R-:W-:Y:S01]  /*e210*/  HADD2.F32 R63, -RZ, R41.H0_H0 ;  /* 0x20000029ff3f7230 */ /* 0x000fe20000004100 */
[----:B------:R-:W-:Y:S01]  /*e220*/  F2FP.SATFINITE.E4M3.F32.PACK_AB_MERGE_C R69, R76, R69, RZ ;  /* 0x000000454c45723e */ /* 0x000fe200048070ff */
[----:B------:R-:W-:Y:S02]  /*e230*/  HADD2.F32 R47, -RZ, R43.H0_H0 ;  /* 0x2000002bff2f7230 */ /* 0x000fe40000004100 */
[-C--:B------:R-:W-:Y:S01]  /*e240*/  FMUL.FTZ R80, R40, R68.reuse ;  /* 0x0000004428507220 */ /* 0x080fe20000410000 */
[----:B------:R-:W-:Y:S02]  /*e250*/  HADD2.F32 R59, -RZ, R59.H1_H1 ;  /* 0x3000003bff3b7230 */ /* 0x000fe40000004100 */
[----:B------:R-:W-:Y:S01]  /*e260*/  FFMA.FTZ R77, R44, R63, -R77 ;  /* 0x0000003f2c4d7223 */ /* 0x000fe2000001084d */
[----:B------:R-:W-:Y:S02]  /*e270*/  HADD2.F32 R66, -RZ, R66.H1_H1 ;  /* 0x30000042ff427230 */ /* 0x000fe40000004100 */
[----:B------:R-:W-:Y:S01]  /*e280*/  FMUL.FTZ R67, R47, R68 ;  /* 0x000000442f437220 */ /* 0x000fe20000410000 */
[----:B------:R-:W-:-:S02]  /*e290*/  HADD2.F32 R43, -RZ, R43.H1_H1 ;  /* 0x3000002bff2b7230 */ /* 0x000fc40000004100 */
[----:B------:R-:W-:Y:S01]  /*e2a0*/  FFMA.FTZ R78, R61, R63, R78 ;  /* 0x0000003f3d4e7223 */ /* 0x000fe2000001004e */
[----:B------:R-:W-:Y:S02]  /*e2b0*/  HADD2.F32 R64, -RZ, R62.H0_H0 ;  /* 0x2000003eff407230 */ /* 0x000fe40000004100 */
[-C--:B------:R-:W-:Y:S01]  /*e2c0*/  FMUL.FTZ R44, R59, R66.reuse ;  /* 0x000000423b2c7220 */ /* 0x080fe20000410000 */
[----:B------:R-:W-:Y:S02]  /*e2d0*/  HADD2.F32 R53, -RZ, R53.H1_H1 ;  /* 0x30000035ff357230 */ /* 0x000fe40000004100 */
[----:B------:R-:W-:Y:S01]  /*e2e0*/  FMUL.FTZ R66, R43, R66 ;  /* 0x000000422b427220 */ /* 0x000fe20000410000 */
[----:B------:R-:W-:Y:S02]  /*e2f0*/  HADD2.F32 R65, -RZ, R65.H1_H1 ;  /* 0x30000041ff417230 */ /* 0x000fe40000004100 */
[----:B------:R-:W-:Y:S01]  /*e300*/  FFMA.FTZ R80, R47, R64, -R80 ;  /* 0x000000402f507223 */ /* 0x000fe20000010850 */
[----:B------:R-:W-:-:S02]  /*e310*/  HADD2.F32 R42, -RZ, R42.H1_H1 ;  /* 0x3000002aff2a7230 */ /* 0x000fc40000004100 */
[----:B------:R-:W-:Y:S01]  /*e320*/  FFMA.FTZ R67, R40, R64, R67 ;  /* 0x0000004028437223 */ /* 0x000fe20000010043 */
[----:B------:R-:W-:Y:S02]  /*e330*/  HADD2.F32 R62, -RZ, R62.H1_H1 ;  /* 0x3000003eff3e7230 */ /* 0x000fe40000004100 */
[-C--:B------:R-:W-:Y:S01]  /*e340*/  FMUL.FTZ R47, R53, R65.reuse ;  /* 0x00000041352f7220 */ /* 0x080fe20000410000 */
[----:B------:R-:W-:Y:S02]  /*e350*/  HADD2.F32 R41, -RZ, R41.H1_H1 ;  /* 0x30000029ff297230 */ /* 0x000fe40000004100 */
[----:B------:R-:W-:Y:S01]  /*e360*/  FMUL.FTZ R40, R42, R65 ;  /* 0x000000412a287220 */ /* 0x000fe20000410000 */
[----:B------:R-:W-:Y:S01]  /*e370*/  F2FP.SATFINITE.E4M3.F32.PACK_AB_MERGE_C R57, R60, R57, R69 ;  /* 0x000000393c39723e */ /* 0x000fe20004807045 */
[-C--:B------:R-:W-:Y:S01]  /*e380*/  FFMA.FTZ R43, R43, R62.reuse, -R44 ;  /* 0x0000003e2b2b7223 */ /* 0x080fe2000001082c */
[----:B------:R-:W-:Y:S01]  /*e390*/  FFMA.FTZ R66, R59, R62, R66 ;  /* 0x0000003e3b427223 */ /* 0x000fe20000010042 */
[-C--:B------:R-:W-:Y:S01]  /*e3a0*/  FFMA.FTZ R42, R42, R41.reuse, -R47 ;  /* 0x000000292a2a7223 */ /* 0x080fe2000001082f */
[----:B------:R-:W-:Y:S01]  /*e3b0*/  FFMA.FTZ R41, R53, R41, R40 ;  /* 0x0000002935297223 */ /* 0x000fe20000010028 */
[----:B------:R-:W-:Y:S01]  /*e3c0*/  F2FP.SATFINITE.E4M3.F32.PACK_AB_MERGE_C R70, R71, R70, RZ ;  /* 0x000000464746723e */ /* 0x000fe200048070ff */
[----:B------:R-:W-:Y:S01]  /*e3d0*/  IMAD.MOV.U32 R40, RZ, RZ, R56 ;  /* 0x000000ffff287224 */ /* 0x000fe200078e0038 */
[----:B------:R-:W-:Y:S01]  /*e3e0*/  F2FP.SATFINITE.E4M3.F32.PACK_AB_MERGE_C R43, R43, R80, RZ ;  /* 0x000000502b2b723e */ /* 0x000fe200048070ff */
[----:B------:R-:W-:Y:S01]  /*e3f0*/  IMAD.MOV.U32 R44, RZ, RZ, R55 ;  /* 0x000000ffff2c7224 */ /* 0x000fe200078e0037 */
[----:B------:R-:W-:-:S02]  /*e400*/  F2FP.SATFINITE.E4M3.F32.PACK_AB_MERGE_C R66, R66, R67, RZ ;  /* 0x000000434242723e */ /* 0x000fc400048070ff */
[----:B------:R-:W-:Y:S01]  /*e410*/  F2FP.SATFINITE.E4M3.F32.PACK_AB_MERGE_C R43, R42, R77, R43 ;  /* 0x0000004d2a2b723e */ /* 0x000fe2000480702b */
[----:B------:R-:W-:Y:S01]  /*e420*/  IMAD.MOV.U32 R42, RZ, RZ, R54 ;  /* 0x000000ffff2a7224 */ /* 0x000fe200078e0036 */
[----:B------:R-:W-:Y:S01]  /*e430*/  F2FP.SATFINITE.E4M3.F32.PACK_AB_MERGE_C R47, R41, R78, R66 ;  /* 0x0000004e292f723e */ /* 0x000fe20004807042 */
[----:B------:R-:W-:Y:S01]  /*e440*/  IMAD.MOV.U32 R41, RZ, RZ, R57 ;  /* 0x000000ffff297224 */ /* 0x000fe200078e0039 */
[----:B------:R-:W-:-:S07]  /*e450*/  F2FP.SATFINITE.E4M3.F32.PACK_AB_MERGE_C R45, R45, R58, R70 ;  /* 0x0000003a2d2d723e */ /* 0x000fce0004807046 */
.L_x_1529:
[----:B------:R-:W-:Y:S05]  /*e460*/  BSYNC B2 ;  /* 0x0000000000027941 */ /* 0x000fea0003800000 */
.L_x_1528:
[----:B0-----:R3:W-:Y:S04]  /*e470*/  STG.E.128 desc[UR60][R48.64], R40 ;  /* 0x0000002830007986 */ /* 0x0017e8000c101d3c */
[----:B-1----:R3:W-:Y:S02]  /*e480*/  @!P2 STG.E.128 desc[UR60][R50.64], R44 ;  /* 0x0000002c3200a986 */ /* 0x0027e4000c101d3c */
.L_x_1527:
[----:B------:R-:W-:Y:S05]  /*e490*/  BSYNC B1 ;  /* 0x0000000000017941 */ /* 0x000fea0003800000 */
.L_x_1526:
[----:B------:R-:W-:-:S13]  /*e4a0*/  ISETP.NE.AND P2, PT, R36, RZ, PT ;  /* 0x000000ff2400720c */ /* 0x000fda0003f45270 */
[----:B------:R-:W-:Y:S05]  /*e4b0*/  @!P2 BRA `(.L_x_1480) ;  /* 0x0000001000c0a947 */ /* 0x000fea0003800000 */
[----:B0--3--:R-:W3:Y:S01]  /*e4c0*/  LDL R40, [R1] ;  /* 0x0000000001287983 */ /* 0x009ee20000100800 */
        /* <DEDUP_REMOVED lines=31> */
[----:B------:R-:W-:Y:S01]  /*e6c0*/  IMAD.SHL.U32 R55, R55, 0x100, RZ ;  /* 0x0000010037377824 */ /* 0x000fe200078e00ff */
[----:B------:R-:W-:Y:S01]  /*e6d0*/  SHF.R.U32.HI R62, RZ, 0x8, R87 ;  /* 0x00000008ff3e7819 */ /* 0x000fe20000011657 */
[----:B------:R-:W-:Y:S01]  /*e6e0*/  IMAD.MOV.U32 R53, RZ, RZ, R46 ;  /* 0x000000ffff357224 */ /* 0x000fe200078e002e */
[----:B------:R-:W-:Y:S01]  /*e6f0*/  SHF.R.U32.HI R63, RZ, 0x8, R75 ;  /* 0x00000008ff3f7819 */ /* 0x000fe2000001164b */
[----:B------:R-:W-:Y:S01]  /*e700*/  IMAD.MOV.U32 R50, RZ, RZ, R42 ;  /* 0x000000ffff327224 */ /* 0x000fe200078e002a */
[----:B------:R-:W-:Y:S01]  /*e710*/  LOP3.LUT R44, R54, 0xff00, R55, 0xf8, !PT ;  /* 0x0000ff00362c7812 */ /* 0x000fe200078ef837 */
[----:B------:R-:W-:Y:S01]  /*e720*/  IMAD.U32 R55, R66, 0x10000, RZ ;  /* 0x0001000042377824 */ /* 0x000fe200078e00ff */
[----:B------:R-:W-:Y:S01]  /*e730*/  SHF.R.U32.HI R61, RZ, 0x8, R73 ;  /* 0x00000008ff3d7819 */ /* 0x000fe20000011649 */
[----:B------:R-:W-:Y:S01]  /*e740*/  IMAD.SHL.U32 R40, R62, 0x100, RZ ;  /* 0x000001003e287824 */ /* 0x000fe200078e00ff */
[----:B------:R-:W-:Y:S01]  /*e750*/  SHF.R.U32.HI R64, RZ, 0x10, R87 ;  /* 0x00000010ff407819 */ /* 0x000fe20000011657 */
[----:B------:R-:W-:Y:S01]  /*e760*/  IMAD.SHL.U32 R63, R63, 0x100, RZ ;  /* 0x000001003f3f7824 */ /* 0x000fe200078e00ff */
[----:B------:R-:W-:Y:S01]  /*e770*/  LOP3.LUT R57, R87, 0xff0000ff, RZ, 0xc0, !PT ;  /* 0xff0000ff57397812 */ /* 0x000fe200078ec0ff */
[----:B------:R-:W-:Y:S01]  /*e780*/  IMAD.SHL.U32 R61, R61, 0x100, RZ ;  /* 0x000001003d3d7824 */ /* 0x000fe200078e00ff */
[----:B------:R-:W-:-:S02]  /*e790*/  LOP3.LUT R60, R75, 0xff0000ff, RZ, 0xc0, !PT ;  /* 0xff0000ff4b3c7812 */ /* 0x000fc400078ec0ff */
        /* <DEDUP_REMOVED lines=73> */
[--C-:B------:R-:W-:Y:S02]  /*ec30*/  HADD2.F32 R60, -RZ, R147.reuse.H0_H0 ;  /* 0x20000093ff3c7230 */ /* 0x100fe40000004100 */
[----:B------:R-:W-:Y:S01]  /*ec40*/  FFMA.FTZ R63, R56, R61, -R57 ;  /* 0x0000003d383f7223 */ /* 0x000fe20000010839 */
[----:B------:R-:W-:Y:S01]  /*ec50*/  F2FP.F16.E4M3.UNPACK_B R56, R53 ;  /* 0x00000035ff38723e */ /* 0x000fe200020006ff */
[----:B------:R-:W-:Y:S01]  /*ec60*/  HADD2.F32 R53, -RZ, R50.H0_H0 ;  /* 0x20000032ff357230 */ /* 0x000fe20000004100 */
[----:B------:R-:W-:Y:S01]  /*ec70*/  F2FP.F16.E4M3.UNPACK_B R149, R149 ;  /* 0x00000095ff95723e */ /* 0x000fe200020006ff */
        /* <DEDUP_REMOVED lines=10> */
[C---:B------:R-:W-:Y:S01]  /*ed20*/  FMUL.FTZ R60, R53.reuse, R60 ;  /* 0x0000003c353c7220 */ /* 0x040fe20000410000 */
[----:B------:R-:W-:Y:S02]  /*ed30*/  HADD2.F32 R149, -RZ, R149.H1_H1 ;  /* 0x30000095ff957230 */ /* 0x000fe40000004100 */
[-C--:B------:R-:W-:Y:S01]  /*ed40*/  FMUL.FTZ R59, R56, R147.reuse ;  /* 0x00000093383b7220 */ /* 0x080fe20000410000 */
        /* <DEDUP_REMOVED lines=19> */
[----:B------:R-:W-:Y:S01]  /*ee80*/  F2FP.SATFINITE.E4M3.F32.PACK_AB_MERGE_C R50, R147, R60, R70 ;  /* 0x0000003c9332723e */ /* 0x000fe20004807046 */
[----:B------:R-:W-:-:S02]  /*ee90*/  HADD2.F32 R60, -RZ, R58.H1_H1 ;  /* 0x3000003aff3c7230 */ /* 0x000fc40000004100 */
[C---:B------:R-:W-:Y:S01]  /*eea0*/  FMUL.FTZ R64, R56.reuse, R64 ;  /* 0x0000004038407220 */ /* 0x040fe20000410000 */
[-C--:B------:R-:W-:Y:S01]  /*eeb0*/  FFMA.FTZ R56, R56, R62.reuse, -R65 ;  /* 0x0000003e38387223 */ /* 0x080fe20000010841 */
[----:B------:R-:W-:Y:S01]  /*eec0*/  HADD2.F32 R58, -RZ, R57.H1_H1 ;  /* 0x30000039ff3a7230 */ /* 0x000fe20000004100 */
[----:B------:R-:W-:Y:S01]  /*eed0*/  F2FP.F16.E4M3.UNPACK_B R41, R41.H1 ;  /* 0x00000029ff29723e */ /* 0x000fe200030006ff */
[----:B------:R-:W-:Y:S02]  /*eee0*/  HADD2.F32 R61, -RZ, R61.H1_H1 ;  /* 0x3000003dff3d7230 */ /* 0x000fe40000004100 */
[-C--:B------:R-:W-:Y:S01]  /*eef0*/  FMUL.FTZ R65, R60, R63.reuse ;  /* 0x0000003f3c417220 */ /* 0x080fe20000410000 */
[----:B------:R-:W-:Y:S01]  /*ef00*/  FFMA.FTZ R57, R59, R62, R64 ;  /* 0x0000003e3b397223 */ /* 0x000fe20000010040 */
[C---:B------:R-:W-:Y:S01]  /*ef10*/  FMUL.FTZ R63, R58.reuse, R63 ;  /* 0x0000003f3a3f7220 */ /* 0x040fe20000410000 */
[----:B------:R-:W-:Y:S01]  /*ef20*/  F2FP.F16.E4M3.UNPACK_B R59, R45.H1 ;  /* 0x0000002dff3b723e */ /* 0x000fe200030006ff */
[-C--:B------:R-:W-:Y:S01]  /*ef30*/  FFMA.FTZ R67, R58, R61.reuse, -R65 ;  /* 0x0000003d3a437223 */ /* 0x080fe20000010841 */
[----:B------:R-:W-:Y:S01]  /*ef40*/  F2FP.F16.E4M3.UNPACK_B R58, R46.H1 ;  /* 0x0000002eff3a723e */ /* 0x000fe200030006ff */
[----:B------:R-:W-:Y:S01]  /*ef50*/  FFMA.FTZ R66, R60, R61, R63 ;  /* 0x0000003d3c427223 */ /* 0x000fe2000001003f */
[----:B------:R-:W-:Y:S01]  /*ef60*/  HADD2.F32 R45, -RZ, R41.H0_H0 ;  /* 0x20000029ff2d7230 */ /* 0x000fe20000004100 */
[----:B------:R-:W-:Y:S01]  /*ef70*/  F2FP.F16.E4M3.UNPACK_B R44, R44.H1 ;  /* 0x0000002cff2c723e */ /* 0x000fe200030006ff */
[----:B------:R-:W-:Y:S01]  /*ef80*/  HADD2.F32 R46, -RZ, R59.H0_H0 ;  /* 0x2000003bff2e7230 */ /* 0x000fe20000004100 */
[----:B------:R-:W-:Y:S01]  /*ef90*/  F2FP.F16.E4M3.UNPACK_B R63, R42.H1 ;  /* 0x0000002aff3f723e */ /* 0x000fe200030006ff */
[----:B------:R-:W-:-:S02]  /*efa0*/  HADD2.F32 R60, -RZ, R58.H0_H0 ;  /* 0x2000003aff3c7230 */ /* 0x000fc40000004100 */
[----:B------:R-:W-:Y:S02]  /*efb0*/  HADD2.F32 R59, -RZ, R59.H1_H1 ;  /* 0x3000003bff3b7230 */ /* 0x000fe40000004100 */
[----:B------:R-:W-:Y:S02]  /*efc0*/  HADD2.F32 R62, -RZ, R58.H1_H1 ;  /* 0x3000003aff3e7230 */ /* 0x000fe40000004100 */
[-C--:B------:R-:W-:Y:S01]  /*efd0*/  FMUL.FTZ R64, R46, R60.reuse ;  /* 0x0000003c2e407220 */ /* 0x080fe20000410000 */
[----:B------:R-:W-:Y:S02]  /*efe0*/  HADD2.F32 R41, -RZ, R41.H1_H1 ;  /* 0x30000029ff297230 */ /* 0x000fe40000004100 */
[----:B------:R-:W-:Y:S01]  /*eff0*/  FMUL.FTZ R61, R45, R60 ;  /* 0x0000003c2d3d7220 */ /* 0x000fe20000410000 */
[--C-:B------:R-:W-:Y:S02]  /*f000*/  HADD2.F32 R58, -RZ, R44.reuse.H0_H0 ;  /* 0x2000002cff3a7230 */ /* 0x100fe40000004100 */
[----:B------:R-:W-:Y:S01]  /*f010*/  FMUL.FTZ R60, R59, R62 ;  /* 0x0000003e3b3c7220 */ /* 0x000fe20000410000 */
[----:B------:R-:W-:-:S02]  /*f020*/  HADD2.F32 R44, -RZ, R44.H1_H1 ;  /* 0x3000002cff2c7230 */ /* 0x000fc40000004100 */
[----:B------:R-:W-:Y:S01]  /*f030*/  FMUL.FTZ R62, R41, R62 ;  /* 0x0000003e293e7220 */ /* 0x000fe20000410000 */
[----:B------:R-:W-:Y:S01]  /*f040*/  FFMA.FTZ R69, R46, R58, R61 ;  /* 0x0000003a2e457223 */ /* 0x000fe2000001003d */
[----:B------:R-:W-:Y:S02]  /*f050*/  F2FP.F16.E4M3.UNPACK_B R46, R47 ;  /* 0x0000002fff2e723e */ /* 0x000fe400020006ff */
        /* <DEDUP_REMOVED lines=53> */
.L_x_1531:
[----:B------:R-:W-:Y:S05]  /*f3b0*/  BSYNC B1 ;  /* 0x0000000000017941 */ /* 0x000fea0003800000 */
.L_x_1530:
[----:B0-----:R0:W-:Y:S01]  /*f3c0*/  STG.E.128 desc[UR60][R48.64], R40 ;  /* 0x0000002830007986 */ /* 0x0011e2000c101d3c */
[----:B------:R-:W-:-:S13]  /*f3d0*/  ISETP.GE.AND P2, PT, R51, R150, PT ;  /* 0x000000963300720c */ /* 0x000fda0003f46270 */
[----:B------:R-:W-:Y:S05]  /*f3e0*/  @P2 BRA `(.L_x_1480) ;  /* 0x0000000000f42947 */ /* 0x000fea0003800000 */
[--C-:B0-----:R-:W-:Y:S02]  /*f3f0*/  SHF.R.S32.HI R40, RZ, 0x1f, R51.reuse ;  /* 0x0000001fff287819 */ /* 0x101fe40000011433 */
[----:B------:R-:W-:-:S04]  /*f400*/  IADD3 R51, P2, P4, R118, R132, R51 ;  /* 0x0000008476337210 */ /* 0x000fc80007c5e033 */
[----:B------:R-:W-:Y:S02]  /*f410*/  IADD3.X R52, R3, R52, R40, P2, P4 ;  /* 0x0000003403347210 */ /* 0x000fe400017e8428 */
[----:B------:R-:W-:-:S05]  /*f420*/  IADD3 R120, P2, R51, R120, RZ ;  /* 0x0000007833787210 */ /* 0x000fca0007f5e0ff */
[----:B------:R-:W-:-:S05]  /*f430*/  IMAD.X R121, R52, 0x1, R121, P2 ;  /* 0x0000000134797824 */ /* 0x000fca00010e0679 */
[----:B-1----:R0:W-:Y:S01]  /*f440*/  STG.E.128 desc[UR60][R120.64], R44 ;  /* 0x0000002c78007986 */ /* 0x0021e2000c101d3c */
[----:B------:R-:W-:Y:S05]  /*f450*/  BRA `(.L_x_1480) ;  /* 0x0000000000d87947 */ /* 0x000fea0003800000 */
.L_x_1447:
[----:B------:R-:W-:-:S06]  /*f460*/  UISETP.NE.AND UP0, UPT, UR53, 0x3, UPT ;  /* 0x000000033500788c */ /* 0x000fcc000bf05270 */
[----:B------:R-:W-:-:S13]  /*f470*/  PLOP3.LUT P1, PT, PT, PT, UP0, 0x80, 0x0 ;  /* 0x000000000000781c */ /* 0x000fda0003f2f008 */
[----:B------:R-:W-:Y:S05]  /*f480*/  @!P1 BRA `(.L_x_1532) ;  /* 0x0000000000049947 */ /* 0x000fea0003800000 */
[----:B------:R-:W-:Y:S01]  /*f490*/  BPT.TRAP 0x1 ;  /* 0x000000040000795c */ /* 0x000fe20000300000 */
.L_x_1532:
[----:B------:R-:W-:Y:S01]  /*f4a0*/  IMAD R97, R18, 0x8, R16 ;  /* 0x0000000812617824 */ /* 0x000fe200078e0210 */
[----:B------:R-:W-:Y:S01]  /*f4b0*/  SHF.L.U32 R98, R195, 0x1f, RZ ;  /* 0x0000001fc3627819 */ /* 0x000fe200000006ff */
[----:B------:R-:W-:Y:S01]  /*f4c0*/  IMAD R96, R24, -0xa0, R2 ;  /* 0xffffff6018607824 */ /* 0x000fe200078e0202 */
[----:B------:R-:W-:Y:S02]  /*f4d0*/  BSSY B1, `(.L_x_1533) ;  /* 0x0000004000017945 */ /* 0x000fe40003800000 */
[----:B------:R-:W1:Y:S02]  /*f4e0*/  SYNCS.PHASECHK.TRANS64.TRYWAIT P2, [R97+URZ+0x29890], R98 ;  /* 0x02989062610075a7 */ /* 0x000e64000804017f */
[----:B------:R-:W-:Y:S01]  /*f4f0*/  VIMNMX R96, R96, 0xa0, PT ;  /* 0x000000a060607848 */ /* 0x000fe20003fe0100 */
[----:B-1----:R-:W-:Y:S06]  /*f500*/  @!P2 BRA `(.L_x_1534) ;  /* 0x000002440080a947 */ /* 0x002fec0003800000 */
.L_x_1845:
[----:B------:R-:W-:Y:S05]  /*f510*/  BSYNC B1 ;  /* 0x0000000000017941 */ /* 0x000fea0003800000 */
.L_x_1533:
        /* <DEDUP_REMOVED lines=21> */
.L_x_1536:
[----:B------:R-:W-:Y:S05]  /*f670*/  BSYNC B1 ;  /* 0x0000000000017941 */ /* 0x000fea0003800000 */
.L_x_1535:
        /* <DEDUP_REMOVED lines=20> */
.L_x_1480:
[----:B------:R-:W-:Y:S05]  /*f7c0*/  BSYNC B0 ;  /* 0x0000000000007941 */ /* 0x000fea0003800000 */
.L_x_1446:
        /* <DEDUP_REMOVED lines=17> */
.L_x_1538:
[----:B------:R-:W-:Y:S05]  /*f8e0*/  BSYNC B0 ;  /* 0x0000000000007941 */ /* 0x000fea0003800000 */
.L_x_1537:
[----:B------:R-:W1:Y:S01]  /*f8f0*/  SYNCS.PHASECHK.TRANS64.TRYWAIT P1, [R97+URZ+0x298b0], R98 ;  /* 0x0298b062610075a7 */ /* 0x000e62000802017f */
[----:B------:R-:W-:Y:S01]  /*f900*/  ULDC UR42, c[0x0][0x320] ;  /* 0x0000c800002a7ab9 */ /* 0x000fe20000000800 */
[----:B------:R-:W-:Y:S01]  /*f910*/  ULDC.64 UR38, c[0x0][0x328] ;  /* 0x0000ca0000267ab9 */ /* 0x000fe20000000a00 */
[----:B------:R-:W-:Y:S01]  /*f920*/  ULDC.64 UR40, c[0x0][0x318] ;  /* 0x0000c60000287ab9 */ /* 0x000fe20000000a00 */
[----:B------:R-:W-:Y:S01]  /*f930*/  BSSY B0, `(.L_x_1539) ;  /* 0x0000003000007945 */ /* 0x000fe20003800000 */
[----:B------:R-:W-:-:S03]  /*f940*/  IMAD R41, R18, 0x5000, R216 ;  /* 0x0000500012297824 */ /* 0x000fc600078e02d8 */
[----:B-1----:R-:W-:Y:S05]  /*f950*/  @!P1 BRA `(.L_x_1540) ;  /* 0x0000024000809947 */ /* 0x002fea0003800000 */
.L_x_1846:
[----:B------:R-:W-:Y:S05]  /*f960*/  BSYNC B0 ;  /* 0x0000000000007941 */ /* 0x000fea0003800000 */
.L_x_1539:
        /* <DEDUP_REMOVED lines=27> */
.L_x_1542:
[----:B------:R-:W-:Y:S05]  /*fb20*/  BSYNC B0 ;  /* 0x0000000000007941 */ /* 0x000fea0003800000 */
.L_x_1541:
[----:B------:R-:W-:Y:S01]  /*fb30*/  ISETP.GE.AND P1, PT, R221, R96, PT ;  /* 0x00000060dd00720c */ /* 0x000fe20003f26270 */
[----:B------:R-:W-:-:S12]  /*fb40*/  BSSY B0, `(.L_x_1543) ;  /* 0x0000017000007945 */ /* 0x000fd80003800000 */
[----:B------:R-:W-:Y:S05]  /*fb50*/  @P1 BRA `(.L_x_1544) ;  /* 0x0000000000541947 */ /* 0x000fea0003800000 */
[----:B--2---:R-:W-:Y:S01]  /*fb60*/  IADD3 R43, P1, R44, 0x80, RZ ;  /* 0x000000802c2b7810 */ /* 0x004fe20007f3e0ff */
[----:B0-----:R-:W-:Y:S02]  /*fb70*/  IMAD.MOV.U32 R40, RZ, RZ, R116 ;  /* 0x000000ffff287224 */ /* 0x001fe400078e0074 */
[----:B------:R-:W-:Y:S02]  /*fb80*/  IMAD.MOV.U32 R41, RZ, RZ, R33 ;  /* 0x000000ffff297224 */ /* 0x000fe400078e0021 */
[----:B------:R-:W-:Y:S02]  /*fb90*/  IMAD.X R44, RZ, RZ, R45, P1 ;  /* 0x000000ffff2c7224 */ /* 0x000fe400008e062d */
        /* <DEDUP_REMOVED lines=17> */
.L_x_1544:
[----:B------:R-:W-:Y:S05]  /*fcb0*/  BSYNC B0 ;  /* 0x0000000000007941 */ /* 0x000fea0003800000 */
.L_x_1543:
[----:B0-23--:R-:W2:Y:S01]  /*fcc0*/  LDL R40, [R1] ;  /* 0x0000000001287983 */ /* 0x00dea20000100800 */
        /* <DEDUP_REMOVED lines=22> */
.L_x_1441:
[----:B------:R-:W-:Y:S05]  /*fe30*/  @P0 BRA `(.L_x_1546) ;  /* 0x00000000000c0947 */ /* 0x000fea0003800000 */
[----:B------:R-:W0:Y:S01]  /*fe40*/  FENCE.VIEW.ASYNC.G ;  /* 0x00000000000073c6 */ /* 0x000e220000000100 */
[----:B------:R-:W-:Y:S05]  /*fe50*/  WARPSYNC.ALL ;  /* 0x0000000000007948 */ /* 0x000fea0003800000 */
[----:B0-----:R-:W-:Y:S06]  /*fe60*/  BAR.ARV 0xc, 0x180 ;  /* 0x0306000000007b1d */ /* 0x001fec0000002000 */
.L_x_1546:
[----:B------:R-:W-:Y:S01]  /*fe70*/  ULDC.64 UR6, c[0x0][0x998] ;  /* 0x0002660000067ab9 */ /* 0x000fe20000000a00 */
[----:B------:R-:W-:Y:S01]  /*fe80*/  ULDC.64 UR4, c[0x0][0x990] ;  /* 0x0002640000047ab9 */ /* 0x000fe20000000a00 */
[----:B------:R-:W-:Y:S02]  /*fe90*/  ISETP.NE.U32.AND P1, PT, RZ, UR6, PT ;  /* 0x00000006ff007c0c */ /* 0x000fe4000bf25070 */
[----:B------:R-:W-:Y:S02]  /*fea0*/  ISETP.NE.U32.AND P0, PT, RZ, UR4, PT ;  /* 0x00000004ff007c0c */ /* 0x000fe4000bf05070 */
[----:B------:R-:W-:Y:S02]  /*feb0*/  ISETP.NE.AND.EX P1, PT, RZ, UR7, PT, P1 ;  /* 0x00000007ff007c0c */ /* 0x000fe4000bf25310 */
[----:B------:R-:W-:-:S11]  /*fec0*/  ISETP.NE.AND.EX P0, PT, RZ, UR5, PT, P0 ;  /* 0x00000005ff007c0c */ /* 0x000fd6000bf05300 */
[----:B------:R-:W0:Y:S01]  /*fed0*/  @P1 LDC.64 R8, c[0x0][0x9b8] ;  /* 0x00026e00ff081b82 */ /* 0x000e220000000a00 */
[--C-:B------:R-:W-:Y:S02]  /*fee0*/  @P1 SHF.R.S32.HI R5, RZ, 0x1f, R207.reuse ;  /* 0x0000001fff051819 */ /* 0x100fe400000114cf */
[----:B------:R-:W-:Y:S02]  /*fef0*/  @P0 SHF.R.S32.HI R3, RZ, 0x1f, R207 ;  /* 0x0000001fff030819 */ /* 0x000fe400000114cf */
[----:B------:R-:W-:-:S03]  /*ff00*/  @P1 SHF.R.S32.HI R15, RZ, 0x1f, R206 ;  /* 0x0000001fff0f1819 */ /* 0x000fc600000114ce */
[----:B------:R-:W1:Y:S08]  /*ff10*/  @P0 LDC.64 R6, c[0x0][0x9a8] ;  /* 0x00026a00ff060b82 */ /* 0x000e700000000a00 */
[----:B------:R-:W2:Y:S08]  /*ff20*/  @P1 LDC.64 R10, c[0x0][0x9c0] ;  /* 0x00027000ff0a1b82 */ /* 0x000eb00000000a00 */
[----:B------:R-:W3:Y:S01]  /*ff30*/  @P0 LDC.64 R12, c[0x0][0x9b0] ;  /* 0x00026c00ff0c0b82 */ /* 0x000ee20000000a00 */
[----:B0-----:R-:W-:-:S02]  /*ff40*/  @P1 IMAD R2, R5, R8, RZ ;  /* 0x0000000805021224 */ /* 0x001fc400078e02ff */
[----:B------:R-:W-:-:S04]  /*ff50*/  @P1 IMAD.WIDE.U32 R4, R207, R8, RZ ;  /* 0x00000008cf041225 */ /* 0x000fc800078e00ff */
[----:B------:R-:W-:Y:S02]  /*ff60*/  @P1 IMAD R9, R207, R9, R2 ;  /* 0x00000009cf091224 */ /* 0x000fe400078e0202 */
[-C--:B-1----:R-:W-:Y:S02]  /*ff70*/  @P0 IMAD R0, R3, R6.reuse, RZ ;  /* 0x0000000603000224 */ /* 0x082fe400078e02ff */
[----:B------:R-:W-:Y:S01]  /*ff80*/  @P1 IMAD.IADD R5, R5, 0x1, R9 ;  /* 0x0000000105051824 */ /* 0x000fe200078e0209 */
[----:B------:R-:W-:Y:S01]  /*ff90*/  @P0 SHF.R.S32.HI R9, RZ, 0x1f, R206 ;  /* 0x0000001fff090819 */ /* 0x000fe200000114ce */
[C---:B------:R-:W-:Y:S02]  /*ffa0*/  @P0 IMAD R7, R207.reuse, R7, R0 ;  /* 0x00000007cf070224 */ /* 0x040fe400078e0200 */
[----:B------:R-:W-:-:S04]  /*ffb0*/  @P0 IMAD.WIDE.U32 R2, R207, R6, RZ ;  /* 0x00000006cf020225 */ /* 0x000fc800078e00ff */
[----:B--2---:R-:W-:Y:S02]  /*ffc0*/  @P1 IMAD R6, R15, R10, RZ ;  /* 0x0000000a0f061224 */ /* 0x004fe400078e02ff */
[----:B------:R-:W-:Y:S02]  /*ffd0*/  @P0 IMAD.IADD R3, R3, 0x1, R7 ;  /* 0x0000000103030824 */ /* 0x000fe400078e0207 */
[C---:B------:R-:W-:Y:S02]  /*ffe0*/  @P1 IMAD R11, R206.reuse, R11, R6 ;  /* 0x0000000bce0b1224 */ /* 0x040fe400078e0206 */
[----:B---3--:R-:W-:Y:S02]  /*fff0*/  @P0 IMAD R0, R9, R12, RZ ;  /* 0x0000000c09000224 */ /* 0x008fe400078e02ff */
[----:B------:R-:W-:-:S04]  /*10000*/  @P1 IMAD.WIDE.U32 R6, R206, R10, R4 ;  /* 0x0000000ace061225 */ /* 0x000fc800078e0004 */
[----:B------:R-:W-:Y:S01]  /*10010*/  @P0 IMAD R9, R206, R13, R0 ;  /* 0x0000000dce090224 */ /* 0x000fe200078e0200 */
[----:B------:R-:W-:Y:S01]  /*10020*/  @P1 LEA R8, P3, R6, UR6, 0x2 ;  /* 0x0000000606081c11 */ /* 0x000fe2000f8610ff */
[----:B------:R-:W-:Y:S02]  /*10030*/  @P0 IMAD.WIDE.U32 R2, R206, R12, R2 ;  /* 0x0000000cce020225 */ /* 0x000fe400078e0002 */
[----:B------:R-:W0:Y:S02]  /*10040*/  LDC.64 R12, c[0x0][0x9e0] ;  /* 0x00027800ff0c7b82 */ /* 0x000e240000000a00 */
[----:B------:R-:W-:Y:S01]  /*10050*/  @P1 IMAD.IADD R5, R7, 0x1, R11 ;  /* 0x0000000107051824 */ /* 0x000fe200078e020b */
[----:B------:R-:W-:Y:S01]  /*10060*/  @P0 LEA R4, P2, R2, UR4, 0x2 ;  /* 0x0000000402040c11 */ /* 0x000fe2000f8410ff */
[----:B------:R-:W-:Y:S01]  /*10070*/  @P0 IMAD.IADD R3, R3, 0x1, R9 ;  /* 0x0000000103030824 */ /* 0x000fe200078e0209 */
[----:B------:R-:W-:Y:S01]  /*10080*/  ULDC UR4, c[0x0][0x988] ;  /* 0x0002620000047ab9 */ /* 0x000fe20000000800 */
[----:B------:R-:W-:Y:S01]  /*10090*/  IMAD.MOV.U32 R0, RZ, RZ, 0x3f800000 ;  /* 0x3f800000ff007424 */ /* 0x000fe200078e00ff */
[----:B------:R-:W-:-:S02]  /*100a0*/  @P1 LEA.HI.X R9, R6, UR7, R5, 0x2, P3 ;  /* 0x0000000706091c11 */ /* 0x000fc400098f1405 */
[----:B------:R-:W-:Y:S01]  /*100b0*/  @P0 LEA.HI.X R5, R2, UR5, R3, 0x2, P2 ;  /* 0x0000000502050c11 */ /* 0x000fe200090f1403 */
[----:B------:R-:W-:Y:S01]  /*100c0*/  IMAD.MOV.U32 R3, RZ, RZ, 0x3f800000 ;  /* 0x3f800000ff037424 */ /* 0x000fe200078e00ff */
[----:B------:R-:W1:Y:S01]  /*100d0*/  LDC R2, c[0x0][0x448] ;  /* 0x00011200ff027b82 */ /* 0x000e620000000800 */
[----:B------:R-:W2:Y:S04]  /*100e0*/  @P1 LDG.E R0, desc[UR60][R8.64] ;  /* 0x0000003c08001981 */ /* 0x000ea8000c1e1900 */
[----:B------:R-:W2:Y:S01]  /*100f0*/  @P0 LDG.E R3, desc[UR60][R4.64] ;  /* 0x0000003c04030981 */ /* 0x000ea2000c1e1900 */
[----:B------:R-:W-:Y:S01]  /*10100*/  VIADD R7, R201, 0x7f ;  /* 0x0000007fc9077836 */ /* 0x000fe20000000000 */
[----:B0-----:R-:W-:Y:S02]  /*10110*/  ISETP.GE.AND P2, PT, R13, 0x1, PT ;  /* 0x000000010d00780c */ /* 0x001fe40003f46270 */
[----:B-1----:R-:W-:-:S13]  /*10120*/  ISETP.NE.AND P1, PT, R2, 0x1, PT ;  /* 0x000000010200780c */ /* 0x002fda0003f25270 */
[----:B------:R-:W0:Y:S08]  /*10130*/  @P1 LDC R2, c[0x0][0x44c] ;  /* 0x00011300ff021b82 */ /* 0x000e300000000800 */
[----:B------:R-:W1:Y:S01]  /*10140*/  @P1 LDC R11, c[0x0][0x450] ;  /* 0x00011400ff0b1b82 */ /* 0x000e620000000800 */
[----:B0-----:R-:W-:-:S05]  /*10150*/  @P1 IMAD.HI.U32 R2, R7, R2, RZ ;  /* 0x0000000207021227 */ /* 0x001fca00078e00ff */
[----:B-1----:R-:W-:-:S05]  /*10160*/  @P1 SHF.R.U32.HI R7, RZ, R11, R2 ;  /* 0x0000000bff071219 */ /* 0x002fca0000011602 */
[----:B------:R-:W-:Y:S02]  /*10170*/  IMAD.IADD R7, R162, 0x1, R7 ;  /* 0x00000001a2077824 */ /* 0x000fe400078e0207 */
[----:B--2---:R-:W-:Y:S02]  /*10180*/  FMUL.FTZ R0, R3, R0 ;  /* 0x0000000003007220 */ /* 0x004fe40000410000 */
[----:B------:R-:W-:Y:S02]  /*10190*/  IMAD.IADD R3, R7, 0x1, R12 ;  /* 0x0000000107037824 */ /* 0x000fe400078e020c */
[----:B------:R-:W-:Y:S01]  /*101a0*/  FMUL.FTZ R2, R0, UR4 ;  /* 0x0000000400027c20 */ /* 0x000fe20008410000 */
        /* <DEDUP_REMOVED lines=12> */
.L_x_1549:
[----:B------:R-:W-:-:S13]  /*10270*/  ISETP.NE.AND P0, PT, R13, 0x1, PT ;  /* 0x000000010d00780c */ /* 0x000fda0003f05270 */
[----:B------:R-:W0:Y:S02]  /*10280*/  @P0 LDC.64 R4, c[0x0][0x9e8] ;  /* 0x00027a00ff040b82 */ /* 0x000e240000000a00 */
[----:B0-----:R-:W-:-:S05]  /*10290*/  @P0 IMAD.HI.U32 R4, R0, R4, RZ ;  /* 0x0000000400040227 */ /* 0x001fca00078e00ff */
[----:B------:R-:W-:-:S07]  /*102a0*/  @P0 SHF.R.U32.HI R0, RZ, R5, R4 ;  /* 0x00000005ff000219 */ /* 0x000fce0000011604 */
.L_x_1550:
[----:B------:R-:W-:Y:S05]  /*102b0*/  BSYNC B0 ;  /* 0x0000000000007941 */ /* 0x000fea0003800000 */
.L_x_1548:
[----:B------:R-:W-:-:S05]  /*102c0*/  IMAD R0, R0, R13, R13 ;  /* 0x0000000d00007224 */ /* 0x000fca00078e020d */
[----:B------:R-:W-:-:S07]  /*102d0*/  VIMNMX R3, R3, R0, PT ;  /* 0x0000000003037248 */ /* 0x000fce0003fe0100 */
.L_x_1547:
[----:B------:R-:W0:Y:S01]  /*102e0*/  @P1 LDC R0, c[0x0][0x44c] ;  /* 0x00011300ff001b82 */ /* 0x000e220000000800 */
[----:B------:R-:W-:Y:S01]  /*102f0*/  VIADD R3, R3, 0x9f ;  /* 0x0000009f03037836 */ /* 0x000fe20000000000 */
[----:B------:R-:W-:Y:S01]  /*10300*/  ULDC UR4, c[0x0][0x9dc] ;  /* 0x0002770000047ab9 */ /* 0x000fe20000000800 */
[----:B------:R-:W-:Y:S02]  /*10310*/  IMAD.MOV.U32 R5, RZ, RZ, R201 ;  /* 0x000000ffff057224 */ /* 0x000fe400078e00c9 */
[----:B------:R-:W-:-:S03]  /*10320*/  IMAD.HI R3, R3, 0x66666667, RZ ;  /* 0x6666666703037827 */ /* 0x000fc600078e02ff */
[----:B------:R-:W1:Y:S01]  /*10330*/  @P1 LDC R7, c[0x0][0x450] ;  /* 0x00011400ff071b82 */ /* 0x000e620000000800 */
[----:B0-----:R-:W-:Y:S01]  /*10340*/  @P1 IMAD.HI.U32 R4, R201, R0, RZ ;  /* 0x00000000c9041227 */ /* 0x001fe200078e00ff */
[----:B------:R-:W-:-:S04]  /*10350*/  SHF.R.U32.HI R0, RZ, 0x1f, R3 ;  /* 0x0000001fff007819 */ /* 0x000fc80000011603 */
[----:B------:R-:W-:Y:S02]  /*10360*/  LEA.HI.SX32 R0, R3, R0, 0x1a ;  /* 0x0000000003007211 */ /* 0x000fe400078fd2ff */
[----:B-1----:R-:W-:Y:S02]  /*10370*/  @P1 SHF.R.U32.HI R5, RZ, R7, R4 ;  /* 0x00000007ff051219 */ /* 0x002fe40000011604 */
[----:B------:R-:W-:-:S03]  /*10380*/  VIMNMX R163, R163, R0, PT ;  /* 0x00000000a3a37248 */ /* 0x000fc60003fe0100 */
        /* <DEDUP_REMOVED lines=13> */
.L_x_1553:
[----:B------:R-:W-:-:S13]  /*10460*/  ISETP.NE.AND P0, PT, R13, 0x1, PT ;  /* 0x000000010d00780c */ /* 0x000fda0003f05270 */
[----:B------:R-:W0:Y:S02]  /*10470*/  @P0 LDC.64 R4, c[0x0][0x9e8] ;  /* 0x00027a00ff040b82 */ /* 0x000e240000000a00 */
[----:B0-----:R-:W-:-:S05]  /*10480*/  @P0 IMAD.HI.U32 R4, R3, R4, RZ ;  /* 0x0000000403040227 */ /* 0x001fca00078e00ff */
[----:B------:R-:W-:-:S07]  /*10490*/  @P0 SHF.R.U32.HI R3, RZ, R5, R4 ;  /* 0x00000005ff030219 */ /* 0x000fce0000011604 */
.L_x_1554:
[----:B------:R-:W-:Y:S05]  /*104a0*/  BSYNC B0 ;  /* 0x0000000000007941 */ /* 0x000fea0003800000 */
.L_x_1552:
[----:B------:R-:W-:-:S05]  /*104b0*/  IMAD R3, R3, R13, RZ ;  /* 0x0000000d03037224 */ /* 0x000fca00078e02ff */
[----:B------:R-:W-:-:S07]  /*104c0*/  VIMNMX R0, R0, R3, !PT ;  /* 0x0000000300007248 */ /* 0x000fce0007fe0100 */
.L_x_1551:
[----:B------:R-:W-:Y:S01]  /*104d0*/  IMAD.HI R0, R0, 0x66666667, RZ ;  /* 0x6666666700007827 */ /* 0x000fe200078e02ff */
[----:B------:R-:W-:Y:S02]  /*104e0*/  PLOP3.LUT P0, PT, PT, PT, PT, 0x80, 0x0 ;  /* 0x000000000000781c */ /* 0x000fe40003f0f070 */
[----:B------:R-:W-:Y:S02]  /*104f0*/  CS2R R88, SRZ ;  /* 0x0000000000587805 */ /* 0x000fe4000001ff00 */
[----:B------:R-:W-:Y:S02]  /*10500*/  CS2R R86, SRZ ;  /* 0x0000000000567805 */ /* 0x000fe4000001ff00 */
[----:B------:R-:W-:Y:S02]  /*10510*/  CS2R R6, SRZ ;  /* 0x0000000000067805 */ /* 0x000fe4000001ff00 */
[----:B------:R-:W-:Y:S02]  /*10520*/  SHF.R.U32.HI R3, RZ, 0x1f, R0 ;  /* 0x0000001fff037819 */ /* 0x000fe40000011600 */
[----:B------:R-:W-:-:S02]  /*10530*/  CS2R R84, SRZ ;  /* 0x0000000000547805 */ /* 0x000fc4000001ff00 */
[----:B------:R-:W-:Y:S02]  /*10540*/  CS2R R8, SRZ ;  /* 0x0000000000087805 */ /* 0x000fe4000001ff00 */
[----:B------:R-:W-:Y:S02]  /*10550*/  CS2R R4, SRZ ;  /* 0x0000000000047805 */ /* 0x000fe4000001ff00 */
[----:B------:R-:W-:Y:S02]  /*10560*/  LEA.HI.SX32 R3, R0, R3, 0x1a ;  /* 0x0000000300037211 */ /* 0x000fe400078fd2ff */
[----:B------:R-:W-:Y:S02]  /*10570*/  CS2R R78, SRZ ;  /* 0x00000000004e7805 */ /* 0x000fe4000001ff00 */
[----:B------:R-:W-:Y:S02]  /*10580*/  CS2R R76, SRZ ;  /* 0x00000000004c7805 */ /* 0x000fe4000001ff00 */
[----:B------:R-:W-:-:S02]  /*10590*/  CS2R R10, SRZ ;  /* 0x00000000000a7805 */ /* 0x000fc4000001ff00 */
[----:B------:R-:W-:Y:S02]  /*105a0*/  VIMNMX R204, RZ, R3, !PT ;  /* 0x00000003ffcc7248 */ /* 0x000fe40007fe0100 */
[----:B------:R-:W-:Y:S02]  /*105b0*/  CS2R R70, SRZ ;  /* 0x0000000000467805 */ /* 0x000fe4000001ff00 */
[----:B------:R-:W-:Y:S02]  /*105c0*/  CS2R R12, SRZ ;  /* 0x00000000000c7805 */ /* 0x000fe4000001ff00 */
[----:B------:R-:W-:Y:S02]  /*105d0*/  CS2R R68, SRZ ;  /* 0x0000000000447805 */ /* 0x000fe4000001ff00 */
[----:B------:R-:W-:Y:S02]  /*105e0*/  ISETP.GT.AND P1, PT, R163, R204, PT ;  /* 0x000000cca300720c */ /* 0x000fe40003f24270 */
        /* <DEDUP_REMOVED lines=15> */
[----:B------:R-:W-:Y:S02]  /*106e0*/  CS2R R36, SRZ ;  /* 0x0000000000247805 */ /* 0x000fe4000001ff00 */
[----:B------:R-:W-:Y:S02]  /*106f0*/  CS2R R90, SRZ ;  /* 0x00000000005a7805 */ /* 0x000fe4000001ff00 */
[----:B------:R-:W-:Y:S02]  /*10700*/  CS2R R40, SRZ ;  /* 0x0000000000287805 */ /* 0x000fe4000001ff00 */
[----:B------:R-:W-:Y:S02]  /*10710*/  CS2R R48, SRZ ;  /* 0x0000000000307805 */ /* 0x000fe4000001ff00 */
[----:B------:R-:W-:Y:S01]  /*10720*/  CS2R R92, SRZ ;  /* 0x00000000005c7805 */ /* 0x000fe2000001ff00 */
[----:B------:R-:W-:Y:S01]  /*10730*/  IMAD.MOV.U32 R57, RZ, RZ, RZ ;  /* 0x000000ffff397224 */ /* 0x000fe200078e00ff */
[----:B------:R-:W-:Y:S01]  /*10740*/  CS2R R94, SRZ ;  /* 0x00000000005e7805 */ /* 0x000fe2000001ff00 */
[----:B------:R-:W-:Y:S06]  /*10750*/  @!P1 BRA `(.L_x_1555) ;  /* 0x0000019400f89947 */ /* 0x000fec0003800000 */
[----:B------:R-:W-:-:S03]  /*10760*/  UMOV UR4, 0xffffffff ;  /* 0xffffffff00047882 */ /* 0x000fc60000000000 */
[----:B------:R-:W-:Y:S05]  /*10770*/  BRA.DIV UR4, `(.L_x_1556) ;  /* 0x00000236040c7947 */ /* 0x000fea000b800000 */
[----:B------:R-:W0:Y:S02]  /*10780*/  S2R R0, SR_TID.X ;  /* 0x0000000000007919 */ /* 0x000e240000002100 */
[C---:B0-----:R-:W-:Y:S02]  /*10790*/  VIADD R3, R0.reuse, 0xffffff80 ;  /* 0xffffff8000037836 */ /* 0x041fe40000000000 */
[----:B------:R-:W-:-:S05]  /*107a0*/  VIADD R0, R0, 0xffffff80 ;  /* 0xffffff8000007836 */ /* 0x000fca0000000000 */
[----:B------:R-:W-:-:S04]  /*107b0*/  SHF.R.S32.HI R0, RZ, 0x1f, R0 ;  /* 0x0000001fff007819 */ /* 0x000fc80000011400 */
[----:B------:R-:W-:-:S04]  /*107c0*/  LEA.HI R0, R0, R3, RZ, 0x7 ;  /* 0x0000000300007211 */ /* 0x000fc800078f38ff */
[----:B------:R-:W-:-:S05]  /*107d0*/  SHF.R.S32.HI R0, RZ, 0x7, R0 ;  /* 0x00000007ff007819 */ /* 0x000fca0000011400 */
[----:B------:R0:W1:Y:S02]  /*107e0*/  SHFL.IDX PT, R194, R0, RZ, 0x1f ;  /* 0x00001fff00c27589 */ /* 0x00006400000e0000 */
.L_x_1849:
[----:B01----:R-:W-:Y:S01]  /*107f0*/  LEA.HI R0, R194, R194, RZ, 0x1 ;  /* 0x000000c2c2007211 */ /* 0x003fe200078f08ff */
[----:B------:R-:W-:-:S03]  /*10800*/  ULOP3.LUT UP0, URZ, UR52, 0x9f, URZ, 0xc0, !UPT ;  /* 0x0000009f343f7892 */ /* 0x000fc6000f80c03f */
[----:B------:R-:W-:-:S03]  /*10810*/  LOP3.LUT R3, R0, 0x3e, RZ, 0xc0, !PT ;  /* 0x0000003e00037812 */ /* 0x000fc600078ec0ff */
[----:B------:R-:W-:Y:S02]  /*10820*/  PLOP3.LUT P0, PT, PT, PT, UP0, 0x80, 0x0 ;  /* 0x000000000000781c */ /* 0x000fe40003f0f008 */
[----:B------:R-:W-:-:S05]  /*10830*/  IMAD.IADD R3, R194, 0x1, -R3 ;  /* 0x00000001c2037824 */ /* 0x000fca00078e0a03 */
        /* <DEDUP_REMOVED lines=20> */
.L_x_1557:
[----:B------:R-:W-:Y:S02]  /*10980*/  ULDC UR4, c[0x0][0x3f4] ;  /* 0x0000fd0000047ab9 */ /* 0x000fe40000000800 */
[----:B------:R-:W-:-:S13]  /*10990*/  ISETP.LT.AND P0, PT, RZ, UR4, PT ;  /* 0x00000004ff007c0c */ /* 0x000fda000bf01270 */
[----:B------:R-:W-:Y:S05]  /*109a0*/  @P0 BRA `(.L_x_1558) ;  /* 0x0000000000400947 */ /* 0x000fea0003800000 */
[----:B------:R-:W-:-:S04]  /*109b0*/  ULEA.HI UR4, UR43, UR43, URZ, 0x1 ;  /* 0x0000002b2b047291 */ /* 0x000fc8000f8f083f */
[----:B------:R-:W-:-:S04]  /*109c0*/  ULOP3.LUT UR4, UR4, 0xfffffffe, URZ, 0xc0, !UPT ;  /* 0xfffffffe04047892 */ /* 0x000fc8000f8ec03f */
[----:B------:R-:W-:-:S06]  /*109d0*/  UIADD3 UR4, UR43, -UR4, URZ ;  /* 0x800000042b047290 */ /* 0x000fcc000fffe03f */
[----:B------:R-:W-:-:S05]  /*109e0*/  IMAD.U32 R3, RZ, RZ, UR4 ;  /* 0x00000004ff037e24 */ /* 0x000fca000f8e00ff */
[----:B------:R-:W-:-:S04]  /*109f0*/  SHF.L.U32 R3, R3, 0x1f, RZ ;  /* 0x0000001f03037819 */ /* 0x000fc800000006ff */
[----:B------:R0:W1:Y:S03]  /*10a00*/  SYNCS.PHASECHK.TRANS64.TRYWAIT P0, [R16+URZ+0x29800], R3 ;  /* 0x02980003100075a7 */ /* 0x000066000800017f */
[----:B-1----:R-:W-:Y:S05]  /*10a10*/  @!P0 NANOSLEEP.SYNCS 0x989680 ;  /* 0x009896800000895d */ /* 0x002fea0003900000 */
[----:B------:R-:W1:Y:S01]  /*10a20*/  @!P0 SYNCS.PHASECHK.TRANS64 P0, [R16+URZ+0x29800], R3 ;  /* 0x02980003100085a7 */ /* 0x000e62000800007f */
[----:B------:R-:W-:Y:S04]  /*10a30*/  BSSY B0, `(.L_x_1559) ;  /* 0x0000006000007945 */ /* 0x000fe80003800000 */
[----:B-1----:R-:W-:Y:S05]  /*10a40*/  @P0 BRA `(.L_x_1560) ;  /* 0x0000000000100947 */ /* 0x002fea0003800000 */
.L_x_1561:
[----:B-1----:R1:W2:Y:S02]  /*10a50*/  SYNCS.PHASECHK.TRANS64.TRYWAIT P0, [R16+URZ+0x29800], R3 ;  /* 0x02980003100075a7 */ /* 0x0022a4000800017f */
[----:B--2---:R-:W-:Y:S05]  /*10a60*/  @!P0 NANOSLEEP.SYNCS 0x989680 ;  /* 0x009896800000895d */ /* 0x004fea0003900000 */
[----:B------:R-:W2:Y:S02]  /*10a70*/  @!P0 SYNCS.PHASECHK.TRANS64 P0, [R16+URZ+0x29800], R3 ;  /* 0x02980003100085a7 */ /* 0x000ea4000800007f */
[----:B--2---:R-:W-:Y:S05]  /*10a80*/  @!P0 BRA `(.L_x_1561) ;  /* 0xfffffffc00f08947 */ /* 0x004fea000383ffff */
.L_x_1560:
[----:B------:R-:W-:Y:S05]  /*10a90*/  BSYNC B0 ;  /* 0x0000000000007941 */ /* 0x000fea0003800000 */
.L_x_1559:
[----:B------:R-:W-:Y:S05]  /*10aa0*/  BRA `(.L_x_1562) ;  /* 0x0000006c009c7947 */ /* 0x000fea0003800000 */
.L_x_1558:
[----:B------:R-:W-:Y:S01]  /*10ab0*/  ULOP3.LUT UP0, URZ, UR52, 0x1bf, URZ, 0xc0, !UPT ;  /* 0x000001bf343f7892 */ /* 0x000fe2000f80c03f */
[----:B-----5:R-:W-:Y:S01]  /*10ac0*/  SHF.R.S32.HI R0, RZ, 0x1f, R144 ;  /* 0x0000001fff007819 */ /* 0x020fe20000011490 */
[----:B------:R-:W-:Y:S01]  /*10ad0*/  ULDC.64 UR4, c[0x0][0x3f8] ;  /* 0x0000fe0000047ab9 */ /* 0x000fe20000000a00 */
[----:B------:R-:W-:Y:S01]  /*10ae0*/  ULDC.64 UR6, c[0x0][0x408] ;  /* 0x0001020000067ab9 */ /* 0x000fe20000000a00 */
[----:B------:R-:W-:Y:S02]  /*10af0*/  IMAD.WIDE.U32 R24, R144, UR4, RZ ;  /* 0x0000000490187c25 */ /* 0x000fe4000f8e00ff */
[----:B------:R-:W-:Y:S02]  /*10b00*/  PLOP3.LUT P0, PT, PT, PT, UP0, 0x80, 0x0 ;  /* 0x000000000000781c */ /* 0x000fe40003f0f008 */
[C---:B------:R-:W-:Y:S02]  /*10b10*/  IMAD R3, R0.reuse, UR4, RZ ;  /* 0x0000000400037c24 */ /* 0x040fe4000f8e02ff */
[----:B------:R-:W-:-:S02]  /*10b20*/  IMAD R5, R0, UR6, RZ ;  /* 0x0000000600057c24 */ /* 0x000fc4000f8e02ff */
[C---:B------:R-:W-:Y:S02]  /*10b30*/  IMAD R3, R144.reuse, UR5, R3 ;  /* 0x0000000590037c24 */ /* 0x040fe4000f8e0203 */
[C---:B------:R-:W-:Y:S02]  /*10b40*/  IMAD R5, R144.reuse, UR7, R5 ;  /* 0x0000000790057c24 */ /* 0x040fe4000f8e0205 */
[----:B------:R-:W-:-:S04]  /*10b50*/  IMAD.WIDE.U32 R144, R144, UR6, RZ ;  /* 0x0000000690907c25 */ /* 0x000fc8000f8e00ff */
[----:B------:R-:W-:Y:S02]  /*10b60*/  IMAD.IADD R27, R3, 0x1, R25 ;  /* 0x00000001031b7824 */ /* 0x000fe400078e0219 */
[----:B------:R-:W-:Y:S01]  /*10b70*/  IMAD.IADD R29, R5, 0x1, R145 ;  /* 0x00000001051d7824 */ /* 0x000fe200078e0291 */
        /* <DEDUP_REMOVED lines=17> */
.L_x_1563:
[----:B------:R-:W-:Y:S01]  /*10c90*/  ULDC.U8 UR4, c[0x0][0x410] ;  /* 0x0001040000047ab9 */ /* 0x000fe20000000000 */
[----:B------:R-:W-:Y:S01]  /*10ca0*/  BSSY B0, `(.L_x_1564) ;  /* 0x00006bf000007945 */ /* 0x000fe20003800000 */
[----:B------:R-:W-:Y:S01]  /*10cb0*/  ISETP.NE.AND P0, PT, RZ, UR4, PT ;  /* 0x00000004ff007c0c */ /* 0x000fe2000bf05270 */
[----:B------:R-:W-:-:S12]  /*10cc0*/  IMAD.IADD R10, R191, 0x1, R201 ;  /* 0x00000001bf0a7824 */ /* 0x000fd800078e02c9 */
[----:B------:R-:W-:Y:S05]  /*10cd0*/  @!P0 BRA `(.L_x_1565) ;  /* 0x0000003400788947 */ /* 0x000fea0003800000 */
[----:B------:R-:W0:Y:S01]  /*10ce0*/  LDC R21, c[0x0][0x448] ;  /* 0x00011200ff157b82 */ /* 0x000e220000000800 */
[----:B------:R-:W-:Y:S01]  /*10cf0*/  IMAD.MOV.U32 R6, RZ, RZ, R24 ;  /* 0x000000ffff067224 */ /* 0x000fe200078e0018 */
[----:B------:R-:W-:Y:S01]  /*10d00*/  ULDC.64 UR4, c[0x0][0x3f8] ;  /* 0x0000fe0000047ab9 */ /* 0x000fe20000000a00 */
[----:B------:R-:W-:Y:S01]  /*10d10*/  IMAD.MOV.U32 R7, RZ, RZ, R27 ;  /* 0x000000ffff077224 */ /* 0x000fe200078e001b */
[----:B------:R-:W-:Y:S01]  /*10d20*/  ULDC.64 UR6, c[0x0][0x408] ;  /* 0x0001020000067ab9 */ /* 0x000fe20000000a00 */
[----:B------:R-:W-:Y:S01]  /*10d30*/  IMAD.MOV.U32 R8, RZ, RZ, R144 ;  /* 0x000000ffff087224 */ /* 0x000fe200078e0090 */
[----:B------:R-:W-:Y:S01]  /*10d40*/  ULDC.64 UR8, c[0x0][0x400] ;  /* 0x0001000000087ab9 */ /* 0x000fe20000000a00 */
[----:B------:R-:W-:Y:S01]  /*10d50*/  IMAD.MOV.U32 R9, RZ, RZ, R29 ;  /* 0x000000ffff097224 */ /* 0x000fe200078e001d */
[----:B0-----:R-:W-:-:S13]  /*10d60*/  ISETP.NE.AND P0, PT, R21, 0x1, PT ;  /* 0x000000011500780c */ /* 0x001fda0003f05270 */
[----:B------:R-:W0:Y:S08]  /*10d70*/  @P0 LDC R3, c[0x0][0x44c] ;  /* 0x00011300ff030b82 */ /* 0x000e300000000800 */
[----:B------:R-:W1:Y:S01]  /*10d80*/  @P0 LDC R5, c[0x0][0x450] ;  /* 0x00011400ff050b82 */ /* 0x000e620000000800 */
[----:B0-----:R-:W-:-:S04]  /*10d90*/  @P0 IMAD.HI.U32 R0, R10, R3, RZ ;  /* 0x000000030a000227 */ /* 0x001fc800078e00ff */
[----:B------:R-:W-:Y:S01]  /*10da0*/  IMAD.MOV.U32 R3, RZ, RZ, R10 ;  /* 0x000000ffff037224 */ /* 0x000fe200078e000a */
[----:B-1----:R-:W-:-:S04]  /*10db0*/  @P0 SHF.R.U32.HI R3, RZ, R5, R0 ;  /* 0x00000005ff030219 */ /* 0x002fc80000011600 */
[----:B------:R-:W-:Y:S01]  /*10dc0*/  SHF.R.S32.HI R0, RZ, 0x1f, R3 ;  /* 0x0000001fff007819 */ /* 0x000fe20000011403 */
[----:B------:R-:W-:-:S04]  /*10dd0*/  IMAD.WIDE.U32 R6, R3, UR4, R6 ;  /* 0x0000000403067c25 */ /* 0x000fc8000f8e0006 */
[----:B------:R-:W-:Y:S02]  /*10de0*/  IMAD R4, R0, UR4, RZ ;  /* 0x0000000400047c24 */ /* 0x000fe4000f8e02ff */
[----:B------:R-:W-:-:S04]  /*10df0*/  IMAD.WIDE.U32 R8, R3, UR6, R8 ;  /* 0x0000000603087c25 */ /* 0x000fc8000f8e0008 */
[----:B------:R-:W-:Y:S02]  /*10e00*/  IMAD R0, R0, UR6, RZ ;  /* 0x0000000600007c24 */ /* 0x000fe4000f8e02ff */
[C---:B------:R-:W-:Y:S01]  /*10e10*/  IMAD R13, R3.reuse, UR5, R4 ;  /* 0x00000005030d7c24 */ /* 0x040fe2000f8e0204 */
[----:B------:R-:W-:Y:S01]  /*10e20*/  ULDC.64 UR4, c[0x0][0x3e8] ;  /* 0x0000fa0000047ab9 */ /* 0x000fe20000000a00 */
[----:B------:R-:W-:Y:S01]  /*10e30*/  IMAD R3, R3, UR7, R0 ;  /* 0x0000000703037c24 */ /* 0x000fe2000f8e0200 */
[----:B------:R-:W-:Y:S01]  /*10e40*/  IADD3 R5, P0, R6, UR4, RZ ;  /* 0x0000000406057c10 */ /* 0x000fe2000ff1e0ff */
[----:B------:R-:W-:Y:S01]  /*10e50*/  UMOV UR4, 0xffffffff ;  /* 0xffffffff00047882 */ /* 0x000fe20000000000 */
[----:B------:R-:W-:Y:S02]  /*10e60*/  IADD3 R0, P1, R8, UR8, RZ ;  /* 0x0000000808007c10 */ /* 0x000fe4000ff3e0ff */
[----:B------:R-:W-:Y:S02]  /*10e70*/  IADD3.X R13, R7, UR5, R13, P0, !PT ;  /* 0x00000005070d7c10 */ /* 0x000fe400087fe40d */
[----:B------:R-:W-:Y:S01]  /*10e80*/  IADD3.X R7, R9, UR9, R3, P1, !PT ;  /* 0x0000000909077c10 */ /* 0x000fe20008ffe403 */
[----:B------:R-:W-:Y:S08]  /*10e90*/  BRA.DIV UR4, `(.L_x_1566) ;  /* 0x0000022e04887947 */ /* 0x000ff0000b800000 */
[----:B------:R0:W1:Y:S04]  /*10ea0*/  SHFL.IDX PT, R3, R13, RZ, 0x1e1f ;  /* 0x001e1fff0d037589 */ /* 0x00006800000e0000 */
[----:B------:R-:W2:Y:S04]  /*10eb0*/  SHFL.IDX PT, R5, R5, RZ, 0x1e1f ;  /* 0x001e1fff05057589 */ /* 0x000ea800000e0000 */
[----:B------:R-:W3:Y:S04]  /*10ec0*/  SHFL.IDX PT, R7, R7, RZ, 0x1e1f ;  /* 0x001e1fff07077589 */ /* 0x000ee800000e0000 */
[----:B------:R0:W4:Y:S02]  /*10ed0*/  SHFL.IDX PT, R14, R0, RZ, 0x1e1f ;  /* 0x001e1fff000e7589 */ /* 0x00012400000e0000 */
.L_x_1855:
[----:B0-----:R-:W-:Y:S01]  /*10ee0*/  IMAD R0, R192, R21, RZ ;  /* 0x00000015c0007224 */ /* 0x001fe200078e02ff */
[----:B------:R-:W-:Y:S01]  /*10ef0*/  BSSY B1, `(.L_x_1567) ;  /* 0x0000047000017945 */ /* 0x000fe20003800000 */
[----:B------:R-:W-:Y:S02]  /*10f00*/  CS2R R36, SRZ ;  /* 0x0000000000247805 */ /* 0x000fe4000001ff00 */
[----:B------:R-:W-:Y:S02]  /*10f10*/  CS2R R34, SRZ ;  /* 0x0000000000227805 */ /* 0x000fe4000001ff00 */
[----:B------:R-:W-:Y:S02]  /*10f20*/  CS2R R28, SRZ ;  /* 0x00000000001c7805 */ /* 0x000fe4000001ff00 */
[----:B------:R-:W-:Y:S02]  /*10f30*/  ISETP.GE.AND P0, PT, R10, R0, PT ;  /* 0x000000000a00720c */ /* 0x000fe40003f06270 */
        /* <DEDUP_REMOVED lines=19> */
[-C--:B----4-:R-:W-:Y:S02]  /*11070*/  @!P5 IADD3 R10, P1, R188, R14.reuse, RZ ;  /* 0x0000000ebc0ad210 */ /* 0x090fe40007f3e0ff */
[----:B------:R-:W-:Y:S01]  /*11080*/  @!P2 IADD3 R12, P4, R197, R5, RZ ;  /* 0x00000005c50ca210 */ /* 0x000fe20007f9e0ff */
[--C-:B-1----:R-:W-:Y:S02]  /*11090*/  @!P5 IMAD.X R9, R3, 0x1, R4.reuse, P0 ;  /* 0x000000010309d824 */ /* 0x102fe400000e0604 */
[----:B---3--:R-:W-:Y:S01]  /*110a0*/  @!P5 IMAD.X R11, R7, 0x1, R4, P1 ;  /* 0x00000001070bd824 */ /* 0x008fe200008e0604 */
[----:B------:R-:W-:Y:S01]  /*110b0*/  ISETP.GE.AND P1, PT, R199, UR4, PT ;  /* 0x00000004c7007c0c */ /* 0x000fe2000bf26270 */
[----:B------:R-:W-:Y:S01]  /*110c0*/  @!P2 IMAD.X R13, R3, 0x1, R234, P4 ;  /* 0x00000001030da824 */ /* 0x000fe200020e06ea */
[----:B------:R-:W5:Y:S01]  /*110d0*/  @!P5 LD.E.64 R38, desc[UR60][R8.64] ;  /* 0x0000003c0826d980 */ /* 0x000f62000c101b00 */
[----:B------:R-:W-:-:S02]  /*110e0*/  @!P2 IADD3 R20, P0, R197, R14, RZ ;  /* 0x0000000ec514a210 */ /* 0x000fc40007f1e0ff */
[C---:B------:R-:W-:Y:S01]  /*110f0*/  @!P3 IADD3 R40, P4, R196.reuse, R5, RZ ;  /* 0x00000005c428b210 */ /* 0x040fe20007f9e0ff */
[----:B------:R-:W5:Y:S01]  /*11100*/  @!P5 LD.E.64 R36, desc[UR60][R10.64] ;  /* 0x0000003c0a24d980 */ /* 0x000f62000c101b00 */
[----:B------:R-:W-:Y:S02]  /*11110*/  @!P3 IADD3 R42, P5, R196, R14, RZ ;  /* 0x0000000ec42ab210 */ /* 0x000fe40007fbe0ff */
[----:B------:R-:W-:Y:S02]  /*11120*/  CS2R R34, SRZ ;  /* 0x0000000000227805 */ /* 0x000fe4000001ff00 */
[----:B------:R-:W-:Y:S01]  /*11130*/  CS2R R30, SRZ ;  /* 0x00000000001e7805 */ /* 0x000fe2000001ff00 */
[----:B------:R-:W-:Y:S01]  /*11140*/  @!P2 IMAD.X R21, R7, 0x1, R234, P0 ;  /* 0x000000010715a824 */ /* 0x000fe200000e06ea */
[----:B------:R-:W-:Y:S01]  /*11150*/  CS2R R28, SRZ ;  /* 0x00000000001c7805 */ /* 0x000fe2000001ff00 */
[--C-:B------:R-:W-:Y:S01]  /*11160*/  @!P3 IMAD.X R41, R3, 0x1, R233.reuse, P4 ;  /* 0x000000010329b824 */ /* 0x100fe200020e06e9 */
[----:B------:R-:W5:Y:S01]  /*11170*/  @!P2 LD.E.64 R32, desc[UR60][R12.64] ;  /* 0x0000003c0c20a980 */ /* 0x000f62000c101b00 */
[----:B------:R-:W-:Y:S01]  /*11180*/  @!P3 IMAD.X R43, R7, 0x1, R233, P5 ;  /* 0x00000001072bb824 */ /* 0x000fe200028e06e9 */
[----:B------:R-:W-:-:S02]  /*11190*/  ISETP.GE.AND P0, PT, R198, UR4, PT ;  /* 0x00000004c6007c0c */ /* 0x000fc4000bf06270 */
[----:B------:R-:W5:Y:S01]  /*111a0*/  @!P2 LD.E.64 R34, desc[UR60][R20.64] ;  /* 0x0000003c1422a980 */ /* 0x000f62000c101b00 */
[----:B------:R-:W-:Y:S02]  /*111b0*/  ISETP.GE.AND P2, PT, R200, UR4, PT ;  /* 0x00000004c8007c0c */ /* 0x000fe4000bf46270 */
[C---:B------:R-:W-:Y:S01]  /*111c0*/  @!P1 IADD3 R48, P4, R199.reuse, R14, RZ ;  /* 0x0000000ec7309210 */ /* 0x040fe20007f9e0ff */
[----:B------:R0:W5:Y:S04]  /*111d0*/  @!P3 LD.E.64 R30, desc[UR60][R40.64] ;  /* 0x0000003c281eb980 */ /* 0x000168000c101b00 */
[----:B------:R1:W5:Y:S01]  /*111e0*/  @!P3 LD.E.64 R28, desc[UR60][R42.64] ;  /* 0x0000003c2a1cb980 */ /* 0x000362000c101b00 */
[----:B------:R-:W-:Y:S02]  /*111f0*/  @!P1 IADD3 R46, P3, R199, R5, RZ ;  /* 0x00000005c72e9210 */ /* 0x000fe40007f7e0ff */
[----:B------:R-:W-:-:S02]  /*11200*/  CS2R R26, SRZ ;  /* 0x00000000001a7805 */ /* 0x000fc4000001ff00 */
[----:B------:R-:W-:Y:S01]  /*11210*/  CS2R R24, SRZ ;  /* 0x0000000000187805 */ /* 0x000fe2000001ff00 */
[--C-:B------:R-:W-:Y:S01]  /*11220*/  @!P1 IMAD.X R49, R7, 0x1, R232.reuse, P4 ;  /* 0x0000000107319824 */ /* 0x100fe200020e06e8 */
[-C--:B------:R-:W-:Y:S01]  /*11230*/  @!P0 IADD3 R50, P5, R198, R5.reuse, RZ ;  /* 0x00000005c6328210 */ /* 0x080fe20007fbe0ff */
[----:B------:R-:W-:Y:S01]  /*11240*/  @!P1 IMAD.X R47, R3, 0x1, R232, P3 ;  /* 0x00000001032f9824 */ /* 0x000fe200018e06e8 */
[----:B0-----:R-:W-:Y:S02]  /*11250*/  @!P2 IADD3 R40, P3, R200, R5, RZ ;  /* 0x00000005c828a210 */ /* 0x001fe40007f7e0ff */
[----:B------:R-:W-:Y:S01]  /*11260*/  CS2R R12, SRZ ;  /* 0x00000000000c7805 */ /* 0x000fe2000001ff00 */
[----:B------:R1:W5:Y:S01]  /*11270*/  @!P1 LD.E.64 R24, desc[UR60][R48.64] ;  /* 0x0000003c30189980 */ /* 0x000362000c101b00 */
[----:B------:R-:W-:Y:S02]  /*11280*/  CS2R R20, SRZ ;  /* 0x0000000000147805 */ /* 0x000fe4000001ff00 */
[----:B------:R-:W-:-:S02]  /*11290*/  CS2R R10, SRZ ;  /* 0x00000000000a7805 */ /* 0x000fc4000001ff00 */
[----:B------:R-:W-:Y:S01]  /*112a0*/  CS2R R8, SRZ ;  /* 0x0000000000087805 */ /* 0x000fe2000001ff00 */
[----:B------:R1:W5:Y:S01]  /*112b0*/  @!P1 LD.E.64 R26, desc[UR60][R46.64] ;  /* 0x0000003c2e1a9980 */ /* 0x000362000c101b00 */
[-C--:B------:R-:W-:Y:S01]  /*112c0*/  @!P0 IADD3 R4, P1, R198, R14.reuse, RZ ;  /* 0x0000000ec6048210 */ /* 0x080fe20007f3e0ff */
[C-C-:B------:R-:W-:Y:S01]  /*112d0*/  @!P0 IMAD.X R51, R3.reuse, 0x1, R231.reuse, P5 ;  /* 0x0000000103338824 */ /* 0x140fe200028e06e7 */
[----:B------:R-:W-:Y:S01]  /*112e0*/  @!P2 IADD3 R14, P4, R200, R14, RZ ;  /* 0x0000000ec80ea210 */ /* 0x000fe20007f9e0ff */
[--C-:B------:R-:W-:Y:S02]  /*112f0*/  @!P2 IMAD.X R41, R3, 0x1, R230.reuse, P3 ;  /* 0x000000010329a824 */ /* 0x100fe400018e06e6 */
[C---:B------:R-:W-:Y:S01]  /*11300*/  @!P0 IMAD.X R5, R7.reuse, 0x1, R231, P1 ;  /* 0x0000000107058824 */ /* 0x040fe200008e06e7 */
[----:B------:R1:W5:Y:S01]  /*11310*/  @!P0 LD.E.64 R12, desc[UR60][R50.64] ;  /* 0x0000003c320c8980 */ /* 0x000362000c101b00 */
[----:B------:R-:W-:-:S03]  /*11320*/  @!P2 IMAD.X R15, R7, 0x1, R230, P4 ;  /* 0x00000001070fa824 */ /* 0x000fc600020e06e6 */
[----:B------:R1:W5:Y:S04]  /*11330*/  @!P0 LD.E.64 R20, desc[UR60][R4.64] ;  /* 0x0000003c04148980 */ /* 0x000368000c101b00 */
[----:B------:R1:W5:Y:S04]  /*11340*/  @!P2 LD.E.64 R10, desc[UR60][R40.64] ;  /* 0x0000003c280aa980 */ /* 0x000368000c101b00 */
[----:B------:R1:W5:Y:S02]  /*11350*/  @!P2 LD.E.64 R8, desc[UR60][R14.64] ;  /* 0x0000003c0e08a980 */ /* 0x000364000c101b00 */
.L_x_1568:
[----:B------:R-:W-:Y:S05]  /*11360*/  BSYNC B1 ;  /* 0x0000000000017941 */ /* 0x000fea0003800000 */
.L_x_1567:
[----:B------:R-:W-:Y:S01]  /*11370*/  ULEA.HI UR4, UR43, UR43, URZ, 0x1 ;  /* 0x0000002b2b047291 */ /* 0x000fe2000f8f083f */
[----:B------:R-:W-:Y:S01]  /*11380*/  VIADDMNMX R0, R0, -R201, 0x80, PT ;  /* 0x0000008000007446 */ /* 0x000fe200038009c9 */
[----:B------:R-:W-:Y:S02]  /*11390*/  BSSY B1, `(.L_x_1569) ;  /* 0x0000008000017945 */ /* 0x000fe40003800000 */
[----:B------:R-:W-:Y:S01]  /*113a0*/  ULOP3.LUT UR4, UR4, 0xfffffffe, URZ, 0xc0, !UPT ;  /* 0xfffffffe04047892 */ /* 0x000fe2000f8ec03f */
[----:B------:R-:W-:-:S03]  /*113b0*/  ISETP.GE.AND P1, PT, R191, R0, PT ;  /* 0x00000000bf00720c */ /* 0x000fc60003f26270 */
[----:B------:R-:W-:-:S06]  /*113c0*/  UIADD3 UR4, UR43, -UR4, URZ ;  /* 0x800000042b047290 */ /* 0x000fcc000fffe03f */
[----:B-1----:R-:W-:-:S05]  /*113d0*/  IMAD.U32 R3, RZ, RZ, UR4 ;  /* 0x00000004ff037e24 */ /* 0x002fca000f8e00ff */
[----:B------:R-:W-:-:S04]  /*113e0*/  SHF.L.U32 R3, R3, 0x1f, RZ ;  /* 0x0000001f03037819 */ /* 0x000fc800000006ff */
[----:B------:R-:W0:Y:S02]  /*113f0*/  SYNCS.PHASECHK.TRANS64.TRYWAIT P0, [R16+URZ+0x29800], R3 ;  /* 0x02980003100075a7 */ /* 0x000e24000800017f */
[----:B0-----:R-:W-:Y:S05]  /*11400*/  @!P0 BRA `(.L_x_1570) ;  /* 0x0000022800988947 */ /* 0x001fea0003800000 */
.L_x_1856:
[----:B------:R-:W-:Y:S05]  /*11410*/  BSYNC B1 ;  /* 0x0000000000017941 */ /* 0x000fea0003800000 */
.L_x_1569:
[----:B------:R-:W-:Y:S05]  /*11420*/  @P1 BRA `(.L_x_1571) ;  /* 0x0000006400181947 */ /* 0x000fea0003800000 */
[----:B0-----:R-:W0:Y:S01]  /*11430*/  LDC R3, c[0x0][0x3f4] ;  /* 0x0000fd00ff037b82 */ /* 0x001e220000000800 */
[----:B------:R-:W-:Y:S01]  /*11440*/  BSSY B1, `(.L_x_1572) ;  /* 0x000007f000017945 */ /* 0x000fe20003800000 */
[----:B------:R-:W-:Y:S01]  /*11450*/  IMAD.IADD R0, R16, 0x1, R214 ;  /* 0x0000000110007824 */ /* 0x000fe200078e02d6 */
[-C--:B0-----:R-:W-:Y:S02]  /*11460*/  ISETP.GE.AND P0, PT, R188, R3.reuse, PT ;  /* 0x00000003bc00720c */ /* 0x081fe40003f06270 */
[-C--:B------:R-:W-:Y:S02]  /*11470*/  ISETP.GE.AND P1, PT, R197, R3.reuse, PT ;  /* 0x00000003c500720c */ /* 0x080fe40003f26270 */
[-C--:B------:R-:W-:Y:S02]  /*11480*/  ISETP.GE.AND P2, PT, R196, R3.reuse, PT ;  /* 0x00000003c400720c */ /* 0x080fe40003f46270 */
[-C--:B------:R-:W-:Y:S02]  /*11490*/  ISETP.GE.AND P3, PT, R199, R3.reuse, PT ;  /* 0x00000003c700720c */ /* 0x080fe40003f66270 */
[----:B------:R-:W-:-:S02]  /*114a0*/  ISETP.GE.AND P4, PT, R198, R3, PT ;  /* 0x00000003c600720c */ /* 0x000fc40003f86270 */
[----:B------:R-:W-:-:S03]  /*114b0*/  ISETP.GE.AND P5, PT, R200, R3, PT ;  /* 0x00000003c800720c */ /* 0x000fc60003fa6270 */
[----:B------:R-:W-:Y:S10]  /*114c0*/  @P0 BRA `(.L_x_1573) ;  /* 0x0000000400d80947 */ /* 0x000ff40003800000 */
[----:B--23--:R-:W0:Y:S01]  /*114d0*/  LDS.128 R4, [R0+0x14400] ;  /* 0x0144000000047984 */ /* 0x00ce220000000c00 */
[----:B----45:R-:W-:Y:S02]  /*114e0*/  SHF.R.U32.HI R14, RZ, 0x8, R38 ;  /* 0x00000008ff0e7819 */ /* 0x030fe40000011626 */
        /* <DEDUP_REMOVED lines=116> */
.L_x_1573:
[----:B------:R-:W-:Y:S05]  /*11c30*/  BSYNC B1 ;  /* 0x0000000000017941 */ /* 0x000fea0003800000 */
.L_x_1572:
[----:B------:R-:W-:Y:S04]  /*11c40*/  BSSY B1, `(.L_x_1574) ;  /* 0x000007c000017945 */ /* 0x000fe80003800000 */
[----:B------:R-:W-:Y:S05]  /*11c50*/  @P1 BRA `(.L_x_1575) ;  /* 0x0000000400e81947 */ /* 0x000fea0003800000 */
[----:B0-23--:R-:W0:Y:S01]  /*11c60*/  LDS.128 R4, [R223] ;  /* 0x00000000df047984 */ /* 0x00de220000000c00 */
        /* <DEDUP_REMOVED lines=13> */
[----:B----4-:R-:W-:Y:S02]  /*11d40*/  LOP3.LUT R14, R32, 0xff, RZ, 0xc0, !PT ;  /* 0x000000ff200e7812 */ /* 0x010fe400078ec0ff */
        /* <DEDUP_REMOVED lines=107> */
.L_x_1575:
[----:B------:R-:W-:Y:S05]  /*12400*/  BSYNC B1 ;  /* 0x0000000000017941 */ /* 0x000fea0003800000 */
.L_x_1574:
[----:B------:R-:W-:Y:S04]  /*12410*/  BSSY B1, `(.L_x_1576) ;  /* 0x0000078000017945 */ /* 0x000fe80003800000 */
[----:B------:R-:W-:Y:S05]  /*12420*/  @P2 BRA `(.L_x_1577) ;  /* 0x0000000400d82947 */ /* 0x000fea0003800000 */
[----:B0123--:R-:W0:Y:S01]  /*12430*/  LDS.128 R4, [R0+0x16400] ;  /* 0x0164000000047984 */ /* 0x00fe220000000c00 */
        /* <DEDUP_REMOVED lines=117> */
.L_x_1577:
[----:B------:R-:W-:Y:S05]  /*12b90*/  BSYNC B1 ;  /* 0x0000000000017941 */ /* 0x000fea0003800000 */
.L_x_1576:
[----:B------:R-:W-:Y:S04]  /*12ba0*/  BSSY B1, `(.L_x_1578) ;  /* 0x000007c000017945 */ /* 0x000fe80003800000 */
[----:B------:R-:W-:Y:S05]  /*12bb0*/  @P3 BRA `(.L_x_1579) ;  /* 0x0000000400e83947 */ /* 0x000fea0003800000 */
[----:B0123--:R-:W0:Y:S01]  /*12bc0*/  LDS.128 R4, [R223+0x2000] ;  /* 0x00200000df047984 */ /* 0x00fe220000000c00 */
        /* <DEDUP_REMOVED lines=121> */
.L_x_1579:
[----:B------:R-:W-:Y:S05]  /*13360*/  BSYNC B1 ;  /* 0x0000000000017941 */ /* 0x000fea0003800000 */
.L_x_1578:
        /* <DEDUP_REMOVED lines=28> */
[----:B------:R-:W-:-:S02]  /*13530*/  LOP3.LUT R15, R3, 0xff0000, R12, 0xf8, !PT ;  /* 0x00ff0000030f7812 */ /* 0x000fc400078ef80c */
        /* <DEDUP_REMOVED lines=91> */
.L_x_1581:
[----:B------:R-:W-:Y:S05]  /*13af0*/  BSYNC B1 ;  /* 0x0000000000017941 */ /* 0x000fea0003800000 */
.L_x_1580:
[----:B------:R-:W-:Y:S05]  /*13b00*/  @P5 BRA `(.L_x_1571) ;  /* 0x0000003c00605947 */ /* 0x000fea0003800000 */
[----:B0123--:R-:W0:Y:S01]  /*13b10*/  LDS.128 R4, [R223+0x4000] ;  /* 0x00400000df047984 */ /* 0x00fe220000000c00 */
[----:B-----5:R-:W-:Y:S02]  /*13b20*/  SHF.R.U32.HI R12, RZ, 0x8, R11 ;  /* 0x00000008ff0c7819 */ /* 0x020fe4000001160b */
[----:B------:R-:W-:Y:S02]  /*13b30*/  SHF.R.U32.HI R20, RZ, 0x8, R9 ;  /* 0x00000008ff147819 */ /* 0x000fe40000011609 */
[----:B------:R-:W-:Y:S02]  /*13b40*/  LOP3.LUT R13, R11, 0xff, RZ, 0xc0, !PT ;  /* 0x000000ff0b0d7812 */ /* 0x000fe400078ec0ff */
[----:B------:R-:W-:Y:S02]  /*13b50*/  LOP3.LUT R21, R9, 0xff, RZ, 0xc0, !PT ;  /* 0x000000ff09157812 */ /* 0x000fe400078ec0ff */
[----:B------:R-:W-:Y:S02]  /*13b60*/  LOP3.LUT R12, R12, 0xff, RZ, 0xc0, !PT ;  /* 0x000000ff0c0c7812 */ /* 0x000fe400078ec0ff */
[----:B------:R-:W-:-:S02]  /*13b70*/  LOP3.LUT R20, R20, 0xff, RZ, 0xc0, !PT ;  /* 0x000000ff14147812 */ /* 0x000fc400078ec0ff */
[----:B------:R-:W-:Y:S02]  /*13b80*/  SHF.R.U32.HI R0, RZ, 0x8, R10 ;  /* 0x00000008ff007819 */ /* 0x000fe4000001160a */
[----:B----4-:R-:W-:Y:S02]  /*13b90*/  SHF.R.U32.HI R14, RZ, 0x8, R8 ;  /* 0x00000008ff0e7819 */ /* 0x010fe40000011608 */
        /* <DEDUP_REMOVED lines=114> */
.L_x_1565:
[----:B------:R-:W0:Y:S01]  /*142c0*/  LDC R25, c[0x0][0x448] ;  /* 0x00011200ff197b82 */ /* 0x000e220000000800 */
[----:B------:R-:W-:Y:S01]  /*142d0*/  IMAD.MOV.U32 R9, RZ, RZ, R10 ;  /* 0x000000ffff097224 */ /* 0x000fe200078e000a */
[----:B------:R-:W-:Y:S01]  /*142e0*/  ULDC.64 UR4, c[0x0][0x3f8] ;  /* 0x0000fe0000047ab9 */ /* 0x000fe20000000a00 */
[----:B------:R-:W-:Y:S01]  /*142f0*/  IMAD.MOV.U32 R4, RZ, RZ, R24 ;  /* 0x000000ffff047224 */ /* 0x000fe200078e0018 */
[----:B------:R-:W-:Y:S01]  /*14300*/  ULDC.64 UR6, c[0x0][0x408] ;  /* 0x0001020000067ab9 */ /* 0x000fe20000000a00 */
[----:B------:R-:W-:Y:S01]  /*14310*/  IMAD.MOV.U32 R5, RZ, RZ, R27 ;  /* 0x000000ffff057224 */ /* 0x000fe200078e001b */
[----:B------:R-:W-:Y:S01]  /*14320*/  ULDC.64 UR8, c[0x0][0x400] ;  /* 0x0001000000087ab9 */ /* 0x000fe20000000a00 */
[----:B------:R-:W-:Y:S02]  /*14330*/  IMAD.MOV.U32 R6, RZ, RZ, R144 ;  /* 0x000000ffff067224 */ /* 0x000fe400078e0090 */
[----:B------:R-:W-:Y:S01]  /*14340*/  IMAD.MOV.U32 R7, RZ, RZ, R29 ;  /* 0x000000ffff077224 */ /* 0x000fe200078e001d */
[----:B0-----:R-:W-:-:S13]  /*14350*/  ISETP.NE.AND P0, PT, R25, 0x1, PT ;  /* 0x000000011900780c */ /* 0x001fda0003f05270 */
[----:B------:R-:W0:Y:S08]  /*14360*/  @P0 LDC R3, c[0x0][0x44c] ;  /* 0x00011300ff030b82 */ /* 0x000e300000000800 */
[----:B------:R-:W1:Y:S01]  /*14370*/  @P0 LDC R0, c[0x0][0x450] ;  /* 0x00011400ff000b82 */ /* 0x000e620000000800 */
[----:B0-----:R-:W-:-:S05]  /*14380*/  @P0 IMAD.HI.U32 R3, R10, R3, RZ ;  /* 0x000000030a030227 */ /* 0x001fca00078e00ff */
[----:B-1----:R-:W-:-:S04]  /*14390*/  @P0 SHF.R.U32.HI R9, RZ, R0, R3 ;  /* 0x00000000ff090219 */ /* 0x002fc80000011603 */
[----:B------:R-:W-:Y:S01]  /*143a0*/  SHF.R.S32.HI R0, RZ, 0x1f, R9 ;  /* 0x0000001fff007819 */ /* 0x000fe20000011409 */
[----:B------:R-:W-:-:S04]  /*143b0*/  IMAD.WIDE.U32 R4, R9, UR4, R4 ;  /* 0x0000000409047c25 */ /* 0x000fc8000f8e0004 */
[----:B------:R-:W-:Y:S02]  /*143c0*/  IMAD R8, R0, UR4, RZ ;  /* 0x0000000400087c24 */ /* 0x000fe4000f8e02ff */
[----:B------:R-:W-:-:S04]  /*143d0*/  IMAD.WIDE.U32 R6, R9, UR6, R6 ;  /* 0x0000000609067c25 */ /* 0x000fc8000f8e0006 */
[----:B------:R-:W-:Y:S01]  /*143e0*/  IMAD R0, R0, UR6, RZ ;  /* 0x0000000600007c24 */ /* 0x000fe2000f8e02ff */
[----:B------:R-:W-:Y:S01]  /*143f0*/  IADD3 R21, P1, R6, UR8, RZ ;  /* 0x0000000806157c10 */ /* 0x000fe2000ff3e0ff */
[C---:B------:R-:W-:Y:S01]  /*14400*/  IMAD R13, R9.reuse, UR5, R8 ;  /* 0x00000005090d7c24 */ /* 0x040fe2000f8e0208 */
[----:B------:R-:W-:Y:S01]  /*14410*/  ULDC.64 UR4, c[0x0][0x3e8] ;  /* 0x0000fa0000047ab9 */ /* 0x000fe20000000a00 */
[----:B------:R-:W-:Y:S01]  /*14420*/  IMAD R9, R9, UR7, R0 ;  /* 0x0000000709097c24 */ /* 0x000fe2000f8e0200 */
[----:B------:R-:W-:Y:S01]  /*14430*/  IADD3 R3, P0, R4, UR4, RZ ;  /* 0x0000000404037c10 */ /* 0x000fe2000ff1e0ff */
[----:B------:R-:W-:-:S03]  /*14440*/  UMOV UR4, 0xffffffff ;  /* 0xffffffff00047882 */ /* 0x000fc60000000000 */
[----:B------:R-:W-:Y:S02]  /*14450*/  IADD3.X R13, R5, UR5, R13, P0, !PT ;  /* 0x00000005050d7c10 */ /* 0x000fe400087fe40d */
[----:B------:R-:W-:Y:S01]  /*14460*/  IADD3.X R20, R7, UR9, R9, P1, !PT ;  /* 0x0000000907147c10 */ /* 0x000fe20008ffe409 */
[----:B------:R-:W-:Y:S06]  /*14470*/  BRA.DIV UR4, `(.L_x_1582) ;  /* 0x000001fa04907947 */ /* 0x000fec000b800000 */
[----:B------:R0:W1:Y:S04]  /*14480*/  SHFL.IDX PT, R0, R13, RZ, 0x1e1f ;  /* 0x001e1fff0d007589 */ /* 0x00006800000e0000 */
[----:B------:R-:W2:Y:S04]  /*14490*/  SHFL.IDX PT, R3, R3, RZ, 0x1e1f ;  /* 0x001e1fff03037589 */ /* 0x000ea800000e0000 */
[----:B------:R-:W3:Y:S04]  /*144a0*/  SHFL.IDX PT, R20, R20, RZ, 0x1e1f ;  /* 0x001e1fff14147589 */ /* 0x000ee800000e0000 */
[----:B0-----:R-:W4:Y:S02]  /*144b0*/  SHFL.IDX PT, R21, R21, RZ, 0x1e1f ;  /* 0x001e1fff15157589 */ /* 0x001f2400000e0000 */
.L_x_1862:
[----:B------:R-:W-:Y:S01]  /*144c0*/  IMAD R45, R192, R25, RZ ;  /* 0x00000019c02d7224 */ /* 0x000fe200078e02ff */
        /* <DEDUP_REMOVED lines=27> */
[----:B--2---:R-:W-:Y:S01]  /*14680*/  @!P2 IADD3 R36, P3, R22, R3, RZ ;  /* 0x000000031624a210 */ /* 0x004fe20007f7e0ff */
[----:B------:R-:W-:Y:S01]  /*14690*/  @!P1 IMAD.SHL.U32 R42, R226, 0x10, RZ ;  /* 0x00000010e22a9824 */ /* 0x000fe200078e00ff */
[----:B----4-:R-:W-:Y:S01]  /*146a0*/  @!P2 IADD3 R38, P4, R22, R21, RZ ;  /* 0x000000151626a210 */ /* 0x010fe20007f9e0ff */
[----:B------:R-:W-:-:S02]  /*146b0*/  @!P0 IMAD.SHL.U32 R48, R228, 0x10, RZ ;  /* 0x00000010e4308824 */ /* 0x000fc400078e00ff */
[--C-:B-1----:R-:W-:Y:S01]  /*146c0*/  @!P2 IMAD.X R37, R0, 0x1, R5.reuse, P3 ;  /* 0x000000010025a824 */ /* 0x102fe200018e0605 */
[-C--:B------:R-:W-:Y:S01]  /*146d0*/  @!P1 IADD3 R40, P5, R3, R42.reuse, RZ ;  /* 0x0000002a03289210 */ /* 0x080fe20007fbe0ff */
[----:B---3--:R-:W-:Y:S01]  /*146e0*/  @!P2 IMAD.X R39, R20, 0x1, R5, P4 ;  /* 0x000000011427a824 */ /* 0x008fe200020e0605 */
[----:B------:R-:W-:Y:S02]  /*146f0*/  @!P1 SHF.R.S32.HI R5, RZ, 0x1f, R42 ;  /* 0x0000001fff059819 */ /* 0x000fe4000001142a */
[----:B------:R-:W-:Y:S02]  /*14700*/  @!P1 IADD3 R42, P4, R21, R42, RZ ;  /* 0x0000002a152a9210 */ /* 0x000fe40007f9e0ff */
[----:B------:R-:W-:Y:S02]  /*14710*/  CS2R R8, SRZ ;  /* 0x0000000000087805 */ /* 0x000fe4000001ff00 */
[-C--:B------:R-:W-:Y:S01]  /*14720*/  @!P0 IADD3 R46, P3, R3, R48.reuse, RZ ;  /* 0x00000030032e8210 */ /* 0x080fe20007f7e0ff */
[--C-:B------:R-:W-:Y:S01]  /*14730*/  @!P1 IMAD.X R41, R0, 0x1, R5.reuse, P5 ;  /* 0x0000000100299824 */ /* 0x100fe200028e0605 */
[----:B------:R-:W-:Y:S01]  /*14740*/  @!P0 SHF.R.S32.HI R3, RZ, 0x1f, R48 ;  /* 0x0000001fff038819 */ /* 0x000fe20000011430 */
[----:B------:R-:W-:Y:S01]  /*14750*/  @!P1 IMAD.X R43, R20, 0x1, R5, P4 ;  /* 0x00000001142b9824 */ /* 0x000fe200020e0605 */
[----:B------:R-:W-:-:S02]  /*14760*/  @!P0 IADD3 R48, P5, R21, R48, RZ ;  /* 0x0000003015308210 */ /* 0x000fc40007fbe0ff */
[----:B------:R-:W-:Y:S02]  /*14770*/  CS2R R4, SRZ ;  /* 0x0000000000047805 */ /* 0x000fe4000001ff00 */
[----:B------:R-:W-:Y:S02]  /*14780*/  CS2R R10, SRZ ;  /* 0x00000000000a7805 */ /* 0x000fe4000001ff00 */
[----:B------:R-:W-:Y:S02]  /*14790*/  CS2R R32, SRZ ;  /* 0x0000000000207805 */ /* 0x000fe4000001ff00 */
[----:B------:R-:W-:Y:S02]  /*147a0*/  CS2R R34, SRZ ;  /* 0x0000000000227805 */ /* 0x000fe4000001ff00 */
        /* <DEDUP_REMOVED lines=10> */
.L_x_1584:
[----:B------:R-:W-:Y:S05]  /*14850*/  BSYNC B1 ;  /* 0x0000000000017941 */ /* 0x000fea0003800000 */
.L_x_1583:
[----:B------:R-:W-:Y:S01]  /*14860*/  ULEA.HI UR4, UR43, UR43, URZ, 0x1 ;  /* 0x0000002b2b047291 */ /* 0x000fe2000f8f083f */
[----:B-1----:R-:W-:Y:S01]  /*14870*/  VIADDMNMX R0, R45, -R201, 0x80, PT ;  /* 0x000000802d007446 */ /* 0x002fe200038009c9 */
[----:B------:R-:W-:Y:S02]  /*14880*/  BSSY B1, `(.L_x_1585) ;  /* 0x0000008000017945 */ /* 0x000fe40003800000 */
[----:B------:R-:W-:Y:S01]  /*14890*/  ULOP3.LUT UR4, UR4, 0xfffffffe, URZ, 0xc0, !UPT ;  /* 0xfffffffe04047892 */ /* 0x000fe2000f8ec03f */
[----:B------:R-:W-:-:S03]  /*148a0*/  ISETP.GE.AND P1, PT, R191, R0, PT ;  /* 0x00000000bf00720c */ /* 0x000fc60003f26270 */
[----:B------:R-:W-:-:S06]  /*148b0*/  UIADD3 UR4, UR43, -UR4, URZ ;  /* 0x800000042b047290 */ /* 0x000fcc000fffe03f */
[----:B--2---:R-:W-:-:S05]  /*148c0*/  IMAD.U32 R3, RZ, RZ, UR4 ;  /* 0x00000004ff037e24 */ /* 0x004fca000f8e00ff */
[----:B------:R-:W-:-:S04]  /*148d0*/  SHF.L.U32 R3, R3, 0x1f, RZ ;  /* 0x0000001f03037819 */ /* 0x000fc800000006ff */
[----:B------:R-:W1:Y:S02]  /*148e0*/  SYNCS.PHASECHK.TRANS64.TRYWAIT P0, [R16+URZ+0x29800], R3 ;  /* 0x02980003100075a7 */ /* 0x000e64000800017f */
[----:B-1----:R-:W-:Y:S05]  /*148f0*/  @!P0 BRA `(.L_x_1586) ;  /* 0x000001f400e08947 */ /* 0x002fea0003800000 */
.L_x_1863:
[----:B------:R-:W-:Y:S05]  /*14900*/  BSYNC B1 ;  /* 0x0000000000017941 */ /* 0x000fea0003800000 */
.L_x_1585:
[----:B------:R-:W-:Y:S05]  /*14910*/  @P1 BRA `(.L_x_1571) ;  /* 0x0000002c00dc1947 */ /* 0x000fea0003800000 */
[----:B-1----:R-:W1:Y:S01]  /*14920*/  LDC R3, c[0x0][0x3f4] ;  /* 0x0000fd00ff037b82 */ /* 0x002e620000000800 */
[C---:B------:R-:W-:Y:S01]  /*14930*/  VIADD R0, R22.reuse, 0x20 ;  /* 0x0000002016007836 */ /* 0x040fe20000000000 */
[----:B------:R-:W-:Y:S01]  /*14940*/  BSSY B1, `(.L_x_1587) ;  /* 0x00000fc000017945 */ /* 0x000fe20003800000 */
[C---:B---3--:R-:W-:Y:S01]  /*14950*/  VIADD R20, R22.reuse, 0x40 ;  /* 0x0000004016147836 */ /* 0x048fe20000000000 */
[-C--:B-1----:R-:W-:Y:S02]  /*14960*/  ISETP.GE.AND P0, PT, R22, R3.reuse, PT ;  /* 0x000000031600720c */ /* 0x082fe40003f06270 */
[-C--:B------:R-:W-:Y:S02]  /*14970*/  ISETP.GE.AND P1, PT, R0, R3.reuse, PT ;  /* 0x000000030000720c */ /* 0x080fe40003f26270 */
[----:B------:R-:W-:-:S09]  /*14980*/  ISETP.GE.AND P2, PT, R20, R3, PT ;  /* 0x000000031400720c */ /* 0x000fd20003f46270 */
[----:B------:R-:W-:Y:S05]  /*14990*/  @P0 BRA `(.L_x_1588) ;  /* 0x0000000c00d80947 */ /* 0x000fea0003800000 */
[----:B-----5:R-:W-:Y:S02]  /*149a0*/  SHF.R.U32.HI R0, RZ, 0x8, R24 ;  /* 0x00000008ff007819 */ /* 0x020fe40000011618 */
[----:B------:R-:W-:Y:S02]  /*149b0*/  LOP3.LUT R20, R24, 0xff, RZ, 0xc0, !PT ;  /* 0x000000ff18147812 */ /* 0x000fe400078ec0ff */
[----:B----4-:R-:W-:Y:S02]  /*149c0*/  LOP3.LUT R21, R0, 0xff, RZ, 0xc0, !PT ;  /* 0x000000ff00157812 */ /* 0x010fe400078ec0ff */
[----:B------:R-:W-:Y:S02]  /*149d0*/  LEA.HI R0, R3, R227, RZ, 0x1c ;  /* 0x000000e303007211 */ /* 0x000fe400078fe0ff */
[----:B------:R-:W-:Y:S02]  /*149e0*/  PRMT R45, R21, 0x7604, R20 ;  /* 0x00007604152d7816 */ /* 0x000fe40000000014 */
[----:B------:R-:W-:-:S02]  /*149f0*/  SHF.R.S32.HI R21, RZ, 0x1f, R0 ;  /* 0x0000001fff157819 */ /* 0x000fc40000011400 */
[----:B0-----:R-:W-:Y:S02]  /*14a00*/  SHF.R.U32.HI R37, RZ, 0x8, R25 ;  /* 0x00000008ff257819 */ /* 0x001fe40000011619 */
[----:B------:R-:W-:Y:S01]  /*14a10*/  LEA.HI R20, R21, R0, RZ, 0x2 ;  /* 0x0000000015147211 */ /* 0x000fe200078f10ff */
[----:B------:R-:W-:Y:S01]  /*14a20*/  IMAD.SHL.U32 R21, R0, 0x10, RZ ;  /* 0x0000001000157824 */ /* 0x000fe200078e00ff */
[----:B------:R-:W-:Y:S02]  /*14a30*/  SHF.R.U32.HI R39, RZ, 0x8, R26 ;  /* 0x00000008ff277819 */ /* 0x000fe4000001161a */
[----:B------:R-:W-:Y:S01]  /*14a40*/  LOP3.LUT R36, R25, 0xff, RZ, 0xc0, !PT ;  /* 0x000000ff19247812 */ /* 0x000fe200078ec0ff */
[----:B------:R-:W-:Y:S01]  /*14a50*/  IMAD.SHL.U32 R20, R20, 0x800, RZ ;  /* 0x0000080014147824 */ /* 0x000fe200078e00ff */
[----:B------:R-:W-:Y:S02]  /*14a60*/  LOP3.LUT R0, R202, 0x30, R21, 0xf8, !PT ;  /* 0x00000030ca007812 */ /* 0x000fe400078ef815 */
[----:B------:R-:W-:-:S02]  /*14a70*/  LOP3.LUT R38, R26, 0xff, RZ, 0xc0, !PT ;  /* 0x000000ff1a267812 */ /* 0x000fc400078ec0ff */
[----:B------:R-:W-:Y:S02]  /*14a80*/  LOP3.LUT R0, R0, R203, RZ, 0x3c, !PT ;  /* 0x000000cb00007212 */ /* 0x000fe400078e3cff */
[----:B------:R-:W-:Y:S02]  /*14a90*/  LOP3.LUT R21, R20, 0xffffe000, RZ, 0xc0, !PT ;  /* 0xffffe00014157812 */ /* 0x000fe400078ec0ff */
[----:B------:R-:W-:Y:S02]  /*14aa0*/  LOP3.LUT R37, R37, 0xff, RZ, 0xc0, !PT ;  /* 0x000000ff25257812 */ /* 0x000fe400078ec0ff */
[----:B------:R-:W-:Y:S02]  /*14ab0*/  LOP3.LUT R39, R39, 0xff, RZ, 0xc0, !PT ;  /* 0x000000ff27277812 */ /* 0x000fe400078ec0ff */
[----:B------:R-:W-:Y:S02]  /*14ac0*/  IADD3 R21, R0, R208, R21 ;  /* 0x000000d000157210 */ /* 0x000fe40007ffe015 */
[----:B------:R-:W-:-:S02]  /*14ad0*/  PRMT R46, R37, 0x7604, R36 ;  /* 0x00007604252e7816 */ /* 0x000fc40000000024 */
[----:B------:R-:W-:Y:S01]  /*14ae0*/  PRMT R47, R39, 0x7604, R38 ;  /* 0x00007604272f7816 */ /* 0x000fe20000000026 */
[----:B------:R-:W-:Y:S01]  /*14af0*/  IMAD.IADD R0, R16, 0x1, R21 ;  /* 0x0000000110007824 */ /* 0x000fe200078e0215 */
[----:B------:R-:W-:Y:S02]  /*14b00*/  SHF.R.U32.HI R37, RZ, 0x8, R27 ;  /* 0x00000008ff257819 */ /* 0x000fe4000001161b */
[----:B------:R-:W-:Y:S02]  /*14b10*/  SHF.R.U32.HI R39, RZ, 0x8, R4 ;  /* 0x00000008ff277819 */ /* 0x000fe40000011604 */
[----:B------:R-:W-:Y:S02]  /*14b20*/  SHF.R.U32.HI R40, RZ, 0x8, R5 ;  /* 0x00000008ff287819 */ /* 0x000fe40000011605 */
[----:B------:R-:W-:Y:S02]  /*14b30*/  LOP3.LUT R36, R27, 0xff, RZ, 0xc0, !PT ;  /* 0x000000ff1b247812 */ /* 0x000fe400078ec0ff */
[----:B------:R-:W-:-:S02]  /*14b40*/  LOP3.LUT R38, R4, 0xff, RZ, 0xc0, !PT ;  /* 0x000000ff04267812 */ /* 0x000fc400078ec0ff */
[----:B------:R-:W-:Y:S02]  /*14b50*/  LOP3.LUT R37, R37, 0xff, RZ, 0xc0, !PT ;  /* 0x000000ff25257812 */ /* 0x000fe400078ec0ff */
[----:B------:R-:W-:Y:S02]  /*14b60*/  LOP3.LUT R39, R39, 0xff, RZ, 0xc0, !PT ;  /* 0x000000ff27277812 */ /* 0x000fe400078ec0ff */
[----:B------:R-:W-:Y:S02]  /*14b70*/  LOP3.LUT R21, R40, 0xff, RZ, 0xc0, !PT ;  /* 0x000000ff28157812 */ /* 0x000fe400078ec0ff */
[----:B------:R-:W0:Y:S01]  /*14b80*/  LDS.128 R40, [R0+0x14400] ;  /* 0x0144000000287984 */ /* 0x000e220000000c00 */
[----:B------:R-:W-:Y:S02]  /*14b90*/  PRMT R20, R37, 0x7604, R36 ;  /* 0x0000760425147816 */ /* 0x000fe40000000024 */
[----:B------:R-:W-:Y:S02]  /*14ba0*/  PRMT R53, R39, 0x7604, R38 ;  /* 0x0000760427357816 */ /* 0x000fe40000000026 */
[----:B------:R-:W1:Y:S01]  /*14bb0*/  LDS.128 R36, [R237+0x14400] ;  /* 0x01440000ed247984 */ /* 0x000e620000000c00 */
[----:B------:R-:W-:-:S02]  /*14bc0*/  SHF.R.U32.HI R50, RZ, 0x8, R6 ;  /* 0x00000008ff327819 */ /* 0x000fc40000011606 */
[----:B------:R-:W-:Y:S02]  /*14bd0*/  LOP3.LUT R48, R5, 0xff, RZ, 0xc0, !PT ;  /* 0x000000ff05307812 */ /* 0x000fe400078ec0ff */
[----:B------:R-:W-:Y:S02]  /*14be0*/  LOP3.LUT R49, R6, 0xff, RZ, 0xc0, !PT ;  /* 0x000000ff06317812 */ /* 0x000fe400078ec0ff */
[----:B------:R-:W-:Y:S02]  /*14bf0*/  LOP3.LUT R50, R50, 0xff, RZ, 0xc0, !PT ;  /* 0x000000ff32327812 */ /* 0x000fe400078ec0ff */
[----:B------:R-:W-:Y:S02]  /*14c00*/  PRMT R48, R21, 0x7604, R48 ;  /* 0x0000760415307816 */ /* 0x000fe40000000030 */
[----:B------:R-:W-:Y:S02]  /*14c10*/  SHF.R.U32.HI R55, RZ, 0x10, R5 ;  /* 0x00000010ff377819 */ /* 0x000fe40000011605 */
[----:B------:R-:W-:-:S02]  /*14c20*/  SHF.R.U32.HI R21, RZ, 0x10, R25 ;  /* 0x00000010ff157819 */ /* 0x000fc40000011619 */
[----:B------:R-:W-:Y:S01]  /*14c30*/  PRMT R57, R50, 0x7604, R49 ;  /* 0x0000760432397816 */ /* 0x000fe20000000031 */
[----:B------:R-:W-:Y:S01]  /*14c40*/  IMAD.U32 R55, R55, 0x10000, RZ ;  /* 0x0001000037377824 */ /* 0x000fe200078e00ff */
[----:B------:R-:W-:Y:S01]  /*14c50*/  SHF.R.U32.HI R49, RZ, 0x10, R27 ;  /* 0x00000010ff317819 */ /* 0x000fe2000001161b */
[----:B------:R-:W-:Y:S01]  /*14c60*/  IMAD.U32 R21, R21, 0x10000, RZ ;  /* 0x0001000015157824 */ /* 0x000fe200078e00ff */
[----:B------:R-:W-:Y:S02]  /*14c70*/  SHF.R.U32.HI R52, RZ, 0x8, R7 ;  /* 0x00000008ff347819 */ /* 0x000fe40000011607 */
[----:B------:R-:W-:Y:S01]  /*14c80*/  LOP3.LUT R51, R7, 0xff, RZ, 0xc0, !PT ;  /* 0x000000ff07337812 */ /* 0x000fe200078ec0ff */
[----:B------:R-:W-:Y:S01]  /*14c90*/  IMAD.U32 R49, R49, 0x10000, RZ ;  /* 0x0001000031317824 */ /* 0x000fe200078e00ff */
[----:B------:R-:W-:Y:S02]  /*14ca0*/  LOP3.LUT R52, R52, 0xff, RZ, 0xc0, !PT ;  /* 0x000000ff34347812 */ /* 0x000fe400078ec0ff */
[----:B------:R-:W-:-:S02]  /*14cb0*/  LOP3.LUT R55, R48, 0xff0000, R55, 0xf8, !PT ;  /* 0x00ff000030377812 */ /* 0x000fc400078ef837 */
[----:B------:R-:W-:Y:S02]  /*14cc0*/  LOP3.LUT R21, R46, 0xff0000, R21, 0xf8, !PT ;  /* 0x00ff00002e157812 */ /* 0x000fe400078ef815 */
[----:B------:R-:W-:Y:S02]  /*14cd0*/  PRMT R52, R52, 0x7604, R51 ;  /* 0x0000760434347816 */ /* 0x000fe40000000033 */
[----:B------:R-:W-:Y:S02]  /*14ce0*/  SHF.R.U32.HI R59, RZ, 0x10, R7 ;  /* 0x00000010ff3b7819 */ /* 0x000fe40000011607 */
[----:B------:R-:W-:Y:S02]  /*14cf0*/  LOP3.LUT R51, R20, 0xff0000, R49, 0xf8, !PT ;  /* 0x00ff000014337812 */ /* 0x000fe400078ef831 */
[----:B------:R-:W-:Y:S01]  /*14d00*/  LOP3.LUT R47, R47, 0xff0000, R26, 0xf8, !PT ;  /* 0x00ff00002f2f7812 */ /* 0x000fe200078ef81a */
[----:B------:R-:W-:Y:S01]  /*14d10*/  IMAD.U32 R59, R59, 0x10000, RZ ;  /* 0x000100003b3b7824 */ /* 0x000fe200078e00ff */
        /* <DEDUP_REMOVED lines=8> */
[----:B------:R-:W-:Y:S01]  /*14da0*/  F2FP.F16.E4M3.UNPACK_B R26, R50 ;  /* 0x00000032ff1a723e */ /* 0x000fe200020006ff */
[----:B------:R-:W-:Y:S01]  /*14db0*/  HADD2.F32 R58, -RZ, R56.H0_H0 ;  /* 0x20000038ff3a7230 */ /* 0x000fe20000004100 */
[----:B------:R-:W-:Y:S01]  /*14dc0*/  LOP3.LUT R49, R45, 0xff000000, R24, 0xf8, !PT ;  /* 0xff0000002d317812 */ /* 0x000fe200078ef818 */
[----:B------:R-:W-:Y:S01]  /*14dd0*/  HADD2.F32 R5, -RZ, R27.H0_H0 ;  /* 0x2000001bff057230 */ /* 0x000fe20000004100 */
[----:B-1----:R-:W-:Y:S02]  /*14de0*/  F2FP.F16.E4M3.UNPACK_B R24, R37 ;  /* 0x00000025ff18723e */ /* 0x002fe400020006ff */
[----:B------:R-:W-:Y:S01]  /*14df0*/  LOP3.LUT R59, R52, 0xff0000, R59, 0xf8, !PT ;  /* 0x00ff0000343b7812 */ /* 0x000fe200078ef83b */
[----:B------:R-:W-:Y:S02]  /*14e00*/  HADD2.F32 R52, -RZ, R26.H0_H0 ;  /* 0x2000001aff347230 */ /* 0x000fe40000004100 */
[C---:B------:R-:W-:Y:S01]  /*14e10*/  FMUL.FTZ R60, R5.reuse, R58 ;  /* 0x0000003a053c7220 */ /* 0x040fe20000410000 */
[----:B------:R-:W-:Y:S01]  /*14e20*/  HADD2.F32 R25, -RZ, R24.H0_H0 ;  /* 0x20000018ff197230 */ /* 0x000fe20000004100 */
[----:B------:R-:W-:Y:S01]  /*14e30*/  F2FP.F16.E4M3.UNPACK_B R46, R41.H1 ;  /* 0x00000029ff2e723e */ /* 0x000fe200030006ff */
[----:B------:R-:W-:Y:S01]  /*14e40*/  FMUL.FTZ R51, R5, R52 ;  /* 0x0000003405337220 */ /* 0x000fe20000410000 */
[----:B------:R-:W-:-:S02]  /*14e50*/  F2FP.F16.E4M3.UNPACK_B R50, R50.H1 ;  /* 0x00000032ff32723e */ /* 0x000fc400030006ff */
        /* <DEDUP_REMOVED lines=170> */
.L_x_1588:
[----:B------:R-:W-:Y:S05]  /*15900*/  BSYNC B1 ;  /* 0x0000000000017941 */ /* 0x000fea0003800000 */
.L_x_1587:
[----:B------:R-:W-:Y:S04]  /*15910*/  BSSY B1, `(.L_x_1589) ;  /* 0x0000100000017945 */ /* 0x000fe80003800000 */
[----:B------:R-:W-:Y:S05]  /*15920*/  @P1 BRA `(.L_x_1590) ;  /* 0x0000000c00f81947 */ /* 0x000fea0003800000 */
[----:B-1---5:R-:W-:Y:S02]  /*15930*/  SHF.R.U32.HI R0, RZ, 0x8, R28 ;  /* 0x00000008ff007819 */ /* 0x022fe4000001161c */
[----:B------:R-:W-:Y:S02]  /*15940*/  LOP3.LUT R5, R28, 0xff, RZ, 0xc0, !PT ;  /* 0x000000ff1c057812 */ /* 0x000fe400078ec0ff */
[----:B------:R-:W-:Y:S02]  /*15950*/  LOP3.LUT R4, R0, 0xff, RZ, 0xc0, !PT ;  /* 0x000000ff00047812 */ /* 0x000fe400078ec0ff */
[----:B------:R-:W-:Y:S02]  /*15960*/  LEA.HI R0, R3, R226, RZ, 0x1c ;  /* 0x000000e203007211 */ /* 0x000fe400078fe0ff */
[----:B0-----:R-:W-:Y:S02]  /*15970*/  PRMT R37, R4, 0x7604, R5 ;  /* 0x0000760404257816 */ /* 0x001fe40000000005 */
[----:B------:R-:W-:-:S02]  /*15980*/  SHF.R.S32.HI R5, RZ, 0x1f, R0 ;  /* 0x0000001fff057819 */ /* 0x000fc40000011400 */
[----:B------:R-:W-:Y:S02]  /*15990*/  SHF.R.U32.HI R20, RZ, 0x8, R31 ;  /* 0x00000008ff147819 */ /* 0x000fe4000001161f */
[----:B------:R-:W-:Y:S01]  /*159a0*/  LEA.HI R4, R5, R0, RZ, 0x2 ;  /* 0x0000000005047211 */ /* 0x000fe200078f10ff */
[----:B------:R-:W-:Y:S01]  /*159b0*/  IMAD.SHL.U32 R5, R0, 0x10, RZ ;  /* 0x0000001000057824 */ /* 0x000fe200078e00ff */
[----:B------:R-:W-:Y:S02]  /*159c0*/  SHF.R.U32.HI R6, RZ, 0x8, R29 ;  /* 0x00000008ff067819 */ /* 0x000fe4000001161d */
[----:B----4-:R-:W-:Y:S01]  /*159d0*/  LOP3.LUT R21, R31, 0xff, RZ, 0xc0, !PT ;  /* 0x000000ff1f157812 */ /* 0x010fe200078ec0ff */
[----:B------:R-:W-:Y:S01]  /*159e0*/  IMAD.SHL.U32 R4, R4, 0x800, RZ ;  /* 0x0000080004047824 */ /* 0x000fe200078e00ff */
[----:B------:R-:W-:Y:S02]  /*159f0*/  LOP3.LUT R0, R202, 0x30, R5, 0xf8, !PT ;  /* 0x00000030ca007812 */ /* 0x000fe400078ef805 */
[----:B------:R-:W-:-:S02]  /*15a00*/  LOP3.LUT R20, R20, 0xff, RZ, 0xc0, !PT ;  /* 0x000000ff14147812 */ /* 0x000fc400078ec0ff */
[----:B------:R-:W-:Y:S02]  /*15a10*/  SHF.R.U32.HI R24, RZ, 0x8, R8 ;  /* 0x00000008ff187819 */ /* 0x000fe40000011608 */
[----:B------:R-:W-:Y:S02]  /*15a20*/  LOP3.LUT R0, R0, R203, RZ, 0x3c, !PT ;  /* 0x000000cb00007212 */ /* 0x000fe400078e3cff */
[----:B------:R-:W-:Y:S02]  /*15a30*/  LOP3.LUT R5, R4, 0xffffe000, RZ, 0xc0, !PT ;  /* 0xffffe00004057812 */ /* 0x000fe400078ec0ff */
[----:B------:R-:W-:Y:S02]  /*15a40*/  LOP3.LUT R7, R29, 0xff, RZ, 0xc0, !PT ;  /* 0x000000ff1d077812 */ /* 0x000fe400078ec0ff */
[----:B------:R-:W-:Y:S02]  /*15a50*/  LOP3.LUT R6, R6, 0xff, RZ, 0xc0, !PT ;  /* 0x000000ff06067812 */ /* 0x000fe400078ec0ff */
[----:B------:R-:W-:-:S02]  /*15a60*/  PRMT R41, R20, 0x7604, R21 ;  /* 0x0000760414297816 */ /* 0x000fc40000000015 */
[----:B------:R-:W-:Y:S02]  /*15a70*/  LOP3.LUT R25, R8, 0xff, RZ, 0xc0, !PT ;  /* 0x000000ff08197812 */ /* 0x000fe400078ec0ff */
[----:B------:R-:W-:Y:S02]  /*15a80*/  LOP3.LUT R24, R24, 0xff, RZ, 0xc0, !PT ;  /* 0x000000ff18187812 */ /* 0x000fe400078ec0ff */
[----:B------:R-:W-:Y:S02]  /*15a90*/  IADD3 R21, R0, R208, R5 ;  /* 0x000000d000157210 */ /* 0x000fe40007ffe005 */
[----:B------:R-:W-:Y:S02]  /*15aa0*/  PRMT R36, R6, 0x7604, R7 ;  /* 0x0000760406247816 */ /* 0x000fe40000000007 */
[----:B------:R-:W-:Y:S02]  /*15ab0*/  SHF.R.U32.HI R0, RZ, 0x8, R9 ;  /* 0x00000008ff007819 */ /* 0x000fe40000011609 */
[----:B------:R-:W-:-:S02]  /*15ac0*/  SHF.R.U32.HI R6, RZ, 0x8, R30 ;  /* 0x00000008ff067819 */ /* 0x000fc4000001161e */
[----:B------:R-:W-:Y:S02]  /*15ad0*/  PRMT R45, R24, 0x7604, R25 ;  /* 0x00007604182d7816 */ /* 0x000fe40000000019 */
[----:B------:R-:W-:Y:S02]  /*15ae0*/  LOP3.LUT R25, R9, 0xff, RZ, 0xc0, !PT ;  /* 0x000000ff09197812 */ /* 0x000fe400078ec0ff */
[----:B------:R-:W-:Y:S02]  /*15af0*/  SHF.R.U32.HI R24, RZ, 0x8, R11 ;  /* 0x00000008ff187819 */ /* 0x000fe4000001160b */
[----:B------:R-:W-:Y:S02]  /*15b00*/  LOP3.LUT R0, R0, 0xff, RZ, 0xc0, !PT ;  /* 0x000000ff00007812 */ /* 0x000fe400078ec0ff */
[----:B------:R-:W-:Y:S02]  /*15b10*/  LOP3.LUT R7, R30, 0xff, RZ, 0xc0, !PT ;  /* 0x000000ff1e077812 */ /* 0x000fe400078ec0ff */
[----:B------:R-:W-:-:S02]  /*15b20*/  LOP3.LUT R6, R6, 0xff, RZ, 0xc0, !PT ;  /* 0x000000ff06067812 */ /* 0x000fc400078ec0ff */
[----:B------:R-:W-:Y:S02]  /*15b30*/  SHF.R.U32.HI R20, RZ, 0x8, R10 ;  /* 0x00000008ff147819 */ /* 0x000fe4000001160a */
[----:B------:R-:W-:Y:S02]  /*15b40*/  LOP3.LUT R27, R10, 0xff, RZ, 0xc0, !PT ;  /* 0x000000ff0a1b7812 */ /* 0x000fe400078ec0ff */
[----:B------:R-:W-:Y:S02]  /*15b50*/  LOP3.LUT R24, R24, 0xff, RZ, 0xc0, !PT ;  /* 0x000000ff18187812 */ /* 0x000fe400078ec0ff */
[----:B------:R-:W-:Y:S01]  /*15b60*/  PRMT R49, R0, 0x7604, R25 ;  /* 0x0000760400317816 */ /* 0x000fe20000000019 */
[----:B------:R-:W-:Y:S01]  /*15b70*/  IMAD.IADD R0, R16, 0x1, R21 ;  /* 0x0000000110007824 */ /* 0x000fe200078e0215 */
[----:B------:R-:W-:Y:S02]  /*15b80*/  LOP3.LUT R20, R20, 0xff, RZ, 0xc0, !PT ;  /* 0x000000ff14147812 */ /* 0x000fe400078ec0ff */
[----:B------:R-:W-:-:S02]  /*15b90*/  LOP3.LUT R43, R11, 0xff, RZ, 0xc0, !PT ;  /* 0x000000ff0b2b7812 */ /* 0x000fc400078ec0ff */
[----:B------:R-:W-:Y:S02]  /*15ba0*/  PRMT R39, R6, 0x7604, R7 ;  /* 0x0000760406277816 */ /* 0x000fe40000000007 */
[----:B------:R-:W0:Y:S01]  /*15bb0*/  LDS.128 R4, [R236+0x14400] ;  /* 0x01440000ec047984 */ /* 0x000e220000000c00 */
[----:B------:R-:W-:Y:S02]  /*15bc0*/  PRMT R51, R20, 0x7604, R27 ;  /* 0x0000760414337816 */ /* 0x000fe4000000001b */
[----:B------:R-:W-:Y:S02]  /*15bd0*/  PRMT R53, R24, 0x7604, R43 ;  /* 0x0000760418357816 */ /* 0x000fe4000000002b */
[----:B------:R-:W1:Y:S01]  /*15be0*/  LDS.128 R24, [R0+0x14400] ;  /* 0x0144000000187984 */ /* 0x000e620000000c00 */
[----:B------:R-:W-:Y:S02]  /*15bf0*/  SHF.R.U32.HI R20, RZ, 0x10, R28 ;  /* 0x00000010ff147819 */ /* 0x000fe4000001161c */
[----:B------:R-:W-:-:S02]  /*15c00*/  SHF.R.U32.HI R21, RZ, 0x10, R29 ;  /* 0x00000010ff157819 */ /* 0x000fc4000001161d */
[----:B------:R-:W-:Y:S02]  /*15c10*/  SHF.R.U32.HI R38, RZ, 0x10, R30 ;  /* 0x00000010ff267819 */ /* 0x000fe4000001161e */
[----:B------:R-:W-:Y:S02]  /*15c20*/  LOP3.LUT R20, R20, 0xff, RZ, 0xc0, !PT ;  /* 0x000000ff14147812 */ /* 0x000fe400078ec0ff */
[----:B------:R-:W-:Y:S02]  /*15c30*/  LOP3.LUT R21, R21, 0xff, RZ, 0xc0, !PT ;  /* 0x000000ff15157812 */ /* 0x000fe400078ec0ff */
[----:B------:R-:W-:Y:S02]  /*15c40*/  SHF.R.U32.HI R40, RZ, 0x10, R31 ;  /* 0x00000010ff287819 */ /* 0x000fe4000001161f */
[----:B------:R-:W-:Y:S02]  /*15c50*/  LOP3.LUT R38, R38, 0xff, RZ, 0xc0, !PT ;  /* 0x000000ff26267812 */ /* 0x000fe400078ec0ff */
[----:B------:R-:W-:-:S02]  /*15c60*/  PRMT R37, R20, 0x7054, R37 ;  /* 0x0000705414257816 */ /* 0x000fc40000000025 */
[----:B------:R-:W-:Y:S02]  /*15c70*/  PRMT R21, R21, 0x7054, R36 ;  /* 0x0000705415157816 */ /* 0x000fe40000000024 */
[----:B------:R-:W-:Y:S02]  /*15c80*/  LOP3.LUT R40, R40, 0xff, RZ, 0xc0, !PT ;  /* 0x000000ff28287812 */ /* 0x000fe400078ec0ff */
[----:B------:R-:W-:Y:S02]  /*15c90*/  PRMT R39, R38, 0x7054, R39 ;  /* 0x0000705426277816 */ /* 0x000fe40000000027 */
[----:B------:R-:W-:Y:S02]  /*15ca0*/  SHF.R.U32.HI R20, RZ, 0x10, R8 ;  /* 0x00000010ff147819 */ /* 0x000fe40000011608 */
[----:B------:R-:W-:Y:S02]  /*15cb0*/  SHF.R.U32.HI R36, RZ, 0x10, R9 ;  /* 0x00000010ff247819 */ /* 0x000fe40000011609 */
[----:B------:R-:W-:-:S02]  /*15cc0*/  SHF.R.U32.HI R38, RZ, 0x10, R10 ;  /* 0x00000010ff267819 */ /* 0x000fc4000001160a */
[----:B------:R-:W-:Y:S02]  /*15cd0*/  PRMT R43, R40, 0x7054, R41 ;  /* 0x00007054282b7816 */ /* 0x000fe40000000029 */
        /* <DEDUP_REMOVED lines=10> */
[----:B------:R-:W-:-:S02]  /*15d80*/  LOP3.LUT R47, R47, 0xff000000, R8, 0xf8, !PT ;  /* 0xff0000002f2f7812 */ /* 0x000fc400078ef808 */
[----:B------:R-:W-:Y:S02]  /*15d90*/  LOP3.LUT R49, R49, 0xff000000, R9, 0xf8, !PT ;  /* 0xff00000031317812 */ /* 0x000fe400078ef809 */
[----:B------:R-:W-:Y:S02]  /*15da0*/  PRMT R53, R40, 0x7054, R53 ;  /* 0x0000705428357816 */ /* 0x000fe40000000035 */
[----:B------:R-:W-:Y:S02]  /*15db0*/  LOP3.LUT R8, R51, 0xff000000, R10, 0xf8, !PT ;  /* 0xff00000033087812 */ /* 0x000fe400078ef80a */
[-C--:B0-----:R-:W-:Y:S02]  /*15dc0*/  F2FP.F16.E4M3.UNPACK_B R29, R7.reuse ;  /* 0x00000007ff1d723e */ /* 0x081fe400020006ff */
[----:B------:R-:W-:Y:S02]  /*15dd0*/  F2FP.F16.E4M3.UNPACK_B R30, R7.H1 ;  /* 0x00000007ff1e723e */ /* 0x000fe400030006ff */
[----:B------:R-:W-:-:S02]  /*15de0*/  LOP3.LUT R40, R37, 0xff000000, R28, 0xf8, !PT ;  /* 0xff00000025287812 */ /* 0x000fc400078ef81c */
[-C--:B------:R-:W-:Y:S02]  /*15df0*/  F2FP.F16.E4M3.UNPACK_B R7, R4.reuse ;  /* 0x00000004ff07723e */ /* 0x080fe400020006ff */
[----:B------:R-:W-:Y:S02]  /*15e00*/  F2FP.F16.E4M3.UNPACK_B R10, R4.H1 ;  /* 0x00000004ff0a723e */ /* 0x000fe400030006ff */
[----:B------:R-:W-:Y:S02]  /*15e10*/  LOP3.LUT R45, R43, 0xff000000, R31, 0xf8, !PT ;  /* 0xff0000002b2d7812 */ /* 0x000fe400078ef81f */
[-C--:B------:R-:W-:Y:S02]  /*15e20*/  F2FP.F16.E4M3.UNPACK_B R4, R6.reuse ;  /* 0x00000006ff04723e */ /* 0x080fe400020006ff */
[----:B------:R-:W-:Y:S02]  /*15e30*/  F2FP.F16.E4M3.UNPACK_B R28, R6.H1 ;  /* 0x00000006ff1c723e */ /* 0x000fe400030006ff */
[----:B------:R-:W-:-:S02]  /*15e40*/  F2FP.F16.E4M3.UNPACK_B R43, R49 ;  /* 0x00000031ff2b723e */ /* 0x000fc400020006ff */
[----:B-1----:R-:W-:Y:S02]  /*15e50*/  F2FP.F16.E4M3.UNPACK_B R6, R25 ;  /* 0x00000019ff06723e */ /* 0x002fe400020006ff */
[----:B------:R-:W-:Y:S01]  /*15e60*/  F2FP.F16.E4M3.UNPACK_B R42, R41 ;  /* 0x00000029ff2a723e */ /* 0x000fe200020006ff */
[----:B------:R-:W-:Y:S01]  /*15e70*/  HADD2.F32 R48, -RZ, R43.H0_H0 ;  /* 0x2000002bff307230 */ /* 0x000fe20000004100 */
[----:B------:R-:W-:Y:S02]  /*15e80*/  LOP3.LUT R53, R53, 0xff000000, R11, 0xf8, !PT ;  /* 0xff00000035357812 */ /* 0x000fe400078ef80b */
[-C--:B------:R-:W-:Y:S01]  /*15e90*/  F2FP.F16.E4M3.UNPACK_B R11, R5.reuse ;  /* 0x00000005ff0b723e */ /* 0x080fe200020006ff */
[----:B------:R-:W-:Y:S01]  /*15ea0*/  HADD2.F32 R46, -RZ, R42.H0_H0 ;  /* 0x2000002aff2e7230 */ /* 0x000fe20000004100 */
[----:B------:R-:W-:Y:S01]  /*15eb0*/  F2FP.F16.E4M3.UNPACK_B R21, R5.H1 ;  /* 0x00000005ff15723e */ /* 0x000fe200030006ff */
[----:B------:R-:W-:Y:S01]  /*15ec0*/  HADD2.F32 R5, -RZ, R6.H0_H0 ;  /* 0x20000006ff057230 */ /* 0x000fe20000004100 */
[----:B------:R-:W-:Y:S01]  /*15ed0*/  F2FP.F16.E4M3.UNPACK_B R31, R25.H1 ;  /* 0x00000019ff1f723e */ /* 0x000fe200030006ff */
[--C-:B------:R-:W-:Y:S01]  /*15ee0*/  HADD2.F32 R9, -RZ, R11.reuse.H0_H0 ;  /* 0x2000000bff097230 */ /* 0x100fe20000004100 */
[-C--:B------:R-:W-:Y:S01]  /*15ef0*/  F2FP.F16.E4M3.UNPACK_B R38, R27.reuse ;  /* 0x0000001bff26723e */ /* 0x080fe200020006ff */
[----:B------:R-:W-:Y:S01]  /*15f00*/  HADD2.F32 R42, -RZ, R42.H1_H1 ;  /* 0x3000002aff2a7230 */ /* 0x000fe20000004100 */
[----:B------:R-:W-:Y:S01]  /*15f10*/  F2FP.F16.E4M3.UNPACK_B R39, R27.H1 ;  /* 0x0000001bff27723e */ /* 0x000fe200030006ff */
[C---:B------:R-:W-:Y:S01]  /*15f20*/  FMUL.FTZ R51, R5.reuse, R46 ;  /* 0x0000002e05337220 */ /* 0x040fe20000410000 */
[-C--:B------:R-:W-:Y:S01]  /*15f30*/  F2FP.F16.E4M3.UNPACK_B R25, R24.reuse ;  /* 0x00000018ff19723e */ /* 0x080fe200020006ff */
[----:B------:R-:W-:Y:S01]  /*15f40*/  HADD2.F32 R6, -RZ, R6.H1_H1 ;  /* 0x30000006ff067230 */ /* 0x000fe20000004100 */
        /* <DEDUP_REMOVED lines=9> */
[----:B------:R-:W-:-:S02]  /*15fe0*/  HADD2.F32 R46, -RZ, R43.H1_H1 ;  /* 0x3000002bff2e7230 */ /* 0x000fc40000004100 */
[C---:B------:R-:W-:Y:S01]  /*15ff0*/  FMUL.FTZ R55, R6.reuse, R42 ;  /* 0x0000002a06377220 */ /* 0x040fe20000410000 */
[----:B------:R-:W-:Y:S02]  /*16000*/  HADD2.F32 R51, -RZ, R49.H0_H0 ;  /* 0x20000031ff337230 */ /* 0x000fe40000004100 */
[----:B------:R-:W-:Y:S02]  /*16010*/  HADD2.F32 R26, -RZ, R31.H0_H0 ;  /* 0x2000001fff1a7230 */ /* 0x000fe40000004100 */
[-C--:B------:R-:W-:Y:S01]  /*16020*/  FMUL.FTZ R48, R6, R46.reuse ;  /* 0x0000002e06307220 */ /* 0x080fe20000410000 */
[----:B------:R-:W-:Y:S02]  /*16030*/  HADD2.F32 R43, -RZ, R41.H0_H0 ;  /* 0x20000029ff2b7230 */ /* 0x000fe40000004100 */
[----:B------:R-:W-:Y:S01]  /*16040*/  FFMA.FTZ R50, R11, R46, R55 ;  /* 0x0000002e0b327223 */ /* 0x000fe20000010037 */
[----:B------:R-:W-:Y:S02]  /*16050*/  HADD2.F32 R24, -RZ, R21.H0_H0 ;  /* 0x20000015ff187230 */ /* 0x000fe40000004100 */
[----:B------:R-:W-:Y:S01]  /*16060*/  FMUL.FTZ R57, R26, R51 ;  /* 0x000000331a397220 */ /* 0x000fe20000410000 */
[----:B------:R-:W-:-:S02]  /*16070*/  HADD2.F32 R46, -RZ, R49.H1_H1 ;  /* 0x30000031ff2e7230 */ /* 0x000fc40000004100 */
[-C--:B------:R-:W-:Y:S01]  /*16080*/  FMUL.FTZ R26, R26, R43.reuse ;  /* 0x0000002b1a1a7220 */ /* 0x080fe20000410000 */
[----:B------:R-:W-:Y:S02]  /*16090*/  HADD2.F32 R31, -RZ, R31.H1_H1 ;  /* 0x3000001fff1f7230 */ /* 0x000fe40000004100 */
[C---:B------:R-:W-:Y:S01]  /*160a0*/  FFMA.FTZ R57, R24.reuse, R43, -R57 ;  /* 0x0000002b18397223 */ /* 0x040fe20000010839 */
[----:B------:R-:W-:Y:S01]  /*160b0*/  F2FP.F16.E4M3.UNPACK_B R43, R53 ;  /* 0x00000035ff2b723e */ /* 0x000fe200020006ff */
[----:B------:R-:W-:Y:S01]  /*160c0*/  FFMA.FTZ R51, R24, R51, R26 ;  /* 0x0000003318337223 */ /* 0x000fe2000001001a */
[----:B------:R-:W-:Y:S01]  /*160d0*/  HADD2.F32 R26, -RZ, R41.H1_H1 ;  /* 0x30000029ff1a7230 */ /* 0x000fe20000004100 */
[----:B------:R-:W-:Y:S01]  /*160e0*/  F2FP.F16.E4M3.UNPACK_B R41, R45 ;  /* 0x0000002dff29723e */ /* 0x000fe200020006ff */
[----:B------:R-:W-:Y:S01]  /*160f0*/  FFMA.FTZ R6, R11, R42, -R48 ;  /* 0x0000002a0b067223 */ /* 0x000fe20000010830 */
[----:B------:R-:W-:Y:S02]  /*16100*/  HADD2.F32 R48, -RZ, R43.H0_H0 ;  /* 0x2000002bff307230 */ /* 0x000fe40000004100 */
[----:B------:R-:W-:Y:S01]  /*16110*/  FMUL.FTZ R52, R31, R46 ;  /* 0x0000002e1f347220 */ /* 0x000fe20000410000 */
[----:B------:R-:W-:-:S02]  /*16120*/  HADD2.F32 R24, -RZ, R38.H0_H0 ;  /* 0x20000026ff187230 */ /* 0x000fc40000004100 */
[----:B------:R-:W-:Y:S01]  /*16130*/  FMUL.FTZ R31, R31, R26 ;  /* 0x0000001a1f1f7220 */ /* 0x000fe20000410000 */
[----:B------:R-:W-:Y:S01]  /*16140*/  HADD2.F32 R21, -RZ, R21.H1_H1 ;  /* 0x30000015ff157230 */ /* 0x000fe20000004100 */
[----:B------:R-:W-:Y:S01]  /*16150*/  F2FP.F16.E4M3.UNPACK_B R53, R53.H1 ;  /* 0x00000035ff35723e */ /* 0x000fe200030006ff */
[----:B------:R-:W-:Y:S02]  /*16160*/  HADD2.F32 R42, -RZ, R41.H0_H0 ;  /* 0x20000029ff2a7230 */ /* 0x000fe40000004100 */
[C---:B------:R-:W-:Y:S01]  /*16170*/  FMUL.FTZ R54, R24.reuse, R48 ;  /* 0x0000003018367220 */ /* 0x040fe20000410000 */
[----:B------:R-:W-:Y:S02]  /*16180*/  HADD2.F32 R11, -RZ, R29.H0_H0 ;  /* 0x2000001dff0b7230 */ /* 0x000fe40000004100 */
[----:B------:R-:W-:Y:S01]  /*16190*/  FFMA.FTZ R52, R21, R26, -R52 ;  /* 0x0000001a15347223 */ /* 0x000fe20000010834 */
[----:B------:R-:W-:Y:S02]  /*161a0*/  HADD2.F32 R43, -RZ, R43.H1_H1 ;  /* 0x3000002bff2b7230 */ /* 0x000fe40000004100 */
[----:B------:R-:W-:Y:S01]  /*161b0*/  FMUL.FTZ R49, R24, R42 ;  /* 0x0000002a18317220 */ /* 0x000fe20000410000 */
[----:B------:R-:W-:-:S02]  /*161c0*/  HADD2.F32 R38, -RZ, R38.H1_H1 ;  /* 0x30000026ff267230 */ /* 0x000fc40000004100 */
[----:B------:R-:W-:Y:S01]  /*161d0*/  FFMA.FTZ R46, R21, R46, R31 ;  /* 0x0000002e152e7223 */ /* 0x000fe2000001001f */
[----:B------:R-:W-:Y:S01]  /*161e0*/  HADD2.F32 R41, -RZ, R41.H1_H1 ;  /* 0x30000029ff297230 */ /* 0x000fe20000004100 */
[----:B------:R-:W-:Y:S01]  /*161f0*/  F2FP.F16.E4M3.UNPACK_B R45, R45.H1 ;  /* 0x0000002dff2d723e */ /* 0x000fe200030006ff */
[----:B------:R-:W-:Y:S02]  /*16200*/  HADD2.F32 R26, -RZ, R53.H0_H0 ;  /* 0x20000035ff1a7230 */ /* 0x000fe40000004100 */
[C---:B------:R-:W-:Y:S01]  /*16210*/  FFMA.FTZ R54, R11.reuse, R42, -R54 ;  /* 0x0000002a0b367223 */ /* 0x040fe20000010836 */
[----:B------:R-:W-:Y:S02]  /*16220*/  HADD2.F32 R21, -RZ, R39.H0_H0 ;  /* 0x20000027ff157230 */ /* 0x000fe40000004100 */
[----:B------:R-:W-:Y:S01]  /*16230*/  FFMA.FTZ R49, R11, R48, R49 ;  /* 0x000000300b317223 */ /* 0x000fe20000010031 */
[----:B------:R-:W-:Y:S02]  /*16240*/  HADD2.F32 R29, -RZ, R29.H1_H1 ;  /* 0x3000001dff1d7230 */ /* 0x000fe40000004100 */
[----:B------:R-:W-:Y:S01]  /*16250*/  FMUL.FTZ R42, R38, R43 ;  /* 0x0000002b262a7220 */ /* 0x000fe20000410000 */
[----:B------:R-:W-:-:S02]  /*16260*/  HADD2.F32 R24, -RZ, R45.H0_H0 ;  /* 0x2000002dff187230 */ /* 0x000fc40000004100 */
[-C--:B------:R-:W-:Y:S01]  /*16270*/  FMUL.FTZ R38, R38, R41.reuse ;  /* 0x0000002926267220 */ /* 0x080fe20000410000 */
[----:B------:R-:W-:Y:S02]  /*16280*/  HADD2.F32 R11, -RZ, R30.H0_H0 ;  /* 0x2000001eff0b7230 */ /* 0x000fe40000004100 */
[----:B------:R-:W-:Y:S01]  /*16290*/  FMUL.FTZ R56, R21, R26 ;  /* 0x0000001a15387220 */ /* 0x000fe20000410000 */
[C---:B------:R-:W-:Y:S01]  /*162a0*/  FFMA.FTZ R55, R29.reuse, R41, -R42 ;  /* 0x000000291d377223 */ /* 0x040fe2000001082a */
[----:B------:R-:W-:Y:S01]  /*162b0*/  FFMA.FTZ R48, R29, R43, R38 ;  /* 0x0000002b1d307223 */ /* 0x000fe20000010026 */
[-C--:B------:R-:W-:Y:S01]  /*162c0*/  FMUL.FTZ R21, R21, R24.reuse ;  /* 0x0000001815157220 */ /* 0x080fe20000410000 */
[C---:B------:R-:W-:Y:S01]  /*162d0*/  FFMA.FTZ R56, R11.reuse, R24, -R56 ;  /* 0x000000180b387223 */ /* 0x040fe20000010838 */
[-C--:B------:R-:W-:Y:S01]  /*162e0*/  F2FP.F16.E4M3.UNPACK_B R29, R47.reuse.H1 ;  /* 0x0000002fff1d723e */ /* 0x080fe200030006ff */
[----:B------:R-:W-:Y:S01]  /*162f0*/  HADD2.F32 R45, -RZ, R45.H1_H1 ;  /* 0x3000002dff2d7230 */ /* 0x000fe20000004100 */
[----:B------:R-:W-:Y:S01]  /*16300*/  F2FP.F16.E4M3.UNPACK_B R24, R40.H1 ;  /* 0x00000028ff18723e */ /* 0x000fe200030006ff */
[----:B------:R-:W-:Y:S01]  /*16310*/  FFMA.FTZ R58, R11, R26, R21 ;  /* 0x0000001a0b3a7223 */ /* 0x000fe20000010015 */
[----:B------:R-:W-:Y:S01]  /*16320*/  HADD2.F32 R21, -RZ, R27.H0_H0 ;  /* 0x2000001bff157230 */ /* 0x000fe20000004100 */
[----:B------:R-:W-:Y:S01]  /*16330*/  F2FP.F16.E4M3.UNPACK_B R47, R47 ;  /* 0x0000002fff2f723e */ /* 0x000fe200020006ff */
[----:B------:R-:W-:Y:S01]  /*16340*/  HADD2.F32 R38, -RZ, R29.H0_H0 ;  /* 0x2000001dff267230 */ /* 0x000fe20000004100 */
[----:B------:R-:W-:Y:S01]  /*16350*/  F2FP.F16.E4M3.UNPACK_B R40, R40 ;  /* 0x00000028ff28723e */ /* 0x000fe200020006ff */
[----:B------:R-:W-:Y:S01]  /*16360*/  HADD2.F32 R26, -RZ, R24.H0_H0 ;  /* 0x20000018ff1a7230 */ /* 0x000fe20000004100 */
[----:B------:R-:W-:Y:S01]  /*16370*/  F2FP.SATFINITE.E4M3.F32.PACK_AB_MERGE_C R52, R52, R57, RZ ;  /* 0x000000393434723e */ /* 0x000fe200048070ff */
[----:B------:R-:W-:-:S02]  /*16380*/  HADD2.F32 R53, -RZ, R53.H1_H1 ;  /* 0x30000035ff357230 */ /* 0x000fc40000004100 */
[C---:B------:R-:W-:Y:S01]  /*16390*/  FMUL.FTZ R42, R21.reuse, R38 ;  /* 0x00000026152a7220 */ /* 0x040fe20000410000 */
[----:B------:R-:W-:Y:S02]  /*163a0*/  HADD2.F32 R39, -RZ, R39.H1_H1 ;  /* 0x30000027ff277230 */ /* 0x000fe40000004100 */
[----:B------:R-:W-:Y:S01]  /*163b0*/  FMUL.FTZ R21, R21, R26 ;  /* 0x0000001a15157220 */ /* 0x000fe20000410000 */
[----:B------:R-:W-:Y:S01]  /*163c0*/  HADD2.F32 R11, -RZ, R10.H0_H0 ;  /* 0x2000000aff0b7230 */ /* 0x000fe20000004100 */
[----:B------:R-:W-:Y:S01]  /*163d0*/  F2FP.SATFINITE.E4M3.F32.PACK_AB_MERGE_C R46, R46, R51, RZ ;  /* 0x000000332e2e723e */ /* 0x000fe200048070ff */
[----:B------:R-:W-:Y:S02]  /*163e0*/  HADD2.F32 R29, -RZ, R29.H1_H1 ;  /* 0x3000001dff1d7230 */ /* 0x000fe40000004100 */
[C---:B------:R-:W-:Y:S01]  /*163f0*/  FMUL.FTZ R31, R39.reuse, R53 ;  /* 0x00000035271f7220 */ /* 0x040fe20000410000 */
[----:B------:R-:W-:Y:S02]  /*16400*/  HADD2.F32 R27, -RZ, R27.H1_H1 ;  /* 0x3000001bff1b7230 */ /* 0x000fe40000004100 */
[----:B------:R-:W-:Y:S01]  /*16410*/  FMUL.FTZ R60, R39, R45 ;  /* 0x0000002d273c7220 */ /* 0x000fe20000410000 */
[----:B------:R-:W-:-:S02]  /*16420*/  HADD2.F32 R30, -RZ, R30.H1_H1 ;  /* 0x3000001eff1e7230 */ /* 0x000fc40000004100 */
[----:B------:R-:W-:Y:S01]  /*16430*/  FFMA.FTZ R38, R11, R38, R21 ;  /* 0x000000260b267223 */ /* 0x000fe20000010015 */
[----:B------:R-:W-:Y:S02]  /*16440*/  HADD2.F32 R24, -RZ, R24.H1_H1 ;  /* 0x30000018ff187230 */ /* 0x000fe40000004100 */
[----:B------:R-:W-:Y:S01]  /*16450*/  FMUL.FTZ R21, R27, R29 ;  /* 0x0000001d1b157220 */ /* 0x000fe20000410000 */
[----:B------:R-:W-:Y:S02]  /*16460*/  HADD2.F32 R10, -RZ, R10.H1_H1 ;  /* 0x3000000aff0a7230 */ /* 0x000fe40000004100 */
[C---:B------:R-:W-:Y:S01]  /*16470*/  FFMA.FTZ R45, R30.reuse, R45, -R31 ;  /* 0x0000002d1e2d7223 */ /* 0x040fe2000001081f */
[----:B------:R-:W-:Y:S01]  /*16480*/  FFMA.FTZ R53, R30, R53, R60 ;  /* 0x000000351e357223 */ /* 0x000fe2000001003c */
[----:B------:R-:W-:Y:S01]  /*16490*/  FFMA.FTZ R42, R11, R26, -R42 ;  /* 0x0000001a0b2a7223 */ /* 0x000fe2000001082a */
[----:B------:R-:W-:Y:S01]  /*164a0*/  FMUL.FTZ R30, R27, R24 ;  /* 0x000000181b1e7220 */ /* 0x000fe20000410000 */
[----:B------:R-:W-:-:S02]  /*164b0*/  HADD2.F32 R26, -RZ, R47.H0_H0 ;  /* 0x2000002fff1a7230 */ /* 0x000fc40000004100 */
[C---:B------:R-:W-:Y:S01]  /*164c0*/  FFMA.FTZ R39, R10.reuse, R24, -R21 ;  /* 0x000000180a277223 */ /* 0x040fe20000010815 */
[----:B------:R-:W-:Y:S02]  /*164d0*/  HADD2.F32 R11, -RZ, R25.H0_H0 ;  /* 0x20000019ff0b7230 */ /* 0x000fe40000004100 */
[----:B------:R-:W-:Y:S01]  /*164e0*/  FFMA.FTZ R41, R10, R29, R30 ;  /* 0x0000001d0a297223 */ /* 0x000fe2000001001e */
[--C-:B------:R-:W-:Y:S01]  /*164f0*/  HADD2.F32 R21, -RZ, R40.reuse.H0_H0 ;  /* 0x20000028ff157230 */ /* 0x100fe20000004100 */
[----:B------:R-:W-:Y:S01]  /*16500*/  F2FP.SATFINITE.E4M3.F32.PACK_AB_MERGE_C R5, R6, R5, R52 ;  /* 0x000000050605723e */ /* 0x000fe20004807034 */
[----:B------:R-:W-:Y:S02]  /*16510*/  HADD2.F32 R10, -RZ, R7.H0_H0 ;  /* 0x20000007ff0a7230 */ /* 0x000fe40000004100 */
[C---:B------:R-:W-:Y:S01]  /*16520*/  FMUL.FTZ R27, R11.reuse, R26 ;  /* 0x0000001a0b1b7220 */ /* 0x040fe20000410000 */
[----:B------:R-:W-:Y:S02]  /*16530*/  HADD2.F32 R25, -RZ, R25.H1_H1 ;  /* 0x30000019ff197230 */ /* 0x000fe40000004100 */
[----:B------:R-:W-:Y:S01]  /*16540*/  FMUL.FTZ R11, R11, R21 ;  /* 0x000000150b0b7220 */ /* 0x000fe20000410000 */
[----:B------:R-:W-:-:S02]  /*16550*/  HADD2.F32 R40, -RZ, R40.H1_H1 ;  /* 0x30000028ff287230 */ /* 0x000fc40000004100 */
[C---:B------:R-:W-:Y:S01]  /*16560*/  FFMA.FTZ R29, R10.reuse, R21, -R27 ;  /* 0x000000150a1d7223 */ /* 0x040fe2000001081b */
[----:B------:R-:W-:Y:S01]  /*16570*/  HADD2.F32 R24, -RZ, R47.H1_H1 ;  /* 0x3000002fff187230 */ /* 0x000fe20000004100 */
[----:B------:R-:W-:Y:S01]  /*16580*/  F2FP.F16.E4M3.UNPACK_B R27, R8.H1 ;  /* 0x00000008ff1b723e */ /* 0x000fe200030006ff */
[----:B------:R-:W-:Y:S02]  /*16590*/  HADD2.F32 R7, -RZ, R7.H1_H1 ;  /* 0x30000007ff077230 */ /* 0x000fe40000004100 */
[----:B------:R-:W-:Y:S01]  /*165a0*/  FFMA.FTZ R26, R10, R26, R11 ;  /* 0x0000001a0a1a7223 */ /* 0x000fe2000001000b */
[----:B------:R-:W-:Y:S01]  /*165b0*/  F2FP.F16.E4M3.UNPACK_B R11, R20.H1 ;  /* 0x00000014ff0b723e */ /* 0x000fe200030006ff */
[C---:B------:R-:W-:Y:S01]  /*165c0*/  FMUL.FTZ R21, R25.reuse, R40 ;  /* 0x0000002819157220 */ /* 0x040fe20000410000 */
[----:B------:R-:W-:Y:S01]  /*165d0*/  FMUL.FTZ R30, R25, R24 ;  /* 0x00000018191e7220 */ /* 0x000fe20000410000 */
[----:B------:R-:W-:Y:S01]  /*165e0*/  HADD2.F32 R25, -RZ, R27.H0_H0 ;  /* 0x2000001bff197230 */ /* 0x000fe20000004100 */
[----:B------:R-:W-:Y:S01]  /*165f0*/  F2FP.F16.E4M3.UNPACK_B R20, R20 ;  /* 0x00000014ff14723e */ /* 0x000fe200020006ff */
[----:B------:R-:W-:-:S02]  /*16600*/  HADD2.F32 R10, -RZ, R37.H0_H0 ;  /* 0x20000025ff0a7230 */ /* 0x000fc40000004100 */
[C---:B------:R-:W-:Y:S01]  /*16610*/  FFMA.FTZ R31, R7.reuse, R24, R21 ;  /* 0x00000018071f7223 */ /* 0x040fe20000010015 */
[--C-:B------:R-:W-:Y:S02]  /*16620*/  HADD2.F32 R21, -RZ, R11.reuse.H0_H0 ;  /* 0x2000000bff157230 */ /* 0x100fe40000004100 */
[----:B------:R-:W-:Y:S01]  /*16630*/  FFMA.FTZ R30, R7, R40, -R30 ;  /* 0x00000028071e7223 */ /* 0x000fe2000001081e */
[----:B------:R-:W-:Y:S02]  /*16640*/  HADD2.F32 R7, -RZ, R28.H0_H0 ;  /* 0x2000001cff077230 */ /* 0x000fe40000004100 */
[C---:B------:R-:W-:Y:S01]  /*16650*/  FMUL.FTZ R24, R10.reuse, R25 ;  /* 0x000000190a187220 */ /* 0x040fe20000410000 */
[----:B------:R-:W-:Y:S02]  /*16660*/  HADD2.F32 R11, -RZ, R11.H1_H1 ;  /* 0x3000000bff0b7230 */ /* 0x000fe40000004100 */
[----:B------:R-:W-:Y:S01]  /*16670*/  FMUL.FTZ R10, R10, R21 ;  /* 0x000000150a0a7220 */ /* 0x000fe20000410000 */
[----:B------:R-:W-:-:S02]  /*16680*/  HADD2.F32 R27, -RZ, R27.H1_H1 ;  /* 0x3000001bff1b7230 */ /* 0x000fc40000004100 */
[----:B------:R-:W-:Y:S01]  /*16690*/  FFMA.FTZ R40, R7, R21, -R24 ;  /* 0x0000001507287223 */ /* 0x000fe20000010818 */
[----:B------:R-:W-:Y:S01]  /*166a0*/  HADD2.F32 R37, -RZ, R37.H1_H1 ;  /* 0x30000025ff257230 */ /* 0x000fe20000004100 */
[----:B------:R-:W-:Y:S01]  /*166b0*/  F2FP.SATFINITE.E4M3.F32.PACK_AB_MERGE_C R9, R50, R9, R46 ;  /* 0x000000093209723e */ /* 0x000fe2000480702e */
[----:B------:R-:W-:-:S03]  /*166c0*/  HADD2.F32 R28, -RZ, R28.H1_H1 ;  /* 0x3000001cff1c7230 */ /* 0x000fc60000004100 */
[C---:B------:R-:W-:Y:S01]  /*166d0*/  FMUL.FTZ R21, R37.reuse, R27 ;  /* 0x0000001b25157220 */ /* 0x040fe20000410000 */
[----:B------:R-:W-:Y:S01]  /*166e0*/  FMUL.FTZ R24, R37, R11 ;  /* 0x0000000b25187220 */ /* 0x000fe20000410000 */
[----:B------:R-:W-:Y:S01]  /*166f0*/  FFMA.FTZ R37, R7, R25, R10 ;  /* 0x0000001907257223 */ /* 0x000fe2000001000a */
[----:B------:R-:W-:Y:S01]  /*16700*/  F2FP.F16.E4M3.UNPACK_B R7, R8 ;  /* 0x00000008ff07723e */ /* 0x000fe200020006ff */
[C---:B------:R-:W-:Y:S01]  /*16710*/  FFMA.FTZ R43, R28.reuse, R11, -R21 ;  /* 0x0000000b1c2b7223 */ /* 0x040fe20000010815 */
[--C-:B------:R-:W-:Y:S02]  /*16720*/  HADD2.F32 R10, -RZ, R20.reuse.H0_H0 ;  /* 0x20000014ff0a7230 */ /* 0x100fe40000004100 */
[----:B------:R-:W-:Y:S01]  /*16730*/  FFMA.FTZ R28, R28, R27, R24 ;  /* 0x0000001b1c1c7223 */ /* 0x000fe20000010018 */
[----:B------:R-:W-:Y:S02]  /*16740*/  HADD2.F32 R11, -RZ, R20.H1_H1 ;  /* 0x30000014ff0b7230 */ /* 0x000fe40000004100 */
[----:B------:R-:W-:Y:S01]  /*16750*/  HADD2.F32 R8, -RZ, R36.H0_H0 ;  /* 0x20000024ff087230 */ /* 0x000fe20000004100 */
[----:B------:R-:W-:Y:S01]  /*16760*/  F2FP.SATFINITE.E4M3.F32.PACK_AB_MERGE_C R40, R43, R40, RZ ;  /* 0x000000282b28723e */ /* 0x000fe200048070ff */
[--C-:B------:R-:W-:Y:S01]  /*16770*/  HADD2.F32 R20, -RZ, R7.reuse.H0_H0 ;  /* 0x20000007ff147230 */ /* 0x100fe20000004100 */
[----:B------:R-:W-:Y:S01]  /*16780*/  F2FP.SATFINITE.E4M3.F32.PACK_AB_MERGE_C R28, R28, R37, RZ ;  /* 0x000000251c1c723e */ /* 0x000fe200048070ff */
[----:B------:R-:W-:-:S02]  /*16790*/  HADD2.F32 R21, -RZ, R7.H1_H1 ;  /* 0x30000007ff157230 */ /* 0x000fc40000004100 */
[C---:B------:R-:W-:Y:S01]  /*167a0*/  FMUL.FTZ R25, R8.reuse, R10 ;  /* 0x0000000a08197220 */ /* 0x040fe20000410000 */
[----:B------:R-:W-:Y:S02]  /*167b0*/  HADD2.F32 R36, -RZ, R36.H1_H1 ;  /* 0x30000024ff247230 */ /* 0x000fe40000004100 */
[----:B------:R-:W-:Y:S01]  /*167c0*/  FMUL.FTZ R24, R8, R20 ;  /* 0x0000001408187220 */ /* 0x000fe20000410000 */
[--C-:B------:R-:W-:Y:S01]  /*167d0*/  HADD2.F32 R7, -RZ, R4.reuse.H0_H0 ;  /* 0x20000004ff077230 */ /* 0x100fe20000004100 */
[----:B------:R-:W-:Y:S01]  /*167e0*/  F2FP.SATFINITE.E4M3.F32.PACK_AB_MERGE_C R8, R41, R38, RZ ;  /* 0x000000262908723e */ /* 0x000fe200048070ff */
[----:B------:R-:W-:Y:S02]  /*167f0*/  HADD2.F32 R4, -RZ, R4.H1_H1 ;  /* 0x30000004ff047230 */ /* 0x000fe40000004100 */
[C---:B------:R-:W-:Y:S01]  /*16800*/  FMUL.FTZ R27, R36.reuse, R21 ;  /* 0x00000015241b7220 */ /* 0x040fe20000410000 */
        /* <DEDUP_REMOVED lines=8> */
[----:B------:R-:W-:Y:S02]  /*16890*/  F2FP.SATFINITE.E4M3.F32.PACK_AB_MERGE_C R7, R55, R54, R7 ;  /* 0x000000363707723e */ /* 0x000fe40004807007 */
[----:B------:R-:W-:Y:S02]  /*168a0*/  F2FP.SATFINITE.E4M3.F32.PACK_AB_MERGE_C R4, R30, R29, R4 ;  /* 0x0000001d1e04723e */ /* 0x000fe40004807004 */
[----:B------:R-:W-:Y:S02]  /*168b0*/  F2FP.SATFINITE.E4M3.F32.PACK_AB_MERGE_C R6, R27, R24, R40 ;  /* 0x000000181b06723e */ /* 0x000fe40004807028 */
[----:B------:R-:W-:-:S02]  /*168c0*/  F2FP.SATFINITE.E4M3.F32.PACK_AB_MERGE_C R11, R48, R49, R11 ;  /* 0x00000031300b723e */ /* 0x000fc4000480700b */
[----:B------:R-:W-:Y:S01]  /*168d0*/  F2FP.SATFINITE.E4M3.F32.PACK_AB_MERGE_C R8, R31, R26, R8 ;  /* 0x0000001a1f08723e */ /* 0x000fe20004807008 */
[----:B------:R2:W-:Y:S01]  /*168e0*/  STS.128 [R236+0x14400], R4 ;  /* 0x01440004ec007388 */ /* 0x0005e20000000c00 */
[----:B------:R-:W-:-:S05]  /*168f0*/  F2FP.SATFINITE.E4M3.F32.PACK_AB_MERGE_C R10, R21, R10, R28 ;  /* 0x0000000a150a723e */ /* 0x000fca000480701c */
[----:B------:R2:W-:Y:S02]  /*16900*/  STS.128 [R0+0x14400], R8 ;  /* 0x0144000800007388 */ /* 0x0005e40000000c00 */
.L_x_1590:
[----:B------:R-:W-:Y:S05]  /*16910*/  BSYNC B1 ;  /* 0x0000000000017941 */ /* 0x000fea0003800000 */
.L_x_1589:
[----:B------:R-:W-:Y:S05]  /*16920*/  @P2 BRA `(.L_x_1571) ;  /* 0x0000000c00d82947 */ /* 0x000fea0003800000 */
[----:B-12--5:R-:W-:Y:S02]  /*16930*/  SHF.R.U32.HI R4, RZ, 0x8, R32 ;  /* 0x00000008ff047819 */ /* 0x026fe40000011620 */
[----:B------:R-:W-:Y:S02]  /*16940*/  LOP3.LUT R0, R32, 0xff, RZ, 0xc0, !PT ;  /* 0x000000ff20007812 */ /* 0x000fe400078ec0ff */
[----:B------:R-:W-:Y:S02]  /*16950*/  SHF.R.U32.HI R8, RZ, 0x8, R34 ;  /* 0x00000008ff087819 */ /* 0x000fe40000011622 */
[----:B------:R-:W-:Y:S02]  /*16960*/  LOP3.LUT R5, R4, 0xff, RZ, 0xc0, !PT ;  /* 0x000000ff04057812 */ /* 0x000fe400078ec0ff */
[----:B------:R-:W-:Y:S02]  /*16970*/  LEA.HI R3, R3, R228, RZ, 0x1c ;  /* 0x000000e403037211 */ /* 0x000fe400078fe0ff */
[----:B------:R-:W-:-:S02]  /*16980*/  LOP3.LUT R4, R34, 0xff, RZ, 0xc0, !PT ;  /* 0x000000ff22047812 */ /* 0x000fc400078ec0ff */
[----:B------:R-:W-:Y:S02]  /*16990*/  LOP3.LUT R9, R8, 0xff, RZ, 0xc0, !PT ;  /* 0x000000ff08097812 */ /* 0x000fe400078ec0ff */
[----:B----4-:R-:W-:Y:S02]  /*169a0*/  PRMT R21, R5, 0x7604, R0 ;  /* 0x0000760405157816 */ /* 0x010fe40000000000 */
        /* <DEDUP_REMOVED lines=23> */
[----:B------:R-:W1:Y:S01]  /*16b20*/  LDS.128 R8, [R0+0x14400] ;  /* 0x0144000000087984 */ /* 0x000e620000000c00 */
[----:B------:R-:W-:Y:S02]  /*16b30*/  PRMT R24, R6, 0x7604, R5 ;  /* 0x0000760406187816 */ /* 0x000fe40000000005 */
[----:B------:R-:W-:Y:S01]  /*16b40*/  SHF.R.U32.HI R30, RZ, 0x8, R15 ;  /* 0x00000008ff1e7819 */ /* 0x000fe2000001160f */
[----:B------:R-:W2:Y:S01]  /*16b50*/  LDS.128 R4, [R235+0x14400] ;  /* 0x01440000eb047984 */ /* 0x000ea20000000c00 */
[----:B------:R-:W-:-:S02]  /*16b60*/  LOP3.LUT R29, R15, 0xff, RZ, 0xc0, !PT ;  /* 0x000000ff0f1d7812 */ /* 0x000fc400078ec0ff */
[----:B------:R-:W-:Y:S02]  /*16b70*/  LOP3.LUT R30, R30, 0xff, RZ, 0xc0, !PT ;  /* 0x000000ff1e1e7812 */ /* 0x000fe400078ec0ff */
[----:B------:R-:W-:Y:S02]  /*16b80*/  LOP3.LUT R26, R13, 0xff, RZ, 0xc0, !PT ;  /* 0x000000ff0d1a7812 */ /* 0x000fe400078ec0ff */
[----:B------:R-:W-:Y:S02]  /*16b90*/  SHF.R.U32.HI R28, RZ, 0x8, R14 ;  /* 0x00000008ff1c7819 */ /* 0x000fe4000001160e */
[----:B------:R-:W-:Y:S02]  /*16ba0*/  PRMT R30, R30, 0x7604, R29 ;  /* 0x000076041e1e7816 */ /* 0x000fe4000000001d */
[----:B------:R-:W-:Y:S02]  /*16bb0*/  PRMT R26, R3, 0x7604, R26 ;  /* 0x00007604031a7816 */ /* 0x000fe4000000001a */
[----:B------:R-:W-:-:S02]  /*16bc0*/  SHF.R.U32.HI R29, RZ, 0x10, R13 ;  /* 0x00000010ff1d7819 */ /* 0x000fc4000001160d */
[----:B------:R-:W-:Y:S02]  /*16bd0*/  LOP3.LUT R27, R14, 0xff, RZ, 0xc0, !PT ;  /* 0x000000ff0e1b7812 */ /* 0x000fe400078ec0ff */
[----:B------:R-:W-:Y:S01]  /*16be0*/  LOP3.LUT R28, R28, 0xff, RZ, 0xc0, !PT ;  /* 0x000000ff1c1c7812 */ /* 0x000fe200078ec0ff */
[----:B------:R-:W-:Y:S01]  /*16bf0*/  IMAD.U32 R29, R29, 0x10000, RZ ;  /* 0x000100001d1d7824 */ /* 0x000fe200078e00ff */
[----:B------:R-:W-:Y:S02]  /*16c00*/  SHF.R.U32.HI R3, RZ, 0x10, R33 ;  /* 0x00000010ff037819 */ /* 0x000fe40000011621 */
[----:B0-----:R-:W-:Y:S02]  /*16c10*/  PRMT R39, R28, 0x7604, R27 ;  /* 0x000076041c277816 */ /* 0x001fe4000000001b */
[----:B------:R-:W-:Y:S01]  /*16c20*/  SHF.R.U32.HI R27, RZ, 0x10, R35 ;  /* 0x00000010ff1b7819 */ /* 0x000fe20000011623 */
[----:B------:R-:W-:Y:S01]  /*16c30*/  IMAD.U32 R3, R3, 0x10000, RZ ;  /* 0x0001000003037824 */ /* 0x000fe200078e00ff */
[----:B------:R-:W-:-:S02]  /*16c40*/  SHF.R.U32.HI R41, RZ, 0x10, R15 ;  /* 0x00000010ff297819 */ /* 0x000fc4000001160f */
[--C-:B------:R-:W-:Y:S01]  /*16c50*/  LOP3.LUT R21, R21, 0xff0000, R32.reuse, 0xf8, !PT ;  /* 0x00ff000015157812 */ /* 0x100fe200078ef820 */
[----:B------:R-:W-:Y:S01]  /*16c60*/  IMAD.U32 R27, R27, 0x10000, RZ ;  /* 0x000100001b1b7824 */ /* 0x000fe200078e00ff */
[----:B------:R-:W-:Y:S01]  /*16c70*/  LOP3.LUT R37, R26, 0xff0000, R29, 0xf8, !PT ;  /* 0x00ff00001a257812 */ /* 0x000fe200078ef81d */
[----:B------:R-:W-:Y:S01]  /*16c80*/  IMAD.U32 R41, R41, 0x10000, RZ ;  /* 0x0001000029297824 */ /* 0x000fe200078e00ff */
[----:B------:R-:W-:Y:S02]  /*16c90*/  LOP3.LUT R3, R20, 0xff0000, R3, 0xf8, !PT ;  /* 0x00ff000014037812 */ /* 0x000fe400078ef803 */
[----:B------:R-:W-:Y:S02]  /*16ca0*/  LOP3.LUT R29, R21, 0xff000000, R32, 0xf8, !PT ;  /* 0xff000000151d7812 */ /* 0x000fe400078ef820 */
[----:B------:R-:W-:Y:S02]  /*16cb0*/  LOP3.LUT R37, R37, 0xff000000, R13, 0xf8, !PT ;  /* 0xff00000025257812 */ /* 0x000fe400078ef80d */
[----:B------:R-:W-:-:S02]  /*16cc0*/  LOP3.LUT R25, R25, 0xff0000, R34, 0xf8, !PT ;  /* 0x00ff000019197812 */ /* 0x000fc400078ef822 */
[----:B------:R-:W-:Y:S02]  /*16cd0*/  LOP3.LUT R32, R3, 0xff000000, R33, 0xf8, !PT ;  /* 0xff00000003207812 */ /* 0x000fe400078ef821 */
[----:B------:R-:W-:Y:S02]  /*16ce0*/  LOP3.LUT R27, R24, 0xff0000, R27, 0xf8, !PT ;  /* 0x00ff0000181b7812 */ /* 0x000fe400078ef81b */
[----:B------:R-:W-:Y:S02]  /*16cf0*/  LOP3.LUT R31, R31, 0xff0000, R12, 0xf8, !PT ;  /* 0x00ff00001f1f7812 */ /* 0x000fe400078ef80c */
[----:B------:R-:W-:Y:S02]  /*16d00*/  LOP3.LUT R41, R30, 0xff0000, R41, 0xf8, !PT ;  /* 0x00ff00001e297812 */ /* 0x000fe400078ef829 */
[----:B------:R-:W-:Y:S02]  /*16d10*/  F2FP.F16.E4M3.UNPACK_B R36, R37 ;  /* 0x00000025ff24723e */ /* 0x000fe400020006ff */
[----:B-1----:R-:W-:-:S02]  /*16d20*/  F2FP.F16.E4M3.UNPACK_B R21, R9 ;  /* 0x00000009ff15723e */ /* 0x002fc400020006ff */
        /* <DEDUP_REMOVED lines=182> */
.L_x_1571:
[----:B------:R-:W-:Y:S05]  /*17890*/  BSYNC B0 ;  /* 0x0000000000007941 */ /* 0x000fea0003800000 */
.L_x_1564:
        /* <DEDUP_REMOVED lines=8> */
.L_x_1562:
[----:B------:R-:W-:Y:S01]  /*17920*/  IMAD.U32 R205, RZ, RZ, UR53 ;  /* 0x00000035ffcd7e24 */ /* 0x000fe2000f8e00ff */
[----:B------:R-:W-:-:S04]  /*17930*/  LOP3.LUT R17, R17, 0xfffffff7, RZ, 0xc0, !PT ;  /* 0xfffffff711117812 */ /* 0x000fc800078ec0ff */
[----:B------:R-:W-:-:S13]  /*17940*/  ISETP.NE.AND P0, PT, R205, 0x3, PT ;  /* 0x00000003cd00780c */ /* 0x000fda0003f05270 */
[----:B------:R-:W-:Y:S01]  /*17950*/  @P0 LOP3.LUT R17, R17, 0x8, RZ, 0xfc, !PT ;  /* 0x0000000811110812 */ /* 0x000fe200078efcff */
[----:B------:R-:W-:Y:S06]  /*17960*/  @!P0 BRA `(.L_x_1591) ;  /* 0x0000000000048947 */ /* 0x000fec0003800000 */
[----:B------:R-:W-:Y:S01]  /*17970*/  BPT.TRAP 0x1 ;  /* 0x000000040000795c */ /* 0x000fe20000300000 */
.L_x_1591:
[----:B0-23-5:R-:W-:Y:S01]  /*17980*/  IMAD R7, R190, 0x8, R16 ;  /* 0x00000008be077824 */ /* 0x02dfe200078e0210 */
[----:B------:R-:W-:-:S04]  /*17990*/  SHF.L.U32 R0, R19, 0x1f, RZ ;  /* 0x0000001f13007819 */ /* 0x000fc800000006ff */
[----:B------:R0:W2:Y:S01]  /*179a0*/  SYNCS.PHASECHK.TRANS64.TRYWAIT P1, [R7+URZ+0x29830], R0 ;  /* 0x02983000070075a7 */ /* 0x0000a2000802017f */
[----:B------:R-:W-:Y:S05]  /*179b0*/  @!P0 BRA `(.L_x_1592) ;  /* 0x0000000000048947 */ /* 0x000fea0003800000 */
[----:B------:R-:W-:Y:S01]  /*179c0*/  BPT.TRAP 0x1 ;  /* 0x000000040000795c */ /* 0x000fe20000300000 */
.L_x_1592:
[----:B-1----:R-:W1:Y:S02]  /*179d0*/  S2R R3, SR_TID.X ;  /* 0x0000000000037919 */ /* 0x002e640000002100 */
[----:B-1----:R-:W-:-:S04]  /*179e0*/  LOP3.LUT R3, R3, 0x7f, RZ, 0xc0, !PT ;  /* 0x0000007f03037812 */ /* 0x002fc800078ec0ff */
[----:B------:R-:W-:Y:S01]  /*179f0*/  ISETP.NE.AND P0, PT, R3, RZ, PT ;  /* 0x000000ff0300720c */ /* 0x000fe20003f05270 */
[----:B--2---:R-:W-:-:S12]  /*17a00*/  @P1 BRA `(.L_x_1593) ;  /* 0x0000000000081947 */ /* 0x004fd80003800000 */
[----:B------:R-:W1:Y:S02]  /*17a10*/  SYNCS.PHASECHK.TRANS64.TRYWAIT P1, [R7+URZ+0x29830], R0 ;  /* 0x02983000070075a7 */ /* 0x000e64000802017f */
[----:B-1----:R-:W-:Y:S05]  /*17a20*/  @!P1 BRA `(.L_x_1594) ;  /* 0x000001c400a89947 */ /* 0x002fea0003800000 */
.L_x_1593:
[----:B------:R-:W-:Y:S05]  /*17a30*/  WARPSYNC.ALL ;  /* 0x0000000000007948 */ /* 0x000fea0003800000 */
[----:B01----:R-:W-:Y:S01]  /*17a40*/  VIADD R0, R16, 0x1a400 ;  /* 0x0001a40010007836 */ /* 0x003fe20000000000 */
[----:B------:R-:W-:Y:S01]  /*17a50*/  R2UR UR24, R44 ;  /* 0x000000002c1872ca */ /* 0x000fe200000e0000 */
[----:B------:R-:W-:Y:S01]  /*17a60*/  IMAD.MOV.U32 R5, RZ, RZ, -0x7fffffe0 ;  /* 0x80000020ff057424 */ /* 0x000fe200078e00ff */
[----:B------:R-:W-:Y:S01]  /*17a70*/  WARPGROUP.ARRIVE ;  /* 0x00000000000079c5 */ /* 0x000fe20000000000 */
[----:B------:R-:W-:Y:S01]  /*17a80*/  UMOV UR25, 0x80000020 ;  /* 0x8000002000197882 */ /* 0x000fe20000000000 */
[----:B------:R-:W-:Y:S01]  /*17a90*/  SHF.R.U32.HI R0, RZ, 0x4, R0 ;  /* 0x00000004ff007819 */ /* 0x000fe20000011600 */
[----:B------:R-:W-:Y:S01]  /*17aa0*/  IMAD.MOV.U32 R11, RZ, RZ, -0x7fffffe0 ;  /* 0x80000020ff0b7424 */ /* 0x000fe200078e00ff */
[----:B------:R-:W-:Y:S01]  /*17ab0*/  R2UR UR27, R5 ;  /* 0x00000000051b72ca */ /* 0x000fe200000e0000 */
[----:B------:R-:W-:Y:S01]  /*17ac0*/  UMOV UR13, UR25 ;  /* 0x00000019000d7c82 */ /* 0x000fe20008000000 */
[----:B------:R-:W-:Y:S01]  /*17ad0*/  LOP3.LUT R0, R0, 0x3fff, RZ, 0xc0, !PT ;  /* 0x00003fff00007812 */ /* 0x000fe200078ec0ff */
[----:B------:R-:W-:Y:S01]  /*17ae0*/  IMAD.MOV.U32 R13, RZ, RZ, -0x7fffffe0 ;  /* 0x80000020ff0d7424 */ /* 0x000fe200078e00ff */
[----:B------:R-:W-:Y:S01]  /*17af0*/  R2UR UR15, R11 ;  /* 0x000000000b0f72ca */ /* 0x000fe200000e0000 */
[----:B------:R-:W-:Y:S01]  /*17b00*/  UMOV UR9, UR25 ;  /* 0x0000001900097c82 */ /* 0x000fe20008000000 */
[----:B------:R-:W-:Y:S01]  /*17b10*/  LOP3.LUT R8, R0, 0x10000, RZ, 0xfc, !PT ;  /* 0x0001000000087812 */ /* 0x000fe200078efcff */
[----:B------:R-:W-:Y:S01]  /*17b20*/  ULOP3.LUT UR24, UR24, 0x10000, URZ, 0xfc, !UPT ;  /* 0x0001000018187892 */ /* 0x000fe2000f8efc3f */
[----:B------:R-:W-:Y:S01]  /*17b30*/  R2UR UR11, R13 ;  /* 0x000000000d0b72ca */ /* 0x000fe200000e0000 */
[----:B------:R-:W-:Y:S01]  /*17b40*/  UMOV UR5, UR25 ;  /* 0x0000001900057c82 */ /* 0x000fe20008000000 */
[----:B------:R-:W-:Y:S01]  /*17b50*/  R2UR UR7, R11 ;  /* 0x000000000b0772ca */ /* 0x000fe200000e0000 */
[----:B------:R-:W-:Y:S01]  /*17b60*/  IMAD R4, R190, 0x780, R8 ;  /* 0x00000780be047824 */ /* 0x000fe200078e0208 */
[----:B------:R-:W-:Y:S01]  /*17b70*/  R2UR UR19, R13 ;  /* 0x000000000d1372ca */ /* 0x000fe200000e0000 */
[----:B------:R-:W-:Y:S01]  /*17b80*/  UMOV UR17, UR25 ;  /* 0x0000001900117c82 */ /* 0x000fe20008000000 */
[----:B------:R-:W-:Y:S01]  /*17b90*/  UMOV UR12, UR24 ;  /* 0x00000018000c7c82 */ /* 0x000fe20008000000 */
[C---:B------:R-:W-:Y:S01]  /*17ba0*/  VIADD R10, R4.reuse, 0x80 ;  /* 0x00000080040a7836 */ /* 0x040fe20000000000 */
[C---:B------:R-:W-:Y:S01]  /*17bb0*/  R2UR UR26, R4.reuse ;  /* 0x00000000041a72ca */ /* 0x040fe200000e0000 */
[----:B------:R-:W-:Y:S01]  /*17bc0*/  VIADD R12, R4, 0x100 ;  /* 0x00000100040c7836 */ /* 0x000fe20000000000 */
[----:B------:R-:W-:Y:S01]  /*17bd0*/  UMOV UR8, UR24 ;  /* 0x0000001800087c82 */ /* 0x000fe20008000000 */
[----:B------:R-:W-:Y:S01]  /*17be0*/  UMOV UR4, UR24 ;  /* 0x0000001800047c82 */ /* 0x000fe20008000000 */
[----:B------:R-:W-:Y:S01]  /*17bf0*/  R2UR UR14, R10 ;  /* 0x000000000a0e72ca */ /* 0x000fe200000e0000 */
[----:B------:R-:W-:Y:S01]  /*17c00*/  VIADD R10, R4, 0x180 ;  /* 0x00000180040a7836 */ /* 0x000fe20000000000 */
[----:B------:R-:W-:Y:S01]  /*17c10*/  R2UR UR10, R12 ;  /* 0x000000000c0a72ca */ /* 0x000fe200000e0000 */
[----:B------:R-:W-:Y:S01]  /*17c20*/  VIADD R12, R4, 0x200 ;  /* 0x00000200040c7836 */ /* 0x000fe20000000000 */
[----:B------:R-:W-:Y:S01]  /*17c30*/  UMOV UR16, UR24 ;  /* 0x0000001800107c82 */ /* 0x000fe20008000000 */
[----:B------:R-:W-:Y:S01]  /*17c40*/  IMAD.MOV.U32 R11, RZ, RZ, -0x7fffffe0 ;  /* 0x80000020ff0b7424 */ /* 0x000fe200078e00ff */
[----:B------:R-:W-:Y:S01]  /*17c50*/  R2UR UR6, R10 ;  /* 0x000000000a0672ca */ /* 0x000fe200000e0000 */
[----:B------:R-:W-:Y:S01]  /*17c60*/  VIADD R10, R4, 0x2 ;  /* 0x00000002040a7836 */ /* 0x000fe20000000000 */
[----:B------:R-:W-:Y:S01]  /*17c70*/  R2UR UR18, R12 ;  /* 0x000000000c1272ca */ /* 0x000fe200000e0000 */
[----:B------:R-:W-:Y:S01]  /*17c80*/  QGMMA.64x32x32.F32.E4M3.E4M3 R88, gdesc[UR24], RZ, !UPT, gsb0 ;  /* 0x00600000185879f3 */ /* 0x000fe2000c0008ff */
[----:B------:R-:W-:Y:S01]  /*17c90*/  VIADD R12, R4, 0x82 ;  /* 0x00000082040c7836 */ /* 0x000fe20000000000 */
[----:B------:R-:W0:Y:S01]  /*17ca0*/  LDC R225, c[0x0][0x448] ;  /* 0x00011200ffe17b82 */ /* 0x000e220000000800 */
[----:B------:R-:W-:Y:S01]  /*17cb0*/  IMAD.MOV.U32 R13, RZ, RZ, -0x7fffffe0 ;  /* 0x80000020ff0d7424 */ /* 0x000fe200078e00ff */
[----:B------:R-:W-:Y:S01]  /*17cc0*/  LOP3.LUT R17, R17, 0xffffffdf, RZ, 0xc0, !PT ;  /* 0xffffffdf11117812 */ /* 0x000fe200078ec0ff */
[----:B------:R-:W-:-:S02]  /*17cd0*/  IMAD.MOV.U32 R5, RZ, RZ, -0x7fffffe0 ;  /* 0x80000020ff057424 */ /* 0x000fc400078e00ff */
[----:B------:R-:W-:Y:S02]  /*17ce0*/  IMAD.IADD R3, R212, 0x1, R201 ;  /* 0x00000001d4037824 */ /* 0x000fe400078e02c9 */
[----:B------:R-:W-:-:S04]  /*17cf0*/  IMAD.MOV.U32 R104, RZ, RZ, -0xa0 ;  /* 0xffffff60ff687424 */ /* 0x000fc800078e00ff */
[----:B------:R-:W-:Y:S01]  /*17d00*/  IMAD R104, R163, R104, 0xa1 ;  /* 0x000000a1a3687424 */ /* 0x000fe200078e0268 */
[----:B0-----:R-:W-:-:S13]  /*17d10*/  ISETP.NE.AND P1, PT, R225, 0x1, PT ;  /* 0x00000001e100780c */ /* 0x001fda0003f25270 */
[----:B------:R-:W0:Y:S01]  /*17d20*/  @P1 LDC R0, c[0x0][0x44c] ;  /* 0x00011300ff001b82 */ /* 0x000e220000000800 */
[----:B------:R-:W-:-:S04]  /*17d30*/  @P1 LOP3.LUT R17, R17, 0x20, RZ, 0xfc, !PT ;  /* 0x0000002011111812 */ /* 0x000fc800078efcff */
[----:B------:R-:W-:Y:S01]  /*17d40*/  LOP3.LUT R17, R17, 0xffffffef, RZ, 0xc0, !PT ;  /* 0xffffffef11117812 */ /* 0x000fe200078ec0ff */
[----:B------:R-:W-:Y:S02]  /*17d50*/  WARPGROUP.DEPBAR.LE gsb0, 0x0 ;  /* 0x00008000000079c5 */ /* 0x000fe40000010000 */
[----:B------:R-:W-:Y:S01]  /*17d60*/  WARPGROUP.ARRIVE ;  /* 0x00000000000079c5 */ /* 0x000fe20000000000 */
[----:B0-----:R-:W-:-:S05]  /*17d70*/  @P1 IMAD.HI.U32 R0, R3, R0, RZ ;  /* 0x0000000003001227 */ /* 0x001fca00078e00ff */
[----:B------:R-:W-:Y:S03]  /*17d80*/  QGMMA.64x32x32.F32.E4M3.E4M3 R72, gdesc[UR12], RZ, !UPT, gsb0 ;  /* 0x006000000c4879f3 */ /* 0x000fe6000c0008ff */
[----:B------:R-:W-:Y:S02]  /*17d90*/  WARPGROUP.DEPBAR.LE gsb0, 0x0 ;  /* 0x00008000000079c5 */ /* 0x000fe40000010000 */
[----:B------:R-:W-:-:S06]  /*17da0*/  WARPGROUP.ARRIVE ;  /* 0x00000000000079c5 */ /* 0x000fcc0000000000 */
[----:B------:R-:W-:Y:S03]  /*17db0*/  QGMMA.64x32x32.F32.E4M3.E4M3 R56, gdesc[UR8], RZ, !UPT, gsb0 ;  /* 0x00600000083879f3 */ /* 0x000fe6000c0008ff */
[----:B------:R-:W-:Y:S02]  /*17dc0*/  WARPGROUP.DEPBAR.LE gsb0, 0x0 ;  /* 0x00008000000079c5 */ /* 0x000fe40000010000 */
[----:B------:R-:W-:-:S06]  /*17dd0*/  WARPGROUP.ARRIVE ;  /* 0x00000000000079c5 */ /* 0x000fcc0000000000 */
[----:B------:R-:W-:Y:S01]  /*17de0*/  QGMMA.64x32x32.F32.E4M3.E4M3 R40, gdesc[UR4], RZ, !UPT, gsb0 ;  /* 0x00600000042879f3 */ /* 0x000fe2000c0008ff */
[----:B------:R-:W-:Y:S01]  /*17df0*/  R2UR UR6, R10 ;  /* 0x000000000a0672ca */ /* 0x000fe200000e0000 */
[----:B------:R-:W-:Y:S01]  /*17e00*/  UIADD3 UR4, UR24, 0x2, URZ ;  /* 0x0000000218047890 */ /* 0x000fe2000fffe03f */
[----:B------:R-:W-:Y:S01]  /*17e10*/  R2UR UR7, R11 ;  /* 0x000000000b0772ca */ /* 0x000fe200000e0000 */
[----:B------:R-:W-:Y:S01]  /*17e20*/  UMOV UR5, 0x80000020 ;  /* 0x8000002000057882 */ /* 0x000fe20000000000 */
[----:B------:R-:W-:Y:S01]  /*17e30*/  VIADD R10, R4, 0x102 ;  /* 0x00000102040a7836 */ /* 0x000fe20000000000 */
[----:B------:R-:W-:Y:S01]  /*17e40*/  UMOV UR13, UR5 ;  /* 0x00000005000d7c82 */ /* 0x000fe20008000000 */
[----:B------:R-:W-:Y:S01]  /*17e50*/  IMAD.MOV.U32 R11, RZ, RZ, -0x7fffffe0 ;  /* 0x80000020ff0b7424 */ /* 0x000fe200078e00ff */
[----:B------:R-:W-:Y:S01]  /*17e60*/  UMOV UR9, UR5 ;  /* 0x0000000500097c82 */ /* 0x000fe20008000000 */
[----:B------:R-:W-:Y:S01]  /*17e70*/  UMOV UR12, UR4 ;  /* 0x00000004000c7c82 */ /* 0x000fe20008000000 */
[----:B------:R-:W-:Y:S01]  /*17e80*/  R2UR UR14, R10 ;  /* 0x000000000a0e72ca */ /* 0x000fe200000e0000 */
[----:B------:R-:W-:Y:S01]  /*17e90*/  UMOV UR8, UR4 ;  /* 0x0000000400087c82 */ /* 0x000fe20008000000 */
[----:B------:R-:W-:Y:S01]  /*17ea0*/  R2UR UR15, R11 ;  /* 0x000000000b0f72ca */ /* 0x000fe200000e0000 */
[----:B------:R-:W-:-:S02]  /*17eb0*/  VIADD R10, R4, 0x202 ;  /* 0x00000202040a7836 */ /* 0x000fc40000000000 */
        /* <DEDUP_REMOVED lines=10> */
[----:B------:R-:W-:Y:S01]  /*17f60*/  R2UR UR10, R12 ;  /* 0x000000000c0a72ca */ /* 0x000fe200000e0000 */
[----:B------:R-:W-:Y:S01]  /*17f70*/  VIADD R12, R4, 0x300 ;  /* 0x00000300040c7836 */ /* 0x000fe20000000000 */
[----:B------:R-:W-:Y:S01]  /*17f80*/  R2UR UR11, R13 ;  /* 0x000000000d0b72ca */ /* 0x000fe200000e0000 */
[----:B------:R-:W-:-:S03]  /*17f90*/  IMAD.MOV.U32 R13, RZ, RZ, -0x7fffffe0 ;  /* 0x80000020ff0d7424 */ /* 0x000fc600078e00ff */
        /* <DEDUP_REMOVED lines=40> */
[----:B------:R-:W-:Y:S01]  /*18220*/  UMOV UR12, UR8 ;  /* 0x00000008000c7c82 */ /* 0x000fe20008000000 */
[----:B------:R-:W-:Y:S01]  /*18230*/  UMOV UR13, UR9 ;  /* 0x00000009000d7c82 */ /* 0x000fe20008000000 */
[----:B------:R-:W-:-:S02]  /*18240*/  VIADD R10, R4, 0x480 ;  /* 0x00000480040a7836 */ /* 0x000fc40000000000 */
[----:B------:R-:W-:Y:S01]  /*18250*/  IMAD.MOV.U32 R11, RZ, RZ, -0x7fffffe0 ;  /* 0x80000020ff0b7424 */ /* 0x000fe200078e00ff */
[----:B------:R-:W-:Y:S02]  /*18260*/  WARPGROUP.DEPBAR.LE gsb0, 0x0 ;  /* 0x00008000000079c5 */ /* 0x000fe40000010000 */
[----:B------:R-:W-:-:S06]  /*18270*/  WARPGROUP.ARRIVE ;  /* 0x00000000000079c5 */ /* 0x000fcc0000000000 */
[----:B------:R-:W-:Y:S01]  /*18280*/  QGMMA.64x32x32.F32.E4M3.E4M3 R24, gdesc[UR4], R24, gsb0 ;  /* 0x00600000041879f3 */ /* 0x000fe20008000818 */
[----:B------:R-:W-:Y:S02]  /*18290*/  ULDC UR6, c[0x0][0x9dc] ;  /* 0x0002770000067ab9 */ /* 0x000fe40000000800 */
        /* <DEDUP_REMOVED lines=102> */
[----:B------:R-:W-:-:S03]  /*18900*/  VIADD R104, R104, 0xffffffff ;  /* 0xffffffff68687836 */ /* 0x000fc60000000000 */
[----:B------:R-:W-:Y:S01]  /*18910*/  IADD3 R135, -R192, R12, R193 ;  /* 0x0000000cc0877210 */ /* 0x000fe20007ffe1c1 */
[----:B------:R-:W-:Y:S01]  /*18920*/  VIADD R12, R12, 0xffffffff ;  /* 0xffffffff0c0c7836 */ /* 0x000fe20000000000 */
        /* <DEDUP_REMOVED lines=17> */
[----:B------:R-:W-:Y:S01]  /*18a40*/  VIADD R4, R4, 0x702 ;  /* 0x0000070204047836 */ /* 0x000fe20000000000 */
[----:B------:R-:W0:Y:S01]  /*18a50*/  LDC.64 R10, c[0x0][0x9e0] ;  /* 0x00027800ff0a7b82 */ /* 0x000e220000000a00 */
[----:B------:R-:W-:-:S02]  /*18a60*/  WARPGROUP.DEPBAR.LE gsb0, 0x0 ;  /* 0x00008000000079c5 */ /* 0x000fc40000010000 */
[----:B------:R-:W-:-:S06]  /*18a70*/  WARPGROUP.ARRIVE ;  /* 0x00000000000079c5 */ /* 0x000fcc0000000000 */
[----:B------:R-:W-:Y:S03]  /*18a80*/  QGMMA.64x32x32.F32.E4M3.E4M3 R24, gdesc[UR16], R24, gsb0 ;  /* 0x00600000101879f3 */ /* 0x000fe60008000818 */
[----:B------:R-:W-:Y:S02]  /*18a90*/  WARPGROUP.DEPBAR.LE gsb0, 0x0 ;  /* 0x00008000000079c5 */ /* 0x000fe40000010000 */
[----:B------:R-:W-:-:S06]  /*18aa0*/  WARPGROUP.ARRIVE ;  /* 0x00000000000079c5 */ /* 0x000fcc0000000000 */
[----:B------:R-:W-:Y:S01]  /*18ab0*/  QGMMA.64x32x32.F32.E4M3.E4M3 R88, gdesc[UR20], R88, gsb0 ;  /* 0x00600000145879f3 */ /* 0x000fe20008000858 */
[----:B------:R-:W-:Y:S02]  /*18ac0*/  R2UR UR22, R4 ;  /* 0x00000000041672ca */ /* 0x000fe400000e0000 */
[----:B------:R-:W-:Y:S02]  /*18ad0*/  R2UR UR23, R5 ;  /* 0x00000000051772ca */ /* 0x000fe400000e0000 */
[----:B------:R-:W1:Y:S02]  /*18ae0*/  @P1 LDC R5, c[0x0][0x450] ;  /* 0x00011400ff051b82 */ /* 0x000e640000000800 */
[----:B-1----:R-:W-:Y:S01]  /*18af0*/  @P1 SHF.R.U32.HI R3, RZ, R5, R0 ;  /* 0x00000005ff031219 */ /* 0x002fe20000011600 */
[----:B------:R-:W-:Y:S01]  /*18b00*/  @!P0 VIADD R0, R7, 0x29840 ;  /* 0x0002984007008836 */ /* 0x000fe20000000000 */
[----:B0-----:R-:W-:Y:S01]  /*18b10*/  ISETP.GE.AND P1, PT, R11, 0x1, PT ;  /* 0x000000010b00780c */ /* 0x001fe20003f26270 */
[----:B------:R-:W-:-:S02]  /*18b20*/  IMAD.U32 R7, RZ, RZ, UR6 ;  /* 0x00000006ff077e24 */ /* 0x000fc4000f8e00ff */
[----:B------:R-:W0:Y:S01]  /*18b30*/  SHFL.IDX PT, R9, R3, RZ, 0x1c1f ;  /* 0x001c1fff03097589 */ /* 0x000e2200000e0000 */
[----:B------:R-:W-:Y:S02]  /*18b40*/  @!P0 PRMT R0, RZ, 0x654, R0 ;  /* 0x00000654ff008816 */ /* 0x000fe40000000000 */
[----:B------:R-:W-:-:S05]  /*18b50*/  LOP3.LUT R6, RZ, R7, RZ, 0x33, !PT ;  /* 0x00000007ff067212 */ /* 0x000fca00078e33ff */
[C---:B------:R-:W-:Y:S02]  /*18b60*/  IMAD.IADD R6, R135.reuse, 0x1, R6 ;  /* 0x0000000187067824 */ /* 0x040fe400078e0206 */
[----:B------:R-:W-:Y:S01]  /*18b70*/  IMAD.IADD R135, R135, 0x1, R10 ;  /* 0x0000000187877824 */ /* 0x000fe200078e020a */
[----:B------:R-:W-:Y:S01]  /*18b80*/  @P1 LOP3.LUT R17, R17, 0x10, RZ, 0xfc, !PT ;  /* 0x0000001011111812 */ /* 0x000fe200078efcff */
[----:B0-----:R-:W-:Y:S01]  /*18b90*/  IMAD.IADD R20, R6, 0x1, R9 ;  /* 0x0000000106147824 */ /* 0x001fe200078e0209 */
        /* <DEDUP_REMOVED lines=17> */
[----:B----4-:R-:W-:Y:S01]  /*18cb0*/  VIADDMNMX R14, R9, R135, R0, PT ;  /* 0x00000087090e7246 */ /* 0x010fe20003800100 */
[----:B------:R-:W-:Y:S06]  /*18cc0*/  @!P1 BRA `(.L_x_1595) ;  /* 0x00000000004c9947 */ /* 0x000fec0003800000 */
[----:B------:R-:W-:Y:S01]  /*18cd0*/  IADD3 R9, -R192, R193, R9 ;  /* 0x000000c1c0097210 */ /* 0x000fe20007ffe109 */
[----:B------:R-:W-:Y:S03]  /*18ce0*/  BSSY B0, `(.L_x_1596) ;  /* 0x000000e000007945 */ /* 0x000fe60003800000 */
        /* <DEDUP_REMOVED lines=9> */
.L_x_1597:
[----:B------:R-:W-:-:S13]  /*18d80*/  ISETP.NE.AND P1, PT, R11, 0x1, PT ;  /* 0x000000010b00780c */ /* 0x000fda0003f25270 */
[----:B------:R-:W0:Y:S02]  /*18d90*/  @P1 LDC.64 R4, c[0x0][0x9e8] ;  /* 0x00027a00ff041b82 */ /* 0x000e240000000a00 */
[----:B0-----:R-:W-:-:S05]  /*18da0*/  @P1 IMAD.HI.U32 R4, R9, R4, RZ ;  /* 0x0000000409041227 */ /* 0x001fca00078e00ff */
[----:B------:R-:W-:-:S07]  /*18db0*/  @P1 SHF.R.U32.HI R9, RZ, R5, R4 ;  /* 0x00000005ff091219 */ /* 0x000fce0000011604 */
.L_x_1598:
[----:B------:R-:W-:Y:S05]  /*18dc0*/  BSYNC B0 ;  /* 0x0000000000007941 */ /* 0x000fea0003800000 */
.L_x_1596:
[----:B------:R-:W-:-:S05]  /*18dd0*/  IMAD R9, R9, R11, R12 ;  /* 0x0000000b09097224 */ /* 0x000fca00078e020c */
[----:B------:R-:W-:Y:S02]  /*18de0*/  VIMNMX R20, R20, R9, !PT ;  /* 0x0000000914147248 */ /* 0x000fe40007fe0100 */
[----:B------:R-:W-:-:S07]  /*18df0*/  VIADDMNMX R14, R9, R11, R14, PT ;  /* 0x0000000b090e7246 */ /* 0x000fce000380010e */
.L_x_1595:
[C---:B------:R-:W-:Y:S01]  /*18e00*/  ISETP.GE.AND P1, PT, R104.reuse, 0x2, PT ;  /* 0x000000026800780c */ /* 0x040fe20003f26270 */
[----:B------:R-:W0:Y:S01]  /*18e10*/  SHFL.IDX PT, R3, R3, 0x1, 0x1c1f ;  /* 0x003c1f0003037f89 */ /* 0x000e2200000e0000 */
[----:B------:R-:W-:Y:S02]  /*18e20*/  ISETP.GE.AND P2, PT, R104, 0x9, PT ;  /* 0x000000096800780c */ /* 0x000fe40003f46270 */
[----:B------:R-:W-:Y:S02]  /*18e30*/  P2R R112, PR, RZ, 0x2 ;  /* 0x00000002ff707803 */ /* 0x000fe40000000000 */
[----:B------:R-:W-:Y:S02]  /*18e40*/  ISETP.GT.AND P1, PT, R20, 0x1, !P1 ;  /* 0x000000011400780c */ /* 0x000fe40004f24270 */
[----:B------:R-:W-:Y:S02]  /*18e50*/  P2R R110, PR, RZ, 0x4 ;  /* 0x00000004ff6e7803 */ /* 0x000fe40000000000 */
[----:B------:R-:W-:-:S02]  /*18e60*/  ISETP.LT.OR P1, PT, R14, 0x2, P1 ;  /* 0x000000020e00780c */ /* 0x000fc40000f21670 */
[----:B------:R-:W-:Y:S02]  /*18e70*/  ISETP.GE.AND P4, PT, R104, 0x29, PT ;  /* 0x000000296800780c */ /* 0x000fe40003f86270 */
[----:B------:R-:W-:Y:S02]  /*18e80*/  FSEL R89, R89, -INF , !P1 ;  /* 0xff80000059597808 */ /* 0x000fe40004800000 */
[----:B------:R-:W-:Y:S02]  /*18e90*/  ISETP.GT.AND P1, PT, R20, 0x8, !P2 ;  /* 0x000000081400780c */ /* 0x000fe40005724270 */
[----:B------:R-:W-:Y:S02]  /*18ea0*/  ISETP.GE.AND P2, PT, R104, 0xa, PT ;  /* 0x0000000a6800780c */ /* 0x000fe40003f46270 */
[----:B------:R-:W-:Y:S02]  /*18eb0*/  ISETP.LT.OR P1, PT, R14, 0x9, P1 ;  /* 0x000000090e00780c */ /* 0x000fe40000f21670 */
[----:B------:R-:W-:-:S02]  /*18ec0*/  P2R R128, PR, RZ, 0x10 ;  /* 0x00000010ff807803 */ /* 0x000fc40000000000 */
[----:B------:R-:W-:Y:S01]  /*18ed0*/  FSEL R21, R92, -INF , !P1 ;  /* 0xff8000005c157808 */ /* 0x000fe20004800000 */
[----:B0-----:R-:W-:Y:S01]  /*18ee0*/  IMAD.IADD R6, R6, 0x1, R3 ;  /* 0x0000000106067824 */ /* 0x001fe200078e0203 */
        /* <DEDUP_REMOVED lines=8> */
[----:B------:R-:W-:Y:S02]  /*18f70*/  ISETP.GE.AND P2, PT, R104, 0x12, PT ;  /* 0x000000126800780c */ /* 0x000fe40003f46270 */
[----:B------:R-:W-:Y:S02]  /*18f80*/  FSEL R15, R96, -INF , !P1 ;  /* 0xff800000600f7808 */ /* 0x000fe40004800000 */
[----:B------:R-:W-:-:S02]  /*18f90*/  ISETP.GT.AND P1, PT, R20, 0x11, !P2 ;  /* 0x000000111400780c */ /* 0x000fc40005724270 */
[----:B------:R-:W-:Y:S02]  /*18fa0*/  P2R R96, PR, RZ, 0x4 ;  /* 0x00000004ff607803 */ /* 0x000fe40000000000 */
[----:B------:R-:W-:Y:S02]  /*18fb0*/  ISETP.LT.OR P1, PT, R14, 0x12, P1 ;  /* 0x000000120e00780c */ /* 0x000fe40000f21670 */
[----:B------:R-:W-:Y:S02]  /*18fc0*/  ISETP.GE.AND P2, PT, R104, 0x19, PT ;  /* 0x000000196800780c */ /* 0x000fe40003f46270 */
[----:B------:R-:W-:Y:S02]  /*18fd0*/  FSEL R97, R97, -INF , !P1 ;  /* 0xff80000061617808 */ /* 0x000fe40004800000 */
[----:B------:R-:W-:Y:S02]  /*18fe0*/  ISETP.GT.AND P1, PT, R20, 0x18, !P2 ;  /* 0x000000181400780c */ /* 0x000fe40005724270 */
[----:B------:R-:W-:-:S02]  /*18ff0*/  P2R R108, PR, RZ, 0x4 ;  /* 0x00000004ff6c7803 */ /* 0x000fc40000000000 */
[----:B------:R-:W-:Y:S02]  /*19000*/  ISETP.LT.OR P1, PT, R14, 0x19, P1 ;  /* 0x000000190e00780c */ /* 0x000fe40000f21670 */
[----:B------:R-:W-:Y:S02]  /*19010*/  ISETP.GE.AND P2, PT, R104, 0x1a, PT ;  /* 0x0000001a6800780c */ /* 0x000fe40003f46270 */
[----:B------:R-:W-:Y:S02]  /*19020*/  FSEL R13, R100, -INF , !P1 ;  /* 0xff800000640d7808 */ /* 0x000fe40004800000 */
[----:B------:R-:W-:Y:S02]  /*19030*/  ISETP.GT.AND P1, PT, R20, 0x19, !P2 ;  /* 0x000000191400780c */ /* 0x000fe40005724270 */
[----:B------:R-:W-:Y:S02]  /*19040*/  P2R R100, PR, RZ, 0x4 ;  /* 0x00000004ff647803 */ /* 0x000fe40000000000 */
[----:B------:R-:W-:-:S02]  /*19050*/  ISETP.LT.OR P1, PT, R14, 0x1a, P1 ;  /* 0x0000001a0e00780c */ /* 0x000fc40000f21670 */
[C---:B------:R-:W-:Y:S02]  /*19060*/  ISETP.GE.AND P6, PT, R104.reuse, 0x7a, PT ;  /* 0x0000007a6800780c */ /* 0x040fe40003fc6270 */
[----:B------:R-:W-:Y:S02]  /*19070*/  FSEL R101, R101, -INF , !P1 ;  /* 0xff80000065657808 */ /* 0x000fe40004800000 */
[----:B------:R-:W-:Y:S02]  /*19080*/  ISETP.GE.AND P1, PT, R104, 0x21, PT ;  /* 0x000000216800780c */ /* 0x000fe40003f26270 */
[----:B------:R-:W-:Y:S02]  /*19090*/  VIADDMNMX R0, R3, R135, R0, PT ;  /* 0x0000008703007246 */ /* 0x000fe40003800100 */
[----:B------:R-:W-:-:S04]  /*190a0*/  ISETP.GT.AND P2, PT, R20, 0x20, !P1 ;  /* 0x000000201400780c */ /* 0x000fc80004f44270 */
        /* <DEDUP_REMOVED lines=147> */
[----:B------:R-:W-:-:S04]  /*199e0*/  ISETP.GT.AND P5, PT, R20, RZ, !P4 ;  /* 0x000000ff1400720c */ /* 0x000fc800067a4270 */
[----:B------:R-:W-:-:S04]  /*199f0*/  ISETP.LT.OR P5, PT, R14, 0x1, P5 ;  /* 0x000000010e00780c */ /* 0x000fc80002fa1670 */
[----:B------:R-:W-:Y:S02]  /*19a00*/  FSEL R88, R88, -INF , !P5 ;  /* 0xff80000058587808 */ /* 0x000fe40006800000 */
[----:B------:R-:W-:-:S04]  /*19a10*/  ISETP.GE.AND P5, PT, R104, 0x9a, PT ;  /* 0x0000009a6800780c */ /* 0x000fc80003fa6270 */
[----:B------:R-:W-:Y:S02]  /*19a20*/  P2R R24, PR, RZ, 0x20 ;  /* 0x00000020ff187803 */ /* 0x000fe40000000000 */
[----:B------:R-:W-:-:S04]  /*19a30*/  ISETP.GT.AND P5, PT, R20, 0x99, !P5 ;  /* 0x000000991400780c */ /* 0x000fc80006fa4270 */
[----:B------:R-:W-:-:S04]  /*19a40*/  ISETP.LT.OR P5, PT, R14, 0x9a, P5 ;  /* 0x0000009a0e00780c */ /* 0x000fc80002fa1670 */
[----:B------:R-:W-:Y:S02]  /*19a50*/  FSEL R37, R37, -INF , !P5 ;  /* 0xff80000025257808 */ /* 0x000fe40006800000 */
[----:B------:R-:W-:-:S13]  /*19a60*/  ISETP.GE.AND P5, PT, R11, 0x1, PT ;  /* 0x000000010b00780c */ /* 0x000fda0003fa6270 */
[----:B------:R-:W-:Y:S05]  /*19a70*/  @!P5 BRA `(.L_x_1599) ;  /* 0x00000000004cd947 */ /* 0x000fea0003800000 */
        /* <DEDUP_REMOVED lines=11> */
.L_x_1601:
[----:B------:R-:W-:-:S13]  /*19b30*/  ISETP.NE.AND P5, PT, R11, 0x1, PT ;  /* 0x000000010b00780c */ /* 0x000fda0003fa5270 */
[----:B------:R-:W0:Y:S02]  /*19b40*/  @P5 LDC.64 R4, c[0x0][0x9e8] ;  /* 0x00027a00ff045b82 */ /* 0x000e240000000a00 */
[----:B0-----:R-:W-:-:S05]  /*19b50*/  @P5 IMAD.HI.U32 R4, R3, R4, RZ ;  /* 0x0000000403045227 */ /* 0x001fca00078e00ff */
[----:B------:R-:W-:-:S07]  /*19b60*/  @P5 SHF.R.U32.HI R3, RZ, R5, R4 ;  /* 0x00000005ff035219 */ /* 0x000fce0000011604 */
.L_x_1602:
[----:B------:R-:W-:Y:S05]  /*19b70*/  BSYNC B0 ;  /* 0x0000000000007941 */ /* 0x000fea0003800000 */
.L_x_1600:
[----:B------:R-:W-:-:S05]  /*19b80*/  IMAD R3, R3, R11, R12 ;  /* 0x0000000b03037224 */ /* 0x000fca00078e020c */
[----:B------:R-:W-:Y:S02]  /*19b90*/  VIMNMX R6, R6, R3, !PT ;  /* 0x0000000306067248 */ /* 0x000fe40007fe0100 */
[----:B------:R-:W-:-:S07]  /*19ba0*/  VIADDMNMX R0, R3, R11, R0, PT ;  /* 0x0000000b03007246 */ /* 0x000fce0003800100 */
.L_x_1599:
[C---:B------:R-:W-:Y:S02]  /*19bb0*/  ISETP.GT.AND P1, PT, R6.reuse, 0x20, !P1 ;  /* 0x000000200600780c */ /* 0x040fe40004f24270 */
[----:B------:R-:W-:Y:S02]  /*19bc0*/  ISETP.GT.AND P2, PT, R6, 0x21, !P2 ;  /* 0x000000210600780c */ /* 0x000fe40005744270 */
[C---:B------:R-:W-:Y:S02]  /*19bd0*/  ISETP.LT.OR P1, PT, R0.reuse, 0x21, P1 ;  /* 0x000000210000780c */ /* 0x040fe40000f21670 */
[----:B------:R-:W-:Y:S02]  /*19be0*/  ISETP.LT.OR P2, PT, R0, 0x22, P2 ;  /* 0x000000220000780c */ /* 0x000fe40001741670 */
[----:B------:R-:W-:Y:S02]  /*19bf0*/  FSEL R5, R74, -INF , !P1 ;  /* 0xff8000004a057808 */ /* 0x000fe40004800000 */
[----:B------:R-:W-:-:S02]  /*19c00*/  ISETP.NE.AND P1, PT, R128, RZ, PT ;  /* 0x000000ff8000720c */ /* 0x000fc40003f25270 */
[----:B------:R-:W-:Y:S02]  /*19c10*/  FSEL R75, R75, -INF , !P2 ;  /* 0xff8000004b4b7808 */ /* 0x000fe40005000000 */
[----:B------:R-:W-:Y:S02]  /*19c20*/  ISETP.GT.AND P1, PT, R6, 0x28, !P1 ;  /* 0x000000280600780c */ /* 0x000fe40004f24270 */
[----:B------:R-:W-:Y:S02]  /*19c30*/  ISETP.NE.AND P2, PT, R130, RZ, PT ;  /* 0x000000ff8200720c */ /* 0x000fe40003f45270 */
[----:B------:R-:W-:Y:S02]  /*19c40*/  ISETP.LT.OR P1, PT, R0, 0x29, P1 ;  /* 0x000000290000780c */ /* 0x000fe40000f21670 */
[----:B------:R-:W-:Y:S02]  /*19c50*/  ISETP.NE.AND P5, PT, R136, RZ, PT ;  /* 0x000000ff8800720c */ /* 0x000fe40003fa5270 */
        /* <DEDUP_REMOVED lines=8> */
[----:B------:R-:W-:Y:S02]  /*19ce0*/  ISETP.GT.AND P1, PT, R6, 0x30, !P2 ;  /* 0x000000300600780c */ /* 0x000fe40005724270 */
[----:B------:R-:W-:Y:S02]  /*19cf0*/  ISETP.NE.AND P2, PT, R137, RZ, PT ;  /* 0x000000ff8900720c */ /* 0x000fe40003f45270 */
        /* <DEDUP_REMOVED lines=93> */
[----:B------:R-:W-:Y:S01]  /*1a2d0*/  ISETP.GT.AND P4, PT, R6, RZ, !P4 ;  /* 0x000000ff0600720c */ /* 0x000fe20006784270 */
[----:B------:R-:W0:Y:S01]  /*1a2e0*/  SHFL.BFLY PT, R3, R4, 0x2, 0x1f ;  /* 0x0c401f0004037f89 */ /* 0x000e2200000e0000 */
[----:B------:R-:W-:Y:S02]  /*1a2f0*/  FSEL R151, R46, -INF , !P1 ;  /* 0xff8000002e977808 */ /* 0x000fe40004800000 */
[----:B------:R-:W-:Y:S02]  /*1a300*/  ISETP.NE.AND P1, PT, R64, RZ, PT ;  /* 0x000000ff4000720c */ /* 0x000fe40003f25270 */
[----:B------:R-:W-:Y:S02]  /*1a310*/  ISETP.LT.OR P4, PT, R0, 0x1, P4 ;  /* 0x000000010000780c */ /* 0x000fe40002781670 */
[----:B------:R-:W-:Y:S02]  /*1a320*/  ISETP.GT.AND P1, PT, R6, 0x69, !P1 ;  /* 0x000000690600780c */ /* 0x000fe40004f24270 */
[----:B------:R-:W-:-:S02]  /*1a330*/  FSEL R90, R90, -INF , !P4 ;  /* 0xff8000005a5a7808 */ /* 0x000fc40006000000 */
[----:B------:R-:W-:Y:S02]  /*1a340*/  ISETP.LT.OR P1, PT, R0, 0x6a, P1 ;  /* 0x0000006a0000780c */ /* 0x000fe40000f21670 */
[----:B------:R-:W-:Y:S02]  /*1a350*/  ISETP.GT.AND P6, PT, R6, 0x79, !P6 ;  /* 0x000000790600780c */ /* 0x000fe400077c4270 */
[----:B------:R-:W-:Y:S02]  /*1a360*/  FSEL R47, R47, -INF , !P1 ;  /* 0xff8000002f2f7808 */ /* 0x000fe40004800000 */
[----:B------:R-:W-:Y:S02]  /*1a370*/  ISETP.NE.AND P1, PT, R60, RZ, PT ;  /* 0x000000ff3c00720c */ /* 0x000fe40003f25270 */
[----:B------:R-:W-:Y:S02]  /*1a380*/  ISETP.NE.AND P4, PT, R44, RZ, PT ;  /* 0x000000ff2c00720c */ /* 0x000fe40003f85270 */
[----:B------:R-:W-:-:S02]  /*1a390*/  ISETP.GT.AND P1, PT, R6, 0x70, !P1 ;  /* 0x000000700600780c */ /* 0x000fc40004f24270 */
[C---:B------:R-:W-:Y:S02]  /*1a3a0*/  ISETP.LT.OR P6, PT, R0.reuse, 0x7a, P6 ;  /* 0x0000007a0000780c */ /* 0x040fe400037c1670 */
[----:B------:R-:W-:Y:S02]  /*1a3b0*/  ISETP.LT.OR P1, PT, R0, 0x71, P1 ;  /* 0x000000710000780c */ /* 0x000fe40000f21670 */
[----:B0-----:R-:W-:Y:S02]  /*1a3c0*/  FMNMX.FTZ R12, R4, R3, !PT ;  /* 0x00000003040c7209 */ /* 0x001fe40007810000 */
[----:B------:R-:W-:Y:S02]  /*1a3d0*/  FSEL R153, R50, -INF , !P1 ;  /* 0xff80000032997808 */ /* 0x000fe40004800000 */
[----:B------:R-:W-:Y:S01]  /*1a3e0*/  ISETP.NE.AND P1, PT, R56, RZ, PT ;  /* 0x000000ff3800720c */ /* 0x000fe20003f25270 */
[----:B------:R-:W0:Y:S01]  /*1a3f0*/  SHFL.BFLY PT, R3, R12, 0x1, 0x1f ;  /* 0x0c201f000c037f89 */ /* 0x000e2200000e0000 */
[----:B------:R-:W-:-:S02]  /*1a400*/  FSEL R55, R55, -INF , !P6 ;  /* 0xff80000037377808 */ /* 0x000fc40007000000 */
[----:B------:R-:W-:Y:S02]  /*1a410*/  ISETP.GT.AND P1, PT, R6, 0x71, !P1 ;  /* 0x000000710600780c */ /* 0x000fe40004f24270 */
[----:B------:R-:W-:Y:S02]  /*1a420*/  ISETP.NE.AND P6, PT, R52, RZ, PT ;  /* 0x000000ff3400720c */ /* 0x000fe40003fc5270 */
[----:B------:R-:W-:Y:S02]  /*1a430*/  ISETP.LT.OR P1, PT, R0, 0x72, P1 ;  /* 0x000000720000780c */ /* 0x000fe40000f21670 */
[----:B------:R-:W-:Y:S02]  /*1a440*/  ISETP.GT.AND P3, PT, R6, 0x98, !P3 ;  /* 0x000000980600780c */ /* 0x000fe40005f64270 */
[----:B------:R-:W-:Y:S02]  /*1a450*/  FSEL R51, R51, -INF , !P1 ;  /* 0xff80000033337808 */ /* 0x000fe40004800000 */
[----:B------:R-:W-:-:S02]  /*1a460*/  ISETP.NE.AND P1, PT, R48, RZ, PT ;  /* 0x000000ff3000720c */ /* 0x000fc40003f25270 */
[----:B------:R-:W-:Y:S02]  /*1a470*/  ISETP.LT.OR P3, PT, R0, 0x99, P3 ;  /* 0x000000990000780c */ /* 0x000fe40001f61670 */
[----:B------:R-:W-:-:S04]  /*1a480*/  ISETP.GT.AND P1, PT, R6, 0x78, !P1 ;  /* 0x000000780600780c */ /* 0x000fc80004f24270 */
[----:B------:R-:W-:Y:S02]  /*1a490*/  ISETP.LT.OR P1, PT, R0, 0x79, P1 ;  /* 0x000000790000780c */ /* 0x000fe40000f21670 */
[----:B0-----:R-:W-:Y:S02]  /*1a4a0*/  FMNMX.FTZ R3, R12, R3, !PT ;  /* 0x000000030c037209 */ /* 0x001fe40007810000 */
[----:B------:R-:W-:Y:S02]  /*1a4b0*/  FSEL R155, R54, -INF , !P1 ;  /* 0xff800000369b7808 */ /* 0x000fe40004800000 */
[----:B------:R-:W-:Y:S01]  /*1a4c0*/  ISETP.GT.AND P1, PT, R6, 0x1, !P2 ;  /* 0x000000010600780c */ /* 0x000fe20005724270 */
[----:B------:R-:W-:-:S01]  /*1a4d0*/  FFMA.FTZ R171, R2, R3, -8 ;  /* 0xc100000002ab7423 */ /* 0x000fc20000010003 */
        /* <DEDUP_REMOVED lines=40> */
[----:B------:R-:W-:Y:S02]  /*1a760*/  ISETP.GT.AND P1, PT, R6, 0x90, !P5 ;  /* 0x000000900600780c */ /* 0x000fe40006f24270 */
[----:B------:R-:W-:Y:S02]  /*1a770*/  ISETP.NE.AND P5, PT, R28, RZ, PT ;  /* 0x000000ff1c00720c */ /* 0x000fe40003fa5270 */
[----:B------:R-:W-:-:S04]  /*1a780*/  ISETP.LT.OR P1, PT, R0, 0x91, P1 ;  /* 0x000000910000780c */ /* 0x000fc80000f21670 */
[----:B------:R-:W-:Y:S02]  /*1a790*/  FSEL R99, R34, -INF , !P1 ;  /* 0xff80000022637808 */ /* 0x000fe40004800000 */
[----:B------:R-:W-:-:S04]  /*1a7a0*/  FSETP.NEU.FTZ.AND P1, PT, R3, -INF , PT ;  /* 0xff8000000300780b */ /* 0x000fc80003f3d000 */
[----:B------:R-:W-:Y:S02]  /*1a7b0*/  FSEL R171, R171, RZ, P1 ;  /* 0x000000ffabab7208 */ /* 0x000fe40000800000 */
[----:B------:R-:W-:Y:S02]  /*1a7c0*/  ISETP.GT.AND P1, PT, R6, 0x91, !P5 ;  /* 0x000000910600780c */ /* 0x000fe40006f24270 */
[----:B------:R-:W-:Y:S01]  /*1a7d0*/  ISETP.NE.AND P5, PT, R24, RZ, PT ;  /* 0x000000ff1800720c */ /* 0x000fe20003fa5270 */
[----:B------:R-:W-:-:S01]  /*1a7e0*/  FFMA.FTZ R30, R2, R73, -R171 ;  /* 0x00000049021e7223 */ /* 0x000fc200000108ab */
[----:B------:R-:W-:Y:S01]  /*1a7f0*/  FMNMX.FTZ R24, R90, R159, !PT ;  /* 0x0000009f5a187209 */ /* 0x000fe20007810000 */
[----:B------:R-:W-:-:S01]  /*1a800*/  FFMA.FTZ R73, R2, R77, -R171 ;  /* 0x0000004d02497223 */ /* 0x000fc200000108ab */
[----:B------:R-:W-:Y:S01]  /*1a810*/  ISETP.LT.OR P1, PT, R0, 0x92, P1 ;  /* 0x000000920000780c */ /* 0x000fe20000f21670 */
[----:B------:R-:W-:-:S01]  /*1a820*/  FFMA.FTZ R77, R2, R81, -R171 ;  /* 0x00000051024d7223 */ /* 0x000fc200000108ab */
[----:B------:R-:W-:Y:S01]  /*1a830*/  FMNMX.FTZ R24, R157, R24, !PT ;  /* 0x000000189d187209 */ /* 0x000fe20007810000 */
[----:B------:R-:W-:-:S01]  /*1a840*/  FFMA.FTZ R81, R2, R85, -R171 ;  /* 0x0000005502517223 */ /* 0x000fc200000108ab */
[----:B------:R-:W-:Y:S01]  /*1a850*/  FSEL R35, R35, -INF , !P1 ;  /* 0xff80000023237808 */ /* 0x000fe20004800000 */
[----:B------:R-:W-:-:S01]  /*1a860*/  FFMA.FTZ R85, R2, R41, -R171 ;  /* 0x0000002902557223 */ /* 0x000fc200000108ab */
[----:B------:R-:W-:Y:S01]  /*1a870*/  FMNMX.FTZ R24, R161, R24, !PT ;  /* 0x00000018a1187209 */ /* 0x000fe20007810000 */
[----:B------:R-:W-:-:S01]  /*1a880*/  FFMA.FTZ R12, R2, R21, -R171 ;  /* 0x00000015020c7223 */ /* 0x000fc200000108ab */
[----:B------:R-:W-:Y:S01]  /*1a890*/  ISETP.GT.AND P1, PT, R6, 0x99, !P5 ;  /* 0x000000990600780c */ /* 0x000fe20006f24270 */
[----:B------:R-:W-:-:S01]  /*1a8a0*/  FFMA.FTZ R21, R2, R93, -R171 ;  /* 0x0000005d02157223 */ /* 0x000fc200000108ab */
[----:B------:R-:W-:Y:S01]  /*1a8b0*/  FMNMX.FTZ R26, R165, R24, !PT ;  /* 0x00000018a51a7209 */ /* 0x000fe20007810000 */
[----:B------:R-:W-:-:S01]  /*1a8c0*/  FFMA.FTZ R14, R2, R15, -R171 ;  /* 0x0000000f020e7223 */ /* 0x000fc200000108ab */
[----:B------:R0:W-:Y:S01]  /*1a8d0*/  MUFU.EX2 R24, R30 ;  /* 0x0000001e00187308 */ /* 0x0001e20000000800 */
[----:B------:R-:W-:Y:S01]  /*1a8e0*/  ISETP.LT.OR P1, PT, R0, 0x9a, P1 ;  /* 0x0000009a0000780c */ /* 0x000fe20000f21670 */
[C-C-:B------:R-:W-:Y:S01]  /*1a8f0*/  FFMA.FTZ R15, R2.reuse, R97, -R171.reuse ;  /* 0x00000061020f7223 */ /* 0x140fe200000108ab */
[----:B------:R-:W-:Y:S01]  /*1a900*/  FMNMX.FTZ R26, R167, R26, !PT ;  /* 0x0000001aa71a7209 */ /* 0x000fe20007810000 */
[--C-:B------:R-:W-:Y:S01]  /*1a910*/  FFMA.FTZ R89, R2, R89, -R171.reuse ;  /* 0x0000005902597223 */ /* 0x100fe200000108ab */
[----:B------:R-:W-:Y:S01]  /*1a920*/  FSEL R41, R38, -INF , !P3 ;  /* 0xff80000026297808 */ /* 0x000fe20005800000 */
[C-C-:B------:R-:W-:Y:S01]  /*1a930*/  FFMA.FTZ R88, R2.reuse, R88, -R171.reuse ;  /* 0x0000005802587223 */ /* 0x140fe200000108ab */
[----:B------:R-:W-:Y:S01]  /*1a940*/  FMNMX.FTZ R28, R169, R26, !PT ;  /* 0x0000001aa91c7209 */ /* 0x000fe20007810000 */
[----:B------:R-:W-:Y:S01]  /*1a950*/  MUFU.EX2 R12, R12 ;  /* 0x0000000c000c7308 */ /* 0x000fe20000000800 */
[----:B------:R-:W-:Y:S01]  /*1a960*/  FSEL R39, R39, -INF , !P1 ;  /* 0xff80000027277808 */ /* 0x000fe20004800000 */
[C-C-:B------:R-:W-:Y:S01]  /*1a970*/  FFMA.FTZ R13, R2.reuse, R13, -R171.reuse ;  /* 0x0000000d020d7223 */ /* 0x140fe200000108ab */
[----:B------:R-:W-:Y:S01]  /*1a980*/  FMNMX.FTZ R28, R103, R28, !PT ;  /* 0x0000001c671c7209 */ /* 0x000fe20007810000 */
[C-C-:B------:R-:W-:Y:S01]  /*1a990*/  FFMA.FTZ R20, R2.reuse, R101, -R171.reuse ;  /* 0x0000006502147223 */ /* 0x140fe200000108ab */
[----:B------:R-:W-:-:S01]  /*1a9a0*/  FFMA.FTZ R105, R2, R105, -R171 ;  /* 0x0000006902697223 */ /* 0x000fc200000108ab */
[C-C-:B------:R-:W-:Y:S01]  /*1a9b0*/  FFMA.FTZ R9, R2.reuse, R9, -R171.reuse ;  /* 0x0000000902097223 */ /* 0x140fe200000108ab */
[----:B------:R-:W-:Y:S01]  /*1a9c0*/  FMNMX.FTZ R28, R5, R28, !PT ;  /* 0x0000001c051c7209 */ /* 0x000fe20007810000 */
[----:B------:R-:W-:Y:S01]  /*1a9d0*/  MUFU.EX2 R4, R88 ;  /* 0x0000005800047308 */ /* 0x000fe20000000800 */
[----:B------:R-:W-:-:S01]  /*1a9e0*/  FFMA.FTZ R107, R2, R107, -R171 ;  /* 0x0000006b026b7223 */ /* 0x000fc200000108ab */
[C-C-:B------:R-:W-:Y:S01]  /*1a9f0*/  FFMA.FTZ R109, R2.reuse, R109, -R171.reuse ;  /* 0x0000006d026d7223 */ /* 0x140fe200000108ab */
[----:B------:R-:W-:Y:S01]  /*1aa00*/  FMNMX.FTZ R28, R75, R28, !PT ;  /* 0x0000001c4b1c7209 */ /* 0x000fe20007810000 */
[C-C-:B------:R-:W-:Y:S01]  /*1aa10*/  FFMA.FTZ R111, R2.reuse, R111, -R171.reuse ;  /* 0x0000006f026f7223 */ /* 0x140fe200000108ab */
[----:B------:R-:W-:-:S01]  /*1aa20*/  FFMA.FTZ R57, R2, R57, -R171 ;  /* 0x0000003902397223 */ /* 0x000fc200000108ab */
[C-C-:B------:R-:W-:Y:S01]  /*1aa30*/  FFMA.FTZ R61, R2.reuse, R61, -R171.reuse ;  /* 0x0000003d023d7223 */ /* 0x140fe200000108ab */
[----:B0-----:R-:W-:Y:S01]  /*1aa40*/  FMNMX.FTZ R30, R135, R28, !PT ;  /* 0x0000001c871e7209 */ /* 0x001fe20007810000 */
[----:B------:R-:W-:Y:S01]  /*1aa50*/  MUFU.EX2 R89, R89 ;  /* 0x0000005900597308 */ /* 0x000fe20000000800 */
[----:B------:R-:W-:-:S01]  /*1aa60*/  FFMA.FTZ R113, R2, R113, -R171 ;  /* 0x0000007102717223 */ /* 0x000fc200000108ab */
[C-C-:B------:R-:W-:Y:S01]  /*1aa70*/  FFMA.FTZ R69, R2.reuse, R69, -R171.reuse ;  /* 0x0000004502457223 */ /* 0x140fe200000108ab */
[----:B------:R-:W-:Y:S01]  /*1aa80*/  FMNMX.FTZ R30, R79, R30, !PT ;  /* 0x0000001e4f1e7209 */ /* 0x000fe20007810000 */
[C-C-:B------:R-:W-:Y:S01]  /*1aa90*/  FFMA.FTZ R117, R2.reuse, R117, -R171.reuse ;  /* 0x0000007502757223 */ /* 0x140fe200000108ab */
[----:B------:R-:W-:-:S01]  /*1aaa0*/  FFMA.FTZ R115, R2, R115, -R171 ;  /* 0x0000007302737223 */ /* 0x000fc200000108ab */
[C-C-:B------:R-:W-:Y:S01]  /*1aab0*/  FFMA.FTZ R65, R2.reuse, R65, -R171.reuse ;  /* 0x0000004102417223 */ /* 0x140fe200000108ab */
[----:B------:R-:W-:Y:S01]  /*1aac0*/  FMNMX.FTZ R30, R137, R30, !PT ;  /* 0x0000001e891e7209 */ /* 0x000fe20007810000 */
[----:B------:R-:W0:Y:S01]  /*1aad0*/  MUFU.EX2 R21, R21 ;  /* 0x0000001500157308 */ /* 0x000e220000000800 */
[----:B------:R-:W-:-:S01]  /*1aae0*/  FFMA.FTZ R6, R2, R121, -R171 ;  /* 0x0000007902067223 */ /* 0x000fc200000108ab */
        /* <DEDUP_REMOVED lines=8> */
[----:B------:R-:W-:Y:S01]  /*1ab70*/  ISETP.NE.AND P5, PT, R225, 0x1, PT ;  /* 0x00000001e100780c */ /* 0x000fe20003fa5270 */
[----:B------:R-:W-:-:S01]  /*1ab80*/  FFMA.FTZ R48, R2, R129, -R171 ;  /* 0x0000008102307223 */ /* 0x000fc200000108ab */
[----:B------:R-:W-:Y:S01]  /*1ab90*/  FMNMX.FTZ R32, R87, R32, !PT ;  /* 0x0000002057207209 */ /* 0x000fe20007810000 */
[----:B------:R-:W-:-:S01]  /*1aba0*/  FFMA.FTZ R29, R2, R29, -R171 ;  /* 0x0000001d021d7223 */ /* 0x000fc200000108ab */
[C-C-:B------:R-:W-:Y:S01]  /*1abb0*/  FFMA.FTZ R46, R2.reuse, R127, -R171.reuse ;  /* 0x0000007f022e7223 */ /* 0x140fe200000108ab */
[----:B------:R-:W-:-:S01]  /*1abc0*/  FFMA.FTZ R25, R2, R25, -R171 ;  /* 0x0000001902197223 */ /* 0x000fc200000108ab */
[----:B------:R-:W-:Y:S01]  /*1abd0*/  FMNMX.FTZ R32, R141, R32, !PT ;  /* 0x000000208d207209 */ /* 0x000fe20007810000 */
[----:B------:R-:W-:Y:S01]  /*1abe0*/  MUFU.EX2 R15, R15 ;  /* 0x0000000f000f7308 */ /* 0x000fe20000000800 */
[----:B0-----:R-:W-:Y:S01]  /*1abf0*/  F2FP.SATFINITE.E4M3.F32.PACK_AB_MERGE_C R184, R21, R12, RZ ;  /* 0x0000000c15b8723e */ /* 0x001fe200048070ff */
[C-C-:B------:R-:W-:Y:S01]  /*1ac00*/  FFMA.FTZ R33, R2.reuse, R33, -R171.reuse ;  /* 0x0000002102217223 */ /* 0x140fe200000108ab */
[----:B------:R-:W-:Y:S01]  /*1ac10*/  FMNMX.FTZ R32, R59, R32, !PT ;  /* 0x000000203b207209 */ /* 0x000fe20007810000 */
[----:B------:R-:W-:Y:S01]  /*1ac20*/  FFMA.FTZ R50, R2, R131, -R171 ;  /* 0x0000008302327223 */ /* 0x000fe200000108ab */
[----:B------:R-:W-:-:S02]  /*1ac30*/  F2FP.SATFINITE.E4M3.F32.PACK_AB_MERGE_C R184, R89, R4, R184 ;  /* 0x0000000459b8723e */ /* 0x000fc400048070b8 */
[----:B------:R-:W-:Y:S01]  /*1ac40*/  FMNMX.FTZ R34, R143, R32, !PT ;  /* 0x000000208f227209 */ /* 0x000fe20007810000 */
[----:B------:R-:W-:Y:S03]  /*1ac50*/  MUFU.EX2 R13, R13 ;  /* 0x0000000d000d7308 */ /* 0x000fe60000000800 */
[----:B------:R-:W-:-:S04]  /*1ac60*/  FMNMX.FTZ R34, R63, R34, !PT ;  /* 0x000000223f227209 */ /* 0x000fc80007810000 */
[----:B------:R-:W-:Y:S01]  /*1ac70*/  FMNMX.FTZ R34, R145, R34, !PT ;  /* 0x0000002291227209 */ /* 0x000fe20007810000 */
[----:B------:R-:W0:Y:S03]  /*1ac80*/  MUFU.EX2 R20, R20 ;  /* 0x0000001400147308 */ /* 0x000e260000000800 */
[----:B------:R-:W-:-:S04]  /*1ac90*/  FMNMX.FTZ R34, R67, R34, !PT ;  /* 0x0000002243227209 */ /* 0x000fc80007810000 */
[----:B------:R-:W-:Y:S01]  /*1aca0*/  FMNMX.FTZ R36, R147, R34, !PT ;  /* 0x0000002293247209 */ /* 0x000fe20007810000 */
[----:B------:R-:W-:Y:S03]  /*1acb0*/  MUFU.EX2 R26, R105 ;  /* 0x00000069001a7308 */ /* 0x000fe60000000800 */
[----:B------:R-:W-:-:S04]  /*1acc0*/  FMNMX.FTZ R36, R71, R36, !PT ;  /* 0x0000002447247209 */ /* 0x000fc80007810000 */
[----:B------:R-:W-:Y:S01]  /*1acd0*/  FMNMX.FTZ R36, R149, R36, !PT ;  /* 0x0000002495247209 */ /* 0x000fe20007810000 */
[----:B------:R-:W-:Y:S01]  /*1ace0*/  MUFU.EX2 R9, R9 ;  /* 0x0000000900097308 */ /* 0x000fe20000000800 */
[----:B0-----:R-:W-:Y:S02]  /*1acf0*/  F2FP.SATFINITE.E4M3.F32.PACK_AB_MERGE_C R186, R20, R13, RZ ;  /* 0x0000000d14ba723e */ /* 0x001fe400048070ff */
[----:B------:R-:W-:Y:S02]  /*1ad00*/  FMNMX.FTZ R36, R43, R36, !PT ;  /* 0x000000242b247209 */ /* 0x000fe40007810000 */
[----:B------:R-:W-:Y:S02]  /*1ad10*/  F2FP.SATFINITE.E4M3.F32.PACK_AB_MERGE_C R186, R15, R14, R186 ;  /* 0x0000000e0fba723e */ /* 0x000fe400048070ba */
        /* <DEDUP_REMOVED lines=23> */
[----:B------:R-:W-:Y:S01]  /*1ae90*/  FMNMX.FTZ R0, R39, R44, !PT ;  /* 0x0000002c27007209 */ /* 0x000fe20007810000 */
[----:B------:R-:W-:-:S01]  /*1aea0*/  FFMA.FTZ R44, R2, R125, -R171 ;  /* 0x0000007d022c7223 */ /* 0x000fc200000108ab */
[----:B------:R-:W-:-:S03]  /*1aeb0*/  F2FP.SATFINITE.E4M3.F32.PACK_AB_MERGE_C R182, R77, R28, R182 ;  /* 0x0000001c4db6723e */ /* 0x000fc600048070b6 */
[----:B------:R-:W0:Y:S01]  /*1aec0*/  SHFL.BFLY PT, R93, R0, 0x2, 0x1f ;  /* 0x0c401f00005d7f89 */ /* 0x000e2200000e0000 */
[----:B------:R-:W-:Y:S08]  /*1aed0*/  MUFU.EX2 R34, R113 ;  /* 0x0000007100227308 */ /* 0x000ff00000000800 */
[----:B------:R-:W1:Y:S08]  /*1aee0*/  MUFU.EX2 R61, R61 ;  /* 0x0000003d003d7308 */ /* 0x000e700000000800 */
[----:B------:R-:W-:Y:S01]  /*1aef0*/  MUFU.EX2 R40, R117 ;  /* 0x0000007500287308 */ /* 0x000fe20000000800 */
[----:B0-----:R-:W-:-:S07]  /*1af00*/  FMNMX.FTZ R52, R0, R93, !PT ;  /* 0x0000005d00347209 */ /* 0x001fce0007810000 */
[----:B------:R-:W0:Y:S01]  /*1af10*/  MUFU.EX2 R69, R69 ;  /* 0x0000004500457308 */ /* 0x000e220000000800 */
[----:B-1----:R-:W-:Y:S01]  /*1af20*/  F2FP.SATFINITE.E4M3.F32.PACK_AB_MERGE_C R176, R61, R34, RZ ;  /* 0x000000223db0723e */ /* 0x002fe200048070ff */
[----:B------:R-:W-:Y:S01]  /*1af30*/  FFMA.FTZ R93, R2, R133, -R171 ;  /* 0x00000085025d7223 */ /* 0x000fe200000108ab */
[----:B------:R-:W1:Y:S02]  /*1af40*/  SHFL.BFLY PT, R97, R52, 0x1, 0x1f ;  /* 0x0c201f0034617f89 */ /* 0x000e6400000e0000 */
[----:B------:R-:W-:-:S03]  /*1af50*/  F2FP.SATFINITE.E4M3.F32.PACK_AB_MERGE_C R176, R57, R32, R176 ;  /* 0x0000002039b0723e */ /* 0x000fc600048070b0 */
[----:B------:R-:W-:Y:S08]  /*1af60*/  MUFU.EX2 R36, R115 ;  /* 0x0000007300247308 */ /* 0x000ff00000000800 */
[----:B------:R-:W2:Y:S01]  /*1af70*/  MUFU.EX2 R65, R65 ;  /* 0x0000004100417308 */ /* 0x000ea20000000800 */
[----:B0-----:R-:W-:-:S07]  /*1af80*/  F2FP.SATFINITE.E4M3.F32.PACK_AB_MERGE_C R178, R69, R40, RZ ;  /* 0x0000002845b2723e */ /* 0x001fce00048070ff */
[----:B------:R-:W-:Y:S01]  /*1af90*/  MUFU.EX2 R6, R6 ;  /* 0x0000000600067308 */ /* 0x000fe20000000800 */
[----:B-1----:R-:W-:Y:S01]  /*1afa0*/  FMNMX.FTZ R0, R52, R97, !PT ;  /* 0x0000006134007209 */ /* 0x002fe20007810000 */
[----:B------:R-:W-:-:S03]  /*1afb0*/  FFMA.FTZ R52, R2, R37, -R171 ;  /* 0x0000002502347223 */ /* 0x000fc600000108ab */
[----:B------:R-:W-:Y:S01]  /*1afc0*/  FSETP.NEU.FTZ.AND P1, PT, R0, -INF , PT ;  /* 0xff8000000000780b */ /* 0x000fe20003f3d000 */
[----:B------:R-:W-:-:S01]  /*1afd0*/  FFMA.FTZ R54, R2, R0, -8 ;  /* 0xc100000002367423 */ /* 0x000fc20000010000 */
[----:B--2---:R-:W-:Y:S01]  /*1afe0*/  F2FP.SATFINITE.E4M3.F32.PACK_AB_MERGE_C R178, R65, R36, R178 ;  /* 0x0000002441b2723e */ /* 0x004fe200048070b2 */
[----:B------:R-:W-:Y:S03]  /*1aff0*/  MUFU.EX2 R45, R45 ;  /* 0x0000002d002d7308 */ /* 0x000fe60000000800 */
[----:B------:R-:W-:-:S05]  /*1b000*/  FSEL R54, R54, RZ, P1 ;  /* 0x000000ff36367208 */ /* 0x000fca0000800000 */
[C-C-:B------:R-:W-:Y:S01]  /*1b010*/  FFMA.FTZ R37, R2.reuse, R90, -R54.reuse ;  /* 0x0000005a02257223 */ /* 0x140fe20000010836 */
[----:B------:R-:W-:-:S01]  /*1b020*/  FFMA.FTZ R56, R2, R159, -R54 ;  /* 0x0000009f02387223 */ /* 0x000fc20000010836 */
[C-C-:B------:R-:W-:Y:S01]  /*1b030*/  FFMA.FTZ R58, R2.reuse, R157, -R54.reuse ;  /* 0x0000009d023a7223 */ /* 0x140fe20000010836 */
[----:B------:R-:W-:-:S01]  /*1b040*/  FFMA.FTZ R76, R2, R67, -R54 ;  /* 0x00000043024c7223 */ /* 0x000fc20000010836 */
[----:B------:R-:W-:Y:S01]  /*1b050*/  FADD.FTZ R67, R4, R89 ;  /* 0x0000005904437221 */ /* 0x000fe20000010000 */
[----:B------:R-:W-:-:S01]  /*1b060*/  FFMA.FTZ R101, R2, R161, -R54 ;  /* 0x000000a102657223 */ /* 0x000fc20000010836 */
[----:B------:R-:W-:Y:S01]  /*1b070*/  MUFU.EX2 R37, R37 ;  /* 0x0000002500257308 */ /* 0x000fe20000000800 */
[----:B------:R-:W-:-:S01]  /*1b080*/  FFMA.FTZ R60, R2, R165, -R54 ;  /* 0x000000a5023c7223 */ /* 0x000fc20000010836 */
[----:B------:R-:W-:Y:S01]  /*1b090*/  FADD.FTZ R78, R12, R67 ;  /* 0x000000430c4e7221 */ /* 0x000fe20000010000 */
[----:B------:R-:W-:-:S01]  /*1b0a0*/  FFMA.FTZ R97, R2, R167, -R54 ;  /* 0x000000a702617223 */ /* 0x000fc20000010836 */
[C-C-:B------:R-:W-:Y:S01]  /*1b0b0*/  FFMA.FTZ R62, R2.reuse, R169, -R54.reuse ;  /* 0x000000a9023e7223 */ /* 0x140fe20000010836 */
[----:B------:R-:W-:-:S01]  /*1b0c0*/  FFMA.FTZ R103, R2, R103, -R54 ;  /* 0x0000006702677223 */ /* 0x000fc20000010836 */
[----:B------:R-:W-:Y:S01]  /*1b0d0*/  FADD.FTZ R105, R21, R78 ;  /* 0x0000004e15697221 */ /* 0x000fe20000010000 */
[----:B------:R-:W-:-:S01]  /*1b0e0*/  FFMA.FTZ R78, R2, R71, -R54 ;  /* 0x00000047024e7223 */ /* 0x000fc20000010836 */
[----:B------:R-:W0:Y:S01]  /*1b0f0*/  MUFU.EX2 R56, R56 ;  /* 0x0000003800387308 */ /* 0x000e220000000800 */
[----:B------:R-:W-:-:S01]  /*1b100*/  FFMA.FTZ R5, R2, R5, -R54 ;  /* 0x0000000502057223 */ /* 0x000fc20000010836 */
[----:B------:R-:W-:Y:S01]  /*1b110*/  FADD.FTZ R80, R14, R105 ;  /* 0x000000690e507221 */ /* 0x000fe20000010000 */
[----:B------:R-:W-:-:S01]  /*1b120*/  FFMA.FTZ R64, R2, R75, -R54 ;  /* 0x0000004b02407223 */ /* 0x000fc20000010836 */
[C-C-:B------:R-:W-:Y:S01]  /*1b130*/  FFMA.FTZ R66, R2.reuse, R135, -R54.reuse ;  /* 0x0000008702427223 */ /* 0x140fe20000010836 */
[----:B------:R-:W-:-:S01]  /*1b140*/  FFMA.FTZ R79, R2, R79, -R54 ;  /* 0x0000004f024f7223 */ /* 0x000fc20000010836 */
[----:B------:R-:W-:Y:S01]  /*1b150*/  FADD.FTZ R80, R15, R80 ;  /* 0x000000500f507221 */ /* 0x000fe20000010000 */
[----:B------:R-:W-:-:S01]  /*1b160*/  FFMA.FTZ R68, R2, R137, -R54 ;  /* 0x0000008902447223 */ /* 0x000fc20000010836 */
[----:B------:R-:W1:Y:S01]  /*1b170*/  MUFU.EX2 R58, R58 ;  /* 0x0000003a003a7308 */ /* 0x000e620000000800 */
[----:B------:R-:W-:-:S01]  /*1b180*/  FFMA.FTZ R75, R2, R83, -R54 ;  /* 0x00000053024b7223 */ /* 0x000fc20000010836 */
        /* <DEDUP_REMOVED lines=23> */
[----:B--2---:R-:W-:-:S01]  /*1b300*/  FADD.FTZ R105, R101, R80 ;  /* 0x0000005065697221 */ /* 0x004fc20000010000 */
        /* <DEDUP_REMOVED lines=12> */
[----:B------:R-:W-:-:S02]  /*1b3d0*/  F2FP.SATFINITE.E4M3.F32.PACK_AB_MERGE_C R58, R101, R58, RZ ;  /* 0x0000003a653a723e */ /* 0x000fc400048070ff */
[----:B------:R-:W0:Y:S01]  /*1b3e0*/  MUFU.EX2 R103, R103 ;  /* 0x0000006700677308 */ /* 0x000e220000000800 */
[----:B-1----:R-:W-:-:S01]  /*1b3f0*/  FADD.FTZ R21, R97, R80 ;  /* 0x0000005061157221 */ /* 0x002fc20000010000 */
[----:B------:R-:W-:Y:S01]  /*1b400*/  FADD.FTZ R80, R26, R107 ;  /* 0x0000006b1a507221 */ /* 0x000fe20000010000 */
[----:B------:R-:W-:-:S03]  /*1b410*/  F2FP.SATFINITE.E4M3.F32.PACK_AB_MERGE_C R185, R56, R37, R58 ;  /* 0x0000002538b9723e */ /* 0x000fc6000480703a */
[----:B------:R-:W-:Y:S02]  /*1b420*/  FADD.FTZ R13, R73, R80 ;  /* 0x00000050490d7221 */ /* 0x000fe40000010000 */
[----:B------:R-:W1:Y:S01]  /*1b430*/  MUFU.EX2 R5, R5 ;  /* 0x0000000500057308 */ /* 0x000e620000000800 */
[----:B--2---:R-:W-:-:S01]  /*1b440*/  FADD.FTZ R20, R62, R21 ;  /* 0x000000153e147221 */ /* 0x004fc20000010000 */
[----:B------:R-:W-:-:S04]  /*1b450*/  FADD.FTZ R26, R28, R13 ;  /* 0x0000000d1c1a7221 */ /* 0x000fc80000010000 */
[----:B------:R-:W-:Y:S02]  /*1b460*/  FADD.FTZ R21, R77, R26 ;  /* 0x0000001a4d157221 */ /* 0x000fe40000010000 */
[----:B------:R-:W2:Y:S01]  /*1b470*/  MUFU.EX2 R64, R64 ;  /* 0x0000004000407308 */ /* 0x000ea20000000800 */
[----:B0-----:R-:W-:-:S01]  /*1b480*/  FADD.FTZ R20, R103, R20 ;  /* 0x0000001467147221 */ /* 0x001fc20000010000 */
[----:B------:R-:W-:Y:S01]  /*1b490*/  FADD.FTZ R26, R30, R21 ;  /* 0x000000151e1a7221 */ /* 0x000fe20000010000 */
[----:B------:R-:W-:-:S03]  /*1b4a0*/  F2FP.SATFINITE.E4M3.F32.PACK_AB_MERGE_C R62, R103, R62, RZ ;  /* 0x0000003e673e723e */ /* 0x000fc600048070ff */
[----:B------:R-:W-:Y:S01]  /*1b4b0*/  FADD.FTZ R81, R81, R26 ;  /* 0x0000001a51517221 */ /* 0x000fe20000010000 */
[----:B------:R-:W-:Y:S01]  /*1b4c0*/  F2FP.SATFINITE.E4M3.F32.PACK_AB_MERGE_C R187, R97, R60, R62 ;  /* 0x0000003c61bb723e */ /* 0x000fe2000480703e */
[----:B------:R-:W0:Y:S01]  /*1b4d0*/  MUFU.EX2 R66, R66 ;  /* 0x0000004200427308 */ /* 0x000e220000000800 */
[----:B-1----:R-:W-:-:S01]  /*1b4e0*/  FADD.FTZ R13, R5, R20 ;  /* 0x00000014050d7221 */ /* 0x002fc20000010000 */
[----:B------:R-:W-:-:S06]  /*1b4f0*/  FADD.FTZ R24, R32, R81 ;  /* 0x0000005120187221 */ /* 0x000fcc0000010000 */
[----:B------:R-:W1:Y:S01]  /*1b500*/  MUFU.EX2 R79, R79 ;  /* 0x0000004f004f7308 */ /* 0x000e620000000800 */
[----:B--2---:R-:W-:-:S07]  /*1b510*/  FADD.FTZ R13, R64, R13 ;  /* 0x0000000d400d7221 */ /* 0x004fce0000010000 */
[----:B------:R-:W2:Y:S01]  /*1b520*/  MUFU.EX2 R68, R68 ;  /* 0x0000004400447308 */ /* 0x000ea20000000800 */
[----:B0-----:R-:W-:-:S01]  /*1b530*/  FADD.FTZ R20, R66, R13 ;  /* 0x0000000d42147221 */ /* 0x001fc20000010000 */
[----:B------:R-:W-:-:S04]  /*1b540*/  FADD.FTZ R13, R57, R24 ;  /* 0x00000018390d7221 */ /* 0x000fc80000010000 */
[----:B------:R-:W-:Y:S01]  /*1b550*/  FADD.FTZ R34, R34, R13 ;  /* 0x0000000d22227221 */ /* 0x000fe20000010000 */
[----:B------:R-:W-:Y:S01]  /*1b560*/  F2FP.SATFINITE.E4M3.F32.PACK_AB_MERGE_C R13, R45, R6, RZ ;  /* 0x000000062d0d723e */ /* 0x000fe200048070ff */
[----:B------:R-:W0:Y:S01]  /*1b570*/  MUFU.EX2 R75, R75 ;  /* 0x0000004b004b7308 */ /* 0x000e220000000800 */
[----:B-1----:R-:W-:-:S01]  /*1b580*/  FADD.FTZ R9, R79, R20 ;  /* 0x000000144f097221 */ /* 0x002fc20000010000 */
[----:B------:R-:W-:Y:S01]  /*1b590*/  FADD.FTZ R61, R61, R34 ;  /* 0x000000223d3d7221 */ /* 0x000fe20000010000 */
[----:B------:R-:W-:-:S03]  /*1b5a0*/  F2FP.SATFINITE.E4M3.F32.PACK_AB_MERGE_C R66, R79, R66, RZ ;  /* 0x000000424f42723e */ /* 0x000fc600048070ff */
[----:B------:R-:W-:Y:S01]  /*1b5b0*/  FADD.FTZ R24, R36, R61 ;  /* 0x0000003d24187221 */ /* 0x000fe20000010000 */
[----:B------:R-:W-:Y:S01]  /*1b5c0*/  F2FP.SATFINITE.E4M3.F32.PACK_AB_MERGE_C R181, R64, R5, R66 ;  /* 0x0000000540b5723e */ /* 0x000fe20004807042 */
[----:B------:R-:W1:Y:S01]  /*1b5d0*/  MUFU.EX2 R70, R70 ;  /* 0x0000004600467308 */ /* 0x000e620000000800 */
[----:B--2---:R-:W-:-:S01]  /*1b5e0*/  FADD.FTZ R20, R68, R9 ;  /* 0x0000000944147221 */ /* 0x004fc20000010000 */
[----:B------:R-:W-:-:S04]  /*1b5f0*/  FADD.FTZ R65, R65, R24 ;  /* 0x0000001841417221 */ /* 0x000fc80000010000 */
[----:B------:R-:W-:Y:S02]  /*1b600*/  FADD.FTZ R40, R40, R65 ;  /* 0x0000004128287221 */ /* 0x000fe40000010000 */
[----:B------:R-:W2:Y:S01]  /*1b610*/  MUFU.EX2 R83, R83 ;  /* 0x0000005300537308 */ /* 0x000ea20000000800 */
[----:B0-----:R-:W-:-:S01]  /*1b620*/  FADD.FTZ R9, R75, R20 ;  /* 0x000000144b097221 */ /* 0x001fc20000010000 */
[----:B------:R-:W-:-:S06]  /*1b630*/  FADD.FTZ R69, R69, R40 ;  /* 0x0000002845457221 */ /* 0x000fcc0000010000 */
        /* <DEDUP_REMOVED lines=20> */
[----:B------:R-:W-:Y:S01]  /*1b780*/  MUFU.EX2 R42, R119 ;  /* 0x00000077002a7308 */ /* 0x000fe20000000800 */
[----:B0-----:R-:W-:-:S07]  /*1b790*/  FADD.FTZ R9, R67, R26 ;  /* 0x0000001a43097221 */ /* 0x001fce0000010000 */
[----:B------:R-:W0:Y:S01]  /*1b7a0*/  MUFU.EX2 R85, R85 ;  /* 0x0000005500557308 */ /* 0x000e220000000800 */
[----:B-1----:R-:W-:-:S01]  /*1b7b0*/  FADD.FTZ R26, R78, R9 ;  /* 0x000000094e1a7221 */ /* 0x002fc20000010000 */
[----:B------:R-:W-:-:S04]  /*1b7c0*/  F2FP.SATFINITE.E4M3.F32.PACK_AB_MERGE_C R67, R78, R67, RZ ;  /* 0x000000434e43723e */ /* 0x000fc800048070ff */
[----:B------:R-:W-:Y:S02]  /*1b7d0*/  F2FP.SATFINITE.E4M3.F32.PACK_AB_MERGE_C R179, R76, R63, R67 ;  /* 0x0000003f4cb3723e */ /* 0x000fe40004807043 */
        /* <DEDUP_REMOVED lines=9> */
[----:B------:R-:W-:Y:S01]  /*1b870*/  MUFU.EX2 R44, R44 ;  /* 0x0000002c002c7308 */ /* 0x000fe20000000800 */
[----:B--2---:R-:W-:-:S01]  /*1b880*/  FADD.FTZ R26, R12, R9 ;  /* 0x000000090c1a7221 */ /* 0x004fc20000010000 */
[----:B------:R-:W1:Y:S06]  /*1b890*/  @P5 LDC R28, c[0x0][0x44c] ;  /* 0x00011300ff1c5b82 */ /* 0x000e6c0000000800 */
[----:B------:R-:W2:Y:S01]  /*1b8a0*/  MUFU.EX2 R53, R53 ;  /* 0x0000003500357308 */ /* 0x000ea20000000800 */
[----:B0-----:R-:W-:-:S07]  /*1b8b0*/  FADD.FTZ R9, R151, R26 ;  /* 0x0000001a97097221 */ /* 0x001fce0000010000 */
[----:B------:R-:W0:Y:S08]  /*1b8c0*/  MUFU.EX2 R14, R47 ;  /* 0x0000002f000e7308 */ /* 0x000e300000000800 */
[----:B------:R-:W-:Y:S01]  /*1b8d0*/  MUFU.EX2 R38, R38 ;  /* 0x0000002600267308 */ /* 0x000fe20000000800 */
[----:B--2---:R-:W-:Y:S01]  /*1b8e0*/  F2FP.SATFINITE.E4M3.F32.PACK_AB_MERGE_C R13, R53, R44, RZ ;  /* 0x0000002c350d723e */ /* 0x004fe200048070ff */
[----:B-1----:R-:W-:-:S06]  /*1b8f0*/  @P5 IMAD.HI.U32 R28, R201, R28, RZ ;  /* 0x0000001cc91c5227 */ /* 0x002fcc00078e00ff */
[----:B------:R-:W1:Y:S01]  /*1b900*/  MUFU.EX2 R49, R49 ;  /* 0x0000003100317308 */ /* 0x000e620000000800 */
[----:B0-----:R-:W-:-:S01]  /*1b910*/  FADD.FTZ R9, R14, R9 ;  /* 0x000000090e097221 */ /* 0x001fc20000010000 */
[----:B------:R-:W-:-:S04]  /*1b920*/  F2FP.SATFINITE.E4M3.F32.PACK_AB_MERGE_C R151, R14, R151, RZ ;  /* 0x000000970e97723e */ /* 0x000fc800048070ff */
[----:B------:R-:W-:Y:S02]  /*1b930*/  F2FP.SATFINITE.E4M3.F32.PACK_AB_MERGE_C R173, R12, R71, R151 ;  /* 0x000000470cad723e */ /* 0x000fe40004807097 */
[----:B------:R-:W0:Y:S08]  /*1b940*/  MUFU.EX2 R4, R4 ;  /* 0x0000000400047308 */ /* 0x000e300000000800 */
[----:B------:R-:W2:Y:S01]  /*1b950*/  MUFU.EX2 R51, R51 ;  /* 0x0000003300337308 */ /* 0x000ea20000000800 */
[C---:B-1----:R-:W-:Y:S01]  /*1b960*/  F2FP.SATFINITE.E4M3.F32.PACK_AB_MERGE_C R174, R49.reuse, R38, R13 ;  /* 0x0000002631ae723e */ /* 0x042fe2000480700d */
[----:B------:R-:W-:Y:S01]  /*1b970*/  FADD.FTZ R38, R38, R45 ;  /* 0x0000002d26267221 */ /* 0x000fe20000010000 */
[----:B------:R-:W1:Y:S03]  /*1b980*/  @P5 LDC R13, c[0x0][0x450] ;  /* 0x00011400ff0d5b82 */ /* 0x000e660000000800 */
[----:B------:R-:W-:-:S02]  /*1b990*/  FADD.FTZ R49, R49, R38 ;  /* 0x0000002631317221 */ /* 0x000fc40000010000 */
[----:B------:R-:W3:Y:S01]  /*1b9a0*/  MUFU.EX2 R155, R155 ;  /* 0x0000009b009b7308 */ /* 0x000ee20000000800 */
[----:B0-----:R-:W-:-:S01]  /*1b9b0*/  FADD.FTZ R14, R4, R9 ;  /* 0x00000009040e7221 */ /* 0x001fc20000010000 */
[----:B------:R-:W-:-:S04]  /*1b9c0*/  FADD.FTZ R44, R44, R49 ;  /* 0x000000312c2c7221 */ /* 0x000fc80000010000 */
[----:B------:R-:W-:Y:S02]  /*1b9d0*/  FADD.FTZ R53, R53, R44 ;  /* 0x0000002c35357221 */ /* 0x000fe40000010000 */
[----:B------:R-:W-:Y:S01]  /*1b9e0*/  MUFU.EX2 R48, R48 ;  /* 0x0000003000307308 */ /* 0x000fe20000000800 */
[----:B--2---:R-:W-:-:S07]  /*1b9f0*/  FADD.FTZ R26, R51, R14 ;  /* 0x0000000e331a7221 */ /* 0x004fce0000010000 */
[----:B------:R-:W0:Y:S01]  /*1ba00*/  MUFU.EX2 R29, R29 ;  /* 0x0000001d001d7308 */ /* 0x000e220000000800 */
[----:B---3--:R-:W-:-:S07]  /*1ba10*/  FADD.FTZ R5, R155, R26 ;  /* 0x0000001a9b057221 */ /* 0x008fce0000010000 */
[----:B------:R-:W2:Y:S08]  /*1ba20*/  MUFU.EX2 R20, R55 ;  /* 0x0000003700147308 */ /* 0x000eb00000000800 */
[----:B------:R-:W-:Y:S01]  /*1ba30*/  MUFU.EX2 R46, R46 ;  /* 0x0000002e002e7308 */ /* 0x000fe20000000800 */
[----:B0-----:R-:W-:-:S07]  /*1ba40*/  F2FP.SATFINITE.E4M3.F32.PACK_AB_MERGE_C R9, R29, R48, RZ ;  /* 0x000000301d09723e */ /* 0x001fce00048070ff */
[----:B------:R-:W0:Y:S01]  /*1ba50*/  MUFU.EX2 R25, R25 ;  /* 0x0000001900197308 */ /* 0x000e220000000800 */
[C---:B--2---:R-:W-:Y:S01]  /*1ba60*/  F2FP.SATFINITE.E4M3.F32.PACK_AB_MERGE_C R155, R20.reuse, R155, RZ ;  /* 0x0000009b149b723e */ /* 0x044fe200048070ff */
[----:B------:R-:W-:-:S03]  /*1ba70*/  FADD.FTZ R20, R20, R5 ;  /* 0x0000000514147221 */ /* 0x000fc60000010000 */
[----:B------:R-:W-:-:S03]  /*1ba80*/  F2FP.SATFINITE.E4M3.F32.PACK_AB_MERGE_C R175, R51, R4, R155 ;  /* 0x0000000433af723e */ /* 0x000fc6000480709b */
[----:B------:R-:W2:Y:S08]  /*1ba90*/  MUFU.EX2 R91, R91 ;  /* 0x0000005b005b7308 */ /* 0x000eb00000000800 */
[----:B------:R-:W3:Y:S01]  /*1baa0*/  MUFU.EX2 R24, R27 ;  /* 0x0000001b00187308 */ /* 0x000ee20000000800 */
[----:B0-----:R-:W-:Y:S01]  /*1bab0*/  F2FP.SATFINITE.E4M3.F32.PACK_AB_MERGE_C R168, R25, R46, R9 ;  /* 0x0000002e19a8723e */ /* 0x001fe20004807009 */
[----:B------:R-:W-:Y:S01]  /*1bac0*/  FADD.FTZ R46, R46, R53 ;  /* 0x000000352e2e7221 */ /* 0x000fe20000010000 */
[----:B------:R-:W-:Y:S01]  /*1bad0*/  IMAD.MOV.U32 R9, RZ, RZ, R201 ;  /* 0x000000ffff097224 */ /* 0x000fe200078e00c9 */
[----:B-1----:R-:W-:-:S02]  /*1bae0*/  @P5 SHF.R.U32.HI R9, RZ, R13, R28 ;  /* 0x0000000dff095219 */ /* 0x002fc4000001161c */
[----:B------:R-:W-:-:S01]  /*1baf0*/  FADD.FTZ R25, R25, R46 ;  /* 0x0000002e19197221 */ /* 0x000fc20000010000 */
[----:B------:R-:W-:Y:S01]  /*1bb00*/  ISETP.GE.AND P5, PT, R11, 0x1, PT ;  /* 0x000000010b00780c */ /* 0x000fe20003fa6270 */
[----:B------:R-:W0:Y:S01]  /*1bb10*/  MUFU.EX2 R95, R95 ;  /* 0x0000005f005f7308 */ /* 0x000e220000000800 */
[----:B--2---:R-:W-:-:S01]  /*1bb20*/  FADD.FTZ R5, R91, R20 ;  /* 0x000000145b057221 */ /* 0x004fc20000010000 */
[----:B------:R-:W-:Y:S01]  /*1bb30*/  FADD.FTZ R48, R48, R25 ;  /* 0x0000001930307221 */ /* 0x000fe20000010000 */
[----:B------:R-:W-:-:S03]  /*1bb40*/  IMAD.IADD R13, R156, 0x1, R9 ;  /* 0x000000019c0d7824 */ /* 0x000fc600078e0209 */
[----:B------:R-:W-:Y:S01]  /*1bb50*/  FADD.FTZ R29, R29, R48 ;  /* 0x000000301d1d7221 */ /* 0x000fe20000010000 */
[----:B------:R-:W-:Y:S01]  /*1bb60*/  IMAD.IADD R10, R13, 0x1, R10 ;  /* 0x000000010d0a7824 */ /* 0x000fe200078e020a */
[----:B------:R-:W-:Y:S01]  /*1bb70*/  MUFU.EX2 R33, R33 ;  /* 0x0000002100217308 */ /* 0x000fe20000000800 */
[----:B---3--:R-:W-:-:S07]  /*1bb80*/  FADD.FTZ R26, R24, R5 ;  /* 0x00000005181a7221 */ /* 0x008fce0000010000 */
        /* <DEDUP_REMOVED lines=37> */
.L_x_1605:
[----:B------:R-:W-:-:S13]  /*1bde0*/  ISETP.NE.AND P1, PT, R11, 0x1, PT ;  /* 0x000000010b00780c */ /* 0x000fda0003f25270 */
[----:B------:R-:W0:Y:S02]  /*1bdf0*/  @P1 LDC.64 R12, c[0x0][0x9e8] ;  /* 0x00027a00ff0c1b82 */ /* 0x000e240000000a00 */
[----:B0-----:R-:W-:-:S05]  /*1be00*/  @P1 IMAD.HI.U32 R12, R9, R12, RZ ;  /* 0x0000000c090c1227 */ /* 0x001fca00078e00ff */
[----:B------:R-:W-:-:S07]  /*1be10*/  @P1 SHF.R.U32.HI R9, RZ, R13, R12 ;  /* 0x0000000dff091219 */ /* 0x000fce000001160c */
.L_x_1606:
[----:B------:R-:W-:Y:S05]  /*1be20*/  BSYNC B0 ;  /* 0x0000000000007941 */ /* 0x000fea0003800000 */
.L_x_1604:
[----:B------:R-:W-:-:S05]  /*1be30*/  IMAD R9, R9, R11, R11 ;  /* 0x0000000b09097224 */ /* 0x000fca00078e020b */
[----:B------:R-:W-:-:S07]  /*1be40*/  VIMNMX R10, R10, R9, PT ;  /* 0x000000090a0a7248 */ /* 0x000fce0003fe0100 */
.L_x_1603:
[----:B------:R-:W-:Y:S01]  /*1be50*/  IMAD.HI R10, R10, 0x66666667, RZ ;  /* 0x666666670a0a7827 */ /* 0x000fe200078e02ff */
[----:B------:R-:W-:Y:S01]  /*1be60*/  ULDC UR55, c[0x0][0x9e4] ;  /* 0x0002790000377ab9 */ /* 0x000fe20000000800 */
[----:B------:R-:W-:Y:S01]  /*1be70*/  ULDC UR54, c[0x0][0x9e4] ;  /* 0x0002790000367ab9 */ /* 0x000fe20000000800 */
[----:B------:R-:W-:Y:S01]  /*1be80*/  ULDC UR56, c[0x0][0x9dc] ;  /* 0x0002770000387ab9 */ /* 0x000fe20000000800 */
[----:B------:R-:W-:Y:S01]  /*1be90*/  ULDC UR58, c[0x0][0x9dc] ;  /* 0x00027700003a7ab9 */ /* 0x000fe20000000800 */
[----:B------:R-:W-:Y:S01]  /*1bea0*/  SHF.R.U32.HI R9, RZ, 0x1f, R10 ;  /* 0x0000001fff097819 */ /* 0x000fe2000001160a */
[----:B------:R-:W-:Y:S01]  /*1beb0*/  ULDC UR59, c[0x0][0x9e0] ;  /* 0x00027800003b7ab9 */ /* 0x000fe20000000800 */
[----:B------:R-:W-:Y:S01]  /*1bec0*/  ULDC UR57, c[0x0][0x9e0] ;  /* 0x0002780000397ab9 */ /* 0x000fe20000000800 */
[----:B------:R-:W-:Y:S02]  /*1bed0*/  CS2R R86, SRZ ;  /* 0x0000000000567805 */ /* 0x000fe4000001ff00 */
[----:B------:R-:W-:-:S02]  /*1bee0*/  LEA.HI.SX32 R9, R10, R9, 0x1a ;  /* 0x000000090a097211 */ /* 0x000fc400078fd2ff */
[----:B------:R-:W-:Y:S02]  /*1bef0*/  CS2R R84, SRZ ;  /* 0x0000000000547805 */ /* 0x000fe4000001ff00 */
[----:B------:R-:W-:Y:S02]  /*1bf00*/  CS2R R82, SRZ ;  /* 0x0000000000527805 */ /* 0x000fe4000001ff00 */
[----:B------:R-:W-:Y:S02]  /*1bf10*/  CS2R R80, SRZ ;  /* 0x0000000000507805 */ /* 0x000fe4000001ff00 */
[----:B------:R-:W-:Y:S02]  /*1bf20*/  VIMNMX R9, R204, R9, !PT ;  /* 0x00000009cc097248 */ /* 0x000fe40007fe0100 */
[----:B------:R-:W-:Y:S02]  /*1bf30*/  CS2R R78, SRZ ;  /* 0x00000000004e7805 */ /* 0x000fe4000001ff00 */
[----:B------:R-:W-:-:S02]  /*1bf40*/  CS2R R76, SRZ ;  /* 0x00000000004c7805 */ /* 0x000fc4000001ff00 */
[----:B------:R-:W-:Y:S02]  /*1bf50*/  CS2R R74, SRZ ;  /* 0x00000000004a7805 */ /* 0x000fe4000001ff00 */
[----:B------:R-:W-:Y:S02]  /*1bf60*/  ISETP.GE.AND P1, PT, R4, R9, PT ;  /* 0x000000090400720c */ /* 0x000fe40003f26270 */
        /* <DEDUP_REMOVED lines=26> */
[----:B------:R-:W-:-:S07]  /*1c110*/  IMAD.MOV.U32 R87, RZ, RZ, RZ ;  /* 0x000000ffff577224 */ /* 0x000fce00078e00ff */
.L_x_1626:
[----:B------:R-:W-:Y:S01]  /*1c120*/  VIADD R10, R190, 0x1 ;  /* 0x00000001be0a7836 */ /* 0x000fe20000000000 */
[----:B------:R-:W-:Y:S05]  /*1c130*/  YIELD ;  /* 0x0000000000007946 */ /* 0x000fea0003800000 */
[----:B------:R-:W-:-:S04]  /*1c140*/  ISETP.NE.AND P1, PT, R10, 0x2, PT ;  /* 0x000000020a00780c */ /* 0x000fc80003f25270 */
[----:B------:R-:W-:Y:S02]  /*1c150*/  SEL R12, RZ, 0x1, P1 ;  /* 0x00000001ff0c7807 */ /* 0x000fe40000800000 */
[----:B------:R-:W-:Y:S02]  /*1c160*/  SEL R10, R10, RZ, P1 ;  /* 0x000000ff0a0a7207 */ /* 0x000fe40000800000 */
[----:B------:R-:W-:Y:S02]  /*1c170*/  ISETP.NE.AND P1, PT, R194, RZ, PT ;  /* 0x000000ffc200720c */ /* 0x000fe40003f25270 */
[----:B------:R-:W-:-:S11]  /*1c180*/  LOP3.LUT R11, R19, R12, RZ, 0x3c, !PT ;  /* 0x0000000c130b7212 */ /* 0x000fd600078e3cff */
[----:B------:R-:W-:Y:S05]  /*1c190*/  @P1 BRA `(.L_x_1608) ;  /* 0x0000000000341947 */ /* 0x000fea0003800000 */
[----:B------:R-:W-:-:S13]  /*1c1a0*/  ISETP.NE.AND P3, PT, R205, 0x3, PT ;  /* 0x00000003cd00780c */ /* 0x000fda0003f65270 */
[----:B------:R-:W-:Y:S05]  /*1c1b0*/  @!P3 BRA `(.L_x_1609) ;  /* 0x000000000004b947 */ /* 0x000fea0003800000 */
[----:B------:R-:W-:Y:S01]  /*1c1c0*/  BPT.TRAP 0x1 ;  /* 0x000000040000795c */ /* 0x000fe20000300000 */
.L_x_1609:
[----:B------:R-:W-:Y:S01]  /*1c1d0*/  IMAD R12, R10, 0x8, R16 ;  /* 0x000000080a0c7824 */ /* 0x000fe200078e0210 */
[----:B------:R-:W-:-:S04]  /*1c1e0*/  SHF.L.U32 R7, R11, 0x1f, RZ ;  /* 0x0000001f0b077819 */ /* 0x000fc800000006ff */
[----:B------:R0:W1:Y:S01]  /*1c1f0*/  SYNCS.PHASECHK.TRANS64.TRYWAIT P2, [R12+URZ+0x29830], R7 ;  /* 0x029830070c0075a7 */ /* 0x000062000804017f */
[----:B------:R-:W-:Y:S05]  /*1c200*/  @!P3 BRA `(.L_x_1610) ;  /* 0x000000000004b947 */ /* 0x000fea0003800000 */
[----:B------:R-:W-:Y:S01]  /*1c210*/  BPT.TRAP 0x1 ;  /* 0x000000040000795c */ /* 0x000fe20000300000 */
.L_x_1610:
[----:B------:R-:W-:Y:S04]  /*1c220*/  BSSY B0, `(.L_x_1608) ;  /* 0x0000004000007945 */ /* 0x000fe80003800000 */
[----:B-1----:R-:W-:Y:S05]  /*1c230*/  @P2 BRA `(.L_x_1611) ;  /* 0x0000000000082947 */ /* 0x002fea0003800000 */
[----:B------:R-:W1:Y:S02]  /*1c240*/  SYNCS.PHASECHK.TRANS64.TRYWAIT P2, [R12+URZ+0x29830], R7 ;  /* 0x029830070c0075a7 */ /* 0x000e64000804017f */
[----:B-1----:R-:W-:Y:S05]  /*1c250*/  @!P2 BRA `(.L_x_1612) ;  /* 0x0000017c00b0a947 */ /* 0x002fea0003800000 */
.L_x_1611:
[----:B------:R-:W-:Y:S05]  /*1c260*/  BSYNC B0 ;  /* 0x0000000000007941 */ /* 0x000fea0003800000 */
.L_x_1608:
[----:B01----:R-:W0:Y:S01]  /*1c270*/  S2R R7, SR_TID.X ;  /* 0x0000000000077919 */ /* 0x003e220000002100 */
[----:B------:R-:W-:Y:S05]  /*1c280*/  WARPSYNC.ALL ;  /* 0x0000000000007948 */ /* 0x000fea0003800000 */
[----:B------:R-:W-:Y:S01]  /*1c290*/  IMAD R12, R10, 0x780, R8 ;  /* 0x000007800a0c7824 */ /* 0x000fe200078e0208 */
[----:B------:R-:W-:Y:S01]  /*1c2a0*/  UMOV UR48, UR24 ;  /* 0x0000001800307c82 */ /* 0x000fe20008000000 */
[----:B------:R-:W-:Y:S01]  /*1c2b0*/  IMAD.MOV.U32 R13, RZ, RZ, -0x7fffffe0 ;  /* 0x80000020ff0d7424 */ /* 0x000fe200078e00ff */
[----:B------:R-:W-:Y:S01]  /*1c2c0*/  UMOV UR49, UR25 ;  /* 0x0000001900317c82 */ /* 0x000fe20008000000 */
[C---:B------:R-:W-:Y:S01]  /*1c2d0*/  VIADD R14, R12.reuse, 0x80 ;  /* 0x000000800c0e7836 */ /* 0x040fe20000000000 */
[----:B------:R-:W-:Y:S01]  /*1c2e0*/  R2UR UR50, R12 ;  /* 0x000000000c3272ca */ /* 0x000fe200000e0000 */
[----:B------:R-:W-:Y:S01]  /*1c2f0*/  IMAD.MOV.U32 R15, RZ, RZ, -0x7fffffe0 ;  /* 0x80000020ff0f7424 */ /* 0x000fe200078e00ff */
[----:B------:R-:W-:Y:S01]  /*1c300*/  R2UR UR51, R13 ;  /* 0x000000000d3372ca */ /* 0x000fe200000e0000 */
[----:B------:R-:W-:Y:S01]  /*1c310*/  UMOV UR44, UR24 ;  /* 0x00000018002c7c82 */ /* 0x000fe20008000000 */
[----:B------:R-:W-:Y:S01]  /*1c320*/  R2UR UR46, R14 ;  /* 0x000000000e2e72ca */ /* 0x000fe200000e0000 */
[----:B------:R-:W-:Y:S01]  /*1c330*/  UMOV UR45, UR25 ;  /* 0x00000019002d7c82 */ /* 0x000fe20008000000 */
[----:B------:R-:W-:Y:S01]  /*1c340*/  R2UR UR47, R15 ;  /* 0x000000000f2f72ca */ /* 0x000fe200000e0000 */
[C---:B------:R-:W-:Y:S01]  /*1c350*/  VIADD R88, R12.reuse, 0x100 ;  /* 0x000001000c587836 */ /* 0x040fe20000000000 */
[----:B------:R-:W-:Y:S01]  /*1c360*/  UMOV UR28, UR24 ;  /* 0x00000018001c7c82 */ /* 0x000fe20008000000 */
[----:B------:R-:W-:Y:S01]  /*1c370*/  IMAD.MOV.U32 R89, RZ, RZ, -0x7fffffe0 ;  /* 0x80000020ff597424 */ /* 0x000fe200078e00ff */
[----:B------:R-:W-:Y:S01]  /*1c380*/  UMOV UR29, UR25 ;  /* 0x00000019001d7c82 */ /* 0x000fe20008000000 */
[----:B------:R-:W-:Y:S01]  /*1c390*/  VIADD R20, R12, 0x180 ;  /* 0x000001800c147836 */ /* 0x000fe20000000000 */
[----:B------:R-:W-:Y:S01]  /*1c3a0*/  R2UR UR26, R88 ;  /* 0x00000000581a72ca */ /* 0x000fe200000e0000 */
[----:B------:R-:W-:Y:S01]  /*1c3b0*/  IMAD.MOV.U32 R21, RZ, RZ, -0x7fffffe0 ;  /* 0x80000020ff157424 */ /* 0x000fe200078e00ff */
[----:B------:R-:W-:Y:S01]  /*1c3c0*/  R2UR UR27, R89 ;  /* 0x00000000591b72ca */ /* 0x000fe200000e0000 */
[----:B------:R-:W-:Y:S01]  /*1c3d0*/  VIADD R14, R12, 0x200 ;  /* 0x000002000c0e7836 */ /* 0x000fe20000000000 */
[----:B------:R-:W-:Y:S01]  /*1c3e0*/  R2UR UR30, R20 ;  /* 0x00000000141e72ca */ /* 0x000fe200000e0000 */
[----:B------:R-:W-:Y:S01]  /*1c3f0*/  VIADD R88, R12, 0x2 ;  /* 0x000000020c587836 */ /* 0x000fe20000000000 */
[----:B------:R-:W-:Y:S01]  /*1c400*/  R2UR UR31, R21 ;  /* 0x00000000151f72ca */ /* 0x000fe200000e0000 */
[----:B------:R-:W-:Y:S01]  /*1c410*/  UMOV UR32, UR24 ;  /* 0x0000001800207c82 */ /* 0x000fe20008000000 */
[----:B------:R-:W-:Y:S01]  /*1c420*/  R2UR UR34, R14 ;  /* 0x000000000e2272ca */ /* 0x000fe200000e0000 */
[----:B------:R-:W-:Y:S01]  /*1c430*/  UMOV UR33, UR25 ;  /* 0x0000001900217c82 */ /* 0x000fe20008000000 */
[----:B0-----:R-:W-:Y:S01]  /*1c440*/  SHF.R.U32.HI R7, RZ, 0x7, R7 ;  /* 0x00000007ff077819 */ /* 0x001fe20000011607 */
[----:B------:R-:W-:Y:S01]  /*1c450*/  VIADD R20, R12, 0x82 ;  /* 0x000000820c147836 */ /* 0x000fe20000000000 */
[----:B------:R-:W-:Y:S01]  /*1c460*/  R2UR UR35, R15 ;  /* 0x000000000f2372ca */ /* 0x000fe200000e0000 */
[----:B------:R-:W-:Y:S01]  /*1c470*/  IMAD.MOV.U32 R21, RZ, RZ, -0x7fffffe0 ;  /* 0x80000020ff157424 */ /* 0x000fe200078e00ff */
[----:B------:R-:W-:Y:S01]  /*1c480*/  R2UR UR6, R88 ;  /* 0x00000000580672ca */ /* 0x000fe200000e0000 */
[----:B------:R-:W-:Y:S01]  /*1c490*/  VIADD R7, R7, 0x8 ;  /* 0x0000000807077836 */ /* 0x000fe20000000000 */
[----:B------:R-:W-:Y:S01]  /*1c4a0*/  R2UR UR7, R89 ;  /* 0x00000000590772ca */ /* 0x000fe200000e0000 */
[----:B------:R-:W-:-:S02]  /*1c4b0*/  VIADD R14, R12, 0x102 ;  /* 0x000001020c0e7836 */ /* 0x000fc40000000000 */
[----:B------:R-:W-:Y:S01]  /*1c4c0*/  IMAD.MOV.U32 R15, RZ, RZ, -0x7fffffe0 ;  /* 0x80000020ff0f7424 */ /* 0x000fe200078e00ff */
[----:B------:R0:W-:Y:S01]  /*1c4d0*/  BAR.SYNC.DEFER_BLOCKING R7, 0x100 ;  /* 0x000400070000751d */ /* 0x0001e20000010000 */
[----:B------:R-:W-:-:S05]  /*1c4e0*/  IMAD.MOV.U32 R13, RZ, RZ, -0x7fffffe0 ;  /* 0x80000020ff0d7424 */ /* 0x000fca00078e00ff */
        /* <DEDUP_REMOVED lines=188> */
[C---:B------:R-:W-:Y:S02]  /*1d0b0*/  VIADD R14, R12.reuse, 0x682 ;  /* 0x000006820c0e7836 */ /* 0x040fe40000000000 */
[----:B------:R-:W-:Y:S02]  /*1d0c0*/  IMAD.MOV.U32 R15, RZ, RZ, -0x7fffffe0 ;  /* 0x80000020ff0f7424 */ /* 0x000fe400078e00ff */
[----:B------:R-:W-:Y:S01]  /*1d0d0*/  VIADD R12, R12, 0x702 ;  /* 0x000007020c0c7836 */ /* 0x000fe20000000000 */
[----:B------:R-:W-:-:S02]  /*1d0e0*/  WARPGROUP.DEPBAR.LE gsb0, 0x0 ;  /* 0x00008000000079c5 */ /* 0x000fc40000010000 */
        /* <DEDUP_REMOVED lines=30> */
[----:B------:R-:W-:-:S13]  /*1d2d0*/  ISETP.NE.AND P2, PT, R205, 0x3, PT ;  /* 0x00000003cd00780c */ /* 0x000fda0003f45270 */
[----:B------:R-:W-:Y:S05]  /*1d2e0*/  @!P2 BRA `(.L_x_1614) ;  /* 0x000000000004a947 */ /* 0x000fea0003800000 */
[----:B------:R-:W-:Y:S01]  /*1d2f0*/  BPT.TRAP 0x1 ;  /* 0x000000040000795c */ /* 0x000fe20000300000 */
.L_x_1614:
[----:B------:R-:W-:Y:S01]  /*1d300*/  SHF.L.U32 R7, R19, 0x1f, RZ ;  /* 0x0000001f13077819 */ /* 0x000fe200000006ff */
[----:B------:R-:W-:-:S04]  /*1d310*/  IMAD R12, R190, 0x8, R16 ;  /* 0x00000008be0c7824 */ /* 0x000fc800078e0210 */
[----:B------:R0:W1:Y:S01]  /*1d320*/  SYNCS.PHASECHK.TRANS64.TRYWAIT P1, [R12+URZ+0x29850], R7 ;  /* 0x029850070c0075a7 */ /* 0x000062000802017f */
[----:B------:R-:W-:Y:S05]  /*1d330*/  @!P2 BRA `(.L_x_1615) ;  /* 0x000000000004a947 */ /* 0x000fea0003800000 */
[----:B------:R-:W-:Y:S01]  /*1d340*/  BPT.TRAP 0x1 ;  /* 0x000000040000795c */ /* 0x000fe20000300000 */
.L_x_1615:
[----:B-1----:R-:W-:Y:S05]  /*1d350*/  @P1 BRA `(.L_x_1613) ;  /* 0x0000000000081947 */ /* 0x002fea0003800000 */
[----:B------:R-:W1:Y:S02]  /*1d360*/  SYNCS.PHASECHK.TRANS64.TRYWAIT P1, [R12+URZ+0x29850], R7 ;  /* 0x029850070c0075a7 */ /* 0x000e64000802017f */
[----:B-1----:R-:W-:Y:S05]  /*1d370*/  @!P1 BRA `(.L_x_1616) ;  /* 0x0000016c007c9947 */ /* 0x002fea0003800000 */
.L_x_1613:
[----:B01----:R-:W-:Y:S01]  /*1d380*/  VIADD R7, R16, 0x400 ;  /* 0x0000040010077836 */ /* 0x003fe20000000000 */
[----:B------:R-:W-:Y:S05]  /*1d390*/  WARPSYNC.ALL ;  /* 0x0000000000007948 */ /* 0x000fea0003800000 */
[----:B------:R-:W-:Y:S01]  /*1d3a0*/  SHF.R.U32.HI R7, RZ, 0x4, R7 ;  /* 0x00000004ff077819 */ /* 0x000fe20000011607 */
[----:B------:R-:W-:Y:S01]  /*1d3b0*/  IMAD.MOV.U32 R13, RZ, RZ, -0x3ffffff0 ;  /* 0xc0000010ff0d7424 */ /* 0x000fe200078e00ff */
[----:B------:R-:W-:Y:S01]  /*1d3c0*/  WARPGROUP.ARRIVE ;  /* 0x00000000000079c5 */ /* 0x000fe20000000000 */
[----:B------:R-:W-:Y:S01]  /*1d3d0*/  IMAD.MOV.U32 R15, RZ, RZ, -0x3ffffff0 ;  /* 0xc0000010ff0f7424 */ /* 0x000fe200078e00ff */
[----:B------:R-:W-:-:S04]  /*1d3e0*/  LOP3.LUT R7, R7, 0x3fff, RZ, 0xc0, !PT ;  /* 0x00003fff07077812 */ /* 0x000fc800078ec0ff */
[----:B------:R-:W0:Y:S01]  /*1d3f0*/  S2R R19, SR_TID.X ;  /* 0x0000000000137919 */ /* 0x000e220000002100 */
[----:B------:R-:W-:Y:S01]  /*1d400*/  R2UR UR7, R13 ;  /* 0x000000000d0772ca */ /* 0x000fe200000e0000 */
[----:B------:R-:W-:Y:S01]  /*1d410*/  IMAD.MOV.U32 R13, RZ, RZ, -0x3ffffff0 ;  /* 0xc0000010ff0d7424 */ /* 0x000fe200078e00ff */
[----:B------:R-:W-:Y:S02]  /*1d420*/  LOP3.LUT R7, R7, 0x10000, RZ, 0xfc, !PT ;  /* 0x0001000007077812 */ /* 0x000fe400078efcff */
[----:B------:R-:W-:Y:S02]  /*1d430*/  ISETP.NE.AND P2, PT, R225, 0x1, PT ;  /* 0x00000001e100780c */ /* 0x000fe40003f45270 */
[----:B------:R-:W-:Y:S01]  /*1d440*/  LOP3.LUT P1, RZ, R17, 0x10, RZ, 0xc0, !PT ;  /* 0x0000001011ff7812 */ /* 0x000fe2000782c0ff */
[----:B------:R-:W-:-:S04]  /*1d450*/  IMAD R12, R190, 0x500, R7 ;  /* 0x00000500be0c7824 */ /* 0x000fc800078e0207 */
[C---:B------:R-:W-:Y:S01]  /*1d460*/  VIADD R14, R12.reuse, 0x100 ;  /* 0x000001000c0e7836 */ /* 0x040fe20000000000 */
[----:B------:R-:W-:-:S05]  /*1d470*/  R2UR UR6, R12 ;  /* 0x000000000c0672ca */ /* 0x000fca00000e0000 */
[----:B------:R-:W1:Y:S08]  /*1d480*/  @P2 LDC R7, c[0x0][0x44c] ;  /* 0x00011300ff072b82 */ /* 0x000e700000000800 */
[----:B------:R-:W-:Y:S01]  /*1d490*/  QGMMA.64x128x32.F32.E4M3.E4M3 R24, R184, gdesc[UR4], R24, gsb0 ;  /* 0x01e00004b8187df3 */ /* 0x000fe20008000818 */
[----:B------:R-:W-:Y:S01]  /*1d4a0*/  R2UR UR6, R14 ;  /* 0x000000000e0672ca */ /* 0x000fe200000e0000 */
[----:B------:R-:W-:Y:S01]  /*1d4b0*/  VIADD R14, R12, 0x200 ;  /* 0x000002000c0e7836 */ /* 0x000fe20000000000 */
[----:B------:R-:W-:Y:S01]  /*1d4c0*/  R2UR UR7, R15 ;  /* 0x000000000f0772ca */ /* 0x000fe200000e0000 */
[----:B------:R-:W-:Y:S01]  /*1d4d0*/  IMAD.MOV.U32 R15, RZ, RZ, -0x3ffffff0 ;  /* 0xc0000010ff0f7424 */ /* 0x000fe200078e00ff */
[----:B0-----:R-:W-:Y:S01]  /*1d4e0*/  SHF.R.U32.HI R19, RZ, 0x7, R19 ;  /* 0x00000007ff137819 */ /* 0x001fe20000011613 */
[----:B------:R-:W-:-:S02]  /*1d4f0*/  WARPGROUP.DEPBAR.LE gsb0, 0x0 ;  /* 0x00008000000079c5 */ /* 0x000fc40000010000 */
[----:B------:R-:W-:-:S08]  /*1d500*/  WARPGROUP.ARRIVE ;  /* 0x00000000000079c5 */ /* 0x000fd00000000000 */
[----:B------:R-:W-:Y:S01]  /*1d510*/  QGMMA.64x128x32.F32.E4M3.E4M3 R24, R180, gdesc[UR4], R24, gsb0 ;  /* 0x01e00004b4187df3 */ /* 0x000fe20008000818 */
[----:B------:R-:W-:Y:S01]  /*1d520*/  R2UR UR6, R14 ;  /* 0x000000000e0672ca */ /* 0x000fe200000e0000 */
[C---:B------:R-:W-:Y:S01]  /*1d530*/  VIADD R14, R12.reuse, 0x300 ;  /* 0x000003000c0e7836 */ /* 0x040fe20000000000 */
[----:B------:R-:W-:Y:S01]  /*1d540*/  R2UR UR7, R15 ;  /* 0x000000000f0772ca */ /* 0x000fe200000e0000 */
[----:B------:R-:W-:Y:S02]  /*1d550*/  IMAD.MOV.U32 R15, RZ, RZ, -0x3ffffff0 ;  /* 0xc0000010ff0f7424 */ /* 0x000fe400078e00ff */
[----:B------:R-:W-:Y:S01]  /*1d560*/  VIADD R12, R12, 0x400 ;  /* 0x000004000c0c7836 */ /* 0x000fe20000000000 */
[----:B------:R-:W-:Y:S02]  /*1d570*/  WARPGROUP.DEPBAR.LE gsb0, 0x0 ;  /* 0x00008000000079c5 */ /* 0x000fe40000010000 */
[----:B------:R-:W-:-:S07]  /*1d580*/  WARPGROUP.ARRIVE ;  /* 0x00000000000079c5 */ /* 0x000fce0000000000 */
[----:B------:R-:W-:Y:S01]  /*1d590*/  QGMMA.64x128x32.F32.E4M3.E4M3 R24, R176, gdesc[UR4], R24, gsb0 ;  /* 0x01e00004b0187df3 */ /* 0x000fe20008000818 */
[----:B------:R-:W-:Y:S02]  /*1d5a0*/  R2UR UR6, R14 ;  /* 0x000000000e0672ca */ /* 0x000fe400000e0000 */
[----:B------:R-:W-:Y:S01]  /*1d5b0*/  R2UR UR7, R15 ;  /* 0x000000000f0772ca */ /* 0x000fe200000e0000 */
[----:B------:R-:W-:Y:S02]  /*1d5c0*/  WARPGROUP.DEPBAR.LE gsb0, 0x0 ;  /* 0x00008000000079c5 */ /* 0x000fe40000010000 */
[----:B------:R-:W-:-:S10]  /*1d5d0*/  WARPGROUP.ARRIVE ;  /* 0x00000000000079c5 */ /* 0x000fd40000000000 */
[----:B------:R-:W-:Y:S01]  /*1d5e0*/  QGMMA.64x128x32.F32.E4M3.E4M3 R24, R172, gdesc[UR4], R24, gsb0 ;  /* 0x01e00004ac187df3 */ /* 0x000fe20008000818 */
[----:B------:R-:W-:Y:S02]  /*1d5f0*/  R2UR UR6, R12 ;  /* 0x000000000c0672ca */ /* 0x000fe400000e0000 */
[----:B------:R-:W-:Y:S02]  /*1d600*/  R2UR UR7, R13 ;  /* 0x000000000d0772ca */ /* 0x000fe400000e0000 */
[----:B------:R-:W0:Y:S01]  /*1d610*/  @P2 LDC R13, c[0x0][0x450] ;  /* 0x00011400ff0d2b82 */ /* 0x000e220000000800 */
[----:B------:R-:W-:Y:S02]  /*1d620*/  WARPGROUP.DEPBAR.LE gsb0, 0x0 ;  /* 0x00008000000079c5 */ /* 0x000fe40000010000 */
[----:B------:R-:W-:-:S08]  /*1d630*/  WARPGROUP.ARRIVE ;  /* 0x00000000000079c5 */ /* 0x000fd00000000000 */
[----:B------:R-:W-:Y:S03]  /*1d640*/  QGMMA.64x128x32.F32.E4M3.E4M3 R24, R168, gdesc[UR4], R24, gsb0 ;  /* 0x01e00004a8187df3 */ /* 0x000fe60008000818 */
[----:B------:R-:W-:Y:S02]  /*1d650*/  WARPGROUP.DEPBAR.LE gsb0, 0x0 ;  /* 0x00008000000079c5 */ /* 0x000fe40000010000 */
[----:B------:R-:W-:Y:S02]  /*1d660*/  IMAD.IADD R168, R212, 0x1, R201 ;  /* 0x00000001d4a87824 */ /* 0x000fe400078e02c9 */
[----:B------:R-:W-:Y:S02]  /*1d670*/  IMAD R170, R4, -0xa0, RZ ;  /* 0xffffff6004aa7824 */ /* 0x000fe400078e02ff */
[----:B-1----:R-:W-:-:S04]  /*1d680*/  @P2 IMAD.HI.U32 R12, R168, R7, RZ ;  /* 0x00000007a80c2227 */ /* 0x002fc800078e00ff */
[----:B------:R-:W-:Y:S01]  /*1d690*/  @!P0 IMAD R7, R10, 0x8, R16 ;  /* 0x000000080a078824 */ /* 0x000fe200078e0210 */
[----:B0-----:R-:W-:Y:S01]  /*1d6a0*/  @P2 SHF.R.U32.HI R168, RZ, R13, R12 ;  /* 0x0000000dffa82219 */ /* 0x001fe2000001160c */
[----:B------:R-:W-:Y:S01]  /*1d6b0*/  VIADD R14, R170, 0x1 ;  /* 0x00000001aa0e7836 */ /* 0x000fe20000000000 */
[----:B------:R-:W-:Y:S01]  /*1d6c0*/  IADD3 R12, -R19, 0xb, RZ ;  /* 0x0000000b130c7810 */ /* 0x000fe20007ffe1ff */
[----:B------:R-:W-:Y:S02]  /*1d6d0*/  @!P0 VIADD R7, R7, 0x29840 ;  /* 0x0002984007078836 */ /* 0x000fe40000000000 */
[----:B------:R-:W0:Y:S01]  /*1d6e0*/  SHFL.IDX PT, R169, R168, RZ, 0x1c1f ;  /* 0x001c1fffa8a97589 */ /* 0x000e2200000e0000 */
[----:B------:R-:W-:Y:S02]  /*1d6f0*/  IMAD R14, R211, -0x2, R14 ;  /* 0xfffffffed30e7824 */ /* 0x000fe400078e020e */
[----:B------:R-:W-:Y:S01]  /*1d700*/  @!P0 PRMT R7, RZ, 0x654, R7 ;  /* 0x00000654ff078816 */ /* 0x000fe20000000007 */
[----:B------:R1:W-:Y:S06]  /*1d710*/  BAR.ARV R12, 0x100 ;  /* 0x0004000c0000751d */ /* 0x0003ec0000002000 */
[----:B------:R2:W-:Y:S01]  /*1d720*/  @!P0 SYNCS.ARRIVE.TRANS64.RED.A1T0 RZ, [R7+URZ], RZ ;  /* 0x000000ff07ff89a7 */ /* 0x0005e2000810043f */
[----:B------:R-:W-:Y:S01]  /*1d730*/  IADD3 R20, -R192, R14, R193 ;  /* 0x0000000ec0147210 */ /* 0x000fe20007ffe1c1 */
[----:B------:R-:W-:-:S02]  /*1d740*/  VIADD R14, R14, 0xffffffff ;  /* 0xffffffff0e0e7836 */ /* 0x000fc40000000000 */
[----:B--2---:R-:W-:-:S05]  /*1d750*/  IMAD.U32 R7, RZ, RZ, UR56 ;  /* 0x00000038ff077e24 */ /* 0x004fca000f8e00ff */
[----:B------:R-:W-:-:S05]  /*1d760*/  LOP3.LUT R21, RZ, R7, RZ, 0x33, !PT ;  /* 0x00000007ff157212 */ /* 0x000fca00078e33ff */
[----:B------:R-:W-:Y:S02]  /*1d770*/  IMAD.IADD R21, R21, 0x1, R20 ;  /* 0x0000000115157824 */ /* 0x000fe400078e0214 */
[----:B------:R-:W-:Y:S02]  /*1d780*/  VIADD R20, R20, UR59 ;  /* 0x0000003b14147c36 */ /* 0x000fe40008000000 */
[--C-:B0-----:R-:W-:Y:S02]  /*1d790*/  IMAD.IADD R15, R21, 0x1, R169.reuse ;  /* 0x00000001150f7824 */ /* 0x101fe400078e02a9 */
[----:B------:R-:W-:Y:S01]  /*1d7a0*/  IMAD.IADD R19, R20, 0x1, R169 ;  /* 0x0000000114137824 */ /* 0x000fe200078e02a9 */
[----:B-1----:R-:W-:Y:S06]  /*1d7b0*/  @!P1 BRA `(.L_x_1617) ;  /* 0x0000000000549947 */ /* 0x002fec0003800000 */
        /* <DEDUP_REMOVED lines=12> */
.L_x_1619:
[----:B------:R-:W-:-:S05]  /*1d880*/  IMAD.U32 R171, RZ, RZ, UR55 ;  /* 0x00000037ffab7e24 */ /* 0x000fca000f8e00ff */
[----:B------:R-:W-:-:S13]  /*1d890*/  ISETP.NE.AND P1, PT, R171, 0x1, PT ;  /* 0x00000001ab00780c */ /* 0x000fda0003f25270 */
[----:B------:R-:W0:Y:S02]  /*1d8a0*/  @P1 LDC.64 R12, c[0x0][0x9e8] ;  /* 0x00027a00ff0c1b82 */ /* 0x000e240000000a00 */
[----:B0-----:R-:W-:-:S05]  /*1d8b0*/  @P1 IMAD.HI.U32 R12, R169, R12, RZ ;  /* 0x0000000ca90c1227 */ /* 0x001fca00078e00ff */
[----:B------:R-:W-:-:S07]  /*1d8c0*/  @P1 SHF.R.U32.HI R169, RZ, R13, R12 ;  /* 0x0000000dffa91219 */ /* 0x000fce000001160c */
.L_x_1620:
[----:B------:R-:W-:Y:S05]  /*1d8d0*/  BSYNC B0 ;  /* 0x0000000000007941 */ /* 0x000fea0003800000 */
.L_x_1618:
[----:B------:R-:W-:-:S05]  /*1d8e0*/  IMAD R12, R169, R171, R14 ;  /* 0x000000aba90c7224 */ /* 0x000fca00078e020e */
[----:B------:R-:W-:Y:S02]  /*1d8f0*/  VIADDMNMX R19, R12, R171, R19, PT ;  /* 0x000000ab0c137246 */ /* 0x000fe40003800113 */
[----:B------:R-:W-:-:S07]  /*1d900*/  VIMNMX R15, R15, R12, !PT ;  /* 0x0000000c0f0f7248 */ /* 0x000fce0007fe0100 */
.L_x_1617:
[----:B------:R-:W2:Y:S01]  /*1d910*/  LDL.LU R172, [R1] ;  /* 0x0000000001ac7983 */ /* 0x000ea20000300800 */
[C---:B------:R-:W-:Y:S02]  /*1d920*/  ISETP.GE.AND P1, PT, R170.reuse, 0x2, PT ;  /* 0x00000002aa00780c */ /* 0x040fe40003f26270 */
[C---:B------:R-:W-:Y:S02]  /*1d930*/  ISETP.GE.AND P2, PT, R170.reuse, 0x9, PT ;  /* 0x00000009aa00780c */ /* 0x040fe40003f46270 */
[----:B------:R-:W-:Y:S02]  /*1d940*/  LOP3.LUT R17, R17, 0xfffffffe, RZ, 0xc0, !PT ;  /* 0xfffffffe11117812 */ /* 0x000fe400078ec0ff */
[----:B------:R-:W-:Y:S02]  /*1d950*/  ISETP.GE.AND P3, PT, R170, 0x22, PT ;  /* 0x00000022aa00780c */ /* 0x000fe40003f66270 */
[----:B--2---:R-:W-:-:S05]  /*1d960*/  LOP3.LUT R172, R172, 0xefffffff, RZ, 0xc0, !PT ;  /* 0xefffffffacac7812 */ /* 0x004fca00078ec0ff */
[----:B------:R-:W-:Y:S02]  /*1d970*/  @P1 LOP3.LUT R172, R172, 0x10000000, RZ, 0xfc, !PT ;  /* 0x10000000acac1812 */ /* 0x000fe400078efcff */
[----:B------:R-:W-:Y:S02]  /*1d980*/  ISETP.GT.AND P1, PT, R15, 0x1, !P1 ;  /* 0x000000010f00780c */ /* 0x000fe40004f24270 */
[----:B------:R-:W-:Y:S02]  /*1d990*/  LOP3.LUT R172, R172, 0xdfffffff, RZ, 0xc0, !PT ;  /* 0xdfffffffacac7812 */ /* 0x000fe400078ec0ff */
[----:B------:R-:W-:Y:S02]  /*1d9a0*/  ISETP.LT.OR P1, PT, R19, 0x2, P1 ;  /* 0x000000021300780c */ /* 0x000fe40000f21670 */
[----:B------:R-:W-:Y:S02]  /*1d9b0*/  @P2 LOP3.LUT R172, R172, 0x20000000, RZ, 0xfc, !PT ;  /* 0x20000000acac2812 */ /* 0x000fe400078efcff */
[----:B------:R-:W-:-:S02]  /*1d9c0*/  FSEL R153, R153, -INF , !P1 ;  /* 0xff80000099997808 */ /* 0x000fc40004800000 */
[----:B------:R-:W-:Y:S02]  /*1d9d0*/  ISETP.GT.AND P1, PT, R15, 0x8, !P2 ;  /* 0x000000080f00780c */ /* 0x000fe40005724270 */
[----:B------:R-:W-:Y:S02]  /*1d9e0*/  ISETP.GE.AND P2, PT, R170, 0xa, PT ;  /* 0x0000000aaa00780c */ /* 0x000fe40003f46270 */
[----:B------:R-:W-:Y:S02]  /*1d9f0*/  ISETP.LT.OR P1, PT, R19, 0x9, P1 ;  /* 0x000000091300780c */ /* 0x000fe40000f21670 */
[----:B------:R-:W-:Y:S02]  /*1da00*/  LOP3.LUT R172, R172, 0xbfffffff, RZ, 0xc0, !PT ;  /* 0xbfffffffacac7812 */ /* 0x000fe400078ec0ff */
[----:B------:R-:W-:Y:S02]  /*1da10*/  FSEL R169, R156, -INF , !P1 ;  /* 0xff8000009ca97808 */ /* 0x000fe40004800000 */
[----:B------:R-:W-:-:S04]  /*1da20*/  ISETP.GT.AND P1, PT, R15, 0x9, !P2 ;  /* 0x000000090f00780c */ /* 0x000fc80005724270 */
[----:B------:R-:W-:Y:S02]  /*1da30*/  ISETP.LT.OR P1, PT, R19, 0xa, P1 ;  /* 0x0000000a1300780c */ /* 0x000fe40000f21670 */
[----:B------:R-:W-:Y:S02]  /*1da40*/  @P2 LOP3.LUT R172, R172, 0x40000000, RZ, 0xfc, !PT ;  /* 0x40000000acac2812 */ /* 0x000fe400078efcff */
[----:B------:R-:W-:Y:S02]  /*1da50*/  ISETP.GE.AND P2, PT, R170, 0x11, PT ;  /* 0x00000011aa00780c */ /* 0x000fe40003f46270 */
[----:B------:R-:W-:Y:S02]  /*1da60*/  LOP3.LUT R172, R172, 0x7fffffff, RZ, 0xc0, !PT ;  /* 0x7fffffffacac7812 */ /* 0x000fe400078ec0ff */
[----:B------:R-:W-:Y:S02]  /*1da70*/  FSEL R157, R157, -INF , !P1 ;  /* 0xff8000009d9d7808 */ /* 0x000fe40004800000 */
[----:B------:R-:W-:-:S04]  /*1da80*/  ISETP.GT.AND P1, PT, R15, 0x10, !P2 ;  /* 0x000000100f00780c */ /* 0x000fc80005724270 */
[----:B------:R-:W-:-:S03]  /*1da90*/  ISETP.LT.OR P1, PT, R19, 0x11, P1 ;  /* 0x000000111300780c */ /* 0x000fc60000f21670 */
[----:B------:R-:W-:Y:S02]  /*1daa0*/  @P2 LOP3.LUT R172, R172, 0x80000000, RZ, 0xfc, !PT ;  /* 0x80000000acac2812 */ /* 0x000fe400078efcff */
[----:B------:R-:W-:Y:S02]  /*1dab0*/  ISETP.GE.AND P2, PT, R170, 0x12, PT ;  /* 0x00000012aa00780c */ /* 0x000fe40003f46270 */
[----:B------:R-:W-:Y:S02]  /*1dac0*/  FSEL R171, R160, -INF , !P1 ;  /* 0xff800000a0ab7808 */ /* 0x000fe40004800000 */
[----:B------:R-:W-:Y:S02]  /*1dad0*/  ISETP.GT.AND P1, PT, R15, 0x11, !P2 ;  /* 0x000000110f00780c */ /* 0x000fe40005724270 */
[----:B------:R-:W-:Y:S02]  /*1dae0*/  LOP3.LUT R172, R172, 0xfffffffd, RZ, 0xc0, !PT ;  /* 0xfffffffdacac7812 */ /* 0x000fe400078ec0ff */
[----:B------:R-:W-:-:S02]  /*1daf0*/  ISETP.LT.OR P1, PT, R19, 0x12, P1 ;  /* 0x000000121300780c */ /* 0x000fc40000f21670 */
[----:B------:R-:W-:Y:S02]  /*1db00*/  @P3 LOP3.LUT R172, R172, 0x2, RZ, 0xfc, !PT ;  /* 0x00000002acac3812 */ /* 0x000fe400078efcff */
[----:B------:R-:W-:Y:S02]  /*1db10*/  FSEL R161, R161, -INF , !P1 ;  /* 0xff800000a1a17808 */ /* 0x000fe40004800000 */
[----:B------:R-:W-:Y:S02]  /*1db20*/  @P2 LOP3.LUT R17, R17, 0x1, RZ, 0xfc, !PT ;  /* 0x0000000111112812 */ /* 0x000fe400078efcff */
[----:B------:R-:W-:Y:S02]  /*1db30*/  ISETP.GE.AND P2, PT, R170, 0x19, PT ;  /* 0x00000019aa00780c */ /* 0x000fe40003f46270 */
[----:B------:R-:W-:Y:S02]  /*1db40*/  LOP3.LUT R17, R17, 0xfffffffb, RZ, 0xc0, !PT ;  /* 0xfffffffb11117812 */ /* 0x000fe400078ec0ff */
[----:B------:R-:W-:-:S02]  /*1db50*/  ISETP.GT.AND P1, PT, R15, 0x18, !P2 ;  /* 0x000000180f00780c */ /* 0x000fc40005724270 */
[----:B------:R-:W-:Y:S02]  /*1db60*/  LOP3.LUT R172, R172, 0xfffffffb, RZ, 0xc0, !PT ;  /* 0xfffffffbacac7812 */ /* 0x000fe400078ec0ff */
[----:B------:R-:W-:-:S04]  /*1db70*/  ISETP.LT.OR P1, PT, R19, 0x19, P1 ;  /* 0x000000191300780c */ /* 0x000fc80000f21670 */
[----:B------:R-:W-:Y:S02]  /*1db80*/  FSEL R173, R164, -INF , !P1 ;  /* 0xff800000a4ad7808 */ /* 0x000fe40004800000 */
[----:B------:R-:W-:Y:S02]  /*1db90*/  @P2 LOP3.LUT R17, R17, 0x4, RZ, 0xfc, !PT ;  /* 0x0000000411112812 */ /* 0x000fe400078efcff */
[----:B------:R-:W-:Y:S02]  /*1dba0*/  ISETP.GE.AND P2, PT, R170, 0x1a, PT ;  /* 0x0000001aaa00780c */ /* 0x000fe40003f46270 */
[----:B------:R-:W-:Y:S02]  /*1dbb0*/  LOP3.LUT R17, R17, 0xfffffffd, RZ, 0xc0, !PT ;  /* 0xfffffffd11117812 */ /* 0x000fe400078ec0ff */
[----:B------:R-:W-:-:S04]  /*1dbc0*/  ISETP.GT.AND P1, PT, R15, 0x19, !P2 ;  /* 0x000000190f00780c */ /* 0x000fc80005724270 */
[----:B------:R-:W-:-:S04]  /*1dbd0*/  ISETP.LT.OR P1, PT, R19, 0x1a, P1 ;  /* 0x0000001a1300780c */ /* 0x000fc80000f21670 */
[----:B------:R-:W-:Y:S02]  /*1dbe0*/  FSEL R165, R165, -INF , !P1 ;  /* 0xff800000a5a57808 */ /* 0x000fe40004800000 */
[----:B------:R-:W-:Y:S02]  /*1dbf0*/  ISETP.GE.AND P1, PT, R170, 0x21, PT ;  /* 0x00000021aa00780c */ /* 0x000fe40003f26270 */
[----:B------:R-:W-:Y:S02]  /*1dc00*/  @P2 LOP3.LUT R17, R17, 0x2, RZ, 0xfc, !PT ;  /* 0x0000000211112812 */ /* 0x000fe400078efcff */
[----:B------:R-:W-:-:S04]  /*1dc10*/  ISETP.GT.AND P2, PT, R15, 0x20, !P1 ;  /* 0x000000200f00780c */ /* 0x000fc80004f44270 */
[----:B------:R-:W-:-:S04]  /*1dc20*/  ISETP.LT.OR P2, PT, R19, 0x21, P2 ;  /* 0x000000211300780c */ /* 0x000fc80001741670 */
[----:B------:R-:W-:Y:S02]  /*1dc30*/  FSEL R175, R136, -INF , !P2 ;  /* 0xff80000088af7808 */ /* 0x000fe40005000000 */
[----:B------:R-:W-:Y:S02]  /*1dc40*/  ISETP.GT.AND P2, PT, R15, 0x21, !P3 ;  /* 0x000000210f00780c */ /* 0x000fe40005f44270 */
[----:B------:R-:W-:Y:S02]  /*1dc50*/  ISETP.GE.AND P3, PT, R170, 0x29, PT ;  /* 0x00000029aa00780c */ /* 0x000fe40003f66270 */
[----:B------:R-:W-:-:S04]  /*1dc60*/  ISETP.LT.OR P2, PT, R19, 0x22, P2 ;  /* 0x000000221300780c */ /* 0x000fc80001741670 */
        /* <DEDUP_REMOVED lines=138> */
[----:B------:R-:W-:Y:S02]  /*1e510*/  LOP3.LUT R172, R172, 0xfdffffff, RZ, 0xc0, !PT ;  /* 0xfdffffffacac7812 */ /* 0x000fe400078ec0ff */
[----:B------:R-:W-:-:S04]  /*1e520*/  ISETP.GT.AND P2, PT, R15, 0x81, !P3 ;  /* 0x000000810f00780c */ /* 0x000fc80005f44270 */
[----:B------:R-:W-:-:S03]  /*1e530*/  ISETP.LT.OR P2, PT, R19, 0x82, P2 ;  /* 0x000000821300780c */ /* 0x000fc60001741670 */
[----:B------:R-:W-:Y:S02]  /*1e540*/  @P3 LOP3.LUT R172, R172, 0x2000000, RZ, 0xfc, !PT ;  /* 0x02000000acac3812 */ /* 0x000fe400078efcff */
[----:B------:R-:W-:Y:S02]  /*1e550*/  ISETP.GE.AND P3, PT, R170, 0x89, PT ;  /* 0x00000089aa00780c */ /* 0x000fe40003f66270 */
[----:B------:R-:W-:Y:S02]  /*1e560*/  FSEL R89, R89, -INF , !P2 ;  /* 0xff80000059597808 */ /* 0x000fe40005000000 */
[----:B------:R-:W-:Y:S02]  /*1e570*/  ISETP.GT.AND P2, PT, R15, 0x88, !P3 ;  /* 0x000000880f00780c */ /* 0x000fe40005f44270 */
[----:B------:R-:W-:Y:S02]  /*1e580*/  LOP3.LUT R172, R172, 0xfeffffff, RZ, 0xc0, !PT ;  /* 0xfeffffffacac7812 */ /* 0x000fe400078ec0ff */
[----:B------:R-:W-:-:S04]  /*1e590*/  ISETP.LT.OR P2, PT, R19, 0x89, P2 ;  /* 0x000000891300780c */ /* 0x000fc80001741670 */
[----:B------:R-:W-:Y:S02]  /*1e5a0*/  FSEL R92, R92, -INF , !P2 ;  /* 0xff8000005c5c7808 */ /* 0x000fe40005000000 */
[----:B------:R-:W-:Y:S02]  /*1e5b0*/  ISETP.GE.AND P2, PT, R170, 0x8a, PT ;  /* 0x0000008aaa00780c */ /* 0x000fe40003f46270 */
[----:B------:R-:W-:Y:S02]  /*1e5c0*/  @P3 LOP3.LUT R172, R172, 0x1000000, RZ, 0xfc, !PT ;  /* 0x01000000acac3812 */ /* 0x000fe400078efcff */
[----:B------:R-:W-:Y:S02]  /*1e5d0*/  ISETP.GT.AND P3, PT, R15, 0x89, !P2 ;  /* 0x000000890f00780c */ /* 0x000fe40005764270 */
[----:B------:R-:W-:Y:S02]  /*1e5e0*/  LOP3.LUT R172, R172, 0xfffffffe, RZ, 0xc0, !PT ;  /* 0xfffffffeacac7812 */ /* 0x000fe400078ec0ff */
        /* <DEDUP_REMOVED lines=14> */
[----:B------:R-:W-:-:S13]  /*1e6d0*/  ISETP.GE.AND P6, PT, R170, 0x1, PT ;  /* 0x00000001aa00780c */ /* 0x000fda0003fc6270 */
[----:B------:R-:W-:Y:S02]  /*1e6e0*/  @P6 LOP3.LUT R172, R172, 0x1, RZ, 0xfc, !PT ;  /* 0x00000001acac6812 */ /* 0x000fe400078efcff */
[----:B------:R-:W-:Y:S02]  /*1e6f0*/  ISETP.GT.AND P6, PT, R15, RZ, !P6 ;  /* 0x000000ff0f00720c */ /* 0x000fe400077c4270 */
[----:B------:R-:W-:Y:S02]  /*1e700*/  LOP3.LUT R172, R172, 0xf7ffffff, RZ, 0xc0, !PT ;  /* 0xf7ffffffacac7812 */ /* 0x000fe400078ec0ff */
[----:B------:R-:W-:-:S04]  /*1e710*/  ISETP.LT.OR P6, PT, R19, 0x1, P6 ;  /* 0x000000011300780c */ /* 0x000fc800037c1670 */
[----:B------:R-:W-:Y:S02]  /*1e720*/  FSEL R152, R152, -INF , !P6 ;  /* 0xff80000098987808 */ /* 0x000fe40007000000 */
[----:B------:R-:W-:-:S13]  /*1e730*/  ISETP.GE.AND P6, PT, R170, 0x9a, PT ;  /* 0x0000009aaa00780c */ /* 0x000fda0003fc6270 */
[----:B------:R-:W-:Y:S02]  /*1e740*/  @P6 LOP3.LUT R172, R172, 0x8000000, RZ, 0xfc, !PT ;  /* 0x08000000acac6812 */ /* 0x000fe400078efcff */
[----:B------:R-:W-:Y:S02]  /*1e750*/  ISETP.GT.AND P6, PT, R15, 0x99, !P6 ;  /* 0x000000990f00780c */ /* 0x000fe400077c4270 */
[----:B------:R-:W0:Y:S02]  /*1e760*/  SHFL.IDX PT, R15, R168, 0x1, 0x1c1f ;  /* 0x003c1f00a80f7f89 */ /* 0x000e2400000e0000 */
[----:B------:R-:W-:Y:S02]  /*1e770*/  ISETP.LT.OR P6, PT, R19, 0x9a, P6 ;  /* 0x0000009a1300780c */ /* 0x000fe400037c1670 */
[----:B------:R1:W-:Y:S02]  /*1e780*/  STL [R1], R172 ;  /* 0x000000ac01007387 */ /* 0x0003e40000100800 */
[----:B------:R-:W-:-:S02]  /*1e790*/  FSEL R101, R101, -INF , !P6 ;  /* 0xff80000065657808 */ /* 0x000fc40007000000 */
[----:B------:R-:W-:Y:S01]  /*1e7a0*/  LOP3.LUT P6, RZ, R17, 0x10, RZ, 0xc0, !PT ;  /* 0x0000001011ff7812 */ /* 0x000fe200078cc0ff */
[--C-:B0-----:R-:W-:Y:S02]  /*1e7b0*/  IMAD.IADD R20, R20, 0x1, R15.reuse ;  /* 0x0000000114147824 */ /* 0x101fe400078e020f */
[----:B------:R-:W-:-:S10]  /*1e7c0*/  IMAD.IADD R21, R21, 0x1, R15 ;  /* 0x0000000115157824 */ /* 0x000fd400078e020f */
[----:B-1----:R-:W-:Y:S05]  /*1e7d0*/  @!P6 BRA `(.L_x_1621) ;  /* 0x000000000054e947 */ /* 0x002fea0003800000 */
        /* <DEDUP_REMOVED lines=12> */
.L_x_1623:
[----:B------:R-:W-:-:S05]  /*1e8a0*/  IMAD.U32 R19, RZ, RZ, UR55 ;  /* 0x00000037ff137e24 */ /* 0x000fca000f8e00ff */
[----:B------:R-:W-:-:S13]  /*1e8b0*/  ISETP.NE.AND P6, PT, R19, 0x1, PT ;  /* 0x000000011300780c */ /* 0x000fda0003fc5270 */
[----:B------:R-:W0:Y:S02]  /*1e8c0*/  @P6 LDC.64 R12, c[0x0][0x9e8] ;  /* 0x00027a00ff0c6b82 */ /* 0x000e240000000a00 */
[----:B0-----:R-:W-:-:S05]  /*1e8d0*/  @P6 IMAD.HI.U32 R12, R15, R12, RZ ;  /* 0x0000000c0f0c6227 */ /* 0x001fca00078e00ff */
[----:B------:R-:W-:-:S07]  /*1e8e0*/  @P6 SHF.R.U32.HI R15, RZ, R13, R12 ;  /* 0x0000000dff0f6219 */ /* 0x000fce000001160c */
.L_x_1624:
[----:B------:R-:W-:Y:S05]  /*1e8f0*/  BSYNC B0 ;  /* 0x0000000000007941 */ /* 0x000fea0003800000 */
.L_x_1622:
[----:B------:R-:W-:-:S05]  /*1e900*/  IMAD R14, R15, R19, R14 ;  /* 0x000000130f0e7224 */ /* 0x000fca00078e020e */
[----:B------:R-:W-:Y:S02]  /*1e910*/  VIADDMNMX R20, R14, R19, R20, PT ;  /* 0x000000130e147246 */ /* 0x000fe40003800114 */
[----:B------:R-:W-:-:S07]  /*1e920*/  VIMNMX R21, R21, R14, !PT ;  /* 0x0000000e15157248 */ /* 0x000fce0007fe0100 */
.L_x_1621:
[----:B------:R-:W-:Y:S02]  /*1e930*/  ISETP.GT.AND P1, PT, R21, 0x20, !P1 ;  /* 0x000000201500780c */ /* 0x000fe40004f24270 */
[----:B------:R-:W-:Y:S02]  /*1e940*/  LOP3.LUT P6, RZ, R172, 0x20000, RZ, 0xc0, !PT ;  /* 0x00020000acff7812 */ /* 0x000fe400078cc0ff */
[----:B------:R-:W-:Y:S02]  /*1e950*/  ISETP.LT.OR P1, PT, R20, 0x21, P1 ;  /* 0x000000211400780c */ /* 0x000fe40000f21670 */
[----:B------:R-:W-:Y:S02]  /*1e960*/  FMNMX.FTZ R14, R152, R3, !PT ;  /* 0x00000003980e7209 */ /* 0x000fe40007810000 */
[----:B------:R-:W-:Y:S02]  /*1e970*/  FSEL R13, R138, -INF , !P1 ;  /* 0xff8000008a0d7808 */ /* 0x000fe40004800000 */
[----:B------:R-:W-:-:S02]  /*1e980*/  LOP3.LUT P1, RZ, R172, 0x2, RZ, 0xc0, !PT ;  /* 0x00000002acff7812 */ /* 0x000fc4000782c0ff */
[----:B------:R-:W-:Y:S02]  /*1e990*/  FMNMX.FTZ R14, R153, R14, !PT ;  /* 0x0000000e990e7209 */ /* 0x000fe40007810000 */
[----:B------:R-:W-:Y:S02]  /*1e9a0*/  ISETP.GT.AND P1, PT, R21, 0x21, !P1 ;  /* 0x000000211500780c */ /* 0x000fe40004f24270 */
[----:B------:R-:W-:Y:S02]  /*1e9b0*/  FMNMX.FTZ R14, R169, R14, !PT ;  /* 0x0000000ea90e7209 */ /* 0x000fe40007810000 */
[----:B------:R-:W-:Y:S02]  /*1e9c0*/  ISETP.LT.OR P1, PT, R20, 0x22, P1 ;  /* 0x000000221400780c */ /* 0x000fe40000f21670 */
[----:B------:R-:W-:Y:S02]  /*1e9d0*/  FMNMX.FTZ R14, R157, R14, !PT ;  /* 0x0000000e9d0e7209 */ /* 0x000fe40007810000 */
[----:B------:R-:W-:-:S02]  /*1e9e0*/  FSEL R139, R139, -INF , !P1 ;  /* 0xff8000008b8b7808 */ /* 0x000fc40004800000 */
[----:B------:R-:W-:Y:S02]  /*1e9f0*/  LOP3.LUT P1, RZ, R172, 0x4, RZ, 0xc0, !PT ;  /* 0x00000004acff7812 */ /* 0x000fe4000782c0ff */
[----:B------:R-:W-:Y:S02]  /*1ea00*/  FMNMX.FTZ R14, R171, R14, !PT ;  /* 0x0000000eab0e7209 */ /* 0x000fe40007810000 */
[----:B------:R-:W-:Y:S02]  /*1ea10*/  ISETP.GT.AND P1, PT, R21, 0x28, !P1 ;  /* 0x000000281500780c */ /* 0x000fe40004f24270 */
[----:B------:R-:W-:Y:S02]  /*1ea20*/  FMNMX.FTZ R14, R161, R14, !PT ;  /* 0x0000000ea10e7209 */ /* 0x000fe40007810000 */
[----:B------:R-:W-:Y:S02]  /*1ea30*/  ISETP.LT.OR P1, PT, R20, 0x29, P1 ;  /* 0x000000291400780c */ /* 0x000fe40000f21670 */
[----:B------:R-:W-:-:S02]  /*1ea40*/  FMNMX.FTZ R14, R173, R14, !PT ;  /* 0x0000000ead0e7209 */ /* 0x000fc40007810000 */
[----:B------:R-:W-:Y:S02]  /*1ea50*/  FSEL R15, R142, -INF , !P1 ;  /* 0xff8000008e0f7808 */ /* 0x000fe40004800000 */
[----:B------:R-:W-:Y:S02]  /*1ea60*/  LOP3.LUT P1, RZ, R172, 0x8, RZ, 0xc0, !PT ;  /* 0x00000008acff7812 */ /* 0x000fe4000782c0ff */
[----:B------:R-:W-:Y:S02]  /*1ea70*/  FMNMX.FTZ R14, R165, R14, !PT ;  /* 0x0000000ea50e7209 */ /* 0x000fe40007810000 */
[----:B------:R-:W-:Y:S02]  /*1ea80*/  ISETP.GT.AND P1, PT, R21, 0x29, !P1 ;  /* 0x000000291500780c */ /* 0x000fe40004f24270 */
[----:B------:R-:W-:Y:S02]  /*1ea90*/  FMNMX.FTZ R14, R175, R14, !PT ;  /* 0x0000000eaf0e7209 */ /* 0x000fe40007810000 */
[----:B------:R-:W-:-:S02]  /*1eaa0*/  ISETP.LT.OR P1, PT, R20, 0x2a, P1 ;  /* 0x0000002a1400780c */ /* 0x000fc40000f21670 */
[----:B------:R-:W-:Y:S02]  /*1eab0*/  FMNMX.FTZ R14, R137, R14, !PT ;  /* 0x0000000e890e7209 */ /* 0x000fe40007810000 */
[----:B------:R-:W-:Y:S02]  /*1eac0*/  FSEL R143, R143, -INF , !P1 ;  /* 0xff8000008f8f7808 */ /* 0x000fe40004800000 */
[----:B------:R-:W-:Y:S02]  /*1ead0*/  LOP3.LUT P1, RZ, R172, 0x10, RZ, 0xc0, !PT ;  /* 0x00000010acff7812 */ /* 0x000fe4000782c0ff */
[----:B------:R-:W-:Y:S02]  /*1eae0*/  FMNMX.FTZ R14, R177, R14, !PT ;  /* 0x0000000eb10e7209 */ /* 0x000fe40007810000 */
[----:B------:R-:W-:Y:S02]  /*1eaf0*/  ISETP.GT.AND P1, PT, R21, 0x30, !P1 ;  /* 0x000000301500780c */ /* 0x000fe40004f24270 */
[----:B------:R-:W-:-:S02]  /*1eb00*/  FMNMX.FTZ R14, R141, R14, !PT ;  /* 0x0000000e8d0e7209 */ /* 0x000fc40007810000 */
[----:B------:R-:W-:Y:S02]  /*1eb10*/  ISETP.LT.OR P1, PT, R20, 0x31, P1 ;  /* 0x000000311400780c */ /* 0x000fe40000f21670 */
[----:B------:R-:W-:Y:S02]  /*1eb20*/  FMNMX.FTZ R14, R179, R14, !PT ;  /* 0x0000000eb30e7209 */ /* 0x000fe40007810000 */
[----:B------:R-:W-:Y:S02]  /*1eb30*/  FSEL R19, R146, -INF , !P1 ;  /* 0xff80000092137808 */ /* 0x000fe40004800000 */
[----:B------:R-:W-:Y:S02]  /*1eb40*/  LOP3.LUT P1, RZ, R172, 0x800000, RZ, 0xc0, !PT ;  /* 0x00800000acff7812 */ /* 0x000fe4000782c0ff */
[----:B------:R-:W-:Y:S02]  /*1eb50*/  FMNMX.FTZ R14, R145, R14, !PT ;  /* 0x0000000e910e7209 */ /* 0x000fe40007810000 */
[----:B------:R-:W-:-:S02]  /*1eb60*/  ISETP.GT.AND P1, PT, R21, 0x31, !P1 ;  /* 0x000000311500780c */ /* 0x000fc40004f24270 */
[----:B------:R-:W-:Y:S02]  /*1eb70*/  FMNMX.FTZ R14, R181, R14, !PT ;  /* 0x0000000eb50e7209 */ /* 0x000fe40007810000 */
[----:B------:R-:W-:Y:S02]  /*1eb80*/  ISETP.LT.OR P1, PT, R20, 0x32, P1 ;  /* 0x000000321400780c */ /* 0x000fe40000f21670 */
[----:B------:R-:W-:Y:S02]  /*1eb90*/  FMNMX.FTZ R14, R149, R14, !PT ;  /* 0x0000000e950e7209 */ /* 0x000fe40007810000 */
[----:B------:R-:W-:Y:S02]  /*1eba0*/  FSEL R147, R147, -INF , !P1 ;  /* 0xff80000093937808 */ /* 0x000fe40004800000 */
[----:B------:R-:W-:Y:S02]  /*1ebb0*/  LOP3.LUT P1, RZ, R172, 0x400000, RZ, 0xc0, !PT ;  /* 0x00400000acff7812 */ /* 0x000fe4000782c0ff */
[----:B------:R-:W-:-:S02]  /*1ebc0*/  FMNMX.FTZ R14, R183, R14, !PT ;  /* 0x0000000eb70e7209 */ /* 0x000fc40007810000 */
[----:B------:R-:W-:Y:S02]  /*1ebd0*/  ISETP.GT.AND P1, PT, R21, 0x38, !P1 ;  /* 0x000000381500780c */ /* 0x000fe40004f24270 */
[----:B------:R-:W-:Y:S02]  /*1ebe0*/  FMNMX.FTZ R14, R121, R14, !PT ;  /* 0x0000000e790e7209 */ /* 0x000fe40007810000 */
        /* <DEDUP_REMOVED lines=8> */
[----:B------:R-:W-:Y:S02]  /*1ec70*/  ISETP.GT.AND P2, PT, R21, 0x89, !P2 ;  /* 0x000000891500780c */ /* 0x000fe40005744270 */
[----:B------:R-:W-:-:S02]  /*1ec80*/  FSEL R151, R151, -INF , !P1 ;  /* 0xff80000097977808 */ /* 0x000fc40004800000 */
[----:B------:R-:W-:Y:S02]  /*1ec90*/  LOP3.LUT P1, RZ, R172, 0x100000, RZ, 0xc0, !PT ;  /* 0x00100000acff7812 */ /* 0x000fe4000782c0ff */
[C---:B------:R-:W-:Y:S02]  /*1eca0*/  ISETP.LT.OR P2, PT, R20.reuse, 0x8a, P2 ;  /* 0x0000008a1400780c */ /* 0x040fe40001741670 */
[C---:B------:R-:W-:Y:S02]  /*1ecb0*/  ISETP.GT.AND P1, PT, R21.reuse, 0x40, !P1 ;  /* 0x000000401500780c */ /* 0x040fe40004f24270 */
[----:B------:R-:W-:Y:S02]  /*1ecc0*/  ISETP.GT.AND P3, PT, R21, 0x90, !P3 ;  /* 0x000000901500780c */ /* 0x000fe40005f64270 */
[----:B------:R-:W-:Y:S02]  /*1ecd0*/  ISETP.LT.OR P1, PT, R20, 0x41, P1 ;  /* 0x000000411400780c */ /* 0x000fe40000f21670 */
[----:B------:R-:W-:-:S02]  /*1ece0*/  FSEL R95, R95, -INF , !P2 ;  /* 0xff8000005f5f7808 */ /* 0x000fc40005000000 */
[----:B------:R-:W-:Y:S02]  /*1ecf0*/  FSEL R122, R122, -INF , !P1 ;  /* 0xff8000007a7a7808 */ /* 0x000fe40004800000 */
[----:B------:R-:W-:Y:S02]  /*1ed00*/  LOP3.LUT P1, RZ, R172, 0x80000, RZ, 0xc0, !PT ;  /* 0x00080000acff7812 */ /* 0x000fe4000782c0ff */
[C---:B------:R-:W-:Y:S02]  /*1ed10*/  ISETP.LT.OR P3, PT, R20.reuse, 0x91, P3 ;  /* 0x000000911400780c */ /* 0x040fe40001f61670 */
[C---:B------:R-:W-:Y:S02]  /*1ed20*/  ISETP.GT.AND P1, PT, R21.reuse, 0x41, !P1 ;  /* 0x000000411500780c */ /* 0x040fe40004f24270 */
[----:B------:R-:W-:Y:S02]  /*1ed30*/  ISETP.GT.AND P4, PT, R21, 0x91, !P4 ;  /* 0x000000911500780c */ /* 0x000fe40006784270 */
[----:B------:R-:W-:-:S02]  /*1ed40*/  ISETP.LT.OR P1, PT, R20, 0x42, P1 ;  /* 0x000000421400780c */ /* 0x000fc40000f21670 */
[----:B------:R-:W-:Y:S02]  /*1ed50*/  FSEL R98, R98, -INF , !P3 ;  /* 0xff80000062627808 */ /* 0x000fe40005800000 */
[----:B------:R-:W-:Y:S02]  /*1ed60*/  FSEL R123, R123, -INF , !P1 ;  /* 0xff8000007b7b7808 */ /* 0x000fe40004800000 */
[----:B------:R-:W-:Y:S02]  /*1ed70*/  LOP3.LUT P1, RZ, R172, 0x40000, RZ, 0xc0, !PT ;  /* 0x00040000acff7812 */ /* 0x000fe4000782c0ff */
[----:B------:R-:W-:Y:S02]  /*1ed80*/  ISETP.LT.OR P4, PT, R20, 0x92, P4 ;  /* 0x000000921400780c */ /* 0x000fe40002781670 */
[C---:B------:R-:W-:Y:S02]  /*1ed90*/  ISETP.GT.AND P1, PT, R21.reuse, 0x48, !P1 ;  /* 0x000000481500780c */ /* 0x040fe40004f24270 */
[----:B------:R-:W-:-:S02]  /*1eda0*/  ISETP.GT.AND P5, PT, R21, 0x98, !P5 ;  /* 0x000000981500780c */ /* 0x000fc40006fa4270 */
[----:B------:R-:W-:Y:S02]  /*1edb0*/  ISETP.LT.OR P1, PT, R20, 0x49, P1 ;  /* 0x000000491400780c */ /* 0x000fe40000f21670 */
[----:B------:R-:W-:Y:S02]  /*1edc0*/  FSEL R99, R99, -INF , !P4 ;  /* 0xff80000063637808 */ /* 0x000fe40006000000 */
[----:B------:R-:W-:Y:S02]  /*1edd0*/  FSEL R126, R126, -INF , !P1 ;  /* 0xff8000007e7e7808 */ /* 0x000fe40004800000 */
[----:B------:R-:W-:Y:S02]  /*1ede0*/  ISETP.GT.AND P1, PT, R21, 0x49, !P6 ;  /* 0x000000491500780c */ /* 0x000fe40007724270 */
[----:B------:R-:W-:Y:S02]  /*1edf0*/  LOP3.LUT P6, RZ, R172, 0x40, RZ, 0xc0, !PT ;  /* 0x00000040acff7812 */ /* 0x000fe400078cc0ff */
[----:B------:R-:W-:-:S02]  /*1ee00*/  ISETP.LT.OR P1, PT, R20, 0x4a, P1 ;  /* 0x0000004a1400780c */ /* 0x000fc40000f21670 */
[----:B------:R-:W-:Y:S02]  /*1ee10*/  ISETP.LT.OR P5, PT, R20, 0x99, P5 ;  /* 0x000000991400780c */ /* 0x000fe40002fa1670 */
[----:B------:R-:W-:Y:S02]  /*1ee20*/  FSEL R127, R127, -INF , !P1 ;  /* 0xff8000007f7f7808 */ /* 0x000fe40004800000 */
[----:B------:R-:W-:Y:S02]  /*1ee30*/  LOP3.LUT P1, RZ, R172, 0x10000, RZ, 0xc0, !PT ;  /* 0x00010000acff7812 */ /* 0x000fe4000782c0ff */
[----:B------:R-:W-:Y:S02]  /*1ee40*/  FSEL R102, R102, -INF , !P5 ;  /* 0xff80000066667808 */ /* 0x000fe40006800000 */
[----:B------:R-:W-:Y:S02]  /*1ee50*/  ISETP.GT.AND P1, PT, R21, 0x50, !P1 ;  /* 0x000000501500780c */ /* 0x000fe40004f24270 */
[----:B------:R-:W-:-:S02]  /*1ee60*/  ISETP.NE.AND P3, PT, R205, 0x3, PT ;  /* 0x00000003cd00780c */ /* 0x000fc40003f65270 */
[----:B------:R-:W-:-:S04]  /*1ee70*/  ISETP.LT.OR P1, PT, R20, 0x51, P1 ;  /* 0x000000511400780c */ /* 0x000fc80000f21670 */
[----:B------:R-:W-:Y:S02]  /*1ee80*/  FSEL R130, R130, -INF , !P1 ;  /* 0xff80000082827808 */ /* 0x000fe40004800000 */
[----:B------:R-:W-:-:S04]  /*1ee90*/  LOP3.LUT P1, RZ, R172, 0x8000, RZ, 0xc0, !PT ;  /* 0x00008000acff7812 */ /* 0x000fc8000782c0ff */
[----:B------:R-:W-:-:S04]  /*1eea0*/  ISETP.GT.AND P1, PT, R21, 0x51, !P1 ;  /* 0x000000511500780c */ /* 0x000fc80004f24270 */
        /* <DEDUP_REMOVED lines=34> */
[----:B------:R-:W-:Y:S02]  /*1f0d0*/  ISETP.GT.AND P1, PT, R21, 0x78, !P6 ;  /* 0x000000781500780c */ /* 0x000fe40007724270 */
[----:B------:R-:W-:Y:S02]  /*1f0e0*/  LOP3.LUT P6, RZ, R172, 0x1000000, RZ, 0xc0, !PT ;  /* 0x01000000acff7812 */ /* 0x000fe400078cc0ff */
        /* <DEDUP_REMOVED lines=42> */
[----:B------:R-:W-:Y:S02]  /*1f390*/  FMNMX.FTZ R91, R129, R14, !PT ;  /* 0x0000000e815b7209 */ /* 0x000fe40007810000 */
[----:B------:R-:W-:Y:S02]  /*1f3a0*/  ISETP.GT.AND P1, PT, R21, 0x88, !P6 ;  /* 0x000000881500780c */ /* 0x000fe40007724270 */
[----:B------:R-:W-:Y:S02]  /*1f3b0*/  FMNMX.FTZ R14, R132, R91, !PT ;  /* 0x0000005b840e7209 */ /* 0x000fe40007810000 */
[----:B------:R-:W-:Y:S02]  /*1f3c0*/  ISETP.LT.OR P1, PT, R20, 0x89, P1 ;  /* 0x000000891400780c */ /* 0x000fe40000f21670 */
[----:B------:R-:W-:-:S02]  /*1f3d0*/  FMNMX.FTZ R91, R133, R14, !PT ;  /* 0x0000000e855b7209 */ /* 0x000fc40007810000 */
[----:B------:R-:W-:Y:S02]  /*1f3e0*/  LOP3.LUT P6, RZ, R172, 0x1, RZ, 0xc0, !PT ;  /* 0x00000001acff7812 */ /* 0x000fe400078cc0ff */
[----:B------:R-:W-:Y:S02]  /*1f3f0*/  FMNMX.FTZ R14, R104, R91, !PT ;  /* 0x0000005b680e7209 */ /* 0x000fe40007810000 */
[----:B------:R-:W-:Y:S02]  /*1f400*/  FSEL R94, R94, -INF , !P1 ;  /* 0xff8000005e5e7808 */ /* 0x000fe40004800000 */
[----:B------:R-:W-:Y:S02]  /*1f410*/  FMNMX.FTZ R91, R105, R14, !PT ;  /* 0x0000000e695b7209 */ /* 0x000fe40007810000 */
[----:B------:R-:W-:Y:S02]  /*1f420*/  ISETP.GT.AND P1, PT, R21, RZ, !P6 ;  /* 0x000000ff1500720c */ /* 0x000fe40007724270 */
[----:B------:R-:W-:-:S02]  /*1f430*/  FMNMX.FTZ R14, R108, R91, !PT ;  /* 0x0000005b6c0e7209 */ /* 0x000fc40007810000 */
[----:B------:R-:W-:Y:S02]  /*1f440*/  ISETP.LT.OR P1, PT, R20, 0x1, P1 ;  /* 0x000000011400780c */ /* 0x000fe40000f21670 */
[----:B------:R-:W-:Y:S02]  /*1f450*/  FMNMX.FTZ R91, R109, R14, !PT ;  /* 0x0000000e6d5b7209 */ /* 0x000fe40007810000 */
[----:B------:R-:W-:Y:S02]  /*1f460*/  FSEL R154, R154, -INF , !P1 ;  /* 0xff8000009a9a7808 */ /* 0x000fe40004800000 */
[----:B------:R-:W-:Y:S02]  /*1f470*/  FMNMX.FTZ R14, R112, R91, !PT ;  /* 0x0000005b700e7209 */ /* 0x000fe40007810000 */
[----:B------:R-:W-:Y:S02]  /*1f480*/  FMNMX.FTZ R140, R154, R0, !PT ;  /* 0x000000009a8c7209 */ /* 0x000fe40007810000 */
[----:B------:R-:W-:-:S02]  /*1f490*/  FMNMX.FTZ R91, R113, R14, !PT ;  /* 0x0000000e715b7209 */ /* 0x000fc40007810000 */
[----:B------:R-:W-:Y:S02]  /*1f4a0*/  LOP3.LUT P6, RZ, R172, 0x8000000, RZ, 0xc0, !PT ;  /* 0x08000000acff7812 */ /* 0x000fe400078cc0ff */
[----:B------:R-:W-:Y:S02]  /*1f4b0*/  FMNMX.FTZ R14, R116, R91, !PT ;  /* 0x0000005b740e7209 */ /* 0x000fe40007810000 */
[----:B------:R-:W-:Y:S02]  /*1f4c0*/  ISETP.GT.AND P2, PT, R21, 0x99, !P6 ;  /* 0x000000991500780c */ /* 0x000fe40007744270 */
[----:B------:R-:W-:Y:S02]  /*1f4d0*/  FMNMX.FTZ R91, R117, R14, !PT ;  /* 0x0000000e755b7209 */ /* 0x000fe40007810000 */
[----:B------:R-:W-:Y:S02]  /*1f4e0*/  ISETP.LT.OR P2, PT, R20, 0x9a, P2 ;  /* 0x0000009a1400780c */ /* 0x000fe40001741670 */
[----:B------:R-:W-:-:S04]  /*1f4f0*/  FMNMX.FTZ R14, R88, R91, !PT ;  /* 0x0000005b580e7209 */ /* 0x000fc80007810000 */
[----:B------:R-:W-:-:S04]  /*1f500*/  FMNMX.FTZ R91, R89, R14, !PT ;  /* 0x0000000e595b7209 */ /* 0x000fc80007810000 */
[----:B------:R-:W-:-:S04]  /*1f510*/  FMNMX.FTZ R14, R92, R91, !PT ;  /* 0x0000005b5c0e7209 */ /* 0x000fc80007810000 */
[----:B------:R-:W-:-:S04]  /*1f520*/  FMNMX.FTZ R91, R93, R14, !PT ;  /* 0x0000000e5d5b7209 */ /* 0x000fc80007810000 */
[----:B------:R-:W-:-:S04]  /*1f530*/  FMNMX.FTZ R14, R96, R91, !PT ;  /* 0x0000005b600e7209 */ /* 0x000fc80007810000 */
[----:B------:R-:W-:-:S04]  /*1f540*/  FMNMX.FTZ R91, R97, R14, !PT ;  /* 0x0000000e615b7209 */ /* 0x000fc80007810000 */
[----:B------:R-:W-:-:S04]  /*1f550*/  FMNMX.FTZ R14, R100, R91, !PT ;  /* 0x0000005b640e7209 */ /* 0x000fc80007810000 */
[----:B------:R-:W-:-:S05]  /*1f560*/  FMNMX.FTZ R120, R101, R14, !PT ;  /* 0x0000000e65787209 */ /* 0x000fca0007810000 */
[----:B------:R-:W0:Y:S02]  /*1f570*/  SHFL.BFLY PT, R91, R120, 0x2, 0x1f ;  /* 0x0c401f00785b7f89 */ /* 0x000e2400000e0000 */
[----:B0-----:R-:W-:-:S05]  /*1f580*/  FMNMX.FTZ R124, R120, R91, !PT ;  /* 0x0000005b787c7209 */ /* 0x001fca0007810000 */
[----:B------:R-:W0:Y:S02]  /*1f590*/  SHFL.BFLY PT, R91, R124, 0x1, 0x1f ;  /* 0x0c201f007c5b7f89 */ /* 0x000e2400000e0000 */
[----:B0-----:R-:W-:-:S04]  /*1f5a0*/  FMNMX.FTZ R91, R124, R91, !PT ;  /* 0x0000005b7c5b7209 */ /* 0x001fc80007810000 */
[----:B------:R-:W-:Y:S01]  /*1f5b0*/  FSETP.NEU.FTZ.AND P1, PT, R91, -INF , PT ;  /* 0xff8000005b00780b */ /* 0x000fe20003f3d000 */
[----:B------:R-:W-:-:S05]  /*1f5c0*/  FFMA.FTZ R14, R2, R91, -8 ;  /* 0xc1000000020e7423 */ /* 0x000fca000001005b */
[----:B------:R-:W-:-:S05]  /*1f5d0*/  FSEL R14, R14, RZ, P1 ;  /* 0x000000ff0e0e7208 */ /* 0x000fca0000800000 */
[C-C-:B------:R-:W-:Y:S01]  /*1f5e0*/  FFMA.FTZ R124, R2.reuse, R169, -R14.reuse ;  /* 0x000000a9027c7223 */ /* 0x140fe2000001080e */
[----:B------:R-:W-:Y:S01]  /*1f5f0*/  FMNMX.FTZ R169, R155, R140, !PT ;  /* 0x0000008c9ba97209 */ /* 0x000fe20007810000 */
[C-C-:B------:R-:W-:Y:S01]  /*1f600*/  FFMA.FTZ R152, R2.reuse, R152, -R14.reuse ;  /* 0x0000009802987223 */ /* 0x140fe2000001080e */
[----:B------:R-:W-:-:S01]  /*1f610*/  FFMA.FTZ R160, R2, R109, -R14 ;  /* 0x0000006d02a07223 */ /* 0x000fc2000001080e */
[----:B------:R-:W-:Y:S01]  /*1f620*/  FSEL R109, R103, -INF , !P2 ;  /* 0xff800000676d7808 */ /* 0x000fe20005000000 */
[----:B------:R-:W-:-:S01]  /*1f630*/  FFMA.FTZ R164, R2, R112, -R14 ;  /* 0x0000007002a47223 */ /* 0x000fc2000001080e */
[----:B------:R-:W-:Y:S01]  /*1f640*/  FMNMX.FTZ R140, R158, R169, !PT ;  /* 0x000000a99e8c7209 */ /* 0x000fe20007810000 */
[----:B------:R0:W-:Y:S01]  /*1f650*/  MUFU.EX2 R120, R152 ;  /* 0x0000009800787308 */ /* 0x0001e20000000800 */
[----:B------:R-:W-:-:S01]  /*1f660*/  FFMA.FTZ R112, R2, R116, -R14 ;  /* 0x0000007402707223 */ /* 0x000fc2000001080e */
[----:B------:R-:W-:Y:S01]  /*1f670*/  FSEL R116, R91, RZ, P1 ;  /* 0x000000ff5b747208 */ /* 0x000fe20000800000 */
[----:B------:R-:W-:-:S01]  /*1f680*/  FFMA.FTZ R153, R2, R153, -R14 ;  /* 0x0000009902997223 */ /* 0x000fc2000001080e */
[----:B------:R-:W-:Y:S01]  /*1f690*/  FMNMX.FTZ R169, R159, R140, !PT ;  /* 0x0000008c9fa97209 */ /* 0x000fe20007810000 */
[----:B------:R-:W-:-:S01]  /*1f6a0*/  FFMA.FTZ R157, R2, R157, -R14 ;  /* 0x0000009d029d7223 */ /* 0x000fc2000001080e */
[----:B------:R-:W-:Y:S01]  /*1f6b0*/  FFMA.FTZ R128, R2, R171, -R14 ;  /* 0x000000ab02807223 */ /* 0x000fe2000001080e */
[----:B------:R-:W-:-:S01]  /*1f6c0*/  FADD.FTZ R3, -R116, R3 ;  /* 0x0000000374037221 */ /* 0x000fc20000010100 */
[----:B------:R-:W-:Y:S01]  /*1f6d0*/  FMNMX.FTZ R142, R162, R169, !PT ;  /* 0x000000a9a28e7209 */ /* 0x000fe20007810000 */
[----:B------:R-:W-:Y:S01]  /*1f6e0*/  MUFU.EX2 R103, R160 ;  /* 0x000000a000677308 */ /* 0x000fe20000000800 */
[----:B------:R-:W-:-:S01]  /*1f6f0*/  FFMA.FTZ R161, R2, R161, -R14 ;  /* 0x000000a102a17223 */ /* 0x000fc2000001080e */
[C-C-:B------:R-:W-:Y:S01]  /*1f700*/  FFMA.FTZ R136, R2.reuse, R173, -R14.reuse ;  /* 0x000000ad02887223 */ /* 0x140fe2000001080e */
[----:B------:R-:W-:Y:S01]  /*1f710*/  FMNMX.FTZ R169, R163, R142, !PT ;  /* 0x0000008ea3a97209 */ /* 0x000fe20007810000 */
[C-C-:B------:R-:W-:Y:S01]  /*1f720*/  FFMA.FTZ R165, R2.reuse, R165, -R14.reuse ;  /* 0x000000a502a57223 */ /* 0x140fe2000001080e */
[----:B------:R-:W-:-:S01]  /*1f730*/  FFMA.FTZ R138, R2, R175, -R14 ;  /* 0x000000af028a7223 */ /* 0x000fc2000001080e */
[--C-:B------:R-:W-:Y:S01]  /*1f740*/  FFMA.FTZ R137, R2, R137, -R14.reuse ;  /* 0x0000008902897223 */ /* 0x100fe2000001080e */
[----:B------:R-:W-:Y:S01]  /*1f750*/  FMNMX.FTZ R142, R166, R169, !PT ;  /* 0x000000a9a68e7209 */ /* 0x000fe20007810000 */
[C-C-:B------:R-:W-:Y:S01]  /*1f760*/  FFMA.FTZ R177, R2.reuse, R177, -R14.reuse ;  /* 0x000000b102b17223 */ /* 0x140fe2000001080e */
[----:B------:R-:W-:-:S01]  /*1f770*/  FFMA.FTZ R141, R2, R141, -R14 ;  /* 0x0000008d028d7223 */ /* 0x000fc2000001080e */
[C-C-:B------:R-:W-:Y:S01]  /*1f780*/  FFMA.FTZ R179, R2.reuse, R179, -R14.reuse ;  /* 0x000000b302b37223 */ /* 0x140fe2000001080e */
        /* <DEDUP_REMOVED lines=31> */
[C---:B------:R-:W-:Y:S01]  /*1f980*/  FFMA.FTZ R101, R2.reuse, R101, -R14 ;  /* 0x0000006502657223 */ /* 0x040fe2000001080e */
[----:B------:R-:W-:Y:S01]  /*1f990*/  FMNMX.FTZ R169, R151, R146, !PT ;  /* 0x0000009297a97209 */ /* 0x000fe20007810000 */
[----:B------:R-:W-:Y:S01]  /*1f9a0*/  FMUL.FTZ R3, R2, R3 ;  /* 0x0000000302037220 */ /* 0x000fe20000410000 */
[----:B------:R-:W-:Y:S02]  /*1f9b0*/  MUFU.EX2 R153, R153 ;  /* 0x0000009900997308 */ /* 0x000fe40000000800 */
[----:B------:R-:W-:-:S04]  /*1f9c0*/  FMNMX.FTZ R148, R122, R169, !PT ;  /* 0x000000a97a947209 */ /* 0x000fc80007810000 */
[----:B------:R-:W-:Y:S02]  /*1f9d0*/  FMNMX.FTZ R169, R123, R148, !PT ;  /* 0x000000947ba97209 */ /* 0x000fe40007810000 */
[----:B------:R-:W1:Y:S02]  /*1f9e0*/  MUFU.EX2 R3, R3 ;  /* 0x0000000300037308 */ /* 0x000e640000000800 */
[----:B------:R-:W-:-:S04]  /*1f9f0*/  FMNMX.FTZ R148, R126, R169, !PT ;  /* 0x000000a97e947209 */ /* 0x000fc80007810000 */
[----:B------:R-:W-:Y:S02]  /*1fa00*/  FMNMX.FTZ R169, R127, R148, !PT ;  /* 0x000000947fa97209 */ /* 0x000fe40007810000 */
[----:B------:R-:W-:Y:S02]  /*1fa10*/  MUFU.EX2 R124, R124 ;  /* 0x0000007c007c7308 */ /* 0x000fe40000000800 */
[----:B0-----:R-:W-:-:S04]  /*1fa20*/  FMNMX.FTZ R152, R130, R169, !PT ;  /* 0x000000a982987209 */ /* 0x001fc80007810000 */
[----:B------:R-:W-:Y:S02]  /*1fa30*/  FMNMX.FTZ R169, R131, R152, !PT ;  /* 0x0000009883a97209 */ /* 0x000fe40007810000 */
[----:B------:R-:W-:Y:S01]  /*1fa40*/  MUFU.EX2 R157, R157 ;  /* 0x0000009d009d7308 */ /* 0x000fe20000000800 */
[----:B-1----:R-:W-:-:S01]  /*1fa50*/  FFMA.FTZ R6, R3, R6, R120 ;  /* 0x0000000603067223 */ /* 0x002fc20000010078 */
        /* <DEDUP_REMOVED lines=26> */
[----:B------:R-:W-:Y:S03]  /*1fc00*/  MUFU.EX2 R142, R179 ;  /* 0x000000b3008e7308 */ /* 0x000fe60000000800 */
[----:B------:R-:W0:Y:S05]  /*1fc10*/  SHFL.BFLY PT, R156, R21, 0x2, 0x1f ;  /* 0x0c401f00159c7f89 */ /* 0x000e2a00000e0000 */
[----:B------:R-:W-:Y:S08]  /*1fc20*/  MUFU.EX2 R145, R145 ;  /* 0x0000009100917308 */ /* 0x000ff00000000800 */
[----:B------:R-:W-:Y:S08]  /*1fc30*/  MUFU.EX2 R144, R181 ;  /* 0x000000b500907308 */ /* 0x000ff00000000800 */
[----:B------:R-:W-:Y:S01]  /*1fc40*/  MUFU.EX2 R149, R149 ;  /* 0x0000009500957308 */ /* 0x000fe20000000800 */
[----:B0-----:R-:W-:-:S05]  /*1fc50*/  FMNMX.FTZ R156, R21, R156, !PT ;  /* 0x0000009c159c7209 */ /* 0x001fca0007810000 */
[----:B------:R-:W0:Y:S02]  /*1fc60*/  SHFL.BFLY PT, R21, R156, 0x1, 0x1f ;  /* 0x0c201f009c157f89 */ /* 0x000e2400000e0000 */
[----:B------:R-:W-:Y:S08]  /*1fc70*/  MUFU.EX2 R146, R183 ;  /* 0x000000b700927308 */ /* 0x000ff00000000800 */
[----:B------:R-:W-:Y:S08]  /*1fc80*/  MUFU.EX2 R121, R121 ;  /* 0x0000007900797308 */ /* 0x000ff00000000800 */
[----:B------:R-:W-:Y:S01]  /*1fc90*/  MUFU.EX2 R148, R185 ;  /* 0x000000b900947308 */ /* 0x000fe20000000800 */
[----:B0-----:R-:W-:-:S07]  /*1fca0*/  FMNMX.FTZ R21, R156, R21, !PT ;  /* 0x000000159c157209 */ /* 0x001fce0007810000 */
[----:B------:R-:W-:Y:S01]  /*1fcb0*/  MUFU.EX2 R125, R125 ;  /* 0x0000007d007d7308 */ /* 0x000fe20000000800 */
[----:B------:R-:W-:Y:S01]  /*1fcc0*/  FSETP.NEU.FTZ.AND P1, PT, R21, -INF , PT ;  /* 0xff8000001500780b */ /* 0x000fe20003f3d000 */
[----:B------:R-:W-:-:S06]  /*1fcd0*/  FFMA.FTZ R169, R2, R21, -8 ;  /* 0xc100000002a97423 */ /* 0x000fcc0000010015 */
[----:B------:R-:W-:Y:S01]  /*1fce0*/  MUFU.EX2 R152, R187 ;  /* 0x000000bb00987308 */ /* 0x000fe20000000800 */
[----:B------:R-:W-:-:S05]  /*1fcf0*/  FSEL R169, R169, RZ, P1 ;  /* 0x000000ffa9a97208 */ /* 0x000fca0000800000 */
[C-C-:B------:R-:W-:Y:S01]  /*1fd00*/  FFMA.FTZ R160, R2.reuse, R143, -R169.reuse ;  /* 0x0000008f02a07223 */ /* 0x140fe200000108a9 */
[----:B------:R-:W-:Y:S01]  /*1fd10*/  FSEL R143, R21, RZ, P1 ;  /* 0x000000ff158f7208 */ /* 0x000fe20000800000 */
[C-C-:B------:R-:W-:Y:S01]  /*1fd20*/  FFMA.FTZ R14, R2.reuse, R154, -R169.reuse ;  /* 0x0000009a020e7223 */ /* 0x140fe200000108a9 */
[----:B------:R-:W-:-:S01]  /*1fd30*/  FFMA.FTZ R155, R2, R155, -R169 ;  /* 0x0000009b029b7223 */ /* 0x000fc200000108a9 */
[C-C-:B------:R-:W-:Y:S01]  /*1fd40*/  FFMA.FTZ R116, R2.reuse, R158, -R169.reuse ;  /* 0x0000009e02747223 */ /* 0x140fe200000108a9 */
[----:B------:R-:W-:-:S01]  /*1fd50*/  FFMA.FTZ R159, R2, R159, -R169 ;  /* 0x0000009f029f7223 */ /* 0x000fc200000108a9 */
[----:B------:R-:W-:Y:S01]  /*1fd60*/  FADD.FTZ R143, -R143, R0 ;  /* 0x000000008f8f7221 */ /* 0x000fe20000010100 */
[----:B------:R-:W-:-:S01]  /*1fd70*/  FFMA.FTZ R154, R2, R162, -R169 ;  /* 0x000000a2029a7223 */ /* 0x000fc200000108a9 */
[----:B------:R-:W-:Y:S01]  /*1fd80*/  MUFU.EX2 R14, R14 ;  /* 0x0000000e000e7308 */ /* 0x000fe20000000800 */
[----:B------:R-:W-:-:S01]  /*1fd90*/  FFMA.FTZ R162, R2, R147, -R169 ;  /* 0x0000009302a27223 */ /* 0x000fc200000108a9 */
[C---:B------:R-:W-:Y:S01]  /*1fda0*/  FMUL.FTZ R143, R2.reuse, R143 ;  /* 0x0000008f028f7220 */ /* 0x040fe20000410000 */
[----:B------:R-:W-:-:S01]  /*1fdb0*/  FFMA.FTZ R163, R2, R163, -R169 ;  /* 0x000000a302a37223 */ /* 0x000fc200000108a9 */
[C-C-:B------:R-:W-:Y:S01]  /*1fdc0*/  FFMA.FTZ R147, R2.reuse, R126, -R169.reuse ;  /* 0x0000007e02937223 */ /* 0x140fe200000108a9 */
[----:B------:R-:W-:-:S01]  /*1fdd0*/  FFMA.FTZ R126, R2, R130, -R169 ;  /* 0x00000082027e7223 */ /* 0x000fc200000108a9 */
[C-C-:B------:R-:W-:Y:S01]  /*1fde0*/  FFMA.FTZ R130, R2.reuse, R134, -R169.reuse ;  /* 0x0000008602827223 */ /* 0x140fe200000108a9 */
[----:B------:R-:W-:-:S01]  /*1fdf0*/  FFMA.FTZ R156, R2, R166, -R169 ;  /* 0x000000a6029c7223 */ /* 0x000fc200000108a9 */
[----:B------:R-:W0:Y:S01]  /*1fe00*/  MUFU.EX2 R143, R143 ;  /* 0x0000008f008f7308 */ /* 0x000e220000000800 */
[----:B------:R-:W-:-:S01]  /*1fe10*/  FFMA.FTZ R167, R2, R167, -R169 ;  /* 0x000000a702a77223 */ /* 0x000fc200000108a9 */
[C-C-:B------:R-:W-:Y:S01]  /*1fe20*/  FFMA.FTZ R13, R2.reuse, R13, -R169.reuse ;  /* 0x0000000d020d7223 */ /* 0x140fe200000108a9 */
        /* <DEDUP_REMOVED lines=29> */
[----:B------:R-:W3:Y:S01]  /*20000*/  MUFU.EX2 R154, R154 ;  /* 0x0000009a009a7308 */ /* 0x000ee20000000800 */
[----:B------:R-:W-:-:S01]  /*20010*/  FFMA.FTZ R109, R2, R109, -R169 ;  /* 0x0000006d026d7223 */ /* 0x000fc200000108a9 */
[----:B------:R-:W-:-:S04]  /*20020*/  FADD.FTZ R5, R161, R6 ;  /* 0x00000006a1057221 */ /* 0x000fc80000010000 */
[----:B------:R-:W-:Y:S02]  /*20030*/  FADD.FTZ R6, R136, R5 ;  /* 0x0000000588067221 */ /* 0x000fe40000010000 */
[----:B------:R-:W4:Y:S02]  /*20040*/  MUFU.EX2 R163, R163 ;  /* 0x000000a300a37308 */ /* 0x000f240000000800 */
[----:B------:R-:W-:-:S04]  /*20050*/  FADD.FTZ R5, R165, R6 ;  /* 0x00000006a5057221 */ /* 0x000fc80000010000 */
[----:B------:R-:W-:Y:S02]  /*20060*/  FADD.FTZ R6, R138, R5 ;  /* 0x000000058a067221 */ /* 0x000fe40000010000 */
[----:B------:R1:W-:Y:S08]  /*20070*/  MUFU.EX2 R0, R147 ;  /* 0x0000009300007308 */ /* 0x0003f00000000800 */
[----:B------:R-:W5:Y:S01]  /*20080*/  MUFU.EX2 R156, R156 ;  /* 0x0000009c009c7308 */ /* 0x000f620000000800 */
[----:B-1----:R-:W-:-:S04]  /*20090*/  FADD.FTZ R147, R155, R134 ;  /* 0x000000869b937221 */ /* 0x002fc80000010000 */
[----:B--2---:R-:W-:-:S03]  /*200a0*/  FADD.FTZ R134, R116, R147 ;  /* 0x0000009374867221 */ /* 0x004fc60000010000 */
[----:B------:R-:W1:Y:S01]  /*200b0*/  MUFU.EX2 R167, R167 ;  /* 0x000000a700a77308 */ /* 0x000e620000000800 */
[----:B0-----:R-:W-:-:S04]  /*200c0*/  FADD.FTZ R147, R159, R134 ;  /* 0x000000869f937221 */ /* 0x001fc80000010000 */
[----:B---3--:R-:W-:-:S03]  /*200d0*/  FADD.FTZ R134, R154, R147 ;  /* 0x000000939a867221 */ /* 0x008fc60000010000 */
[----:B------:R-:W0:Y:S01]  /*200e0*/  MUFU.EX2 R13, R13 ;  /* 0x0000000d000d7308 */ /* 0x000e220000000800 */
[----:B----4-:R-:W-:-:S04]  /*200f0*/  FADD.FTZ R147, R163, R134 ;  /* 0x00000086a3937221 */ /* 0x010fc80000010000 */
[----:B-----5:R-:W-:Y:S01]  /*20100*/  FADD.FTZ R134, R156, R147 ;  /* 0x000000939c867221 */ /* 0x020fe20000010000 */
[----:B------:R-:W-:-:S02]  /*20110*/  FADD.FTZ R147, R137, R6 ;  /* 0x0000000689937221 */ /* 0x000fc40000010000 */
[----:B------:R-:W2:Y:S01]  /*20120*/  MUFU.EX2 R158, R158 ;  /* 0x0000009e009e7308 */ /* 0x000ea20000000800 */
[----:B-1----:R-:W-:-:S07]  /*20130*/  FADD.FTZ R134, R167, R134 ;  /* 0x00000086a7867221 */ /* 0x002fce0000010000 */
[----:B------:R-:W1:Y:S01]  /*20140*/  MUFU.EX2 R15, R15 ;  /* 0x0000000f000f7308 */ /* 0x000e620000000800 */
[----:B0-----:R-:W-:-:S01]  /*20150*/  FADD.FTZ R5, R13, R134 ;  /* 0x000000860d057221 */ /* 0x001fc20000010000 */
[----:B------:R-:W-:-:S04]  /*20160*/  FADD.FTZ R134, R140, R147 ;  /* 0x000000938c867221 */ /* 0x000fc80000010000 */
[----:B------:R-:W-:Y:S02]  /*20170*/  FADD.FTZ R147, R141, R134 ;  /* 0x000000868d937221 */ /* 0x000fe40000010000 */
[----:B------:R-:W0:Y:S01]  /*20180*/  MUFU.EX2 R160, R160 ;  /* 0x000000a000a07308 */ /* 0x000e220000000800 */
[----:B--2---:R-:W-:-:S01]  /*20190*/  FADD.FTZ R6, R158, R5 ;  /* 0x000000059e067221 */ /* 0x004fc20000010000 */
[----:B------:R-:W-:-:S04]  /*201a0*/  FADD.FTZ R134, R142, R147 ;  /* 0x000000938e867221 */ /* 0x000fc80000010000 */
        /* <DEDUP_REMOVED lines=8> */
[----:B--2---:R-:W-:-:S07]  /*20230*/  FADD.FTZ R5, R19, R6 ;  /* 0x0000000613057221 */ /* 0x004fce0000010000 */
[----:B------:R-:W2:Y:S01]  /*20240*/  MUFU.EX2 R150, R150 ;  /* 0x0000009600967308 */ /* 0x000ea20000000800 */
[----:B-1----:R-:W-:-:S07]  /*20250*/  FADD.FTZ R6, R162, R5 ;  /* 0x00000005a2067221 */ /* 0x002fce0000010000 */
[----:B------:R-:W1:Y:S01]  /*20260*/  MUFU.EX2 R122, R122 ;  /* 0x0000007a007a7308 */ /* 0x000e620000000800 */
[----:B0-----:R-:W-:-:S01]  /*20270*/  FADD.FTZ R5, R139, R6 ;  /* 0x000000068b057221 */ /* 0x001fc20000010000 */
[----:B------:R-:W-:-:S06]  /*20280*/  FADD.FTZ R6, R146, R147 ;  /* 0x0000009392067221 */ /* 0x000fcc0000010000 */
[----:B------:R-:W0:Y:S01]  /*20290*/  MUFU.EX2 R123, R123 ;  /* 0x0000007b007b7308 */ /* 0x000e220000000800 */
[----:B--2---:R-:W-:-:S07]  /*202a0*/  FADD.FTZ R5, R150, R5 ;  /* 0x0000000596057221 */ /* 0x004fce0000010000 */
[----:B------:R-:W2:Y:S01]  /*202b0*/  MUFU.EX2 R127, R127 ;  /* 0x0000007f007f7308 */ /* 0x000ea20000000800 */
[----:B-1----:R-:W-:-:S01]  /*202c0*/  FADD.FTZ R134, R122, R5 ;  /* 0x000000057a867221 */ /* 0x002fc20000010000 */
[----:B------:R-:W-:-:S04]  /*202d0*/  FADD.FTZ R5, R121, R6 ;  /* 0x0000000679057221 */ /* 0x000fc80000010000 */
[----:B------:R-:W-:Y:S02]  /*202e0*/  FADD.FTZ R6, R148, R5 ;  /* 0x0000000594067221 */ /* 0x000fe40000010000 */
[----:B------:R-:W1:Y:S01]  /*202f0*/  MUFU.EX2 R126, R126 ;  /* 0x0000007e007e7308 */ /* 0x000e620000000800 */
[----:B0-----:R-:W-:-:S01]  /*20300*/  FADD.FTZ R147, R123, R134 ;  /* 0x000000867b937221 */ /* 0x001fc20000010000 */
[----:B------:R-:W-:-:S03]  /*20310*/  FADD.FTZ R5, R125, R6 ;  /* 0x000000067d057221 */ /* 0x000fc60000010000 */
[----:B------:R-:W-:Y:S01]  /*20320*/  FADD.FTZ R134, R0, R147 ;  /* 0x0000009300867221 */ /* 0x000fe20000010000 */
[----:B------:R-:W-:-:S02]  /*20330*/  FADD.FTZ R6, R152, R5 ;  /* 0x0000000598067221 */ /* 0x000fc40000010000 */
[----:B------:R-:W0:Y:S01]  /*20340*/  MUFU.EX2 R129, R129 ;  /* 0x0000008100817308 */ /* 0x000e220000000800 */
[----:B--2---:R-:W-:-:S07]  /*20350*/  FADD.FTZ R147, R127, R134 ;  /* 0x000000867f937221 */ /* 0x004fce0000010000 */
[----:B------:R-:W2:Y:S01]  /*20360*/  MUFU.EX2 R131, R131 ;  /* 0x0000008300837308 */ /* 0x000ea20000000800 */
[----:B-1----:R-:W-:-:S01]  /*20370*/  FADD.FTZ R134, R126, R147 ;  /* 0x000000937e867221 */ /* 0x002fc20000010000 */
[----:B------:R-:W-:-:S06]  /*20380*/  FFMA.FTZ R147, R2, R12, -R169 ;  /* 0x0000000c02937223 */ /* 0x000fcc00000108a9 */
        /* <DEDUP_REMOVED lines=22> */
[----:B--2---:R-:W-:-:S04]  /*204f0*/  FADD.FTZ R6, R108, R5 ;  /* 0x000000056c067221 */ /* 0x004fc80000010000 */
[----:B------:R-:W-:-:S03]  /*20500*/  FADD.FTZ R5, R103, R6 ;  /* 0x0000000667057221 */ /* 0x000fc60000010000 */
[----:B------:R-:W2:Y:S01]  /*20510*/  MUFU.EX2 R20, R164 ;  /* 0x000000a400147308 */ /* 0x000ea20000000800 */
[----:B-1----:R-:W-:-:S07]  /*20520*/  FADD.FTZ R94, R110, R151 ;  /* 0x000000976e5e7221 */ /* 0x002fce0000010000 */
[----:B------:R-:W1:Y:S01]  /*20530*/  MUFU.EX2 R114, R114 ;  /* 0x0000007200727308 */ /* 0x000e620000000800 */
[----:B0-----:R-:W-:-:S01]  /*20540*/  FADD.FTZ R151, R111, R94 ;  /* 0x0000005e6f977221 */ /* 0x001fc20000010000 */
[----:B------:R-:W-:-:S06]  /*20550*/  FFMA.FTZ R94, R2, R98, -R169 ;  /* 0x00000062025e7223 */ /* 0x000fcc00000108a9 */
        /* <DEDUP_REMOVED lines=49> */
.L_x_1625:
[----:B------:R-:W-:Y:S01]  /*20870*/  F2FP.SATFINITE.E4M3.F32.PACK_AB_MERGE_C R0, R127, R0, RZ ;  /* 0x000000007f00723e */ /* 0x000fe200048070ff */
[----:B------:R-:W-:Y:S01]  /*20880*/  FMUL.FTZ R24, R24, R3 ;  /* 0x0000000318187220 */ /* 0x000fe20000410000 */
[----:B------:R-:W-:Y:S01]  /*20890*/  F2FP.SATFINITE.E4M3.F32.PACK_AB_MERGE_C R15, R160, R15, RZ ;  /* 0x0000000fa00f723e */ /* 0x000fe200048070ff */
[----:B------:R-:W-:Y:S01]  /*208a0*/  FMUL.FTZ R25, R25, R3 ;  /* 0x0000000319197220 */ /* 0x000fe20000410000 */
[----:B------:R-:W-:Y:S01]  /*208b0*/  F2FP.SATFINITE.E4M3.F32.PACK_AB_MERGE_C R177, R123, R122, R0 ;  /* 0x0000007a7bb1723e */ /* 0x000fe20004807000 */
[----:B------:R-:W-:Y:S01]  /*208c0*/  IMAD R0, R190, 0x8, R16 ;  /* 0x00000008be007824 */ /* 0x000fe200078e0210 */
[----:B------:R-:W-:Y:S01]  /*208d0*/  ISETP.GT.AND P1, PT, R4, R9, PT ;  /* 0x000000090400720c */ /* 0x000fe20003f24270 */
[----:B------:R-:W-:Y:S01]  /*208e0*/  FMUL.FTZ R28, R28, R3 ;  /* 0x000000031c1c7220 */ /* 0x000fe20000410000 */
[----:B------:R-:W-:Y:S01]  /*208f0*/  F2FP.SATFINITE.E4M3.F32.PACK_AB_MERGE_C R181, R158, R13, R15 ;  /* 0x0000000d9eb5723e */ /* 0x000fe2000480700f */
[----:B------:R-:W-:Y:S01]  /*20900*/  IMAD.U32 R13, RZ, RZ, UR37 ;  /* 0x00000025ff0d7e24 */ /* 0x000fe2000f8e00ff */
[----:B------:R-:W-:Y:S01]  /*20910*/  F2FP.SATFINITE.E4M3.F32.PACK_AB_MERGE_C R139, R150, R139, RZ ;  /* 0x0000008b968b723e */ /* 0x000fe200048070ff */
[----:B------:R-:W-:Y:S01]  /*20920*/  VIADD R0, R0, 0x29860 ;  /* 0x0002986000007836 */ /* 0x000fe20000000000 */
[----:B------:R-:W-:Y:S01]  /*20930*/  F2FP.SATFINITE.E4M3.F32.PACK_AB_MERGE_C R124, R157, R124, RZ ;  /* 0x0000007c9d7c723e */ /* 0x000fe200048070ff */
[-C--:B------:R-:W-:Y:S01]  /*20940*/  FMUL.FTZ R29, R29, R3.reuse ;  /* 0x000000031d1d7220 */ /* 0x080fe20000410000 */
[----:B------:R-:W-:Y:S01]  /*20950*/  F2FP.SATFINITE.E4M3.F32.PACK_AB_MERGE_C R116, R159, R116, RZ ;  /* 0x000000749f74723e */ /* 0x000fe200048070ff */
[-C--:B------:R-:W-:Y:S01]  /*20960*/  FMUL.FTZ R32, R32, R3.reuse ;  /* 0x0000000320207220 */ /* 0x080fe20000410000 */
[----:B------:R-:W-:Y:S01]  /*20970*/  PRMT R0, R13, 0x654, R0 ;  /* 0x000006540d007816 */ /* 0x000fe20000000000 */
[-C--:B------:R-:W-:Y:S01]  /*20980*/  FMUL.FTZ R33, R33, R3.reuse ;  /* 0x0000000321217220 */ /* 0x080fe20000410000 */
[----:B------:R-:W-:Y:S01]  /*20990*/  F2FP.SATFINITE.E4M3.F32.PACK_AB_MERGE_C R136, R165, R136, RZ ;  /* 0x00000088a588723e */ /* 0x000fe200048070ff */
[-C--:B------:R-:W-:Y:S01]  /*209a0*/  FMUL.FTZ R36, R36, R3.reuse ;  /* 0x0000000324247220 */ /* 0x080fe20000410000 */
[----:B------:R-:W-:Y:S01]  /*209b0*/  F2FP.SATFINITE.E4M3.F32.PACK_AB_MERGE_C R156, R167, R156, RZ ;  /* 0x0000009ca79c723e */ /* 0x000fe200048070ff */
[----:B------:R0:W-:Y:S01]  /*209c0*/  SYNCS.ARRIVE.TRANS64.RED.A1T0 RZ, [R0+URZ], RZ ;  /* 0x000000ff00ff79a7 */ /* 0x0001e2000810043f */
        /* <DEDUP_REMOVED lines=89> */
[----:B0-----:R-:W-:Y:S02]  /*20f60*/  IMAD.MOV.U32 R0, RZ, RZ, R21 ;  /* 0x000000ffff007224 */ /* 0x001fe400078e0015 */
[----:B------:R-:W-:Y:S02]  /*20f70*/  IMAD.MOV.U32 R3, RZ, RZ, R91 ;  /* 0x000000ffff037224 */ /* 0x000fe400078e005b */
[----:B------:R-:W-:Y:S02]  /*20f80*/  IMAD.MOV.U32 R19, RZ, RZ, R11 ;  /* 0x000000ffff137224 */ /* 0x000fe400078e000b */
[----:B------:R-:W-:Y:S01]  /*20f90*/  IMAD.MOV.U32 R190, RZ, RZ, R10 ;  /* 0x000000ffffbe7224 */ /* 0x000fe200078e000a */
[----:B------:R-:W-:Y:S06]  /*20fa0*/  @P1 BRA `(.L_x_1626) ;  /* 0xffffffb0005c1947 */ /* 0x000fec000383ffff */
[----:B------:R-:W-:Y:S02]  /*20fb0*/  IMAD.MOV.U32 R0, RZ, RZ, R21 ;  /* 0x000000ffff007224 */ /* 0x000fe400078e0015 */
[----:B------:R-:W-:Y:S02]  /*20fc0*/  IMAD.MOV.U32 R3, RZ, RZ, R91 ;  /* 0x000000ffff037224 */ /* 0x000fe400078e005b */
[----:B------:R-:W-:Y:S02]  /*20fd0*/  IMAD.MOV.U32 R190, RZ, RZ, R10 ;  /* 0x000000ffffbe7224 */ /* 0x000fe400078e000a */
[----:B------:R-:W-:-:S07]  /*20fe0*/  IMAD.MOV.U32 R19, RZ, RZ, R11 ;  /* 0x000000ffff137224 */ /* 0x000fce00078e000b */
.L_x_1607:
[----:B------:R-:W0:Y:S01]  /*20ff0*/  LDC R9, c[0x0][0x448] ;  /* 0x00011200ff097b82 */ /* 0x000e220000000800 */
[----:B------:R-:W-:Y:S02]  /*21000*/  LOP3.LUT R17, R17, 0xffffffef, RZ, 0xc0, !PT ;  /* 0xffffffef11117812 */ /* 0x000fe400078ec0ff */
[----:B------:R-:W-:-:S05]  /*21010*/  IADD3 R12, R193, 0x1, -R192 ;  /* 0x00000001c10c7810 */ /* 0x000fca0007ffe8c0 */
[----:B------:R-:W1:Y:S01]  /*21020*/  LDC R225, c[0x0][0x9e4] ;  /* 0x00027900ffe17b82 */ /* 0x000e620000000800 */
[----:B0-----:R-:W-:Y:S01]  /*21030*/  ISETP.NE.AND P1, PT, R9, 0x1, PT ;  /* 0x000000010900780c */ /* 0x001fe20003f25270 */
[----:B------:R-:W-:-:S12]  /*21040*/  VIADD R9, R201, 0x7f ;  /* 0x0000007fc9097836 */ /* 0x000fd80000000000 */
[----:B------:R-:W0:Y:S01]  /*21050*/  @P1 LDC R10, c[0x0][0x44c] ;  /* 0x00011300ff0a1b82 */ /* 0x000e220000000800 */
[----:B------:R-:W-:-:S04]  /*21060*/  @P1 LOP3.LUT R17, R17, 0x10, RZ, 0xfc, !PT ;  /* 0x0000001011111812 */ /* 0x000fc800078efcff */
[----:B------:R-:W-:-:S03]  /*21070*/  LOP3.LUT R17, R17, 0xffffffdf, RZ, 0xc0, !PT ;  /* 0xffffffdf11117812 */ /* 0x000fc600078ec0ff */
[----:B------:R-:W2:Y:S01]  /*21080*/  @P1 LDC R11, c[0x0][0x450] ;  /* 0x00011400ff0b1b82 */ /* 0x000ea20000000800 */
[----:B0-----:R-:W-:-:S05]  /*21090*/  @P1 IMAD.HI.U32 R10, R9, R10, RZ ;  /* 0x0000000a090a1227 */ /* 0x001fca00078e00ff */
[----:B--2---:R-:W-:Y:S02]  /*210a0*/  @P1 SHF.R.U32.HI R9, RZ, R11, R10 ;  /* 0x0000000bff091219 */ /* 0x004fe4000001160a */
[----:B-1----:R-:W-:-:S03]  /*210b0*/  ISETP.GE.AND P1, PT, R225, 0x1, PT ;  /* 0x00000001e100780c */ /* 0x002fc60003f26270 */
[----:B------:R-:W-:-:S04]  /*210c0*/  IMAD.IADD R10, R9, 0x1, R12 ;  /* 0x00000001090a7824 */ /* 0x000fc800078e020c */
[----:B------:R-:W-:-:S06]  /*210d0*/  IMAD.IADD R7, R10, 0x1, -R7 ;  /* 0x000000010a077824 */ /* 0x000fcc00078e0a07 */
[----:B------:R-:W-:Y:S01]  /*210e0*/  @P1 LOP3.LUT R17, R17, 0x20, RZ, 0xfc, !PT ;  /* 0x0000002011111812 */ /* 0x000fe200078efcff */
        /* <DEDUP_REMOVED lines=11> */
.L_x_1629:
[----:B------:R-:W-:-:S13]  /*211a0*/  ISETP.NE.AND P1, PT, R225, 0x1, PT ;  /* 0x00000001e100780c */ /* 0x000fda0003f25270 */
[----:B------:R-:W0:Y:S02]  /*211b0*/  @P1 LDC.64 R12, c[0x0][0x9e8] ;  /* 0x00027a00ff0c1b82 */ /* 0x000e240000000a00 */
[----:B0-----:R-:W-:-:S05]  /*211c0*/  @P1 IMAD.HI.U32 R12, R10, R12, RZ ;  /* 0x0000000c0a0c1227 */ /* 0x001fca00078e00ff */
[----:B------:R-:W-:-:S07]  /*211d0*/  @P1 SHF.R.U32.HI R10, RZ, R13, R12 ;  /* 0x0000000dff0a1219 */ /* 0x000fce000001160c */
.L_x_1630:
[----:B------:R-:W-:Y:S05]  /*211e0*/  BSYNC B0 ;  /* 0x0000000000007941 */ /* 0x000fea0003800000 */
.L_x_1628:
[----:B------:R-:W-:-:S05]  /*211f0*/  IMAD R10, R10, R225, RZ ;  /* 0x000000e10a0a7224 */ /* 0x000fca00078e02ff */
[----:B------:R-:W-:-:S07]  /*21200*/  VIMNMX R7, R7, R10, !PT ;  /* 0x0000000a07077248 */ /* 0x000fce0007fe0100 */
.L_x_1627:
[----:B------:R-:W-:-:S04]  /*21210*/  VIADD R7, R7, 0x9f ;  /* 0x0000009f07077836 */ /* 0x000fc80000000000 */
[----:B------:R-:W-:-:S05]  /*21220*/  IMAD.HI R7, R7, 0x66666667, RZ ;  /* 0x6666666707077827 */ /* 0x000fca00078e02ff */
[----:B------:R-:W-:-:S04]  /*21230*/  SHF.R.U32.HI R10, RZ, 0x1f, R7 ;  /* 0x0000001fff0a7819 */ /* 0x000fc80000011607 */
[----:B------:R-:W-:-:S04]  /*21240*/  LEA.HI.SX32 R7, R7, R10, 0x1a ;  /* 0x0000000a07077211 */ /* 0x000fc800078fd2ff */
[----:B------:R-:W-:-:S04]  /*21250*/  VIMNMX R7, R204, R7, !PT ;  /* 0x00000007cc077248 */ /* 0x000fc80007fe0100 */
[----:B------:R-:W-:-:S13]  /*21260*/  ISETP.GE.AND P1, PT, R4, R7, PT ;  /* 0x000000070400720c */ /* 0x000fda0003f26270 */
[----:B------:R-:W-:Y:S05]  /*21270*/  @!P1 BRA `(.L_x_1631) ;  /* 0x0000003000949947 */ /* 0x000fea0003800000 */
[----:B------:R-:W-:Y:S02]  /*21280*/  IMAD.MOV.U32 R9, RZ, RZ, R0 ;  /* 0x000000ffff097224 */ /* 0x000fe400078e0000 */
[----:B------:R-:W-:Y:S02]  /*21290*/  IMAD.MOV.U32 R10, RZ, RZ, R3 ;  /* 0x000000ffff0a7224 */ /* 0x000fe400078e0003 */
[----:B------:R-:W-:-:S07]  /*212a0*/  IMAD.MOV.U32 R11, RZ, RZ, R19 ;  /* 0x000000ffff0b7224 */ /* 0x000fce00078e0013 */
.L_x_1642:
[----:B------:R-:W-:Y:S01]  /*212b0*/  ISETP.NE.AND P1, PT, R190, 0x1, PT ;  /* 0x00000001be00780c */ /* 0x000fe20003f25270 */
[----:B------:R-:W-:Y:S05]  /*212c0*/  YIELD ;  /* 0x0000000000007946 */ /* 0x000fea0003800000 */
[----:B------:R-:W-:Y:S02]  /*212d0*/  SEL R0, RZ, 0x1, P1 ;  /* 0x00000001ff007807 */ /* 0x000fe40000800000 */
[----:B------:R-:W-:Y:S02]  /*212e0*/  ISETP.NE.AND P1, PT, R194, RZ, PT ;  /* 0x000000ffc200720c */ /* 0x000fe40003f25270 */
[----:B------:R-:W-:-:S11]  /*212f0*/  LOP3.LUT R19, R11, R0, RZ, 0x3c, !PT ;  /* 0x000000000b137212 */ /* 0x000fd600078e3cff */
[----:B------:R-:W-:Y:S05]  /*21300*/  @P1 BRA `(.L_x_1632) ;  /* 0x0000000000401947 */ /* 0x000fea0003800000 */
[----:B------:R-:W-:-:S13]  /*21310*/  ISETP.NE.AND P3, PT, R205, 0x3, PT ;  /* 0x00000003cd00780c */ /* 0x000fda0003f65270 */
[----:B------:R-:W-:Y:S05]  /*21320*/  @!P3 BRA `(.L_x_1633) ;  /* 0x000000000004b947 */ /* 0x000fea0003800000 */
[----:B------:R-:W-:Y:S01]  /*21330*/  BPT.TRAP 0x1 ;  /* 0x000000040000795c */ /* 0x000fe20000300000 */
.L_x_1633:
        /* <DEDUP_REMOVED lines=8> */
.L_x_1634:
[----:B------:R-:W-:Y:S04]  /*213c0*/  BSSY B0, `(.L_x_1632) ;  /* 0x0000004000007945 */ /* 0x000fe80003800000 */
[----:B-1----:R-:W-:Y:S05]  /*213d0*/  @P2 BRA `(.L_x_1635) ;  /* 0x0000000000082947 */ /* 0x002fea0003800000 */
[----:B------:R-:W1:Y:S02]  /*213e0*/  SYNCS.PHASECHK.TRANS64.TRYWAIT P2, [R3+URZ+0x29830], R0 ;  /* 0x02983000030075a7 */ /* 0x000e64000804017f */
[----:B-1----:R-:W-:Y:S05]  /*213f0*/  @!P2 BRA `(.L_x_1636) ;  /* 0x0000012c0070a947 */ /* 0x002fea0003800000 */
.L_x_1635:
[----:B------:R-:W-:Y:S05]  /*21400*/  BSYNC B0 ;  /* 0x0000000000007941 */ /* 0x000fea0003800000 */
.L_x_1632:
[----:B01----:R-:W0:Y:S01]  /*21410*/  S2R R0, SR_TID.X ;  /* 0x0000000000007919 */ /* 0x003e220000002100 */
[----:B------:R-:W-:Y:S01]  /*21420*/  VIADD R12, R190, 0x1 ;  /* 0x00000001be0c7836 */ /* 0x000fe20000000000 */
[----:B------:R-:W-:Y:S05]  /*21430*/  WARPSYNC.ALL ;  /* 0x0000000000007948 */ /* 0x000fea0003800000 */
[C---:B------:R-:W-:Y:S01]  /*21440*/  ISETP.NE.AND P2, PT, R12.reuse, 0x2, PT ;  /* 0x000000020c00780c */ /* 0x040fe20003f45270 */
[----:B------:R-:W-:Y:S01]  /*21450*/  IMAD.MOV.U32 R15, RZ, RZ, -0x7fffffe0 ;  /* 0x80000020ff0f7424 */ /* 0x000fe200078e00ff */
[----:B------:R-:W-:Y:S01]  /*21460*/  UMOV UR48, UR24 ;  /* 0x0000001800307c82 */ /* 0x000fe20008000000 */
[----:B------:R-:W-:Y:S01]  /*21470*/  UMOV UR49, UR25 ;  /* 0x0000001900317c82 */ /* 0x000fe20008000000 */
[----:B------:R-:W-:Y:S01]  /*21480*/  SEL R12, R12, RZ, P2 ;  /* 0x000000ff0c0c7207 */ /* 0x000fe20001000000 */
[----:B------:R-:W-:Y:S01]  /*21490*/  IMAD.MOV.U32 R21, RZ, RZ, -0x7fffffe0 ;  /* 0x80000020ff157424 */ /* 0x000fe200078e00ff */
[----:B------:R-:W-:Y:S01]  /*214a0*/  R2UR UR51, R15 ;  /* 0x000000000f3372ca */ /* 0x000fe200000e0000 */
[----:B------:R-:W-:Y:S01]  /*214b0*/  UMOV UR44, UR24 ;  /* 0x00000018002c7c82 */ /* 0x000fe20008000000 */
[----:B------:R-:W-:Y:S01]  /*214c0*/  UMOV UR45, UR25 ;  /* 0x00000019002d7c82 */ /* 0x000fe20008000000 */
[----:B------:R-:W-:Y:S01]  /*214d0*/  IMAD R14, R12, 0x780, R8 ;  /* 0x000007800c0e7824 */ /* 0x000fe200078e0208 */
[----:B------:R-:W-:Y:S01]  /*214e0*/  R2UR UR47, R21 ;  /* 0x00000000152f72ca */ /* 0x000fe200000e0000 */
[----:B------:R-:W-:Y:S01]  /*214f0*/  IMAD.MOV.U32 R91, RZ, RZ, -0x7fffffe0 ;  /* 0x80000020ff5b7424 */ /* 0x000fe200078e00ff */
[----:B------:R-:W-:Y:S01]  /*21500*/  UMOV UR28, UR24 ;  /* 0x00000018001c7c82 */ /* 0x000fe20008000000 */
[C---:B------:R-:W-:Y:S01]  /*21510*/  VIADD R20, R14.reuse, 0x80 ;  /* 0x000000800e147836 */ /* 0x040fe20000000000 */
[C---:B------:R-:W-:Y:S01]  /*21520*/  R2UR UR50, R14.reuse ;  /* 0x000000000e3272ca */ /* 0x040fe200000e0000 */
[C---:B------:R-:W-:Y:S01]  /*21530*/  VIADD R90, R14.reuse, 0x100 ;  /* 0x000001000e5a7836 */ /* 0x040fe20000000000 */
[----:B------:R-:W-:Y:S01]  /*21540*/  R2UR UR27, R91 ;  /* 0x000000005b1b72ca */ /* 0x000fe200000e0000 */
[----:B------:R-:W-:Y:S01]  /*21550*/  VIADD R88, R14, 0x180 ;  /* 0x000001800e587836 */ /* 0x000fe20000000000 */
[----:B------:R-:W-:Y:S01]  /*21560*/  R2UR UR46, R20 ;  /* 0x00000000142e72ca */ /* 0x000fe200000e0000 */
[----:B------:R-:W-:Y:S01]  /*21570*/  IMAD.MOV.U32 R89, RZ, RZ, -0x7fffffe0 ;  /* 0x80000020ff597424 */ /* 0x000fe200078e00ff */
[----:B------:R-:W-:Y:S01]  /*21580*/  R2UR UR26, R90 ;  /* 0x000000005a1a72ca */ /* 0x000fe200000e0000 */
[----:B------:R-:W-:Y:S01]  /*21590*/  UMOV UR29, UR25 ;  /* 0x00000019001d7c82 */ /* 0x000fe20008000000 */
[----:B------:R-:W-:Y:S01]  /*215a0*/  R2UR UR30, R88 ;  /* 0x00000000581e72ca */ /* 0x000fe200000e0000 */
[C---:B------:R-:W-:Y:S01]  /*215b0*/  VIADD R20, R14.reuse, 0x200 ;  /* 0x000002000e147836 */ /* 0x040fe20000000000 */
[----:B------:R-:W-:Y:S01]  /*215c0*/  R2UR UR31, R89 ;  /* 0x00000000591f72ca */ /* 0x000fe200000e0000 */
[C---:B------:R-:W-:Y:S01]  /*215d0*/  VIADD R90, R14.reuse, 0x2 ;  /* 0x000000020e5a7836 */ /* 0x040fe20000000000 */
[----:B0-----:R-:W-:Y:S01]  /*215e0*/  SHF.R.U32.HI R0, RZ, 0x7, R0 ;  /* 0x00000007ff007819 */ /* 0x001fe20000011600 */
[----:B------:R-:W-:Y:S01]  /*215f0*/  VIADD R88, R14, 0x82 ;  /* 0x000000820e587836 */ /* 0x000fe20000000000 */
[----:B------:R-:W-:Y:S01]  /*21600*/  R2UR UR34, R20 ;  /* 0x00000000142272ca */ /* 0x000fe200000e0000 */
[----:B------:R-:W-:Y:S01]  /*21610*/  IMAD.MOV.U32 R89, RZ, RZ, -0x7fffffe0 ;  /* 0x80000020ff597424 */ /* 0x000fe200078e00ff */
[----:B------:R-:W-:Y:S01]  /*21620*/  R2UR UR35, R21 ;  /* 0x00000000152372ca */ /* 0x000fe200000e0000 */
[----:B------:R-:W-:Y:S01]  /*21630*/  VIADD R0, R0, 0x8 ;  /* 0x0000000800007836 */ /* 0x000fe20000000000 */
[----:B------:R-:W-:Y:S01]  /*21640*/  R2UR UR6, R90 ;  /* 0x000000005a0672ca */ /* 0x000fe200000e0000 */
[----:B------:R-:W-:Y:S01]  /*21650*/  UMOV UR32, UR24 ;  /* 0x0000001800207c82 */ /* 0x000fe20008000000 */
[----:B------:R-:W-:Y:S01]  /*21660*/  R2UR UR7, R91 ;  /* 0x000000005b0772ca */ /* 0x000fe200000e0000 */
[----:B------:R-:W-:Y:S01]  /*21670*/  UMOV UR33, UR25 ;  /* 0x0000001900217c82 */ /* 0x000fe20008000000 */
[----:B------:R0:W-:Y:S01]  /*21680*/  BAR.SYNC.DEFER_BLOCKING R0, 0x100 ;  /* 0x000400000000751d */ /* 0x0001e20000010000 */
[----:B------:R-:W-:-:S02]  /*21690*/  VIADD R20, R14, 0x102 ;  /* 0x000001020e147836 */ /* 0x000fc40000000000 */
[----:B------:R-:W-:Y:S02]  /*216a0*/  IMAD.MOV.U32 R21, RZ, RZ, -0x7fffffe0 ;  /* 0x80000020ff157424 */ /* 0x000fe400078e00ff */
[----:B------:R-:W-:Y:S01]  /*216b0*/  IMAD.MOV.U32 R15, RZ, RZ, -0x7fffffe0 ;  /* 0x80000020ff0f7424 */ /* 0x000fe200078e00ff */
        /* <DEDUP_REMOVED lines=225> */
.L_x_1638:
[----:B------:R-:W-:Y:S01]  /*224d0*/  SHF.L.U32 R0, R11, 0x1f, RZ ;  /* 0x0000001f0b007819 */ /* 0x000fe200000006ff */
[----:B------:R-:W-:-:S04]  /*224e0*/  IMAD R3, R190, 0x8, R16 ;  /* 0x00000008be037824 */ /* 0x000fc800078e0210 */
[----:B------:R0:W1:Y:S01]  /*224f0*/  SYNCS.PHASECHK.TRANS64.TRYWAIT P1, [R3+URZ+0x29850], R0 ;  /* 0x02985000030075a7 */ /* 0x000062000802017f */
[----:B------:R-:W-:Y:S05]  /*22500*/  @!P3 BRA `(.L_x_1639) ;  /* 0x000000000004b947 */ /* 0x000fea0003800000 */
[----:B------:R-:W-:Y:S01]  /*22510*/  BPT.TRAP 0x1 ;  /* 0x000000040000795c */ /* 0x000fe20000300000 */
.L_x_1639:
[----:B-1----:R-:W-:Y:S05]  /*22520*/  @P1 BRA `(.L_x_1637) ;  /* 0x0000000000081947 */ /* 0x002fea0003800000 */
[----:B------:R-:W1:Y:S02]  /*22530*/  SYNCS.PHASECHK.TRANS64.TRYWAIT P1, [R3+URZ+0x29850], R0 ;  /* 0x02985000030075a7 */ /* 0x000e64000802017f */
[----:B-1----:R-:W-:Y:S05]  /*22540*/  @!P1 BRA `(.L_x_1640) ;  /* 0x0000011c00309947 */ /* 0x002fea0003800000 */
.L_x_1637:
[----:B01----:R-:W-:Y:S01]  /*22550*/  VIADD R0, R16, 0x400 ;  /* 0x0000040010007836 */ /* 0x003fe20000000000 */
[----:B------:R-:W-:Y:S05]  /*22560*/  WARPSYNC.ALL ;  /* 0x0000000000007948 */ /* 0x000fea0003800000 */
[----:B------:R-:W-:Y:S01]  /*22570*/  SHF.R.U32.HI R0, RZ, 0x4, R0 ;  /* 0x00000004ff007819 */ /* 0x000fe20000011600 */
[----:B------:R-:W-:Y:S01]  /*22580*/  IMAD.MOV.U32 R15, RZ, RZ, -0x3ffffff0 ;  /* 0xc0000010ff0f7424 */ /* 0x000fe200078e00ff */
[----:B------:R-:W-:Y:S01]  /*22590*/  WARPGROUP.ARRIVE ;  /* 0x00000000000079c5 */ /* 0x000fe20000000000 */
[----:B------:R-:W-:Y:S01]  /*225a0*/  IMAD.MOV.U32 R21, RZ, RZ, -0x3ffffff0 ;  /* 0xc0000010ff157424 */ /* 0x000fe200078e00ff */
[----:B------:R-:W-:-:S02]  /*225b0*/  LOP3.LUT R0, R0, 0x3fff, RZ, 0xc0, !PT ;  /* 0x00003fff00007812 */ /* 0x000fc400078ec0ff */
[----:B------:R-:W-:Y:S02]  /*225c0*/  R2UR UR7, R15 ;  /* 0x000000000f0772ca */ /* 0x000fe400000e0000 */
[----:B------:R-:W-:Y:S02]  /*225d0*/  LOP3.LUT R0, R0, 0x10000, RZ, 0xfc, !PT ;  /* 0x0001000000007812 */ /* 0x000fe400078efcff */
[----:B------:R-:W-:-:S03]  /*225e0*/  ISETP.NE.AND P1, PT, R205, 0x3, PT ;  /* 0x00000003cd00780c */ /* 0x000fc60003f25270 */
        /* <DEDUP_REMOVED lines=9> */
[----:B------:R-:W-:Y:S01]  /*22680*/  R2UR UR7, R21 ;  /* 0x00000000150772ca */ /* 0x000fe200000e0000 */
[----:B------:R-:W-:Y:S01]  /*22690*/  IMAD.MOV.U32 R21, RZ, RZ, -0x3ffffff0 ;  /* 0xc0000010ff157424 */ /* 0x000fe200078e00ff */
[----:B------:R-:W-:Y:S02]  /*226a0*/  WARPGROUP.DEPBAR.LE gsb0, 0x0 ;  /* 0x00008000000079c5 */ /* 0x000fe40000010000 */
[----:B------:R-:W-:-:S06]  /*226b0*/  WARPGROUP.ARRIVE ;  /* 0x00000000000079c5 */ /* 0x000fcc0000000000 */
[----:B------:R-:W0:Y:S03]  /*226c0*/  S2R R187, SR_TID.X ;  /* 0x0000000000bb7919 */ /* 0x000e260000002100 */
[----:B------:R-:W-:Y:S01]  /*226d0*/  QGMMA.64x128x32.F32.E4M3.E4M3 R24, R180, gdesc[UR4], R24, gsb0 ;  /* 0x01e00004b4187df3 */ /* 0x000fe20008000818 */
[----:B------:R-:W-:Y:S02]  /*226e0*/  R2UR UR6, R20 ;  /* 0x00000000140672ca */ /* 0x000fe400000e0000 */
        /* <DEDUP_REMOVED lines=39> */
[----:B------:R-:W-:Y:S01]  /*22960*/  R2UR UR7, R21 ;  /* 0x00000000150772ca */ /* 0x000fe200000e0000 */
[----:B------:R-:W-:Y:S01]  /*22970*/  IMAD.MOV.U32 R21, RZ, RZ, -0x3ffffff0 ;  /* 0xc0000010ff157424 */ /* 0x000fe200078e00ff */
        /* <DEDUP_REMOVED lines=29> */
[----:B------:R-:W-:Y:S01]  /*22b50*/  FMNMX.FTZ R20, R96, R11, !PT ;  /* 0x0000000b60147209 */ /* 0x000fe20007810000 */
[----:B------:R-:W-:Y:S02]  /*22b60*/  WARPGROUP.DEPBAR.LE gsb0, 0x0 ;  /* 0x00008000000079c5 */ /* 0x000fe40000010000 */
[----:B------:R-:W-:Y:S01]  /*22b70*/  WARPGROUP.ARRIVE ;  /* 0x00000000000079c5 */ /* 0x000fe20000000000 */
[----:B------:R-:W-:Y:S02]  /*22b80*/  FMNMX.FTZ R3, R95, R0, !PT ;  /* 0x000000005f037209 */ /* 0x000fe40007810000 */
[----:B------:R-:W-:Y:S02]  /*22b90*/  FMNMX.FTZ R11, R97, R20, !PT ;  /* 0x00000014610b7209 */ /* 0x000fe40007810000 */
[----:B------:R-:W-:Y:S01]  /*22ba0*/  FMNMX.FTZ R0, R98, R3, !PT ;  /* 0x0000000362007209 */ /* 0x000fe20007810000 */
[----:B------:R-:W-:Y:S01]  /*22bb0*/  QGMMA.64x128x32.F32.E4M3.E4M3 R24, R176, gdesc[UR4], R24, gsb0 ;  /* 0x01e00004b0187df3 */ /* 0x000fe20008000818 */
[----:B------:R-:W-:-:S02]  /*22bc0*/  FMNMX.FTZ R20, R100, R11, !PT ;  /* 0x0000000b64147209 */ /* 0x000fc40007810000 */
[----:B------:R-:W-:Y:S02]  /*22bd0*/  FMNMX.FTZ R3, R99, R0, !PT ;  /* 0x0000000063037209 */ /* 0x000fe40007810000 */
[----:B------:R-:W-:Y:S02]  /*22be0*/  FMNMX.FTZ R13, R101, R20, !PT ;  /* 0x00000014650d7209 */ /* 0x000fe40007810000 */
[----:B------:R-:W-:Y:S02]  /*22bf0*/  FMNMX.FTZ R0, R102, R3, !PT ;  /* 0x0000000366007209 */ /* 0x000fe40007810000 */
[----:B------:R-:W-:Y:S01]  /*22c00*/  R2UR UR7, R21 ;  /* 0x00000000150772ca */ /* 0x000fe200000e0000 */
[----:B------:R-:W1:Y:S01]  /*22c10*/  SHFL.BFLY PT, R20, R13, 0x2, 0x1f ;  /* 0x0c401f000d147f89 */ /* 0x000e6200000e0000 */
[----:B------:R-:W-:Y:S02]  /*22c20*/  FMNMX.FTZ R15, R103, R0, !PT ;  /* 0x00000000670f7209 */ /* 0x000fe40007810000 */
[----:B0-----:R-:W-:-:S03]  /*22c30*/  SHF.R.U32.HI R187, RZ, 0x7, R187 ;  /* 0x00000007ffbb7819 */ /* 0x001fc600000116bb */
[----:B------:R-:W0:Y:S01]  /*22c40*/  SHFL.BFLY PT, R0, R15, 0x2, 0x1f ;  /* 0x0c401f000f007f89 */ /* 0x000e2200000e0000 */
[----:B-1----:R-:W-:Y:S01]  /*22c50*/  FMNMX.FTZ R11, R13, R20, !PT ;  /* 0x000000140d0b7209 */ /* 0x002fe20007810000 */
[C---:B------:R-:W-:Y:S02]  /*22c60*/  VIADD R20, R14.reuse, 0x300 ;  /* 0x000003000e147836 */ /* 0x040fe40000000000 */
[----:B------:R-:W-:-:S03]  /*22c70*/  VIADD R14, R14, 0x400 ;  /* 0x000004000e0e7836 */ /* 0x000fc60000000000 */
[----:B------:R-:W-:Y:S02]  /*22c80*/  R2UR UR6, R20 ;  /* 0x00000000140672ca */ /* 0x000fe400000e0000 */
[----:B0-----:R-:W-:Y:S02]  /*22c90*/  FMNMX.FTZ R20, R15, R0, !PT ;  /* 0x000000000f147209 */ /* 0x001fe40007810000 */
[----:B------:R-:W0:Y:S04]  /*22ca0*/  SHFL.BFLY PT, R0, R11, 0x1, 0x1f ;  /* 0x0c201f000b007f89 */ /* 0x000e2800000e0000 */
[----:B------:R-:W1:Y:S01]  /*22cb0*/  SHFL.BFLY PT, R21, R20, 0x1, 0x1f ;  /* 0x0c201f0014157f89 */ /* 0x000e6200000e0000 */
[----:B0-----:R-:W-:Y:S02]  /*22cc0*/  FMNMX.FTZ R3, R11, R0, !PT ;  /* 0x000000000b037209 */ /* 0x001fe40007810000 */
[----:B-1----:R-:W-:-:S03]  /*22cd0*/  FMNMX.FTZ R0, R20, R21, !PT ;  /* 0x0000001514007209 */ /* 0x002fc60007810000 */
[----:B------:R-:W-:Y:S01]  /*22ce0*/  FADD.FTZ R13, -R3, R10 ;  /* 0x0000000a030d7221 */ /* 0x000fe20000010100 */
[----:B------:R-:W-:-:S03]  /*22cf0*/  FFMA.FTZ R11, R2, R3, -8 ;  /* 0xc1000000020b7423 */ /* 0x000fc60000010003 */
[----:B------:R-:W-:Y:S01]  /*22d00*/  FMUL.FTZ R15, R2, R13 ;  /* 0x0000000d020f7220 */ /* 0x000fe20000410000 */
[----:B------:R-:W-:-:S01]  /*22d10*/  FADD.FTZ R13, -R0, R9 ;  /* 0x00000009000d7221 */ /* 0x000fc20000010100 */
[C-C-:B------:R-:W-:Y:S01]  /*22d20*/  FFMA.FTZ R20, R2.reuse, R152, -R11.reuse ;  /* 0x0000009802147223 */ /* 0x140fe2000001080b */
[----:B------:R-:W-:-:S01]  /*22d30*/  FFMA.FTZ R21, R2, R156, -R11 ;  /* 0x0000009c02157223 */ /* 0x000fc2000001080b */
[----:B------:R0:W-:Y:S01]  /*22d40*/  MUFU.EX2 R9, R15 ;  /* 0x0000000f00097308 */ /* 0x0001e20000000800 */
[C---:B------:R-:W-:Y:S01]  /*22d50*/  FMUL.FTZ R10, R2.reuse, R13 ;  /* 0x0000000d020a7220 */ /* 0x040fe20000410000 */
[C-C-:B------:R-:W-:Y:S01]  /*22d60*/  FFMA.FTZ R13, R2.reuse, R153, -R11.reuse ;  /* 0x00000099020d7223 */ /* 0x140fe2000001080b */
[----:B------:R-:W-:-:S01]  /*22d70*/  FFMA.FTZ R152, R2, R157, -R11 ;  /* 0x0000009d02987223 */ /* 0x000fc2000001080b */
[C-C-:B------:R-:W-:Y:S01]  /*22d80*/  FFMA.FTZ R153, R2.reuse, R160, -R11.reuse ;  /* 0x000000a002997223 */ /* 0x140fe2000001080b */
[----:B------:R-:W-:-:S01]  /*22d90*/  FFMA.FTZ R156, R2, R161, -R11 ;  /* 0x000000a1029c7223 */ /* 0x000fc2000001080b */
[C-C-:B------:R-:W-:Y:S01]  /*22da0*/  FFMA.FTZ R157, R2.reuse, R164, -R11.reuse ;  /* 0x000000a4029d7223 */ /* 0x140fe2000001080b */
[----:B------:R-:W-:-:S01]  /*22db0*/  FFMA.FTZ R160, R2, R165, -R11 ;  /* 0x000000a502a07223 */ /* 0x000fc2000001080b */
[----:B------:R-:W-:Y:S01]  /*22dc0*/  FFMA.FTZ R136, R2, R136, -R11 ;  /* 0x0000008802887223 */ /* 0x000fe2000001080b */
[----:B0-----:R-:W-:-:S02]  /*22dd0*/  IMAD.MOV.U32 R15, RZ, RZ, -0x3ffffff0 ;  /* 0xc0000010ff0f7424 */ /* 0x001fc400078e00ff */
        /* <DEDUP_REMOVED lines=30> */
[----:B------:R-:W-:Y:S01]  /*22fc0*/  FFMA.FTZ R11, R2, R101, -R11 ;  /* 0x00000065020b7223 */ /* 0x000fe2000001080b */
[----:B------:R-:W0:Y:S01]  /*22fd0*/  MUFU.EX2 R20, R20 ;  /* 0x0000001400147308 */ /* 0x000e220000000800 */
[----:B------:R-:W-:-:S07]  /*22fe0*/  IADD3 R165, -R187, 0xb, RZ ;  /* 0x0000000bbba57810 */ /* 0x000fce0007ffe1ff */
[----:B------:R-:W-:Y:S08]  /*22ff0*/  MUFU.EX2 R10, R10 ;  /* 0x0000000a000a7308 */ /* 0x000ff00000000800 */
[----:B------:R-:W1:Y:S01]  /*23000*/  MUFU.EX2 R13, R13 ;  /* 0x0000000d000d7308 */ /* 0x000e620000000800 */
[----:B0-----:R-:W-:-:S01]  /*23010*/  FFMA.FTZ R6, R9, R6, R20 ;  /* 0x0000000609067223 */ /* 0x001fc20000010014 */
[----:B------:R-:W-:-:S02]  /*23020*/  WARPGROUP.DEPBAR.LE gsb0, 0x0 ;  /* 0x00008000000079c5 */ /* 0x000fc40000010000 */
[----:B------:R-:W-:-:S04]  /*23030*/  WARPGROUP.ARRIVE ;  /* 0x00000000000079c5 */ /* 0x000fc80000000000 */
[----:B------:R-:W0:Y:S02]  /*23040*/  MUFU.EX2 R21, R21 ;  /* 0x0000001500157308 */ /* 0x000e240000000800 */
[----:B------:R-:W-:Y:S01]  /*23050*/  QGMMA.64x128x32.F32.E4M3.E4M3 R24, R172, gdesc[UR4], R24, gsb0 ;  /* 0x01e00004ac187df3 */ /* 0x000fe20008000818 */
[----:B------:R-:W-:Y:S01]  /*23060*/  R2UR UR7, R15 ;  /* 0x000000000f0772ca */ /* 0x000fe200000e0000 */
[----:B------:R-:W-:Y:S01]  /*23070*/  FFMA.FTZ R15, R2, R0, -8 ;  /* 0xc1000000020f7423 */ /* 0x000fe20000010000 */
[----:B------:R-:W-:-:S03]  /*23080*/  R2UR UR6, R14 ;  /* 0x000000000e0672ca */ /* 0x000fc600000e0000 */
[----:B------:R-:W2:Y:S01]  /*23090*/  MUFU.EX2 R152, R152 ;  /* 0x0000009800987308 */ /* 0x000ea20000000800 */
        /* <DEDUP_REMOVED lines=9> */
[----:B------:R-:W-:Y:S01]  /*23130*/  FFMA.FTZ R162, R2, R167, -R15 ;  /* 0x000000a702a27223 */ /* 0x000fe2000001080f */
[----:B0-----:R-:W-:-:S01]  /*23140*/  FADD.FTZ R163, R21, R6 ;  /* 0x0000000615a37221 */ /* 0x001fc20000010000 */
[C-C-:B------:R-:W-:Y:S01]  /*23150*/  FFMA.FTZ R138, R2.reuse, R138, -R15.reuse ;  /* 0x0000008a028a7223 */ /* 0x140fe2000001080f */
[----:B------:R-:W-:-:S01]  /*23160*/  FFMA.FTZ R139, R2, R139, -R15 ;  /* 0x0000008b028b7223 */ /* 0x000fc2000001080f */
[C-C-:B------:R-:W-:Y:S01]  /*23170*/  FFMA.FTZ R142, R2.reuse, R142, -R15.reuse ;  /* 0x0000008e028e7223 */ /* 0x140fe2000001080f */
[----:B------:R-:W-:-:S01]  /*23180*/  FFMA.FTZ R143, R2, R143, -R15 ;  /* 0x0000008f028f7223 */ /* 0x000fc2000001080f */
[----:B------:R-:W0:Y:S01]  /*23190*/  MUFU.EX2 R14, R14 ;  /* 0x0000000e000e7308 */ /* 0x000e220000000800 */
        /* <DEDUP_REMOVED lines=8> */
[----:B-1----:R-:W-:-:S01]  /*23220*/  FFMA.FTZ R5, R10, R5, R101 ;  /* 0x000000050a057223 */ /* 0x002fc20000010065 */
[C-C-:B------:R-:W-:Y:S01]  /*23230*/  FFMA.FTZ R126, R2.reuse, R126, -R15.reuse ;  /* 0x0000007e027e7223 */ /* 0x140fe2000001080f */
[----:B------:R-:W-:-:S01]  /*23240*/  FFMA.FTZ R127, R2, R127, -R15 ;  /* 0x0000007f027f7223 */ /* 0x000fc2000001080f */
[C-C-:B------:R-:W-:Y:S01]  /*23250*/  FFMA.FTZ R130, R2.reuse, R130, -R15.reuse ;  /* 0x0000008202827223 */ /* 0x140fe2000001080f */
[----:B------:R-:W-:-:S01]  /*23260*/  FFMA.FTZ R131, R2, R131, -R15 ;  /* 0x0000008302837223 */ /* 0x000fc2000001080f */
[C-C-:B------:R-:W-:Y:S01]  /*23270*/  FFMA.FTZ R134, R2.reuse, R134, -R15.reuse ;  /* 0x0000008602867223 */ /* 0x140fe2000001080f */
[----:B------:R-:W-:-:S01]  /*23280*/  FFMA.FTZ R135, R2, R135, -R15 ;  /* 0x0000008702877223 */ /* 0x000fc2000001080f */
[----:B------:R-:W1:Y:S01]  /*23290*/  MUFU.EX2 R155, R155 ;  /* 0x0000009b009b7308 */ /* 0x000e620000000800 */
        /* <DEDUP_REMOVED lines=16> */
[----:B-1----:R-:W-:-:S01]  /*233a0*/  FADD.FTZ R5, R155, R6 ;  /* 0x000000069b057221 */ /* 0x002fc20000010000 */
[C-C-:B------:R-:W-:Y:S01]  /*233b0*/  FFMA.FTZ R98, R2.reuse, R98, -R15.reuse ;  /* 0x0000006202627223 */ /* 0x140fe2000001080f */
[----:B------:R-:W-:-:S05]  /*233c0*/  FFMA.FTZ R99, R2, R99, -R15 ;  /* 0x0000006302637223 */ /* 0x000fca000001080f */
        /* <DEDUP_REMOVED lines=22> */
[----:B------:R-:W-:Y:S02]  /*23530*/  WARPGROUP.DEPBAR.LE gsb0, 0x0 ;  /* 0x00008000000079c5 */ /* 0x000fe40000010000 */
[----:B------:R-:W-:-:S04]  /*23540*/  WARPGROUP.ARRIVE ;  /* 0x00000000000079c5 */ /* 0x000fc80000000000 */
[----:B------:R-:W2:Y:S01]  /*23550*/  MUFU.EX2 R142, R142 ;  /* 0x0000008e008e7308 */ /* 0x000ea20000000800 */
[----:B-1----:R-:W-:-:S01]  /*23560*/  FADD.FTZ R163, R139, R164 ;  /* 0x000000a48ba37221 */ /* 0x002fc20000010000 */
[----:B------:R-:W-:Y:S06]  /*23570*/  QGMMA.64x128x32.F32.E4M3.E4M3 R24, R168, gdesc[UR4], R24, gsb0 ;  /* 0x01e00004a8187df3 */ /* 0x000fec0008000818 */
        /* <DEDUP_REMOVED lines=36> */
[----:B------:R-:W-:-:S06]  /*237c0*/  WARPGROUP.DEPBAR.LE gsb0, 0x0 ;  /* 0x00008000000079c5 */ /* 0x000fcc0000010000 */
        /* <DEDUP_REMOVED lines=50> */
[C-C-:B------:R-:W-:Y:S01]  /*23af0*/  FFMA.FTZ R6, R2.reuse, R102, -R15.reuse ;  /* 0x0000006602067223 */ /* 0x140fe2000001080f */
[----:B------:R-:W-:-:S05]  /*23b00*/  FFMA.FTZ R102, R2, R103, -R15 ;  /* 0x0000006702667223 */ /* 0x000fca000001080f */
[----:B------:R-:W0:Y:S01]  /*23b10*/  MUFU.EX2 R90, R90 ;  /* 0x0000005a005a7308 */ /* 0x000e220000000800 */
[----:B--2---:R-:W-:-:S07]  /*23b20*/  FADD.FTZ R163, R119, R164 ;  /* 0x000000a477a37221 */ /* 0x004fce0000010000 */
[----:B------:R-:W2:Y:S01]  /*23b30*/  MUFU.EX2 R89, R89 ;  /* 0x0000005900597308 */ /* 0x000ea20000000800 */
[----:B-1----:R-:W-:-:S01]  /*23b40*/  FADD.FTZ R164, R88, R5 ;  /* 0x0000000558a47221 */ /* 0x002fc20000010000 */
[----:B------:R-:W-:-:S04]  /*23b50*/  @!P0 IMAD R5, R12, 0x8, R16 ;  /* 0x000000080c058824 */ /* 0x000fc800078e0210 */
[----:B------:R-:W-:Y:S02]  /*23b60*/  @!P0 VIADD R5, R5, 0x29840 ;  /* 0x0002984005058836 */ /* 0x000fe40000000000 */
[----:B------:R-:W1:Y:S01]  /*23b70*/  MUFU.EX2 R91, R91 ;  /* 0x0000005b005b7308 */ /* 0x000e620000000800 */
[----:B0-----:R-:W-:-:S02]  /*23b80*/  FADD.FTZ R166, R90, R163 ;  /* 0x000000a35aa67221 */ /* 0x001fc40000010000 */
[----:B------:R-:W-:Y:S01]  /*23b90*/  @!P0 PRMT R5, RZ, 0x654, R5 ;  /* 0x00000654ff058816 */ /* 0x000fe20000000005 */
[----:B------:R0:W-:Y:S06]  /*23ba0*/  BAR.ARV R165, 0x100 ;  /* 0x000400a50000751d */ /* 0x0001ec0000002000 */
[----:B------:R-:W3:Y:S01]  /*23bb0*/  MUFU.EX2 R92, R92 ;  /* 0x0000005c005c7308 */ /* 0x000ee20000000800 */
[----:B--2---:R-:W-:-:S01]  /*23bc0*/  FADD.FTZ R103, R89, R164 ;  /* 0x000000a459677221 */ /* 0x004fc20000010000 */
[----:B------:R2:W-:Y:S01]  /*23bd0*/  @!P0 SYNCS.ARRIVE.TRANS64.RED.A1T0 RZ, [R5+URZ], RZ ;  /* 0x000000ff05ff89a7 */ /* 0x0005e2000810043f */
[----:B-1----:R-:W-:-:S05]  /*23be0*/  FADD.FTZ R163, R91, R166 ;  /* 0x000000a65ba37221 */ /* 0x002fca0000010000 */
[----:B------:R-:W1:Y:S08]  /*23bf0*/  MUFU.EX2 R94, R94 ;  /* 0x0000005e005e7308 */ /* 0x000e700000000800 */
[----:B------:R-:W4:Y:S01]  /*23c00*/  MUFU.EX2 R93, R93 ;  /* 0x0000005d005d7308 */ /* 0x000f220000000800 */
[----:B---3--:R-:W-:-:S07]  /*23c10*/  FADD.FTZ R164, R92, R103 ;  /* 0x000000675ca47221 */ /* 0x008fce0000010000 */
[----:B------:R-:W3:Y:S01]  /*23c20*/  MUFU.EX2 R95, R95 ;  /* 0x0000005f005f7308 */ /* 0x000ee20000000800 */
[----:B-1----:R-:W-:-:S07]  /*23c30*/  FADD.FTZ R166, R94, R163 ;  /* 0x000000a35ea67221 */ /* 0x002fce0000010000 */
[----:B------:R-:W-:Y:S01]  /*23c40*/  MUFU.EX2 R96, R96 ;  /* 0x0000006000607308 */ /* 0x000fe20000000800 */
[----:B----4-:R-:W-:-:S07]  /*23c50*/  FADD.FTZ R103, R93, R164 ;  /* 0x000000a45d677221 */ /* 0x010fce0000010000 */
[----:B------:R-:W1:Y:S01]  /*23c60*/  MUFU.EX2 R98, R98 ;  /* 0x0000006200627308 */ /* 0x000e620000000800 */
[----:B---3--:R-:W-:-:S07]  /*23c70*/  FADD.FTZ R163, R95, R166 ;  /* 0x000000a65fa37221 */ /* 0x008fce0000010000 */
[----:B------:R-:W-:Y:S08]  /*23c80*/  MUFU.EX2 R97, R97 ;  /* 0x0000006100617308 */ /* 0x000ff00000000800 */
[----:B------:R-:W3:Y:S01]  /*23c90*/  MUFU.EX2 R99, R99 ;  /* 0x0000006300637308 */ /* 0x000ee20000000800 */
[----:B-1----:R-:W-:-:S07]  /*23ca0*/  FADD.FTZ R164, R98, R163 ;  /* 0x000000a362a47221 */ /* 0x002fce0000010000 */
[----:B------:R-:W1:Y:S08]  /*23cb0*/  MUFU.EX2 R100, R100 ;  /* 0x0000006400647308 */ /* 0x000e700000000800 */
[----:B------:R4:W5:Y:S01]  /*23cc0*/  MUFU.EX2 R15, R6 ;  /* 0x00000006000f7308 */ /* 0x0009620000000800 */
[----:B---3--:R-:W-:-:S07]  /*23cd0*/  FADD.FTZ R164, R99, R164 ;  /* 0x000000a463a47221 */ /* 0x008fce0000010000 */
[----:B------:R-:W3:Y:S01]  /*23ce0*/  MUFU.EX2 R11, R11 ;  /* 0x0000000b000b7308 */ /* 0x000ee20000000800 */
[----:B----4-:R-:W-:-:S04]  /*23cf0*/  FADD.FTZ R6, R96, R103 ;  /* 0x0000006760067221 */ /* 0x010fc80000010000 */
[----:B--2---:R-:W-:-:S03]  /*23d00*/  FADD.FTZ R5, R97, R6 ;  /* 0x0000000661057221 */ /* 0x004fc60000010000 */
[----:B------:R-:W2:Y:S01]  /*23d10*/  MUFU.EX2 R102, R102 ;  /* 0x0000006600667308 */ /* 0x000ea20000000800 */
[----:B-1----:R-:W-:-:S01]  /*23d20*/  FADD.FTZ R6, R100, R5 ;  /* 0x0000000564067221 */ /* 0x002fc20000010000 */
[----:B-----5:R-:W-:-:S03]  /*23d30*/  FADD.FTZ R5, R15, R164 ;  /* 0x000000a40f057221 */ /* 0x020fc60000010000 */
[----:B---3--:R-:W-:Y:S01]  /*23d40*/  FADD.FTZ R6, R11, R6 ;  /* 0x000000060b067221 */ /* 0x008fe20000010000 */
[----:B--2---:R-:W-:-:S01]  /*23d50*/  FADD.FTZ R5, R102, R5 ;  /* 0x0000000566057221 */ /* 0x004fc20000010000 */
[----:B0-----:R-:W-:Y:S06]  /*23d60*/  @!P1 BRA `(.L_x_1641) ;  /* 0x0000000000049947 */ /* 0x001fec0003800000 */
[----:B------:R-:W-:Y:S01]  /*23d70*/  BPT.TRAP 0x1 ;  /* 0x000000040000795c */ /* 0x000fe20000300000 */
.L_x_1641:
[----:B------:R-:W-:Y:S01]  /*23d80*/  F2FP.SATFINITE.E4M3.F32.PACK_AB_MERGE_C R154, R155, R154, RZ ;  /* 0x0000009a9b9a723e */ /* 0x000fe200048070ff */
[----:B------:R-:W-:Y:S01]  /*23d90*/  FMUL.FTZ R24, R24, R9 ;  /* 0x0000000918187220 */ /* 0x000fe20000410000 */
[----:B------:R-:W-:Y:S01]  /*23da0*/  F2FP.SATFINITE.E4M3.F32.PACK_AB_MERGE_C R100, R11, R100, RZ ;  /* 0x000000640b64723e */ /* 0x000fe200048070ff */
        /* <DEDUP_REMOVED lines=8> */
[----:B------:R-:W-:Y:S01]  /*23e30*/  FMUL.FTZ R28, R28, R9 ;  /* 0x000000091c1c7220 */ /* 0x000fe20000410000 */
        /* <DEDUP_REMOVED lines=102> */
[----:B------:R-:W-:Y:S01]  /*244a0*/  F2FP.SATFINITE.E4M3.F32.PACK_AB_MERGE_C R171, R99, R98, R15 ;  /* 0x0000006263ab723e */ /* 0x000fe2000480700f */
[----:B------:R-:W-:Y:S06]  /*244b0*/  @P1 BRA `(.L_x_1642) ;  /* 0xffffffcc007c1947 */ /* 0x000fec000383ffff */
[----:B------:R-:W-:-:S07]  /*244c0*/  IMAD.MOV.U32 R190, RZ, RZ, R12 ;  /* 0x000000ffffbe7224 */ /* 0x000fce00078e000c */
.L_x_1631:
[----:B------:R-:W-:-:S13]  /*244d0*/  ISETP.GE.AND P1, PT, R4, R204, PT ;  /* 0x000000cc0400720c */ /* 0x000fda0003f26270 */
[----:B------:R-:W-:Y:S05]  /*244e0*/  @!P1 BRA `(.L_x_1643) ;  /* 0x0000004c00c49947 */ /* 0x000fea0003800000 */
[----:B------:R-:W-:Y:S02]  /*244f0*/  IMAD.MOV.U32 R7, RZ, RZ, R0 ;  /* 0x000000ffff077224 */ /* 0x000fe400078e0000 */
[----:B------:R-:W-:Y:S02]  /*24500*/  IMAD.MOV.U32 R9, RZ, RZ, R3 ;  /* 0x000000ffff097224 */ /* 0x000fe400078e0003 */
[----:B------:R-:W-:-:S07]  /*24510*/  IMAD.MOV.U32 R10, RZ, RZ, R19 ;  /* 0x000000ffff0a7224 */ /* 0x000fce00078e0013 */
.L_x_1662:
        /* <DEDUP_REMOVED lines=9> */
.L_x_1645:
        /* <DEDUP_REMOVED lines=8> */
.L_x_1646:
[----:B------:R-:W-:Y:S04]  /*24630*/  BSSY B0, `(.L_x_1644) ;  /* 0x0000004000007945 */ /* 0x000fe80003800000 */
[----:B-1----:R-:W-:Y:S05]  /*24640*/  @P2 BRA `(.L_x_1647) ;  /* 0x0000000000082947 */ /* 0x002fea0003800000 */
[----:B------:R-:W1:Y:S02]  /*24650*/  SYNCS.PHASECHK.TRANS64.TRYWAIT P2, [R3+URZ+0x29830], R0 ;  /* 0x02983000030075a7 */ /* 0x000e64000804017f */
[----:B-1----:R-:W-:Y:S05]  /*24660*/  @!P2 BRA `(.L_x_1648) ;  /* 0x000000f800fca947 */ /* 0x002fea0003800000 */
.L_x_1647:
[----:B------:R-:W-:Y:S05]  /*24670*/  BSYNC B0 ;  /* 0x0000000000007941 */ /* 0x000fea0003800000 */
.L_x_1644:
        /* <DEDUP_REMOVED lines=28> */
[----:B------:R-:W-:Y:S01]  /*24840*/  VIADD R88, R12, 0x2 ;  /* 0x000000020c587836 */ /* 0x000fe20000000000 */
[----:B0-----:R-:W-:Y:S01]  /*24850*/  SHF.R.U32.HI R0, RZ, 0x7, R0 ;  /* 0x00000007ff007819 */ /* 0x001fe20000011600 */
[----:B------:R-:W-:Y:S01]  /*24860*/  UMOV UR32, UR24 ;  /* 0x0000001800207c82 */ /* 0x000fe20008000000 */
[----:B------:R-:W-:Y:S01]  /*24870*/  R2UR UR34, R14 ;  /* 0x000000000e2272ca */ /* 0x000fe200000e0000 */
[----:B------:R-:W-:Y:S01]  /*24880*/  UMOV UR33, UR25 ;  /* 0x0000001900217c82 */ /* 0x000fe20008000000 */
[----:B------:R-:W-:Y:S01]  /*24890*/  R2UR UR35, R15 ;  /* 0x000000000f2372ca */ /* 0x000fe200000e0000 */
[----:B------:R-:W-:Y:S01]  /*248a0*/  VIADD R0, R0, 0x8 ;  /* 0x0000000800007836 */ /* 0x000fe20000000000 */
[----:B------:R-:W-:Y:S01]  /*248b0*/  R2UR UR6, R88 ;  /* 0x00000000580672ca */ /* 0x000fe200000e0000 */
[C---:B------:R-:W-:Y:S01]  /*248c0*/  VIADD R20, R12.reuse, 0x82 ;  /* 0x000000820c147836 */ /* 0x040fe20000000000 */
[----:B------:R-:W-:Y:S01]  /*248d0*/  R2UR UR7, R89 ;  /* 0x00000000590772ca */ /* 0x000fe200000e0000 */
[----:B------:R-:W-:Y:S01]  /*248e0*/  IMAD.MOV.U32 R21, RZ, RZ, -0x7fffffe0 ;  /* 0x80000020ff157424 */ /* 0x000fe200078e00ff */
        /* <DEDUP_REMOVED lines=229> */
.L_x_1650:
[----:B------:R-:W-:Y:S01]  /*25740*/  SHF.L.U32 R0, R10, 0x1f, RZ ;  /* 0x0000001f0a007819 */ /* 0x000fe200000006ff */
[----:B------:R-:W-:-:S04]  /*25750*/  IMAD R3, R190, 0x8, R16 ;  /* 0x00000008be037824 */ /* 0x000fc800078e0210 */
[----:B------:R0:W1:Y:S01]  /*25760*/  SYNCS.PHASECHK.TRANS64.TRYWAIT P1, [R3+URZ+0x29850], R0 ;  /* 0x02985000030075a7 */ /* 0x000062000802017f */
[----:B------:R-:W-:Y:S05]  /*25770*/  @!P3 BRA `(.L_x_1651) ;  /* 0x000000000004b947 */ /* 0x000fea0003800000 */
[----:B------:R-:W-:Y:S01]  /*25780*/  BPT.TRAP 0x1 ;  /* 0x000000040000795c */ /* 0x000fe20000300000 */
.L_x_1651:
[----:B-1----:R-:W-:Y:S05]  /*25790*/  @P1 BRA `(.L_x_1649) ;  /* 0x0000000000081947 */ /* 0x002fea0003800000 */
[----:B------:R-:W1:Y:S02]  /*257a0*/  SYNCS.PHASECHK.TRANS64.TRYWAIT P1, [R3+URZ+0x29850], R0 ;  /* 0x02985000030075a7 */ /* 0x000e64000802017f */
[----:B-1----:R-:W-:Y:S05]  /*257b0*/  @!P1 BRA `(.L_x_1652) ;  /* 0x000000e800bc9947 */ /* 0x002fea0003800000 */
.L_x_1649:
[----:B01----:R-:W-:Y:S01]  /*257c0*/  VIADD R0, R16, 0x400 ;  /* 0x0000040010007836 */ /* 0x003fe20000000000 */
[----:B------:R-:W-:Y:S05]  /*257d0*/  WARPSYNC.ALL ;  /* 0x0000000000007948 */ /* 0x000fea0003800000 */
[----:B------:R-:W-:Y:S01]  /*257e0*/  SHF.R.U32.HI R0, RZ, 0x4, R0 ;  /* 0x00000004ff007819 */ /* 0x000fe20000011600 */
[----:B------:R-:W-:Y:S01]  /*257f0*/  IMAD.MOV.U32 R13, RZ, RZ, -0x3ffffff0 ;  /* 0xc0000010ff0d7424 */ /* 0x000fe200078e00ff */
[----:B------:R-:W-:Y:S01]  /*25800*/  WARPGROUP.ARRIVE ;  /* 0x00000000000079c5 */ /* 0x000fe20000000000 */
[----:B------:R-:W-:Y:S01]  /*25810*/  IMAD.MOV.U32 R15, RZ, RZ, -0x3ffffff0 ;  /* 0xc0000010ff0f7424 */ /* 0x000fe200078e00ff */
[----:B------:R-:W-:Y:S01]  /*25820*/  LOP3.LUT R0, R0, 0x3fff, RZ, 0xc0, !PT ;  /* 0x00003fff00007812 */ /* 0x000fe200078ec0ff */
[----:B------:R-:W0:Y:S01]  /*25830*/  LDC R10, c[0x0][0x448] ;  /* 0x00011200ff0a7b82 */ /* 0x000e220000000800 */
[----:B------:R-:W-:Y:S01]  /*25840*/  R2UR UR7, R13 ;  /* 0x000000000d0772ca */ /* 0x000fe200000e0000 */
[----:B------:R-:W-:Y:S01]  /*25850*/  IMAD.MOV.U32 R13, RZ, RZ, -0x3ffffff0 ;  /* 0xc0000010ff0d7424 */ /* 0x000fe200078e00ff */
[----:B------:R-:W-:Y:S01]  /*25860*/  LOP3.LUT R0, R0, 0x10000, RZ, 0xfc, !PT ;  /* 0x0001000000007812 */ /* 0x000fe200078efcff */
[----:B------:R-:W1:Y:S01]  /*25870*/  S2R R21, SR_TID.X ;  /* 0x0000000000157919 */ /* 0x000e620000002100 */
[----:B------:R-:W-:-:S03]  /*25880*/  IMAD.IADD R20, R212, 0x1, R201 ;  /* 0x00000001d4147824 */ /* 0x000fc600078e02c9 */
[----:B------:R-:W-:Y:S02]  /*25890*/  IMAD R12, R190, 0x500, R0 ;  /* 0x00000500be0c7824 */ /* 0x000fe400078e0200 */
[----:B------:R-:W-:Y:S02]  /*258a0*/  @!P0 IMAD R0, R11, 0x8, R16 ;  /* 0x000000080b008824 */ /* 0x000fe400078e0210 */
[C---:B------:R-:W-:Y:S01]  /*258b0*/  VIADD R14, R12.reuse, 0x100 ;  /* 0x000001000c0e7836 */ /* 0x040fe20000000000 */
[----:B------:R-:W-:Y:S01]  /*258c0*/  R2UR UR6, R12 ;  /* 0x000000000c0672ca */ /* 0x000fe200000e0000 */
[----:B------:R-:W-:-:S05]  /*258d0*/  @!P0 VIADD R0, R0, 0x29840 ;  /* 0x0002984000008836 */ /* 0x000fca0000000000 */
[----:B------:R-:W-:Y:S02]  /*258e0*/  @!P0 PRMT R0, RZ, 0x654, R0 ;  /* 0x00000654ff008816 */ /* 0x000fe40000000000 */
[----:B0-----:R-:W-:-:S05]  /*258f0*/  ISETP.NE.AND P1, PT, R10, 0x1, PT ;  /* 0x000000010a00780c */ /* 0x001fca0003f25270 */
[----:B------:R-:W-:Y:S01]  /*25900*/  QGMMA.64x128x32.F32.E4M3.E4M3 R24, R184, gdesc[UR4], R24, gsb0 ;  /* 0x01e00004b8187df3 */ /* 0x000fe20008000818 */
[----:B------:R-:W-:Y:S01]  /*25910*/  R2UR UR6, R14 ;  /* 0x000000000e0672ca */ /* 0x000fe200000e0000 */
[----:B------:R-:W-:Y:S01]  /*25920*/  VIADD R14, R12, 0x200 ;  /* 0x000002000c0e7836 */ /* 0x000fe20000000000 */
[----:B------:R-:W-:Y:S01]  /*25930*/  R2UR UR7, R15 ;  /* 0x000000000f0772ca */ /* 0x000fe200000e0000 */
[----:B------:R-:W-:-:S04]  /*25940*/  IMAD.MOV.U32 R15, RZ, RZ, -0x3ffffff0 ;  /* 0xc0000010ff0f7424 */ /* 0x000fc800078e00ff */
[----:B------:R-:W0:Y:S08]  /*25950*/  @P1 LDC R3, c[0x0][0x44c] ;  /* 0x00011300ff031b82 */ /* 0x000e300000000800 */
[----:B------:R-:W2:Y:S01]  /*25960*/  @P1 LDC R10, c[0x0][0x450] ;  /* 0x00011400ff0a1b82 */ /* 0x000ea20000000800 */
[----:B0-----:R-:W-:-:S05]  /*25970*/  @P1 IMAD.HI.U32 R3, R20, R3, RZ ;  /* 0x0000000314031227 */ /* 0x001fca00078e00ff */
[----:B--2---:R-:W-:Y:S02]  /*25980*/  @P1 SHF.R.U32.HI R20, RZ, R10, R3 ;  /* 0x0000000aff141219 */ /* 0x004fe40000011603 */
[----:B------:R-:W-:Y:S01]  /*25990*/  ISETP.GE.AND P1, PT, R225, 0x1, PT ;  /* 0x00000001e100780c */ /* 0x000fe20003f26270 */
[----:B------:R-:W-:Y:S02]  /*259a0*/  WARPGROUP.DEPBAR.LE gsb0, 0x0 ;  /* 0x00008000000079c5 */ /* 0x000fe40000010000 */
[----:B------:R-:W-:Y:S01]  /*259b0*/  WARPGROUP.ARRIVE ;  /* 0x00000000000079c5 */ /* 0x000fe20000000000 */
[----:B-1----:R-:W-:Y:S02]  /*259c0*/  SHF.R.U32.HI R187, RZ, 0x7, R21 ;  /* 0x00000007ffbb7819 */ /* 0x002fe40000011615 */
[----:B------:R-:W0:Y:S03]  /*259d0*/  SHFL.IDX PT, R21, R20, RZ, 0x1c1f ;  /* 0x001c1fff14157589 */ /* 0x000e2600000e0000 */
[----:B------:R-:W-:Y:S01]  /*259e0*/  QGMMA.64x128x32.F32.E4M3.E4M3 R24, R180, gdesc[UR4], R24, gsb0 ;  /* 0x01e00004b4187df3 */ /* 0x000fe20008000818 */
[----:B------:R-:W-:Y:S01]  /*259f0*/  R2UR UR6, R14 ;  /* 0x000000000e0672ca */ /* 0x000fe200000e0000 */
[----:B------:R-:W-:Y:S01]  /*25a00*/  VIADD R14, R12, 0x300 ;  /* 0x000003000c0e7836 */ /* 0x000fe20000000000 */
[----:B------:R-:W-:Y:S01]  /*25a10*/  R2UR UR7, R15 ;  /* 0x000000000f0772ca */ /* 0x000fe200000e0000 */
[----:B------:R-:W-:-:S02]  /*25a20*/  IMAD.MOV.U32 R15, RZ, RZ, -0x3ffffff0 ;  /* 0xc0000010ff0f7424 */ /* 0x000fc400078e00ff */
        /* <DEDUP_REMOVED lines=11> */
[----:B------:R-:W-:Y:S01]  /*25ae0*/  IADD3 R12, -R187, 0xb, RZ ;  /* 0x0000000bbb0c7810 */ /* 0x000fe20007ffe1ff */
[----:B------:R-:W-:Y:S02]  /*25af0*/  WARPGROUP.DEPBAR.LE gsb0, 0x0 ;  /* 0x00008000000079c5 */ /* 0x000fe40000010000 */
[----:B------:R-:W-:-:S08]  /*25b00*/  WARPGROUP.ARRIVE ;  /* 0x00000000000079c5 */ /* 0x000fd00000000000 */
[----:B------:R-:W-:Y:S01]  /*25b10*/  QGMMA.64x128x32.F32.E4M3.E4M3 R24, R168, gdesc[UR4], R24, gsb0 ;  /* 0x01e00004a8187df3 */ /* 0x000fe20008000818 */
[----:B------:R-:W-:Y:S02]  /*25b20*/  ULOP3.LUT UR6, URZ, UR58, URZ, 0x33, !UPT ;  /* 0x0000003a3f067292 */ /* 0x000fe4000f8e333f */
[----:B------:R-:W-:Y:S02]  /*25b30*/  WARPGROUP.DEPBAR.LE gsb0, 0x0 ;  /* 0x00008000000079c5 */ /* 0x000fe40000010000 */
[----:B------:R-:W-:Y:S01]  /*25b40*/  IMAD R168, R4, -0xa0, RZ ;  /* 0xffffff6004a87824 */ /* 0x000fe200078e02ff */
[----:B------:R1:W-:Y:S06]  /*25b50*/  BAR.ARV R12, 0x100 ;  /* 0x0004000c0000751d */ /* 0x0003ec0000002000 */
[----:B------:R-:W-:Y:S01]  /*25b60*/  VIADD R10, R168, 0x1 ;  /* 0x00000001a80a7836 */ /* 0x000fe20000000000 */
[----:B------:R2:W-:Y:S03]  /*25b70*/  @!P0 SYNCS.ARRIVE.TRANS64.RED.A1T0 RZ, [R0+URZ], RZ ;  /* 0x000000ff00ff89a7 */ /* 0x0005e6000810043f */
[----:B------:R-:W-:-:S05]  /*25b80*/  IMAD R10, R211, -0x2, R10 ;  /* 0xfffffffed30a7824 */ /* 0x000fca00078e020a */
[----:B------:R-:W-:Y:S01]  /*25b90*/  IADD3 R14, -R192, R10, R193 ;  /* 0x0000000ac00e7210 */ /* 0x000fe20007ffe1c1 */
[----:B--2---:R-:W-:-:S04]  /*25ba0*/  VIADD R0, R10, 0xffffffff ;  /* 0xffffffff0a007836 */ /* 0x004fc80000000000 */
[C---:B------:R-:W-:Y:S02]  /*25bb0*/  VIADD R15, R14.reuse, UR57 ;  /* 0x000000390e0f7c36 */ /* 0x040fe40008000000 */
        /* <DEDUP_REMOVED lines=16> */
.L_x_1655:
[----:B------:R-:W-:-:S05]  /*25cc0*/  IMAD.U32 R169, RZ, RZ, UR54 ;  /* 0x00000036ffa97e24 */ /* 0x000fca000f8e00ff */
[----:B------:R-:W-:-:S13]  /*25cd0*/  ISETP.NE.AND P1, PT, R169, 0x1, PT ;  /* 0x00000001a900780c */ /* 0x000fda0003f25270 */
[----:B------:R-:W0:Y:S02]  /*25ce0*/  @P1 LDC.64 R12, c[0x0][0x9e8] ;  /* 0x00027a00ff0c1b82 */ /* 0x000e240000000a00 */
[----:B0-----:R-:W-:-:S05]  /*25cf0*/  @P1 IMAD.HI.U32 R12, R21, R12, RZ ;  /* 0x0000000c150c1227 */ /* 0x001fca00078e00ff */
[----:B------:R-:W-:-:S07]  /*25d00*/  @P1 SHF.R.U32.HI R21, RZ, R13, R12 ;  /* 0x0000000dff151219 */ /* 0x000fce000001160c */
.L_x_1656:
[----:B------:R-:W-:Y:S05]  /*25d10*/  BSYNC B0 ;  /* 0x0000000000007941 */ /* 0x000fea0003800000 */
.L_x_1654:
[----:B------:R-:W-:-:S05]  /*25d20*/  IMAD R21, R21, R169, R0 ;  /* 0x000000a915157224 */ /* 0x000fca00078e0200 */
[----:B------:R-:W-:Y:S02]  /*25d30*/  VIADDMNMX R10, R21, R169, R10, PT ;  /* 0x000000a9150a7246 */ /* 0x000fe4000380010a */
[----:B------:R-:W-:-:S07]  /*25d40*/  VIMNMX R3, R3, R21, !PT ;  /* 0x0000001503037248 */ /* 0x000fce0007fe0100 */
.L_x_1653:
        /* <DEDUP_REMOVED lines=12> */
[C---:B------:R-:W-:Y:S02]  /*25e10*/  ISETP.GT.AND P1, PT, R3.reuse, 0x8, !P2 ;  /* 0x000000080300780c */ /* 0x040fe40005724270 */
        /* <DEDUP_REMOVED lines=220> */
[----:B------:R-:W-:Y:S01]  /*26be0*/  ISETP.GE.AND P6, PT, R225, 0x1, PT ;  /* 0x00000001e100780c */ /* 0x000fe20003fc6270 */
        /* <DEDUP_REMOVED lines=15> */
.L_x_1659:
[----:B------:R-:W-:-:S05]  /*26ce0*/  IMAD.U32 R10, RZ, RZ, UR54 ;  /* 0x00000036ff0a7e24 */ /* 0x000fca000f8e00ff */
[----:B------:R-:W-:-:S13]  /*26cf0*/  ISETP.NE.AND P6, PT, R10, 0x1, PT ;  /* 0x000000010a00780c */ /* 0x000fda0003fc5270 */
[----:B------:R-:W0:Y:S02]  /*26d00*/  @P6 LDC.64 R12, c[0x0][0x9e8] ;  /* 0x00027a00ff0c6b82 */ /* 0x000e240000000a00 */
[----:B0-----:R-:W-:-:S05]  /*26d10*/  @P6 IMAD.HI.U32 R12, R3, R12, RZ ;  /* 0x0000000c030c6227 */ /* 0x001fca00078e00ff */
[----:B------:R-:W-:-:S07]  /*26d20*/  @P6 SHF.R.U32.HI R3, RZ, R13, R12 ;  /* 0x0000000dff036219 */ /* 0x000fce000001160c */
.L_x_1660:
[----:B------:R-:W-:Y:S05]  /*26d30*/  BSYNC B0 ;  /* 0x0000000000007941 */ /* 0x000fea0003800000 */
.L_x_1658:
[----:B------:R-:W-:-:S05]  /*26d40*/  IMAD R0, R3, R10, R0 ;  /* 0x0000000a03007224 */ /* 0x000fca00078e0200 */
[----:B------:R-:W-:Y:S02]  /*26d50*/  VIADDMNMX R15, R0, R10, R15, PT ;  /* 0x0000000a000f7246 */ /* 0x000fe4000380010f */
[----:B------:R-:W-:-:S07]  /*26d60*/  VIMNMX R14, R14, R0, !PT ;  /* 0x000000000e0e7248 */ /* 0x000fce0007fe0100 */
.L_x_1657:
        /* <DEDUP_REMOVED lines=72> */
[C---:B------:R-:W-:Y:S02]  /*271f0*/  ISETP.LT.OR P1, PT, R15.reuse, 0x49, P1 ;  /* 0x000000490f00780c */ /* 0x040fe40000f21670 */
[----:B------:R-:W-:Y:S02]  /*27200*/  FMNMX.FTZ R0, R116, R3, !PT ;  /* 0x0000000374007209 */ /* 0x000fe40007810000 */
[----:B------:R-:W-:Y:S02]  /*27210*/  FSEL R126, R126, -INF , !P1 ;  /* 0xff8000007e7e7808 */ /* 0x000fe40004800000 */
[----:B------:R-:W-:Y:S02]  /*27220*/  ISETP.GT.AND P1, PT, R14, 0x49, !P6 ;  /* 0x000000490e00780c */ /* 0x000fe40007724270 */
[----:B------:R-:W-:Y:S02]  /*27230*/  LOP3.LUT P6, RZ, R170, 0x40, RZ, 0xc0, !PT ;  /* 0x00000040aaff7812 */ /* 0x000fe400078cc0ff */
        /* <DEDUP_REMOVED lines=19> */
[C---:B------:R-:W-:Y:S02]  /*27370*/  ISETP.GT.AND P1, PT, R14.reuse, 0x58, !P1 ;  /* 0x000000580e00780c */ /* 0x040fe40004f24270 */
[----:B------:R-:W-:Y:S02]  /*27380*/  FMNMX.FTZ R10, R101, R0, !PT ;  /* 0x00000000650a7209 */ /* 0x000fe40007810000 */
[----:B------:R-:W-:Y:S02]  /*27390*/  ISETP.LT.OR P1, PT, R15, 0x59, P1 ;  /* 0x000000590f00780c */ /* 0x000fe40000f21670 */
[----:B------:R-:W-:Y:S01]  /*273a0*/  ISETP.GT.AND P2, PT, R14, 0x89, !P2 ;  /* 0x000000890e00780c */ /* 0x000fe20005744270 */
[----:B------:R-:W0:Y:S01]  /*273b0*/  SHFL.BFLY PT, R3, R10, 0x2, 0x1f ;  /* 0x0c401f000a037f89 */ /* 0x000e2200000e0000 */
[----:B------:R-:W-:Y:S02]  /*273c0*/  FSEL R134, R134, -INF , !P1 ;  /* 0xff80000086867808 */ /* 0x000fe40004800000 */
[----:B------:R-:W-:-:S02]  /*273d0*/  LOP3.LUT P1, RZ, R170, 0x2000, RZ, 0xc0, !PT ;  /* 0x00002000aaff7812 */ /* 0x000fc4000782c0ff */
[C---:B------:R-:W-:Y:S02]  /*273e0*/  ISETP.LT.OR P2, PT, R15.reuse, 0x8a, P2 ;  /* 0x0000008a0f00780c */ /* 0x040fe40001741670 */
[C---:B------:R-:W-:Y:S02]  /*273f0*/  ISETP.GT.AND P1, PT, R14.reuse, 0x59, !P1 ;  /* 0x000000590e00780c */ /* 0x040fe40004f24270 */
[----:B------:R-:W-:Y:S02]  /*27400*/  ISETP.GT.AND P3, PT, R14, 0x90, !P3 ;  /* 0x000000900e00780c */ /* 0x000fe40005f64270 */
[----:B------:R-:W-:Y:S02]  /*27410*/  ISETP.LT.OR P1, PT, R15, 0x5a, P1 ;  /* 0x0000005a0f00780c */ /* 0x000fe40000f21670 */
[----:B------:R-:W-:Y:S02]  /*27420*/  FSEL R95, R95, -INF , !P2 ;  /* 0xff8000005f5f7808 */ /* 0x000fe40005000000 */
[----:B------:R-:W-:-:S02]  /*27430*/  FSEL R135, R135, -INF , !P1 ;  /* 0xff80000087877808 */ /* 0x000fc40004800000 */
[----:B------:R-:W-:Y:S02]  /*27440*/  LOP3.LUT P1, RZ, R170, 0x1000, RZ, 0xc0, !PT ;  /* 0x00001000aaff7812 */ /* 0x000fe4000782c0ff */
[C---:B------:R-:W-:Y:S02]  /*27450*/  ISETP.LT.OR P3, PT, R15.reuse, 0x91, P3 ;  /* 0x000000910f00780c */ /* 0x040fe40001f61670 */
[C---:B------:R-:W-:Y:S02]  /*27460*/  ISETP.GT.AND P1, PT, R14.reuse, 0x60, !P1 ;  /* 0x000000600e00780c */ /* 0x040fe40004f24270 */
[----:B------:R-:W-:Y:S02]  /*27470*/  ISETP.GT.AND P4, PT, R14, 0x91, !P4 ;  /* 0x000000910e00780c */ /* 0x000fe40006784270 */
[----:B------:R-:W-:Y:S02]  /*27480*/  ISETP.LT.OR P1, PT, R15, 0x61, P1 ;  /* 0x000000610f00780c */ /* 0x000fe40000f21670 */
[----:B0-----:R-:W-:-:S02]  /*27490*/  FMNMX.FTZ R12, R10, R3, !PT ;  /* 0x000000030a0c7209 */ /* 0x001fc40007810000 */
[----:B------:R-:W-:Y:S02]  /*274a0*/  FSEL R106, R106, -INF , !P1 ;  /* 0xff8000006a6a7808 */ /* 0x000fe40004800000 */
[----:B------:R-:W-:Y:S01]  /*274b0*/  LOP3.LUT P1, RZ, R170, 0x800, RZ, 0xc0, !PT ;  /* 0x00000800aaff7812 */ /* 0x000fe2000782c0ff */
[----:B------:R-:W0:Y:S01]  /*274c0*/  SHFL.BFLY PT, R3, R12, 0x1, 0x1f ;  /* 0x0c201f000c037f89 */ /* 0x000e2200000e0000 */
[----:B------:R-:W-:Y:S02]  /*274d0*/  FSEL R98, R98, -INF , !P3 ;  /* 0xff80000062627808 */ /* 0x000fe40005800000 */
[----:B------:R-:W-:Y:S02]  /*274e0*/  ISETP.GT.AND P1, PT, R14, 0x61, !P1 ;  /* 0x000000610e00780c */ /* 0x000fe40004f24270 */
[C---:B------:R-:W-:Y:S02]  /*274f0*/  ISETP.LT.OR P4, PT, R15.reuse, 0x92, P4 ;  /* 0x000000920f00780c */ /* 0x040fe40002781670 */
[----:B------:R-:W-:-:S02]  /*27500*/  ISETP.LT.OR P1, PT, R15, 0x62, P1 ;  /* 0x000000620f00780c */ /* 0x000fc40000f21670 */
[----:B------:R-:W-:Y:S02]  /*27510*/  ISETP.GT.AND P5, PT, R14, 0x98, !P5 ;  /* 0x000000980e00780c */ /* 0x000fe40006fa4270 */
[----:B------:R-:W-:Y:S02]  /*27520*/  FSEL R107, R107, -INF , !P1 ;  /* 0xff8000006b6b7808 */ /* 0x000fe40004800000 */
[----:B------:R-:W-:Y:S02]  /*27530*/  LOP3.LUT P1, RZ, R170, 0x400, RZ, 0xc0, !PT ;  /* 0x00000400aaff7812 */ /* 0x000fe4000782c0ff */
[----:B------:R-:W-:Y:S02]  /*27540*/  FSEL R99, R99, -INF , !P4 ;  /* 0xff80000063637808 */ /* 0x000fe40006000000 */
[----:B------:R-:W-:Y:S02]  /*27550*/  ISETP.GT.AND P1, PT, R14, 0x68, !P1 ;  /* 0x000000680e00780c */ /* 0x000fe40004f24270 */
[----:B------:R-:W-:-:S02]  /*27560*/  ISETP.LT.OR P5, PT, R15, 0x99, P5 ;  /* 0x000000990f00780c */ /* 0x000fc40002fa1670 */
[----:B------:R-:W-:Y:S02]  /*27570*/  ISETP.LT.OR P1, PT, R15, 0x69, P1 ;  /* 0x000000690f00780c */ /* 0x000fe40000f21670 */
[----:B------:R-:W-:Y:S02]  /*27580*/  FSEL R102, R102, -INF , !P5 ;  /* 0xff80000066667808 */ /* 0x000fe40006800000 */
[----:B------:R-:W-:Y:S02]  /*27590*/  FSEL R110, R110, -INF , !P1 ;  /* 0xff8000006e6e7808 */ /* 0x000fe40004800000 */
[----:B------:R-:W-:Y:S02]  /*275a0*/  LOP3.LUT P1, RZ, R170, 0x200, RZ, 0xc0, !PT ;  /* 0x00000200aaff7812 */ /* 0x000fe4000782c0ff */
[----:B0-----:R-:W-:Y:S02]  /*275b0*/  FMNMX.FTZ R3, R12, R3, !PT ;  /* 0x000000030c037209 */ /* 0x001fe40007810000 */
[----:B------:R-:W-:-:S02]  /*275c0*/  ISETP.GT.AND P1, PT, R14, 0x69, !P1 ;  /* 0x000000690e00780c */ /* 0x000fc40004f24270 */
[----:B------:R-:W-:Y:S01]  /*275d0*/  ISETP.NE.AND P3, PT, R205, 0x3, PT ;  /* 0x00000003cd00780c */ /* 0x000fe20003f65270 */
[----:B------:R-:W-:-:S01]  /*275e0*/  FFMA.FTZ R0, R2, R3, -8 ;  /* 0xc100000002007423 */ /* 0x000fc20000010003 */
        /* <DEDUP_REMOVED lines=58> */
[----:B------:R-:W-:Y:S02]  /*27990*/  ISETP.GT.AND P1, PT, R14, RZ, !P6 ;  /* 0x000000ff0e00720c */ /* 0x000fe40007724270 */
[----:B------:R-:W-:Y:S02]  /*279a0*/  LOP3.LUT P6, RZ, R170, 0x8000000, RZ, 0xc0, !PT ;  /* 0x08000000aaff7812 */ /* 0x000fe400078cc0ff */
[----:B------:R-:W-:Y:S02]  /*279b0*/  ISETP.LT.OR P1, PT, R15, 0x1, P1 ;  /* 0x000000010f00780c */ /* 0x000fe40000f21670 */
[----:B------:R-:W-:Y:S02]  /*279c0*/  ISETP.GT.AND P2, PT, R14, 0x99, !P6 ;  /* 0x000000990e00780c */ /* 0x000fe40007744270 */
[----:B------:R-:W-:-:S02]  /*279d0*/  FSEL R154, R154, -INF , !P1 ;  /* 0xff8000009a9a7808 */ /* 0x000fc40004800000 */
[----:B------:R-:W-:Y:S02]  /*279e0*/  FSETP.NEU.FTZ.AND P1, PT, R3, -INF , PT ;  /* 0xff8000000300780b */ /* 0x000fe40003f3d000 */
[----:B------:R-:W-:Y:S02]  /*279f0*/  FMNMX.FTZ R128, R154, R7, !PT ;  /* 0x000000079a807209 */ /* 0x000fe40007810000 */
[----:B------:R-:W-:Y:S02]  /*27a00*/  FSEL R0, R0, RZ, P1 ;  /* 0x000000ff00007208 */ /* 0x000fe40000800000 */
[----:B------:R-:W-:-:S03]  /*27a10*/  ISETP.LT.OR P2, PT, R15, 0x9a, P2 ;  /* 0x0000009a0f00780c */ /* 0x000fc60001741670 */
[C-C-:B------:R-:W-:Y:S01]  /*27a20*/  FFMA.FTZ R12, R2.reuse, R21, -R0.reuse ;  /* 0x00000015020c7223 */ /* 0x140fe20000010800 */
        /* <DEDUP_REMOVED lines=8> */
[----:B------:R0:W-:Y:S01]  /*27ab0*/  MUFU.EX2 R10, R152 ;  /* 0x00000098000a7308 */ /* 0x0001e20000000800 */
[----:B------:R-:W-:Y:S01]  /*27ac0*/  FSEL R103, R103, -INF , !P2 ;  /* 0xff80000067677808 */ /* 0x000fe20005000000 */
        /* <DEDUP_REMOVED lines=40> */
[----:B------:R-:W-:Y:S01]  /*27d50*/  FFMA.FTZ R101, R2, R101, -R0 ;  /* 0x0000006502657223 */ /* 0x000fe20000010800 */
[----:B------:R-:W-:Y:S01]  /*27d60*/  FMNMX.FTZ R165, R147, R138, !PT ;  /* 0x0000008a93a57209 */ /* 0x000fe20007810000 */
[----:B------:R-:W-:Y:S03]  /*27d70*/  MUFU.EX2 R153, R153 ;  /* 0x0000009900997308 */ /* 0x000fe60000000800 */
[----:B------:R-:W-:-:S04]  /*27d80*/  FMNMX.FTZ R138, R150, R165, !PT ;  /* 0x000000a5968a7209 */ /* 0x000fc80007810000 */
        /* <DEDUP_REMOVED lines=20> */
[----:B0-----:R-:W-:-:S04]  /*27ed0*/  FMNMX.FTZ R152, R114, R165, !PT ;  /* 0x000000a572987209 */ /* 0x001fc80007810000 */
        /* <DEDUP_REMOVED lines=14> */
[----:B------:R-:W-:Y:S01]  /*27fc0*/  FMNMX.FTZ R108, R102, R109, !PT ;  /* 0x0000006d666c7209 */ /* 0x000fe20007810000 */
[C-C-:B------:R-:W-:Y:S01]  /*27fd0*/  FFMA.FTZ R109, R2.reuse, R113, -R0.reuse ;  /* 0x00000071026d7223 */ /* 0x140fe20000010800 */
[----:B------:R-:W-:-:S02]  /*27fe0*/  FFMA.FTZ R113, R2, R117, -R0 ;  /* 0x0000007502717223 */ /* 0x000fc40000010800 */
[----:B------:R-:W-:Y:S01]  /*27ff0*/  FMNMX.FTZ R152, R103, R108, !PT ;  /* 0x0000006c67987209 */ /* 0x000fe20007810000 */
[----:B------:R-:W-:Y:S04]  /*28000*/  MUFU.EX2 R145, R145 ;  /* 0x0000009100917308 */ /* 0x000fe80000000800 */
[----:B------:R-:W0:Y:S04]  /*28010*/  SHFL.BFLY PT, R165, R152, 0x2, 0x1f ;  /* 0x0c401f0098a57f89 */ /* 0x000e2800000e0000 */
[----:B------:R1:W-:Y:S08]  /*28020*/  MUFU.EX2 R108, R160 ;  /* 0x000000a0006c7308 */ /* 0x0003f00000000800 */
[----:B------:R-:W-:Y:S08]  /*28030*/  MUFU.EX2 R136, R179 ;  /* 0x000000b300887308 */ /* 0x000ff00000000800 */
[----:B------:R-:W-:Y:S01]  /*28040*/  MUFU.EX2 R149, R149 ;  /* 0x0000009500957308 */ /* 0x000fe20000000800 */
[----:B0-----:R-:W-:-:S02]  /*28050*/  FMNMX.FTZ R165, R152, R165, !PT ;  /* 0x000000a598a57209 */ /* 0x001fc40007810000 */
[----:B------:R-:W-:-:S05]  /*28060*/  FSEL R152, R3, RZ, P1 ;  /* 0x000000ff03987208 */ /* 0x000fca0000800000 */
[----:B------:R-:W-:Y:S01]  /*28070*/  MUFU.EX2 R138, R181 ;  /* 0x000000b5008a7308 */ /* 0x000fe20000000800 */
[----:B------:R-:W0:Y:S01]  /*28080*/  SHFL.BFLY PT, R116, R165, 0x1, 0x1f ;  /* 0x0c201f00a5747f89 */ /* 0x000e2200000e0000 */
[----:B------:R-:W-:-:S04]  /*28090*/  FADD.FTZ R9, -R152, R9 ;  /* 0x0000000998097221 */ /* 0x000fc80000010100 */
[----:B------:R-:W-:Y:S02]  /*280a0*/  FMUL.FTZ R9, R2, R9 ;  /* 0x0000000902097220 */ /* 0x000fe40000410000 */
[----:B------:R-:W-:Y:S08]  /*280b0*/  MUFU.EX2 R121, R121 ;  /* 0x0000007900797308 */ /* 0x000ff00000000800 */
[----:B------:R-:W2:Y:S08]  /*280c0*/  MUFU.EX2 R9, R9 ;  /* 0x0000000900097308 */ /* 0x000eb00000000800 */
[----:B------:R-:W-:Y:S01]  /*280d0*/  MUFU.EX2 R140, R183 ;  /* 0x000000b7008c7308 */ /* 0x000fe20000000800 */
[----:B0-----:R-:W-:-:S04]  /*280e0*/  FMNMX.FTZ R0, R165, R116, !PT ;  /* 0x00000074a5007209 */ /* 0x001fc80007810000 */
[----:B------:R-:W-:Y:S01]  /*280f0*/  FSETP.NEU.FTZ.AND P1, PT, R0, -INF , PT ;  /* 0xff8000000000780b */ /* 0x000fe20003f3d000 */
[----:B------:R-:W-:-:S02]  /*28100*/  FFMA.FTZ R117, R2, R0, -8 ;  /* 0xc100000002757423 */ /* 0x000fc40000010000 */
[----:B------:R-:W-:Y:S01]  /*28110*/  MUFU.EX2 R125, R125 ;  /* 0x0000007d007d7308 */ /* 0x000fe20000000800 */
[----:B-1----:R-:W-:Y:S01]  /*28120*/  FSEL R160, R0, RZ, P1 ;  /* 0x000000ff00a07208 */ /* 0x002fe20000800000 */
[----:B--2---:R-:W-:Y:S01]  /*28130*/  FFMA.FTZ R6, R9, R6, R10 ;  /* 0x0000000609067223 */ /* 0x004fe2000001000a */
[----:B------:R-:W-:-:S03]  /*28140*/  FSEL R117, R117, RZ, P1 ;  /* 0x000000ff75757208 */ /* 0x000fc60000800000 */
[----:B------:R-:W-:Y:S02]  /*28150*/  FADD.FTZ R7, -R160, R7 ;  /* 0x00000007a0077221 */ /* 0x000fe40000010100 */
[----:B------:R-:W-:-:S01]  /*28160*/  FFMA.FTZ R116, R2, R154, -R117 ;  /* 0x0000009a02747223 */ /* 0x000fc20000010875 */
[C-C-:B------:R-:W-:Y:S01]  /*28170*/  FFMA.FTZ R155, R2.reuse, R155, -R117.reuse ;  /* 0x0000009b029b7223 */ /* 0x140fe20000010875 */
[C---:B------:R-:W-:Y:S01]  /*28180*/  FMUL.FTZ R7, R2.reuse, R7 ;  /* 0x0000000702077220 */ /* 0x040fe20000410000 */
[C-C-:B------:R-:W-:Y:S01]  /*28190*/  FFMA.FTZ R152, R2.reuse, R158, -R117.reuse ;  /* 0x0000009e02987223 */ /* 0x140fe20000010875 */
[----:B------:R-:W-:-:S01]  /*281a0*/  FFMA.FTZ R159, R2, R159, -R117 ;  /* 0x0000009f029f7223 */ /* 0x000fc20000010875 */
[C-C-:B------:R-:W-:Y:S01]  /*281b0*/  FFMA.FTZ R154, R2.reuse, R162, -R117.reuse ;  /* 0x000000a2029a7223 */ /* 0x140fe20000010875 */
        /* <DEDUP_REMOVED lines=35> */
[----:B------:R-:W-:-:S01]  /*283f0*/  FFMA.FTZ R118, R2, R118, -R117 ;  /* 0x0000007602767223 */ /* 0x000fc20000010875 */
        /* <DEDUP_REMOVED lines=16> */
[----:B------:R-:W-:-:S02]  /*28500*/  FFMA.FTZ R103, R2, R103, -R117 ;  /* 0x0000006702677223 */ /* 0x000fc40000010875 */
[----:B------:R-:W-:-:S02]  /*28510*/  FADD.FTZ R6, R124, R5 ;  /* 0x000000057c067221 */ /* 0x000fc40000010000 */
        /* <DEDUP_REMOVED lines=8> */
[----:B-1----:R-:W-:-:S07]  /*285a0*/  FADD.FTZ R160, R165, R160 ;  /* 0x000000a0a5a07221 */ /* 0x002fce0000010000 */
        /* <DEDUP_REMOVED lines=20> */
[----:B------:R-:W-:-:S06]  /*286f0*/  FADD.FTZ R6, R138, R151 ;  /* 0x000000978a067221 */ /* 0x000fcc0000010000 */
[----:B------:R-:W2:Y:S01]  /*28700*/  MUFU.EX2 R123, R123 ;  /* 0x0000007b007b7308 */ /* 0x000ea20000000800 */
[----:B0-----:R-:W-:-:S07]  /*28710*/  FADD.FTZ R5, R150, R5 ;  /* 0x0000000596057221 */ /* 0x001fce0000010000 */
        /* <DEDUP_REMOVED lines=89> */
.L_x_1661:
[----:B------:R-:W-:Y:S01]  /*28cb0*/  F2FP.SATFINITE.E4M3.F32.PACK_AB_MERGE_C R12, R21, R12, RZ ;  /* 0x0000000c150c723e */ /* 0x000fe200048070ff */
[----:B------:R-:W-:Y:S01]  /*28cc0*/  FMUL.FTZ R24, R24, R9 ;  /* 0x0000000918187220 */ /* 0x000fe20000410000 */
[----:B------:R-:W-:Y:S01]  /*28cd0*/  F2FP.SATFINITE.E4M3.F32.PACK_AB_MERGE_C R139, R142, R139, RZ ;  /* 0x0000008b8e8b723e */ /* 0x000fe200048070ff */
[-C--:B------:R-:W-:Y:S01]  /*28ce0*/  FMUL.FTZ R25, R25, R9.reuse ;  /* 0x0000000919197220 */ /* 0x080fe20000410000 */
        /* <DEDUP_REMOVED lines=15> */
[----:B------:R-:W-:Y:S01]  /*28de0*/  FMUL.FTZ R36, R36, R9 ;  /* 0x0000000924247220 */ /* 0x000fe20000410000 */
        /* <DEDUP_REMOVED lines=94> */
[----:B------:R-:W-:Y:S01]  /*293d0*/  F2FP.SATFINITE.E4M3.F32.PACK_AB_MERGE_C R171, R99, R98, R102 ;  /* 0x0000006263ab723e */ /* 0x000fe20004807066 */
[----:B------:R-:W-:Y:S06]  /*293e0*/  @P1 BRA `(.L_x_1662) ;  /* 0xffffffb0004c1947 */ /* 0x000fec000383ffff */
[----:B------:R-:W-:-:S07]  /*293f0*/  IMAD.MOV.U32 R190, RZ, RZ, R11 ;  /* 0x000000ffffbe7224 */ /* 0x000fce00078e000b */
.L_x_1643:
[----:B------:R-:W-:Y:S01]  /*29400*/  ISETP.NE.AND P1, PT, R205, 0x3, PT ;  /* 0x00000003cd00780c */ /* 0x000fe20003f25270 */
[----:B------:R-:W-:Y:S05]  /*29410*/  WARPSYNC.ALL ;  /* 0x0000000000007948 */ /* 0x000fea0003800000 */
[----:B------:R-:W-:Y:S07]  /*29420*/  BAR.ARV 0x8, 0x180 ;  /* 0x0206000000007b1d */ /* 0x000fee0000002000 */
[----:B------:R-:W-:Y:S05]  /*29430*/  @!P1 BRA `(.L_x_1663) ;  /* 0x0000000000049947 */ /* 0x000fea0003800000 */
[----:B------:R-:W-:Y:S01]  /*29440*/  BPT.TRAP 0x1 ;  /* 0x000000040000795c */ /* 0x000fe20000300000 */
.L_x_1663:
[----:B------:R-:W-:Y:S01]  /*29450*/  IMAD R15, R190, 0x8, R16 ;  /* 0x00000008be0f7824 */ /* 0x000fe200078e0210 */
[----:B------:R-:W-:-:S04]  /*29460*/  SHF.L.U32 R4, R19, 0x1f, RZ ;  /* 0x0000001f13047819 */ /* 0x000fc800000006ff */
[----:B------:R0:W1:Y:S01]  /*29470*/  SYNCS.PHASECHK.TRANS64.TRYWAIT P0, [R15+URZ+0x29850], R4 ;  /* 0x029850040f0075a7 */ /* 0x000062000800017f */
[----:B------:R-:W-:Y:S05]  /*29480*/  @!P1 BRA `(.L_x_1664) ;  /* 0x0000000000049947 */ /* 0x000fea0003800000 */
[----:B------:R-:W-:Y:S01]  /*29490*/  BPT.TRAP 0x1 ;  /* 0x000000040000795c */ /* 0x000fe20000300000 */
.L_x_1664:
[----:B------:R-:W-:-:S05]  /*294a0*/  VIADD R16, R16, 0x400 ;  /* 0x0000040010107836 */ /* 0x000fca0000000000 */
[----:B------:R-:W-:-:S04]  /*294b0*/  SHF.R.U32.HI R16, RZ, 0x4, R16 ;  /* 0x00000004ff107819 */ /* 0x000fc80000011610 */
[----:B------:R-:W-:-:S04]  /*294c0*/  LOP3.LUT R16, R16, 0x3fff, RZ, 0xc0, !PT ;  /* 0x00003fff10107812 */ /* 0x000fc800078ec0ff */
[----:B------:R-:W-:Y:S01]  /*294d0*/  LOP3.LUT R9, R16, 0x10000, RZ, 0xfc, !PT ;  /* 0x0001000010097812 */ /* 0x000fe200078efcff */
[----:B-1----:R-:W-:Y:S06]  /*294e0*/  @P0 BRA `(.L_x_1665) ;  /* 0x0000000000080947 */ /* 0x002fec0003800000 */
[----:B------:R-:W1:Y:S02]  /*294f0*/  SYNCS.PHASECHK.TRANS64.TRYWAIT P0, [R15+URZ+0x29850], R4 ;  /* 0x029850040f0075a7 */ /* 0x000e64000800017f */
[----:B-1----:R-:W-:Y:S05]  /*29500*/  @!P0 BRA `(.L_x_1666) ;  /* 0x000000ac007c8947 */ /* 0x002fea0003800000 */
.L_x_1665:
[----:B------:R-:W-:Y:S01]  /*29510*/  IMAD R8, R190, 0x500, R9 ;  /* 0x00000500be087824 */ /* 0x000fe200078e0209 */
[----:B------:R-:W-:Y:S05]  /*29520*/  WARPSYNC.ALL ;  /* 0x0000000000007948 */ /* 0x000fea0003800000 */
[----:B------:R-:W-:Y:S01]  /*29530*/  IMAD.MOV.U32 R9, RZ, RZ, -0x3ffffff0 ;  /* 0xc0000010ff097424 */ /* 0x000fe200078e00ff */
[C---:B------:R-:W-:Y:S01]  /*29540*/  R2UR UR6, R8.reuse ;  /* 0x00000000080672ca */ /* 0x040fe200000e0000 */
[----:B------:R-:W-:Y:S01]  /*29550*/  WARPGROUP.ARRIVE ;  /* 0x00000000000079c5 */ /* 0x000fe20000000000 */
[C---:B------:R-:W-:Y:S01]  /*29560*/  VIADD R10, R8.reuse, 0x100 ;  /* 0x00000100080a7836 */ /* 0x040fe20000000000 */
[----:B------:R-:W-:Y:S01]  /*29570*/  ULDC.64 UR4, c[0x0][0x9a0] ;  /* 0x0002680000047ab9 */ /* 0x000fe20000000a00 */
[----:B------:R-:W-:Y:S01]  /*29580*/  R2UR UR7, R9 ;  /* 0x00000000090772ca */ /* 0x000fe200000e0000 */
[----:B------:R-:W-:Y:S01]  /*29590*/  IMAD.MOV.U32 R11, RZ, RZ, -0x3ffffff0 ;  /* 0xc0000010ff0b7424 */ /* 0x000fe200078e00ff */
[----:B------:R-:W-:Y:S01]  /*295a0*/  ISETP.NE.U32.AND P0, PT, RZ, UR4, PT ;  /* 0x00000004ff007c0c */ /* 0x000fe2000bf05070 */
[----:B------:R-:W-:-:S02]  /*295b0*/  VIADD R20, R8, 0x200 ;  /* 0x0000020008147836 */ /* 0x000fc40000000000 */
[----:B------:R-:W-:Y:S01]  /*295c0*/  IMAD.MOV.U32 R21, RZ, RZ, -0x3ffffff0 ;  /* 0xc0000010ff157424 */ /* 0x000fe200078e00ff */
[----:B------:R-:W-:-:S07]  /*295d0*/  ISETP.NE.AND.EX P0, PT, RZ, UR5, PT, P0 ;  /* 0x00000005ff007c0c */ /* 0x000fce000bf05300 */
[----:B------:R-:W-:Y:S01]  /*295e0*/  QGMMA.64x128x32.F32.E4M3.E4M3 R24, R184, gdesc[UR4], R24, gsb0 ;  /* 0x01e00004b8187df3 */ /* 0x000fe20008000818 */
[----:B------:R-:W-:Y:S02]  /*295f0*/  R2UR UR6, R10 ;  /* 0x000000000a0672ca */ /* 0x000fe400000e0000 */
[----:B------:R-:W-:-:S03]  /*29600*/  R2UR UR7, R11 ;  /* 0x000000000b0772ca */ /* 0x000fc600000e0000 */
[----:B------:R-:W0:Y:S01]  /*29610*/  @P0 LDC.64 R10, c[0x0][0x9c8] ;  /* 0x00027200ff0a0b82 */ /* 0x000e220000000a00 */
[----:B------:R-:W-:Y:S02]  /*29620*/  @P0 SHF.R.S32.HI R7, RZ, 0x1f, R207 ;  /* 0x0000001fff070819 */ /* 0x000fe400000114cf */
[----:B------:R-:W-:-:S05]  /*29630*/  @P0 SHF.R.S32.HI R9, RZ, 0x1f, R206 ;  /* 0x0000001fff090819 */ /* 0x000fca00000114ce */
[----:B------:R-:W2:Y:S01]  /*29640*/  @P0 LDC.64 R12, c[0x0][0x9d0] ;  /* 0x00027400ff0c0b82 */ /* 0x000ea20000000a00 */
[----:B01----:R-:W-:-:S04]  /*29650*/  @P0 IMAD R4, R7, R10, RZ ;  /* 0x0000000a07040224 */ /* 0x003fc800078e02ff */
[C---:B------:R-:W-:Y:S02]  /*29660*/  @P0 IMAD R7, R207.reuse, R11, R4 ;  /* 0x0000000bcf070224 */ /* 0x040fe400078e0204 */
[----:B------:R-:W-:-:S04]  /*29670*/  @P0 IMAD.WIDE.U32 R10, R207, R10, RZ ;  /* 0x0000000acf0a0225 */ /* 0x000fc800078e00ff */
[-C--:B--2---:R-:W-:Y:S02]  /*29680*/  @P0 IMAD R4, R9, R12.reuse, RZ ;  /* 0x0000000c09040224 */ /* 0x084fe400078e02ff */
[----:B------:R-:W-:Y:S02]  /*29690*/  @P0 IMAD.IADD R11, R11, 0x1, R7 ;  /* 0x000000010b0b0824 */ /* 0x000fe400078e0207 */
[C---:B------:R-:W-:Y:S02]  /*296a0*/  @P0 IMAD R7, R206.reuse, R13, R4 ;  /* 0x0000000dce070224 */ /* 0x040fe400078e0204 */
[----:B------:R-:W-:-:S04]  /*296b0*/  @P0 IMAD.WIDE.U32 R10, R206, R12, R10 ;  /* 0x0000000cce0a0225 */ /* 0x000fc800078e000a */
[----:B------:R-:W-:Y:S01]  /*296c0*/  @P0 IMAD.IADD R7, R11, 0x1, R7 ;  /* 0x000000010b070824 */ /* 0x000fe200078e0207 */
[----:B------:R-:W-:Y:S01]  /*296d0*/  @P0 LEA R12, P1, R10, UR4, 0x2 ;  /* 0x000000040a0c0c11 */ /* 0x000fe2000f8210ff */
[----:B------:R-:W-:-:S03]  /*296e0*/  IMAD.MOV.U32 R4, RZ, RZ, 0x3f800000 ;  /* 0x3f800000ff047424 */ /* 0x000fc600078e00ff */
        /* <DEDUP_REMOVED lines=41> */
[----:B------:R-:W0:Y:S01]  /*29980*/  @P1 MUFU.LG2 R7, R13 ;  /* 0x0000000d00071308 */ /* 0x000e220000000c00 */
[----:B------:R-:W-:-:S07]  /*29990*/  ISETP.NE.AND P3, PT, R205, 0x3, PT ;  /* 0x00000003cd00780c */ /* 0x000fce0003f65270 */
[----:B------:R-:W1:Y:S08]  /*299a0*/  @P2 MUFU.LG2 R8, R8 ;  /* 0x0000000800082308 */ /* 0x000e700000000c00 */
[----:B------:R-:W3:Y:S01]  /*299b0*/  @P0 MUFU.RCP R9, R12 ;  /* 0x0000000c00090308 */ /* 0x000ee20000001000 */
[C---:B------:R-:W-:Y:S01]  /*299c0*/  @P1 FMUL.FTZ R6, R2.reuse, 0.69314718246459960938 ;  /* 0x3f31721802061820 */ /* 0x040fe20000410000 */
[----:B------:R-:W-:Y:S01]  /*299d0*/  @P2 FMUL.FTZ R2, R2, 0.69314718246459960938 ;  /* 0x3f31721802022820 */ /* 0x000fe20000410000 */
[----:B0-----:R-:W-:Y:S01]  /*299e0*/  @P1 FMUL.FTZ R7, R7, 0.69314718246459960938 ;  /* 0x3f31721807071820 */ /* 0x001fe20000410000 */
[----:B------:R-:W-:-:S02]  /*299f0*/  IMAD.MOV.U32 R88, RZ, RZ, -0x800000 ;  /* 0xff800000ff587424 */ /* 0x000fc400078e00ff */
[----:B------:R-:W-:Y:S02]  /*29a00*/  IMAD.MOV.U32 R89, RZ, RZ, -0x800000 ;  /* 0xff800000ff597424 */ /* 0x000fe400078e00ff */
[----:B-1----:R-:W-:Y:S01]  /*29a10*/  @P2 FMUL.FTZ R11, R8, 0.69314718246459960938 ;  /* 0x3f317218080b2820 */ /* 0x002fe20000410000 */
[----:B------:R-:W-:-:S03]  /*29a20*/  @P1 FFMA.FTZ R88, R6, R3, R7 ;  /* 0x0000000306581223 */ /* 0x000fc60000010007 */
[----:B------:R-:W-:Y:S01]  /*29a30*/  @P2 FFMA.FTZ R89, R2, R0, R11 ;  /* 0x0000000002592223 */ /* 0x000fe2000001000b */
[-C--:B--2---:R-:W-:Y:S01]  /*29a40*/  FMUL.FTZ R2, R5, R4.reuse ;  /* 0x0000000405027220 */ /* 0x084fe20000410000 */
[----:B---3--:R-:W-:Y:S01]  /*29a50*/  FMUL.FTZ R3, R9, R4 ;  /* 0x0000000409037220 */ /* 0x008fe20000410000 */
[----:B------:R-:W-:Y:S02]  /*29a60*/  WARPGROUP.DEPBAR.LE gsb0, 0x0 ;  /* 0x00008000000079c5 */ /* 0x000fe40000010000 */
[----:B------:R-:W-:Y:S05]  /*29a70*/  @!P3 BRA `(.L_x_1667) ;  /* 0x000000000004b947 */ /* 0x000fea0003800000 */
[----:B------:R-:W-:Y:S01]  /*29a80*/  BPT.TRAP 0x1 ;  /* 0x000000040000795c */ /* 0x000fe20000300000 */
.L_x_1667:
[----:B------:R-:W-:Y:S02]  /*29a90*/  VIADD R0, R15, 0x29860 ;  /* 0x000298600f007836 */ /* 0x000fe40000000000 */
[-C--:B------:R-:W-:Y:S01]  /*29aa0*/  FMUL.FTZ R95, R24, R2.reuse ;  /* 0x00000002185f7220 */ /* 0x080fe20000410000 */
[----:B------:R-:W-:Y:S02]  /*29ab0*/  IMAD.U32 R5, RZ, RZ, UR37 ;  /* 0x00000025ff057e24 */ /* 0x000fe4000f8e00ff */
[-C--:B------:R-:W-:Y:S01]  /*29ac0*/  FMUL.FTZ R94, R28, R2.reuse ;  /* 0x000000021c5e7220 */ /* 0x080fe20000410000 */
[----:B------:R-:W-:Y:S02]  /*29ad0*/  VIADD R190, R190, 0x1 ;  /* 0x00000001bebe7836 */ /* 0x000fe40000000000 */
[-C--:B------:R-:W-:Y:S01]  /*29ae0*/  FMUL.FTZ R92, R29, R2.reuse ;  /* 0x000000021d5c7220 */ /* 0x080fe20000410000 */
[-C--:B------:R-:W-:Y:S01]  /*29af0*/  FMUL.FTZ R91, R32, R2.reuse ;  /* 0x00000002205b7220 */ /* 0x080fe20000410000 */
[----:B------:R-:W-:Y:S01]  /*29b00*/  PRMT R0, R5, 0x654, R0 ;  /* 0x0000065405007816 */ /* 0x000fe20000000000 */
[-C--:B------:R-:W-:Y:S01]  /*29b10*/  FMUL.FTZ R90, R33, R2.reuse ;  /* 0x00000002215a7220 */ /* 0x080fe20000410000 */
[----:B------:R-:W-:Y:S01]  /*29b20*/  ISETP.NE.AND P1, PT, R190, 0x2, PT ;  /* 0x00000002be00780c */ /* 0x000fe20003f25270 */
        /* <DEDUP_REMOVED lines=9> */
[----:B0-----:R-:W-:Y:S01]  /*29bc0*/  SEL R0, RZ, 0x1, P1 ;  /* 0x00000001ff007807 */ /* 0x001fe20000800000 */
        /* <DEDUP_REMOVED lines=54> */
[----:B------:R-:W-:-:S11]  /*29f30*/  SEL R190, R190, RZ, P1 ;  /* 0x000000ffbebe7207 */ /* 0x000fd60000800000 */
.L_x_1555:
        /* <DEDUP_REMOVED lines=41> */
[----:B------:R-:W-:Y:S02]  /*2a1d0*/  F2FP.BF16.F32.PACK_AB R30, R61, R24 ;  /* 0x000000183d1e723e */ /* 0x000fe400000010ff */
[----:B------:R-:W-:Y:S02]  /*2a1e0*/  F2FP.BF16.F32.PACK_AB R73, R63, R20 ;  /* 0x000000143f49723e */ /* 0x000fe400000010ff */
[----:B--2---:R-:W-:-:S02]  /*2a1f0*/  LOP3.LUT P0, R2, R51, 0x3, RZ, 0xc0, !PT ;  /* 0x0000000333027812 */ /* 0x004fc4000780c0ff */
[----:B------:R-:W-:Y:S02]  /*2a200*/  F2FP.BF16.F32.PACK_AB R94, R94, R95 ;  /* 0x0000005f5e5e723e */ /* 0x000fe400000010ff */
[----:B------:R-:W-:Y:S02]  /*2a210*/  F2FP.BF16.F32.PACK_AB R93, R92, R93 ;  /* 0x0000005d5c5d723e */ /* 0x000fe400000010ff */
[----:B------:R-:W-:Y:S02]  /*2a220*/  ISETP.EQ.OR P0, PT, R2, 0x3, !P0 ;  /* 0x000000030200780c */ /* 0x000fe40004702670 */
        /* <DEDUP_REMOVED lines=8> */
[----:B------:R-:W-:-:S02]  /*2a2b0*/  SEL R13, R94, R93, P0 ;  /* 0x0000005d5e0d7207 */ /* 0x000fc40000000000 */
[----:B------:R-:W-:Y:S01]  /*2a2c0*/  SEL R3, R93, R94, P0 ;  /* 0x0000005e5d037207 */ /* 0x000fe20000000000 */
[----:B---3--:R-:W-:Y:S01]  /*2a2d0*/  IMAD.WIDE R4, R50, 0x2, R48 ;  /* 0x0000000232047825 */ /* 0x008fe200078e0230 */
[----:B------:R-:W-:Y:S02]  /*2a2e0*/  F2FP.BF16.F32.PACK_AB R50, R87, R6 ;  /* 0x000000065732723e */ /* 0x000fe400000010ff */
[C---:B------:R-:W-:Y:S02]  /*2a2f0*/  IADD3 R11, P5, R4.reuse, 0x4060, RZ ;  /* 0x00004060040b7810 */ /* 0x040fe40007fbe0ff */
[----:B------:R-:W-:Y:S02]  /*2a300*/  IADD3 R9, P1, R4, 0x4040, RZ ;  /* 0x0000404004097810 */ /* 0x000fe40007f3e0ff */
[----:B------:R-:W-:Y:S02]  /*2a310*/  LOP3.LUT R10, R11, 0x380, RZ, 0xc0, !PT ;  /* 0x000003800b0a7812 */ /* 0x000fe400078ec0ff */
[----:B------:R-:W-:-:S02]  /*2a320*/  LOP3.LUT R8, R9, 0x380, RZ, 0xc0, !PT ;  /* 0x0000038009087812 */ /* 0x000fc400078ec0ff */
[----:B------:R-:W-:Y:S02]  /*2a330*/  IADD3 R15, P3, R4, 0x4000, RZ ;  /* 0x00004000040f7810 */ /* 0x000fe40007f7e0ff */
[----:B------:R-:W-:Y:S02]  /*2a340*/  SHF.R.U64 R10, R10, 0x3, RZ ;  /* 0x000000030a0a7819 */ /* 0x000fe400000012ff */
[----:B------:R-:W-:Y:S02]  /*2a350*/  SHF.R.U64 R8, R8, 0x3, RZ ;  /* 0x0000000308087819 */ /* 0x000fe400000012ff */
[----:B------:R-:W-:Y:S02]  /*2a360*/  LOP3.LUT R14, R15, 0x380, RZ, 0xc0, !PT ;  /* 0x000003800f0e7812 */ /* 0x000fe400078ec0ff */
[----:B------:R-:W-:Y:S01]  /*2a370*/  LOP3.LUT R10, R10, R11, RZ, 0x3c, !PT ;  /* 0x0000000b0a0a7212 */ /* 0x000fe200078e3cff */
[--C-:B------:R-:W-:Y:S01]  /*2a380*/  IMAD.X R11, RZ, RZ, R5.reuse, P5 ;  /* 0x000000ffff0b7224 */ /* 0x100fe200028e0605 */
[----:B------:R-:W-:Y:S01]  /*2a390*/  LOP3.LUT R8, R8, R9, RZ, 0x3c, !PT ;  /* 0x0000000908087212 */ /* 0x000fe200078e3cff */
[----:B------:R-:W-:Y:S01]  /*2a3a0*/  IMAD.X R9, RZ, RZ, R5, P1 ;  /* 0x000000ffff097224 */ /* 0x000fe200008e0605 */
        /* <DEDUP_REMOVED lines=26> */
[----:B------:R-:W-:-:S02]  /*2a550*/  MOV R64, R10 ;  /* 0x0000000a00407202 */ /* 0x000fc40000000f00 */
[----:B------:R-:W-:Y:S02]  /*2a560*/  MOV R81, R4 ;  /* 0x0000000400517202 */ /* 0x000fe40000000f00 */
[----:B------:R-:W-:Y:S02]  /*2a570*/  MOV R66, R8 ;  /* 0x0000000800427202 */ /* 0x000fe40000000f00 */
[----:B------:R-:W-:Y:S02]  /*2a580*/  MOV R68, R6 ;  /* 0x0000000600447202 */ /* 0x000fe40000000f00 */
[----:B------:R-:W-:Y:S02]  /*2a590*/  MOV R72, R14 ;  /* 0x0000000e00487202 */ /* 0x000fe40000000f00 */
[----:B------:R-:W-:Y:S02]  /*2a5a0*/  MOV R74, R20 ;  /* 0x00000014004a7202 */ /* 0x000fe40000000f00 */
[----:B------:R-:W-:-:S02]  /*2a5b0*/  MOV R76, R24 ;  /* 0x00000018004c7202 */ /* 0x000fc40000000f00 */
        /* <DEDUP_REMOVED lines=16> */
[----:B------:R-:W2:Y:S01]  /*2a6c0*/  SHFL.IDX PT, R27, R27, R2, 0x1c1f ;  /* 0x001c1f021b1b7589 */ /* 0x000ea200000e0000 */
[----:B------:R-:W-:Y:S02]  /*2a6d0*/  SEL R31, R30, R31, P0 ;  /* 0x0000001f1e1f7207 */ /* 0x000fe40000000000 */
[----:B------:R-:W-:Y:S01]  /*2a6e0*/  SEL R35, R34, R35, P0 ;  /* 0x0000002322237207 */ /* 0x000fe20000000000 */
[----:B------:R-:W-:Y:S01]  /*2a6f0*/  SHFL.IDX PT, R30, R29, R0, 0x1c1f ;  /* 0x001c1f001d1e7589 */ /* 0x000fe200000e0000 */
[----:B------:R-:W-:-:S02]  /*2a700*/  SEL R39, R42, R39, P0 ;  /* 0x000000272a277207 */ /* 0x000fc40000000000 */
[----:B------:R-:W-:Y:S01]  /*2a710*/  SEL R41, R43, R44, P0 ;  /* 0x0000002c2b297207 */ /* 0x000fe20000000000 */
[----:B------:R-:W3:Y:S01]  /*2a720*/  SHFL.IDX PT, R31, R31, R2, 0x1c1f ;  /* 0x001c1f021f1f7589 */ /* 0x000ee200000e0000 */
[----:B------:R-:W-:Y:S02]  /*2a730*/  SEL R45, R57, R40, P0 ;  /* 0x00000028392d7207 */ /* 0x000fe40000000000 */
[----:B------:R-:W-:Y:S01]  /*2a740*/  SEL R47, R40, R57, P0 ;  /* 0x00000039282f7207 */ /* 0x000fe20000000000 */
[----:B------:R-:W-:Y:S01]  /*2a750*/  SHFL.IDX PT, R34, R33, R0, 0x1c1f ;  /* 0x001c1f0021227589 */ /* 0x000fe200000e0000 */
[----:B------:R-:W-:Y:S02]  /*2a760*/  SEL R51, R38, R59, P0 ;  /* 0x0000003b26337207 */ /* 0x000fe40000000000 */
[----:B------:R-:W-:Y:S01]  /*2a770*/  SEL R53, R59, R38, P0 ;  /* 0x000000263b357207 */ /* 0x000fe20000000000 */
[----:B------:R-:W4:Y:S01]  /*2a780*/  SHFL.IDX PT, R35, R35, R2, 0x1c1f ;  /* 0x001c1f0223237589 */ /* 0x000f2200000e0000 */
[----:B------:R-:W-:-:S02]  /*2a790*/  SEL R43, R44, R43, P0 ;  /* 0x0000002b2c2b7207 */ /* 0x000fc40000000000 */
[----:B------:R-:W-:Y:S01]  /*2a7a0*/  SEL R55, R46, R65, P0 ;  /* 0x000000412e377207 */ /* 0x000fe20000000000 */
[----:B------:R-:W-:Y:S01]  /*2a7b0*/  SHFL.IDX PT, R38, R37, R0, 0x1c1f ;  /* 0x001c1f0025267589 */ /* 0x000fe200000e0000 */
[----:B------:R-:W-:Y:S02]  /*2a7c0*/  SEL R57, R65, R46, P0 ;  /* 0x0000002e41397207 */ /* 0x000fe40000000000 */
[----:B------:R-:W-:Y:S01]  /*2a7d0*/  SEL R59, R54, R67, P0 ;  /* 0x00000043363b7207 */ /* 0x000fe20000000000 */
[----:B------:R-:W1:Y:S01]  /*2a7e0*/  SHFL.IDX PT, R39, R39, R2, 0x1c1f ;  /* 0x001c1f0227277589 */ /* 0x000e6200000e0000 */
[----:B------:R-:W-:Y:S02]  /*2a7f0*/  SEL R61, R67, R54, P0 ;  /* 0x00000036433d7207 */ /* 0x000fe40000000000 */
[----:B------:R-:W-:Y:S01]  /*2a800*/  SEL R63, R62, R73, P0 ;  /* 0x000000493e3f7207 */ /* 0x000fe20000000000 */
[----:B------:R-:W1:Y:S01]  /*2a810*/  SHFL.IDX PT, R3, R3, R2, 0x1c1f ;  /* 0x001c1f0203037589 */ /* 0x000e6200000e0000 */
        /* <DEDUP_REMOVED lines=8> */
[----:B------:R-:W-:Y:S01]  /*2a8a0*/  SHFL.IDX PT, R42, R41, R0, 0x1c1f ;  /* 0x001c1f00292a7589 */ /* 0x000fe200000e0000 */
[----:B------:R-:W-:-:S02]  /*2a8b0*/  SEL R77, R50, R77, P0 ;  /* 0x0000004d324d7207 */ /* 0x000fc40000000000 */
[----:B0-----:R-:W-:Y:S01]  /*2a8c0*/  SEL R8, R10, R7, P0 ;  /* 0x000000070a087207 */ /* 0x001fe20000000000 */
[----:B------:R-:W0:Y:S01]  /*2a8d0*/  SHFL.IDX PT, R43, R43, R2, 0x1c1f ;  /* 0x001c1f022b2b7589 */ /* 0x000e2200000e0000 */
[----:B--2---:R-:W-:Y:S02]  /*2a8e0*/  SEL R24, R26, R27, P0 ;  /* 0x0000001b1a187207 */ /* 0x004fe40000000000 */
[----:B---3--:R-:W-:Y:S01]  /*2a8f0*/  SEL R28, R30, R31, P0 ;  /* 0x0000001f1e1c7207 */ /* 0x008fe20000000000 */
[----:B------:R-:W-:Y:S01]  /*2a900*/  SHFL.IDX PT, R45, R45, R0, 0x1c1f ;  /* 0x001c1f002d2d7589 */ /* 0x000fe200000e0000 */
[----:B----4-:R-:W-:Y:S02]  /*2a910*/  SEL R32, R34, R35, P0 ;  /* 0x0000002322207207 */ /* 0x010fe40000000000 */
[----:B-1----:R-:W-:Y:S01]  /*2a920*/  SEL R36, R38, R39, P0 ;  /* 0x0000002726247207 */ /* 0x002fe20000000000 */
        /* <DEDUP_REMOVED lines=13> */
[----:B0-----:R-:W-:Y:S02]  /*2aa00*/  SEL R40, R42, R43, P0 ;  /* 0x0000002b2a287207 */ /* 0x001fe40000000000 */
[----:B------:R-:W-:Y:S01]  /*2aa10*/  SEL R6, R3, R6, P0 ;  /* 0x0000000603067207 */ /* 0x000fe20000000000 */
[----:B------:R-:W-:Y:S01]  /*2aa20*/  SHFL.IDX PT, R71, R71, R0, 0x1c1f ;  /* 0x001c1f0047477589 */ /* 0x000fe200000e0000 */
[----:B------:R-:W-:-:S03]  /*2aa30*/  SEL R42, R43, R42, P0 ;  /* 0x0000002a2b2a7207 */ /* 0x000fc60000000000 */
[----:B------:R-:W0:Y:S04]  /*2aa40*/  SHFL.IDX PT, R44, R47, R2, 0x1c1f ;  /* 0x001c1f022f2c7589 */ /* 0x000e2800000e0000 */
[----:B------:R-:W1:Y:S04]  /*2aa50*/  SHFL.IDX PT, R46, R53, R2, 0x1c1f ;  /* 0x001c1f02352e7589 */ /* 0x000e6800000e0000 */
[----:B------:R-:W2:Y:S04]  /*2aa60*/  SHFL.IDX PT, R50, R57, R2, 0x1c1f ;  /* 0x001c1f0239327589 */ /* 0x000ea800000e0000 */
[----:B------:R-:W3:Y:S04]  /*2aa70*/  SHFL.IDX PT, R52, R61, R2, 0x1c1f ;  /* 0x001c1f023d347589 */ /* 0x000ee800000e0000 */
[----:B------:R-:W4:Y:S04]  /*2aa80*/  SHFL.IDX PT, R54, R65, R2, 0x1c1f ;  /* 0x001c1f0241367589 */ /* 0x000f2800000e0000 */
[----:B------:R-:W4:Y:S04]  /*2aa90*/  SHFL.IDX PT, R56, R69, R2, 0x1c1f ;  /* 0x001c1f0245387589 */ /* 0x000f2800000e0000 */
[----:B------:R-:W4:Y:S01]  /*2aaa0*/  SHFL.IDX PT, R58, R73, R2, 0x1c1f ;  /* 0x001c1f02493a7589 */ /* 0x000f2200000e0000 */
[----:B0-----:R-:W-:-:S02]  /*2aab0*/  SEL R5, R45, R44, P0 ;  /* 0x0000002c2d057207 */ /* 0x001fc40000000000 */
[----:B------:R-:W-:Y:S01]  /*2aac0*/  SEL R7, R44, R45, P0 ;  /* 0x0000002d2c077207 */ /* 0x000fe20000000000 */
[----:B------:R-:W0:Y:S01]  /*2aad0*/  SHFL.IDX PT, R75, R75, R0, 0x1c1f ;  /* 0x001c1f004b4b7589 */ /* 0x000e2200000e0000 */
[----:B-1----:R-:W-:Y:S02]  /*2aae0*/  SEL R9, R51, R46, P0 ;  /* 0x0000002e33097207 */ /* 0x002fe40000000000 */
[----:B------:R-:W-:Y:S01]  /*2aaf0*/  SEL R11, R46, R51, P0 ;  /* 0x000000332e0b7207 */ /* 0x000fe20000000000 */
[----:B------:R1:W0:Y:S01]  /*2ab00*/  SHFL.IDX PT, R60, R77, R2, 0x1c1f ;  /* 0x001c1f024d3c7589 */ /* 0x00022200000e0000 */
[----:B--2---:R-:W-:Y:S02]  /*2ab10*/  SEL R13, R55, R50, P0 ;  /* 0x00000032370d7207 */ /* 0x004fe40000000000 */
[----:B------:R-:W-:Y:S02]  /*2ab20*/  SEL R15, R50, R55, P0 ;  /* 0x00000037320f7207 */ /* 0x000fe40000000000 */
[----:B---3--:R-:W-:-:S02]  /*2ab30*/  SEL R25, R59, R52, P0 ;  /* 0x000000343b197207 */ /* 0x008fc40000000000 */
[----:B------:R-:W-:Y:S02]  /*2ab40*/  SEL R27, R52, R59, P0 ;  /* 0x0000003b341b7207 */ /* 0x000fe40000000000 */
[----:B----4-:R-:W-:Y:S01]  /*2ab50*/  SEL R29, R63, R54, P0 ;  /* 0x000000363f1d7207 */ /* 0x010fe20000000000 */
[----:B-1----:R-:W-:Y:S01]  /*2ab60*/  IMAD.MOV.U32 R2, RZ, RZ, RZ ;  /* 0x000000ffff027224 */ /* 0x002fe200078e00ff */
[----:B------:R-:W-:Y:S02]  /*2ab70*/  SEL R31, R54, R63, P0 ;  /* 0x0000003f361f7207 */ /* 0x000fe40000000000 */
[----:B------:R-:W-:Y:S02]  /*2ab80*/  SEL R33, R67, R56, P0 ;  /* 0x0000003843217207 */ /* 0x000fe40000000000 */
[----:B------:R-:W-:Y:S02]  /*2ab90*/  SEL R35, R56, R67, P0 ;  /* 0x0000004338237207 */ /* 0x000fe40000000000 */
[----:B------:R-:W-:-:S02]  /*2aba0*/  SEL R37, R71, R58, P0 ;  /* 0x0000003a47257207 */ /* 0x000fc40000000000 */
[----:B------:R-:W-:-:S07]  /*2abb0*/  SEL R39, R58, R71, P0 ;  /* 0x000000473a277207 */ /* 0x000fce0000000000 */
.L_x_1896:
[----:B------:R-:W-:Y:S05]  /*2abc0*/  WARPSYNC.ALL ;  /* 0x0000000000007948 */ /* 0x000fea0003800000 */
[----:B------:R-:W-:Y:S01]  /*2abd0*/  BAR.SYNC.DEFER_BLOCKING 0x1, 0x100 ;  /* 0x0044000000007b1d */ /* 0x000fe20000010000 */
[----:B0-----:R-:W-:Y:S02]  /*2abe0*/  SEL R41, R75, R60, P0 ;  /* 0x0000003c4b297207 */ /* 0x001fe40000000000 */
[----:B------:R-:W-:-:S03]  /*2abf0*/  SEL R43, R60, R75, P0 ;  /* 0x0000004b3c2b7207 */ /* 0x000fc60000000000 */
[----:B------:R-:W-:Y:S02]  /*2ac00*/  ULDC.64 UR4, c[0x0][0xc00] ;  /* 0x0003000000047ab9 */ /* 0x000fe40000000a00 */
[----:B------:R-:W0:Y:S01]  /*2ac10*/  LDC.64 R20, c[0x0][0xc00] ;  /* 0x00030000ff147b82 */ /* 0x000e220000000a00 */
[----:B------:R-:W-:-:S04]  /*2ac20*/  ISETP.NE.U32.AND P2, PT, RZ, UR4, PT ;  /* 0x00000004ff007c0c */ /* 0x000fc8000bf45070 */
[----:B------:R-:W-:Y:S01]  /*2ac30*/  ISETP.NE.AND.EX P2, PT, RZ, UR5, PT, P2 ;  /* 0x00000005ff007c0c */ /* 0x000fe2000bf45320 */
[----:B------:R-:W-:Y:S02]  /*2ac40*/  ULDC.64 UR4, c[0x0][0xc08] ;  /* 0x0003020000047ab9 */ /* 0x000fe40000000a00 */
[----:B------:R-:W-:Y:S01]  /*2ac50*/  ISETP.NE.U32.AND P0, PT, RZ, UR4, PT ;  /* 0x00000004ff007c0c */ /* 0x000fe2000bf05070 */
[----:B------:R-:W1:Y:S03]  /*2ac60*/  LDC R47, c[0x0][0xbe8] ;  /* 0x0002fa00ff2f7b82 */ /* 0x000e660000000800 */
[----:B------:R-:W-:Y:S01]  /*2ac70*/  ISETP.NE.AND.EX P0, PT, RZ, UR5, PT, P0 ;  /* 0x00000005ff007c0c */ /* 0x000fe2000bf05300 */
[----:B------:R2:W-:Y:S04]  /*2ac80*/  STSM.16.M88.4 [R81], R4 ;  /* 0x0000000451007844 */ /* 0x0005e80000000200 */
[----:B------:R3:W-:Y:S01]  /*2ac90*/  STSM.16.M88.4 [R80], R8 ;  /* 0x0000000850007844 */ /* 0x0007e20000000200 */
[----:B0-----:R-:W-:-:S03]  /*2aca0*/  IMAD.WIDE R20, R220, 0x4, R20 ;  /* 0x00000004dc147825 */ /* 0x001fc600078e0214 */
[----:B------:R0:W-:Y:S04]  /*2acb0*/  STSM.16.M88.4 [R76], R12 ;  /* 0x0000000c4c007844 */ /* 0x0001e80000000200 */
[----:B------:R0:W-:Y:S01]  /*2acc0*/  STSM.16.M88.4 [R74], R24 ;  /* 0x000000184a007844 */ /* 0x0001e20000000200 */
[----:B--2---:R-:W2:Y:S03]  /*2acd0*/  @P0 LDC.64 R4, c[0x0][0xc08] ;  /* 0x00030200ff040b82 */ /* 0x004ea60000000a00 */
[----:B------:R0:W-:Y:S04]  /*2ace0*/  STSM.16.M88.4 [R72], R28 ;  /* 0x0000001c48007844 */ /* 0x0001e80000000200 */
[----:B------:R0:W-:Y:S04]  /*2acf0*/  STSM.16.M88.4 [R68], R32 ;  /* 0x0000002044007844 */ /* 0x0001e80000000200 */
[----:B------:R0:W-:Y:S04]  /*2ad00*/  STSM.16.M88.4 [R66], R36 ;  /* 0x0000002442007844 */ /* 0x0001e80000000200 */
[----:B------:R0:W-:Y:S01]  /*2ad10*/  STSM.16.M88.4 [R64], R40 ;  /* 0x0000002840007844 */ /* 0x0001e20000000200 */
[----:B------:R-:W-:Y:S06]  /*2ad20*/  BAR.SYNC.DEFER_BLOCKING 0x1, 0x100 ;  /* 0x0044000000007b1d */ /* 0x000fec0000010000 */
[----:B------:R-:W-:Y:S01]  /*2ad30*/  ULDC UR4, c[0x0][0xa88] ;  /* 0x0002a20000047ab9 */ /* 0x000fe20000000800 */
[----:B--2---:R-:W-:-:S04]  /*2ad40*/  @P0 IMAD.WIDE R4, R220, 0x4, R4 ;  /* 0x00000004dc040825 */ /* 0x004fc800078e0204 */
[----:B------:R-:W-:Y:S01]  /*2ad50*/  IMAD.U32 R0, RZ, RZ, UR4 ;  /* 0x00000004ff007e24 */ /* 0x000fe2000f8e00ff */
[----:B------:R0:W5:Y:S01]  /*2ad60*/  @P2 LDG.E R2, desc[UR60][R20.64] ;  /* 0x0000003c14022981 */ /* 0x000162000c1e1900 */
[----:B-1----:R-:W-:Y:S01]  /*2ad70*/  ISETP.NE.AND P1, PT, R47, 0x1, PT ;  /* 0x000000012f00780c */ /* 0x002fe20003f25270 */
[----:B---3--:R-:W-:-:S03]  /*2ad80*/  IMAD.IADD R8, R212, 0x1, R201 ;  /* 0x00000001d4087824 */ /* 0x008fc600078e02c9 */
[----:B------:R0:W5:Y:S09]  /*2ad90*/  @P0 LDG.E R0, desc[UR60][R4.64] ;  /* 0x0000003c04000981 */ /* 0x000172000c1e1900 */
[----:B------:R-:W1:Y:S08]  /*2ada0*/  @P1 LDC R3, c[0x0][0xbec] ;  /* 0x0002fb00ff031b82 */ /* 0x000e700000000800 */
[----:B------:R-:W2:Y:S01]  /*2adb0*/  @P1 LDC R9, c[0x0][0xbf0] ;  /* 0x0002fc00ff091b82 */ /* 0x000ea20000000800 */
[----:B0-----:R-:W-:Y:S05]  /*2adc0*/  @P0 BRA `(.L_x_1671) ;  /* 0x0000000000100947 */ /* 0x001fea0003800000 */
[----:B------:R-:W-:Y:S05]  /*2add0*/  @!P2 BRA `(.L_x_1671) ;  /* 0x00000000000ca947 */ /* 0x000fea0003800000 */
[----:B------:R-:W3:Y:S04]  /*2ade0*/  LDG.E R5, desc[UR60][R20.64] ;  /* 0x0000003c14057981 */ /* 0x000ee8000c1e1900 */
[----:B-----5:R-:W3:Y:S02]  /*2adf0*/  LDG.E R0, desc[UR60][R20.64+0x4] ;  /* 0x0000043c14007981 */ /* 0x020ee4000c1e1900 */
[----:B---3--:R-:W-:-:S07]  /*2ae00*/  IMAD.IADD R0, R0, 0x1, -R5 ;  /* 0x0000000100007824 */ /* 0x008fce00078e0a05 */
.L_x_1671:
[----:B------:R-:W3:Y:S01]  /*2ae10*/  LDL R10, [R1+0x10] ;  /* 0x00001000010a7983 */ /* 0x000ee20000100800 */
[----:B------:R-:W-:Y:S01]  /*2ae20*/  SHF.R.S32.HI R50, RZ, 0x1f, R219 ;  /* 0x0000001fff327819 */ /* 0x000fe200000114db */
[----:B-1----:R-:W-:Y:S01]  /*2ae30*/  @P1 IMAD.HI.U32 R4, R8, R3, RZ ;  /* 0x0000000308041227 */ /* 0x002fe200078e00ff */
[----:B------:R-:W-:Y:S01]  /*2ae40*/  ULDC.64 UR4, c[0x0][0xb90] ;  /* 0x0002e40000047ab9 */ /* 0x000fe20000000a00 */
[----:B-----5:R-:W-:Y:S01]  /*2ae50*/  SHF.R.S32.HI R3, RZ, 0x1f, R2 ;  /* 0x0000001fff037819 */ /* 0x020fe20000011402 */
[----:B------:R-:W0:Y:S01]  /*2ae60*/  @P1 LDC R55, c[0x0][0xbec] ;  /* 0x0002fb00ff371b82 */ /* 0x000e220000000800 */
[----:B------:R-:W-:Y:S01]  /*2ae70*/  IMAD R6, R50, UR4, RZ ;  /* 0x0000000432067c24 */ /* 0x000fe2000f8e02ff */
[----:B------:R-:W-:Y:S01]  /*2ae80*/  SHF.R.S32.HI R46, RZ, 0x1f, R220 ;  /* 0x0000001fff2e7819 */ /* 0x000fe200000114dc */
[----:B------:R-:W-:Y:S01]  /*2ae90*/  IMAD.MOV.U32 R7, RZ, RZ, R8 ;  /* 0x000000ffff077224 */ /* 0x000fe200078e0008 */
[----:B--2---:R-:W-:Y:S01]  /*2aea0*/  @P1 SHF.R.U32.HI R7, RZ, R9, R4 ;  /* 0x00000009ff071219 */ /* 0x004fe20000011604 */
[----:B------:R-:W-:Y:S01]  /*2aeb0*/  IMAD.WIDE.U32 R4, R219, UR4, R2 ;  /* 0x00000004db047c25 */ /* 0x000fe2000f8e0002 */
[----:B------:R-:W-:-:S02]  /*2aec0*/  SEL R46, R46, RZ, !P2 ;  /* 0x000000ff2e2e7207 */ /* 0x000fc40005000000 */
[----:B------:R-:W-:Y:S01]  /*2aed0*/  SEL R51, R220, RZ, !P2 ;  /* 0x000000ffdc337207 */ /* 0x000fe20005000000 */
[----:B------:R-:W-:Y:S01]  /*2aee0*/  IMAD R9, R219, UR5, R6 ;  /* 0x00000005db097c24 */ /* 0x000fe2000f8e0206 */
[----:B------:R-:W-:Y:S01]  /*2aef0*/  ULDC.64 UR4, c[0x0][0xb98] ;  /* 0x0002e60000047ab9 */ /* 0x000fe20000000a00 */
[----:B------:R-:W-:Y:S02]  /*2af00*/  IMAD.MOV R6, RZ, RZ, -R7 ;  /* 0x000000ffff067224 */ /* 0x000fe400078e0a07 */
[----:B------:R-:W-:Y:S02]  /*2af10*/  IMAD.IADD R5, R5, 0x1, R9 ;  /* 0x0000000105057824 */ /* 0x000fe400078e0209 */
[----:B------:R-:W-:Y:S02]  /*2af20*/  IMAD R9, R47, R6, R8 ;  /* 0x000000062f097224 */ /* 0x000fe400078e0208 */
[----:B------:R-:W-:Y:S02]  /*2af30*/  IMAD R11, R224, 0x40, R213 ;  /* 0x00000040e00b7824 */ /* 0x000fe400078e02d5 */
[----:B------:R-:W-:-:S02]  /*2af40*/  IMAD R6, R46, UR4, RZ ;  /* 0x000000042e067c24 */ /* 0x000fc4000f8e02ff */
        /* <DEDUP_REMOVED lines=11> */
[----:B------:R-:W-:-:S02]  /*2b000*/  IADD3 R29, P3, R48, 0x4000, RZ ;  /* 0x00004000301d7810 */ /* 0x000fc40007f7e0ff */
[----:B------:R-:W-:Y:S01]  /*2b010*/  IADD3 R13, P4, R48, 0x2000, RZ ;  /* 0x00002000300d7810 */ /* 0x000fe20007f9e0ff */
[----:B------:R-:W-:Y:S01]  /*2b020*/  IMAD R11, R9, UR5, R6 ;  /* 0x00000005090b7c24 */ /* 0x000fe2000f8e0206 */
[----:B------:R-:W-:Y:S01]  /*2b030*/  LOP3.LUT R28, R29, 0x380, RZ, 0xc0, !PT ;  /* 0x000003801d1c7812 */ /* 0x000fe200078ec0ff */
[----:B------:R-:W-:Y:S01]  /*2b040*/  IMAD.WIDE.U32 R4, R9, UR4, R4 ;  /* 0x0000000409047c25 */ /* 0x000fe2000f8e0004 */
[----:B------:R-:W-:Y:S01]  /*2b050*/  ULDC.64 UR4, c[0x0][0xb50] ;  /* 0x0002d40000047ab9 */ /* 0x000fe20000000a00 */
[----:B------:R-:W-:Y:S02]  /*2b060*/  LOP3.LUT R12, R13, 0x380, RZ, 0xc0, !PT ;  /* 0x000003800d0c7812 */ /* 0x000fe400078ec0ff */
[----:B------:R-:W-:Y:S01]  /*2b070*/  IMAD.IADD R5, R5, 0x1, R11 ;  /* 0x0000000105057824 */ /* 0x000fe200078e020b */
[----:B------:R-:W-:Y:S01]  /*2b080*/  LEA R6, P2, R4, UR4, 0x2 ;  /* 0x0000000404067c11 */ /* 0x000fe2000f8410ff */
[----:B------:R-:W-:Y:S01]  /*2b090*/  IMAD.X R9, RZ, RZ, R49, P0 ;  /* 0x000000ffff097224 */ /* 0x000fe200000e0631 */
[----:B------:R-:W-:-:S02]  /*2b0a0*/  LOP3.LUT P0, RZ, R229, 0x3, RZ, 0xc0, !PT ;  /* 0x00000003e5ff7812 */ /* 0x000fc4000780c0ff */
[----:B------:R-:W-:Y:S01]  /*2b0b0*/  LEA.HI.X R4, R4, UR5, R5, 0x2, P2 ;  /* 0x0000000504047c11 */ /* 0x000fe200090f1405 */
[----:B------:R-:W-:Y:S01]  /*2b0c0*/  SHFL.IDX PT, R20, R6, RZ, 0x1c1f ;  /* 0x001c1fff06147589 */ /* 0x000fe200000e0000 */
[----:B------:R-:W-:Y:S01]  /*2b0d0*/  IADD3 R25, P2, R48, 0x3000, RZ ;  /* 0x0000300030197810 */ /* 0x000fe20007f5e0ff */
[----:B------:R-:W-:Y:S01]  /*2b0e0*/  ULDC.64 UR4, c[0x0][0xaa0] ;  /* 0x0002a80000047ab9 */ /* 0x000fe20000000a00 */
[----:B------:R-:W-:Y:S01]  /*2b0f0*/  SHF.R.U64 R28, R28, 0x3, RZ ;  /* 0x000000031c1c7819 */ /* 0x000fe200000012ff */
[----:B------:R-:W1:Y:S01]  /*2b100*/  SHFL.IDX PT, R21, R4, RZ, 0x1c1f ;  /* 0x001c1fff04157589 */ /* 0x000e6200000e0000 */
[----:B------:R-:W-:Y:S02]  /*2b110*/  LOP3.LUT R24, R25, 0x380, RZ, 0xc0, !PT ;  /* 0x0000038019187812 */ /* 0x000fe400078ec0ff */
[----:B------:R-:W-:Y:S01]  /*2b120*/  LOP3.LUT R28, R28, R29, RZ, 0x3c, !PT ;  /* 0x0000001d1c1c7212 */ /* 0x000fe200078e3cff */
[----:B------:R-:W-:Y:S01]  /*2b130*/  SHFL.IDX PT, R44, R6, 0x1, 0x1c1f ;  /* 0x003c1f00062c7f89 */ /* 0x000fe200000e0000 */
[----:B------:R-:W-:Y:S01]  /*2b140*/  SHF.R.U64 R24, R24, 0x3, RZ ;  /* 0x0000000318187819 */ /* 0x000fe200000012ff */
[--C-:B------:R-:W-:Y:S01]  /*2b150*/  IMAD.X R29, RZ, RZ, R49.reuse, P3 ;  /* 0x000000ffff1d7224 */ /* 0x100fe200018e0631 */
[----:B------:R-:W-:Y:S01]  /*2b160*/  IADD3 R5, P3, R48, 0x7000, RZ ;  /* 0x0000700030057810 */ /* 0x000fe20007f7e0ff */
[----:B------:R-:W2:Y:S01]  /*2b170*/  SHFL.IDX PT, R45, R4, 0x1, 0x1c1f ;  /* 0x003c1f00042d7f89 */ /* 0x000ea200000e0000 */
[----:B------:R-:W-:Y:S01]  /*2b180*/  LOP3.LUT R24, R24, R25, RZ, 0x3c, !PT ;  /* 0x0000001918187212 */ /* 0x000fe200078e3cff */
[--C-:B------:R-:W-:Y:S01]  /*2b190*/  IMAD.X R25, RZ, RZ, R49.reuse, P2 ;  /* 0x000000ffff197224 */ /* 0x100fe200010e0631 */
[----:B------:R-:W-:Y:S01]  /*2b1a0*/  SHF.R.U64 R12, R12, 0x3, RZ ;  /* 0x000000030c0c7819 */ /* 0x000fe200000012ff */
[----:B------:R-:W-:Y:S01]  /*2b1b0*/  IMAD R3, R3, UR4, RZ ;  /* 0x0000000403037c24 */ /* 0x000fe2000f8e02ff */
[----:B------:R-:W-:Y:S01]  /*2b1c0*/  LOP3.LUT R8, R7, 0x380, RZ, 0xc0, !PT ;  /* 0x0000038007087812 */ /* 0x000fe200078ec0ff */
[--C-:B------:R-:W-:Y:S01]  /*2b1d0*/  IMAD.X R41, RZ, RZ, R49.reuse, P3 ;  /* 0x000000ffff297224 */ /* 0x100fe200018e0631 */
[----:B------:R-:W-:Y:S01]  /*2b1e0*/  LOP3.LUT R12, R12, R13, RZ, 0x3c, !PT ;  /* 0x0000000d0c0c7212 */ /* 0x000fe200078e3cff */
[----:B------:R-:W-:Y:S01]  /*2b1f0*/  IMAD.X R13, RZ, RZ, R49, P4 ;  /* 0x000000ffff0d7224 */ /* 0x000fe200020e0631 */
[----:B------:R-:W-:-:S02]  /*2b200*/  IADD3 R33, P5, R48, 0x5000, RZ ;  /* 0x0000500030217810 */ /* 0x000fc40007fbe0ff */
[----:B------:R-:W-:Y:S02]  /*2b210*/  IADD3 R37, P4, R48, 0x6000, RZ ;  /* 0x0000600030257810 */ /* 0x000fe40007f9e0ff */
[----:B------:R-:W-:Y:S02]  /*2b220*/  SHF.R.U64 R8, R8, 0x3, RZ ;  /* 0x0000000308087819 */ /* 0x000fe400000012ff */
[----:B------:R-:W-:Y:S02]  /*2b230*/  LOP3.LUT R32, R33, 0x380, RZ, 0xc0, !PT ;  /* 0x0000038021207812 */ /* 0x000fe400078ec0ff */
[----:B------:R-:W-:Y:S02]  /*2b240*/  LOP3.LUT R36, R37, 0x380, RZ, 0xc0, !PT ;  /* 0x0000038025247812 */ /* 0x000fe400078ec0ff */
[----:B------:R-:W-:Y:S02]  /*2b250*/  LOP3.LUT R8, R8, R7, RZ, 0x3c, !PT ;  /* 0x0000000708087212 */ /* 0x000fe400078e3cff */
[----:B------:R-:W-:-:S02]  /*2b260*/  LOP3.LUT R7, R48, 0x380, RZ, 0xc0, !PT ;  /* 0x0000038030077812 */ /* 0x000fc400078ec0ff */
[----:B------:R-:W-:Y:S02]  /*2b270*/  SHF.R.U64 R32, R32, 0x3, RZ ;  /* 0x0000000320207819 */ /* 0x000fe400000012ff */
[----:B------:R-:W-:Y:S02]  /*2b280*/  SHF.R.U64 R36, R36, 0x3, RZ ;  /* 0x0000000324247819 */ /* 0x000fe400000012ff */
[----:B------:R-:W-:Y:S02]  /*2b290*/  SHF.R.U64 R7, R7, 0x3, RZ ;  /* 0x0000000307077819 */ /* 0x000fe400000012ff */
[----:B------:R-:W-:Y:S01]  /*2b2a0*/  LOP3.LUT R32, R32, R33, RZ, 0x3c, !PT ;  /* 0x0000002120207212 */ /* 0x000fe200078e3cff */
[--C-:B------:R-:W-:Y:S01]  /*2b2b0*/  IMAD.X R33, RZ, RZ, R49.reuse, P5 ;  /* 0x000000ffff217224 */ /* 0x100fe200028e0631 */
[----:B------:R-:W-:Y:S01]  /*2b2c0*/  LOP3.LUT R36, R36, R37, RZ, 0x3c, !PT ;  /* 0x0000002524247212 */ /* 0x000fe200078e3cff */
[----:B------:R-:W-:Y:S01]  /*2b2d0*/  IMAD.X R37, RZ, RZ, R49, P4 ;  /* 0x000000ffff257224 */ /* 0x000fe200020e0631 */
[----:B------:R-:W-:Y:S01]  /*2b2e0*/  LOP3.LUT R48, R7, R48, RZ, 0x3c, !PT ;  /* 0x0000003007307212 */ /* 0x000fe200078e3cff */
[----:B------:R-:W-:Y:S01]  /*2b2f0*/  BSSY B1, `(.L_x_1672) ;  /* 0x0000053000017945 */ /* 0x000fe20003800000 */
[----:B------:R-:W-:-:S02]  /*2b300*/  SHF.R.S32.HI R52, RZ, 0x1f, R217 ;  /* 0x0000001fff347819 */ /* 0x000fc400000114d9 */
[----:B------:R-:W-:Y:S01]  /*2b310*/  SHF.R.S32.HI R54, RZ, 0x1f, R213 ;  /* 0x0000001fff367819 */ /* 0x000fe200000114d5 */
[----:B---3--:R-:W-:-:S04]  /*2b320*/  IMAD.IADD R10, R10, 0x1, R201 ;  /* 0x000000010a0a7824 */ /* 0x008fc800078e02c9 */
[C---:B------:R-:W-:Y:S01]  /*2b330*/  VIADD R0, R10.reuse, 0x8 ;  /* 0x000000080a007836 */ /* 0x040fe20000000000 */
[----:B------:R-:W-:-:S04]  /*2b340*/  ISETP.GE.OR P2, PT, R10, R53, P0 ;  /* 0x000000350a00720c */ /* 0x000fc80000746670 */
[----:B------:R-:W-:Y:S02]  /*2b350*/  ISETP.GE.OR P0, PT, R0, R53, P0 ;  /* 0x000000350000720c */ /* 0x000fe40000706670 */
[----:B------:R-:W-:-:S04]  /*2b360*/  LOP3.LUT R0, R5, 0x380, RZ, 0xc0, !PT ;  /* 0x0000038005007812 */ /* 0x000fc800078ec0ff */
[----:B------:R-:W-:-:S03]  /*2b370*/  SHF.R.U64 R0, R0, 0x3, RZ ;  /* 0x0000000300007819 */ /* 0x000fc600000012ff */
[----:B-1----:R1:W-:Y:S01]  /*2b380*/  @!P2 ST.E desc[UR60][R20.64], R88 ;  /* 0x000000581400a985 */ /* 0x0023e2000c10193c */
[----:B------:R-:W-:-:S03]  /*2b390*/  LOP3.LUT R40, R0, R5, RZ, 0x3c, !PT ;  /* 0x0000000500287212 */ /* 0x000fc600078e3cff */
[----:B--2---:R2:W-:Y:S01]  /*2b3a0*/  @!P0 ST.E desc[UR60][R44.64], R89 ;  /* 0x000000592c008985 */ /* 0x0045e2000c10193c */
[----:B------:R-:W-:-:S03]  /*2b3b0*/  IMAD R0, R218, 0x20, R224 ;  /* 0x00000020da007824 */ /* 0x000fc600078e02e0 */
[----:B------:R3:W5:Y:S01]  /*2b3c0*/  LD.E.128 R4, desc[UR60][R48.64] ;  /* 0x0000003c30047980 */ /* 0x000762000c101d00 */
[----:B-1----:R-:W-:-:S03]  /*2b3d0*/  IMAD R21, R2, UR5, R3 ;  /* 0x0000000502157c24 */ /* 0x002fc6000f8e0203 */
[----:B------:R-:W5:Y:S01]  /*2b3e0*/  LD.E.128 R8, desc[UR60][R8.64] ;  /* 0x0000003c08087980 */ /* 0x000f62000c101d00 */
[----:B--2---:R-:W1:Y:S01]  /*2b3f0*/  @P1 LDC R45, c[0x0][0xbf0] ;  /* 0x0002fc00ff2d1b82 */ /* 0x004e620000000800 */
[----:B------:R-:W-:Y:S01]  /*2b400*/  IMAD.WIDE.U32 R2, R2, UR4, RZ ;  /* 0x0000000402027c25 */ /* 0x000fe2000f8e00ff */
[----:B------:R-:W-:Y:S01]  /*2b410*/  ULDC.64 UR4, c[0x0][0xae8] ;  /* 0x0002ba0000047ab9 */ /* 0x000fe20000000a00 */
[----:B------:R-:W5:Y:S02]  /*2b420*/  LD.E.128 R12, desc[UR60][R12.64] ;  /* 0x0000003c0c0c7980 */ /* 0x000f64000c101d00 */
[----:B------:R-:W-:Y:S02]  /*2b430*/  IMAD.IADD R3, R3, 0x1, R21 ;  /* 0x0000000103037824 */ /* 0x000fe400078e0215 */
[----:B------:R-:W-:Y:S01]  /*2b440*/  IMAD R20, R50, UR4, RZ ;  /* 0x0000000432147c24 */ /* 0x000fe2000f8e02ff */
[----:B------:R-:W5:Y:S01]  /*2b450*/  LD.E.128 R24, desc[UR60][R24.64] ;  /* 0x0000003c18187980 */ /* 0x000f62000c101d00 */
[----:B------:R-:W-:-:S02]  /*2b460*/  IMAD.IADD R44, R201, 0x1, R0 ;  /* 0x00000001c92c7824 */ /* 0x000fc400078e0200 */
[C---:B------:R-:W-:Y:S01]  /*2b470*/  IMAD R21, R219.reuse, UR5, R20 ;  /* 0x00000005db157c24 */ /* 0x040fe2000f8e0214 */
[----:B------:R-:W5:Y:S01]  /*2b480*/  LD.E.128 R28, desc[UR60][R28.64] ;  /* 0x0000003c1c1c7980 */ /* 0x000f62000c101d00 */
[----:B------:R-:W-:Y:S01]  /*2b490*/  IMAD.WIDE.U32 R2, R219, UR4, R2 ;  /* 0x00000004db027c25 */ /* 0x000fe2000f8e0002 */
[----:B------:R-:W-:Y:S02]  /*2b4a0*/  ULDC.64 UR4, c[0x0][0xaf0] ;  /* 0x0002bc0000047ab9 */ /* 0x000fe40000000a00 */
[----:B------:R-:W5:Y:S01]  /*2b4b0*/  LD.E.128 R32, desc[UR60][R32.64] ;  /* 0x0000003c20207980 */ /* 0x000f62000c101d00 */
[----:B0-----:R-:W-:-:S03]  /*2b4c0*/  @P1 IMAD.HI.U32 R0, R44, R55, RZ ;  /* 0x000000372c001227 */ /* 0x001fc600078e00ff */
[----:B------:R-:W5:Y:S01]  /*2b4d0*/  LD.E.128 R36, desc[UR60][R36.64] ;  /* 0x0000003c24247980 */ /* 0x000f62000c101d00 */
[----:B------:R-:W-:Y:S02]  /*2b4e0*/  IMAD.IADD R3, R3, 0x1, R21 ;  /* 0x0000000103037824 */ /* 0x000fe400078e0215 */
[----:B------:R-:W-:Y:S01]  /*2b4f0*/  IMAD.MOV.U32 R21, RZ, RZ, R44 ;  /* 0x000000ffff157224 */ /* 0x000fe200078e002c */
[----:B-1----:R-:W-:Y:S01]  /*2b500*/  @P1 SHF.R.U32.HI R21, RZ, R45, R0 ;  /* 0x0000002dff151219 */ /* 0x002fe20000011600 */
[----:B------:R-:W-:Y:S01]  /*2b510*/  IMAD R20, R46, UR4, RZ ;  /* 0x000000042e147c24 */ /* 0x000fe2000f8e02ff */
[----:B------:R-:W5:Y:S01]  /*2b520*/  LD.E.128 R40, desc[UR60][R40.64] ;  /* 0x0000003c28287980 */ /* 0x000f62000c101d00 */
[C---:B------:R-:W-:Y:S01]  /*2b530*/  IMAD.WIDE.U32 R2, R51.reuse, UR4, R2 ;  /* 0x0000000433027c25 */ /* 0x040fe2000f8e0002 */
[--C-:B------:R-:W-:Y:S01]  /*2b540*/  SHF.R.S32.HI R0, RZ, 0x1f, R21.reuse ;  /* 0x0000001fff007819 */ /* 0x100fe20000011415 */
[----:B------:R-:W-:Y:S01]  /*2b550*/  @!PT LDS RZ, [RZ] ;  /* 0x00000000fffff984 */ /* 0x000fe20000000800 */
[----:B------:R-:W-:Y:S01]  /*2b560*/  @!PT LDS RZ, [RZ] ;  /* 0x00000000fffff984 */ /* 0x000fe20000000800 */
[----:B------:R-:W-:Y:S01]  /*2b570*/  @!PT LDS RZ, [RZ] ;  /* 0x00000000fffff984 */ /* 0x000fe20000000800 */
[----:B------:R-:W-:Y:S01]  /*2b580*/  @!PT LDS RZ, [RZ] ;  /* 0x00000000fffff984 */ /* 0x000fe20000000800 */
[----:B------:R0:W-:Y:S06]  /*2b590*/  MEMBAR.ALL.CTA ;  /* 0x0000000000007992 */ /* 0x0001ec0000008000 */
[----:B0-----:R-:W0:Y:S01]  /*2b5a0*/  FENCE.VIEW.ASYNC.S ;  /* 0x00000000000073c6 */ /* 0x001e220000000000 */
[----:B------:R-:W-:Y:S01]  /*2b5b0*/  IMAD R45, R51, UR5, R20 ;  /* 0x00000005332d7c24 */ /* 0x000fe2000f8e0214 */
[----:B------:R-:W-:Y:S01]  /*2b5c0*/  ULDC.64 UR4, c[0x0][0xae0] ;  /* 0x0002b80000047ab9 */ /* 0x000fe20000000a00 */
[----:B------:R-:W-:-:S02]  /*2b5d0*/  IMAD.MOV R20, RZ, RZ, -R21 ;  /* 0x000000ffff147224 */ /* 0x000fc400078e0a15 */
[----:B------:R-:W-:Y:S02]  /*2b5e0*/  IMAD.IADD R3, R3, 0x1, R45 ;  /* 0x0000000103037824 */ /* 0x000fe400078e022d */
[----:B------:R-:W-:Y:S02]  /*2b5f0*/  IMAD R0, R0, UR4, RZ ;  /* 0x0000000400007c24 */ /* 0x000fe4000f8e02ff */
[----:B------:R-:W-:Y:S02]  /*2b600*/  IMAD R45, R47, R20, R44 ;  /* 0x000000142f2d7224 */ /* 0x000fe400078e022c */
[C---:B------:R-:W-:Y:S02]  /*2b610*/  IMAD R47, R21.reuse, UR5, R0 ;  /* 0x00000005152f7c24 */ /* 0x040fe4000f8e0200 */
[----:B------:R-:W-:Y:S01]  /*2b620*/  IMAD.WIDE.U32 R2, R21, UR4, R2 ;  /* 0x0000000415027c25 */ /* 0x000fe2000f8e0002 */
[----:B------:R-:W-:Y:S01]  /*2b630*/  SHF.R.S32.HI R0, RZ, 0x1f, R45 ;  /* 0x0000001fff007819 */ /* 0x000fe2000001142d */
[----:B------:R-:W-:-:S02]  /*2b640*/  ULDC.64 UR4, c[0x0][0xad8] ;  /* 0x0002b60000047ab9 */ /* 0x000fc40000000a00 */
[----:B------:R-:W-:Y:S02]  /*2b650*/  IMAD.IADD R46, R224, 0x1, R201 ;  /* 0x00000001e02e7824 */ /* 0x000fe400078e02c9 */
[----:B------:R-:W-:Y:S02]  /*2b660*/  IMAD.IADD R3, R3, 0x1, R47 ;  /* 0x0000000103037824 */ /* 0x000fe400078e022f */
[----:B------:R-:W-:Y:S01]  /*2b670*/  IMAD R20, R0, UR4, RZ ;  /* 0x0000000400147c24 */ /* 0x000fe2000f8e02ff */
[CC--:B------:R-:W-:Y:S01]  /*2b680*/  ISETP.GE.AND P2, PT, R46.reuse, R53.reuse, PT ;  /* 0x000000352e00720c */ /* 0x0c0fe20003f46270 */
[----:B------:R-:W-:Y:S02]  /*2b690*/  VIADD R0, R46, 0x20 ;  /* 0x000000202e007836 */ /* 0x000fe40000000000 */
        /* <DEDUP_REMOVED lines=10> */
[----:B------:R-:W-:Y:S01]  /*2b740*/  ISETP.GE.AND P1, PT, R20, R53, PT ;  /* 0x000000351400720c */ /* 0x000fe20003f26270 */
[----:B0-----:R0:W-:Y:S01]  /*2b750*/  SYNCS.ARRIVE.TRANS64.RED.A1T0 RZ, [R0+URZ], RZ ;  /* 0x000000ff00ff79a7 */ /* 0x0011e2000810043f */
[----:B------:R3:W1:Y:S04]  /*2b760*/  SHFL.IDX PT, R20, R44, RZ, 0x181f ;  /* 0x00181fff2c147589 */ /* 0x00066800000e0000 */
[----:B0-----:R3:W0:Y:S01]  /*2b770*/  SHFL.IDX PT, R0, R45, RZ, 0x181f ;  /* 0x00181fff2d007589 */ /* 0x00162200000e0000 */
[----:B------:R-:W-:Y:S06]  /*2b780*/  @P2 BRA `(.L_x_1673) ;  /* 0x0000000000242947 */ /* 0x000fec0003800000 */
[----:B------:R-:W-:Y:S02]  /*2b790*/  ULDC UR4, c[0x0][0xac8] ;  /* 0x0002b20000047ab9 */ /* 0x000fe40000000800 */
[----:B------:R-:W-:Y:S02]  /*2b7a0*/  ISETP.GE.AND P2, PT, R213, UR4, PT ;  /* 0x00000004d5007c0c */ /* 0x000fe4000bf46270 */
[----:B------:R-:W-:-:S11]  /*2b7b0*/  ISETP.GE.AND P3, PT, R217, UR4, PT ;  /* 0x00000004d9007c0c */ /* 0x000fd6000bf66270 */
[-C--:B-1----:R-:W-:Y:S02]  /*2b7c0*/  @!P2 LEA R2, P4, R213, R20.reuse, 0x1 ;  /* 0x00000014d502a211 */ /* 0x082fe400078808ff */
[----:B------:R-:W-:Y:S02]  /*2b7d0*/  @!P3 LEA R20, P5, R217, R20, 0x1 ;  /* 0x00000014d914b211 */ /* 0x000fe400078a08ff */
[-C--:B0-----:R-:W-:Y:S02]  /*2b7e0*/  @!P2 LEA.HI.X R3, R213, R0.reuse, R54, 0x1, P4 ;  /* 0x00000000d503a211 */ /* 0x081fe400020f0c36 */
[----:B------:R-:W-:-:S03]  /*2b7f0*/  @!P3 LEA.HI.X R21, R217, R0, R52, 0x1, P5 ;  /* 0x00000000d915b211 */ /* 0x000fc600028f0c34 */
[----:B-----5:R2:W-:Y:S04]  /*2b800*/  @!P2 ST.E.128 desc[UR60][R2.64], R4 ;  /* 0x000000040200a985 */ /* 0x0205e8000c101d3c */
[----:B------:R2:W-:Y:S02]  /*2b810*/  @!P3 ST.E.128 desc[UR60][R20.64], R28 ;  /* 0x0000001c1400b985 */ /* 0x0005e4000c101d3c */
.L_x_1673:
[----:B------:R-:W-:Y:S05]  /*2b820*/  BSYNC B1 ;  /* 0x0000000000017941 */ /* 0x000fea0003800000 */
.L_x_1672:
[----:B0-----:R0:W4:Y:S01]  /*2b830*/  SHFL.IDX PT, R0, R45, 0x1, 0x181f ;  /* 0x00381f002d007f89 */ /* 0x00112200000e0000 */
[----:B------:R-:W-:Y:S03]  /*2b840*/  BSSY B1, `(.L_x_1674) ;  /* 0x000000c000017945 */ /* 0x000fe60003800000 */
[----:B--2--5:R0:W2:Y:S01]  /*2b850*/  SHFL.IDX PT, R4, R44, 0x1, 0x181f ;  /* 0x00381f002c047f89 */ /* 0x0240a200000e0000 */
        /* <DEDUP_REMOVED lines=8> */
[----:B------:R2:W-:Y:S04]  /*2b8e0*/  @!P3 ST.E.128 desc[UR60][R2.64], R8 ;  /* 0x000000080200b985 */ /* 0x0005e8000c101d3c */
[----:B------:R2:W-:Y:S02]  /*2b8f0*/  @!P4 ST.E.128 desc[UR60][R4.64], R32 ;  /* 0x000000200400c985 */ /* 0x0005e4000c101d3c */
.L_x_1675:
[----:B------:R-:W-:Y:S05]  /*2b900*/  BSYNC B1 ;  /* 0x0000000000017941 */ /* 0x000fea0003800000 */
.L_x_1674:
[----:B----4-:R4:W0:Y:S01]  /*2b910*/  SHFL.IDX PT, R0, R45, 0x2, 0x181f ;  /* 0x00581f002d007f89 */ /* 0x01082200000e0000 */
[----:B------:R-:W-:Y:S03]  /*2b920*/  BSSY B1, `(.L_x_1676) ;  /* 0x000000c000017945 */ /* 0x000fe60003800000 */
[----:B--2---:R4:W2:Y:S01]  /*2b930*/  SHFL.IDX PT, R4, R44, 0x2, 0x181f ;  /* 0x00581f002c047f89 */ /* 0x0048a200000e0000 */
        /* <DEDUP_REMOVED lines=8> */
[----:B------:R0:W-:Y:S04]  /*2b9c0*/  @!P2 ST.E.128 desc[UR60][R2.64], R12 ;  /* 0x0000000c0200a985 */ /* 0x0001e8000c101d3c */
[----:B------:R0:W-:Y:S02]  /*2b9d0*/  @!P3 ST.E.128 desc[UR60][R4.64], R36 ;  /* 0x000000240400b985 */ /* 0x0001e4000c101d3c */
.L_x_1677:
[----:B------:R-:W-:Y:S05]  /*2b9e0*/  BSYNC B1 ;  /* 0x0000000000017941 */ /* 0x000fea0003800000 */
.L_x_1676:
[----:B0-----:R-:W-:Y:S01]  /*2b9f0*/  VIADD R0, R46, 0x60 ;  /* 0x000000602e007836 */ /* 0x001fe20000000000 */
[----:B--2---:R0:W2:Y:S04]  /*2ba00*/  SHFL.IDX PT, R4, R45, 0x3, 0x181f ;  /* 0x00781f002d047f89 */ /* 0x0040a800000e0000 */
[----:B------:R-:W-:Y:S01]  /*2ba10*/  ISETP.GE.AND P0, PT, R0, R53, PT ;  /* 0x000000350000720c */ /* 0x000fe20003f06270 */
[----:B---34-:R-:W3:-:S12]  /*2ba20*/  SHFL.IDX PT, R44, R44, 0x3, 0x181f ;  /* 0x00781f002c2c7f89 */ /* 0x018ed800000e0000 */
[----:B0-----:R-:W-:Y:S05]  /*2ba30*/  @P0 BRA `(.L_x_1678) ;  /* 0x0000000c00200947 */ /* 0x001fea0003800000 */
[----:B------:R-:W-:Y:S02]  /*2ba40*/  ULDC UR4, c[0x0][0xac8] ;  /* 0x0002b20000047ab9 */ /* 0x000fe40000000800 */
[----:B------:R-:W-:-:S13]  /*2ba50*/  ISETP.GE.AND P1, PT, R213, UR4, PT ;  /* 0x00000004d5007c0c */ /* 0x000fda000bf26270 */
[----:B---3--:R-:W-:-:S04]  /*2ba60*/  @!P1 LEA R2, P0, R213, R44, 0x1 ;  /* 0x0000002cd5029211 */ /* 0x008fc800078008ff */
[----:B--2---:R-:W-:Y:S02]  /*2ba70*/  @!P1 LEA.HI.X R3, R213, R4, R54, 0x1, P0 ;  /* 0x00000004d5039211 */ /* 0x004fe400000f0c36 */
[----:B------:R-:W-:-:S03]  /*2ba80*/  ISETP.GE.AND P0, PT, R217, UR4, PT ;  /* 0x00000004d9007c0c */ /* 0x000fc6000bf06270 */
[----:B------:R0:W-:Y:S10]  /*2ba90*/  @!P1 ST.E.128 desc[UR60][R2.64], R24 ;  /* 0x0000001802009985 */ /* 0x0001f4000c101d3c */
[----:B------:R-:W-:Y:S05]  /*2baa0*/  @P0 BRA `(.L_x_1678) ;  /* 0x0000000c00040947 */ /* 0x000fea0003800000 */
[----:B0-----:R-:W-:-:S04]  /*2bab0*/  LEA R2, P0, R217, R44, 0x1 ;  /* 0x0000002cd9027211 */ /* 0x001fc800078008ff */
[----:B------:R-:W-:-:S05]  /*2bac0*/  LEA.HI.X R3, R217, R4, R52, 0x1, P0 ;  /* 0x00000004d9037211 */ /* 0x000fca00000f0c34 */
[----:B------:R4:W-:Y:S01]  /*2bad0*/  ST.E.128 desc[UR60][R2.64], R40 ;  /* 0x0000002802007985 */ /* 0x0009e2000c101d3c */
[----:B------:R-:W-:Y:S05]  /*2bae0*/  BRA `(.L_x_1678) ;  /* 0x0000000800f47947 */ /* 0x000fea0003800000 */
.L_x_1669:
[----:B------:R-:W-:Y:S01]  /*2baf0*/  ULDC.64 UR4, c[0x0][0xc00] ;  /* 0x0003000000047ab9 */ /* 0x000fe20000000a00 */
[----:B------:R-:W2:Y:S01]  /*2bb00*/  LDC.64 R2, c[0x0][0xc00] ;  /* 0x00030000ff027b82 */ /* 0x000ea20000000a00 */
[----:B------:R-:W-:Y:S01]  /*2bb10*/  ISETP.NE.U32.AND P0, PT, RZ, UR4, PT ;  /* 0x00000004ff007c0c */ /* 0x000fe2000bf05070 */
[----:B------:R-:W-:-:S03]  /*2bb20*/  IMAD.MOV.U32 R0, RZ, RZ, RZ ;  /* 0x000000ffff007224 */ /* 0x000fc600078e00ff */
[----:B------:R-:W-:Y:S01]  /*2bb30*/  ISETP.NE.AND.EX P0, PT, RZ, UR5, PT, P0 ;  /* 0x00000005ff007c0c */ /* 0x000fe2000bf05300 */
[----:B------:R-:W-:Y:S02]  /*2bb40*/  ULDC.64 UR4, c[0x0][0xc08] ;  /* 0x0003020000047ab9 */ /* 0x000fe40000000a00 */
[----:B------:R-:W-:Y:S01]  /*2bb50*/  ISETP.NE.U32.AND P1, PT, RZ, UR4, PT ;  /* 0x00000004ff007c0c */ /* 0x000fe2000bf25070 */
[----:B------:R-:W3:Y:S03]  /*2bb60*/  LDC R21, c[0x0][0xbe8] ;  /* 0x0002fa00ff157b82 */ /* 0x000ee60000000800 */
[----:B------:R-:W-:Y:S01]  /*2bb70*/  ISETP.NE.AND.EX P1, PT, RZ, UR5, PT, P1 ;  /* 0x00000005ff007c0c */ /* 0x000fe2000bf25310 */
[----:B--2---:R-:W-:-:S12]  /*2bb80*/  IMAD.WIDE R2, R220, 0x4, R2 ;  /* 0x00000004dc027825 */ /* 0x004fd800078e0202 */
[----:B------:R-:W2:Y:S01]  /*2bb90*/  @P1 LDC.64 R4, c[0x0][0xc08] ;  /* 0x00030200ff041b82 */ /* 0x000ea20000000a00 */
[----:B------:R-:W-:Y:S02]  /*2bba0*/  ULDC UR4, c[0x0][0xa88] ;  /* 0x0002a20000047ab9 */ /* 0x000fe40000000800 */
[----:B------:R-:W-:Y:S01]  /*2bbb0*/  IMAD.U32 R6, RZ, RZ, UR4 ;  /* 0x00000004ff067e24 */ /* 0x000fe2000f8e00ff */
[----:B------:R4:W5:Y:S01]  /*2bbc0*/  @P0 LDG.E R0, desc[UR60][R2.64] ;  /* 0x0000003c02000981 */ /* 0x000962000c1e1900 */
[----:B--2---:R-:W-:-:S05]  /*2bbd0*/  @P1 IMAD.WIDE R4, R220, 0x4, R4 ;  /* 0x00000004dc041825 */ /* 0x004fca00078e0204 */
[----:B------:R4:W5:Y:S01]  /*2bbe0*/  @P1 LDG.E R6, desc[UR60][R4.64] ;  /* 0x0000003c04061981 */ /* 0x000962000c1e1900 */
[----:B---3--:R-:W-:Y:S01]  /*2bbf0*/  ISETP.NE.AND P2, PT, R21, 0x1, PT ;  /* 0x000000011500780c */ /* 0x008fe20003f45270 */
[----:B------:R-:W2:-:S12]  /*2bc00*/  S2R R8, SR_TID.X ;  /* 0x0000000000087919 */ /* 0x000e980000002100 */
[----:B------:R-:W3:Y:S08]  /*2bc10*/  @P2 LDC R20, c[0x0][0xbec] ;  /* 0x0002fb00ff142b82 */ /* 0x000ef00000000800 */
[----:B------:R-:W0:Y:S01]  /*2bc20*/  @P2 LDC R25, c[0x0][0xbf0] ;  /* 0x0002fc00ff192b82 */ /* 0x000e220000000800 */
[----:B--2---:R-:W-:-:S05]  /*2bc30*/  VIADD R7, R8, 0xffffff80 ;  /* 0xffffff8008077836 */ /* 0x004fca0000000000 */
[----:B------:R-:W-:Y:S02]  /*2bc40*/  ISETP.GE.AND P3, PT, R7, 0x80, PT ;  /* 0x000000800700780c */ /* 0x000fe40003f66270 */
[----:B------:R-:W-:Y:S01]  /*2bc50*/  SHF.R.S32.HI R7, RZ, 0x1f, R220 ;  /* 0x0000001fff077819 */ /* 0x000fe200000114dc */
[----:B----4-:R-:W-:Y:S10]  /*2bc60*/  @P1 BRA `(.L_x_1679) ;  /* 0x0000000000101947 */ /* 0x010ff40003800000 */
[----:B------:R-:W-:Y:S05]  /*2bc70*/  @!P0 BRA `(.L_x_1679) ;  /* 0x00000000000c8947 */ /* 0x000fea0003800000 */
[----:B------:R-:W2:Y:S04]  /*2bc80*/  LDG.E R5, desc[UR60][R2.64] ;  /* 0x0000003c02057981 */ /* 0x000ea8000c1e1900 */
[----:B-----5:R-:W2:Y:S02]  /*2bc90*/  LDG.E R6, desc[UR60][R2.64+0x4] ;  /* 0x0000043c02067981 */ /* 0x020ea4000c1e1900 */
[----:B--2---:R-:W-:-:S07]  /*2bca0*/  IMAD.IADD R6, R6, 0x1, -R5 ;  /* 0x0000000106067824 */ /* 0x004fce00078e0a05 */
.L_x_1679:
[----:B------:R-:W-:Y:S01]  /*2bcb0*/  BSSY B1, `(.L_x_1680) ;  /* 0x000002c000017945 */ /* 0x000fe20003800000 */
[----:B------:R-:W-:Y:S02]  /*2bcc0*/  SHF.R.S32.HI R10, RZ, 0x1f, R219 ;  /* 0x0000001fff0a7819 */ /* 0x000fe400000114db */
[----:B------:R-:W-:Y:S02]  /*2bcd0*/  SEL R13, R220, RZ, !P0 ;  /* 0x000000ffdc0d7207 */ /* 0x000fe40004000000 */
[----:B------:R-:W-:Y:S02]  /*2bce0*/  SEL R12, R7, RZ, !P0 ;  /* 0x000000ff070c7207 */ /* 0x000fe40004000000 */
[----:B-----5:R-:W-:Y:S01]  /*2bcf0*/  SHF.R.S32.HI R11, RZ, 0x1f, R0 ;  /* 0x0000001fff0b7819 */ /* 0x020fe20000011400 */
[----:B------:R-:W-:Y:S06]  /*2bd00*/  @P3 BRA `(.L_x_1681) ;  /* 0x0000000000983947 */ /* 0x000fec0003800000 */
[----:B------:R-:W2:Y:S01]  /*2bd10*/  LDC R14, c[0x0][0xbe8] ;  /* 0x0002fa00ff0e7b82 */ /* 0x000ea20000000800 */
[----:B------:R-:W-:Y:S01]  /*2bd20*/  IADD3 R9, R201, -0x80, R8 ;  /* 0xffffff80c9097810 */ /* 0x000fe20007ffe008 */
[----:B--2---:R-:W-:-:S05]  /*2bd30*/  IMAD R2, R6, R14, RZ ;  /* 0x0000000e06027224 */ /* 0x004fca00078e02ff */
[----:B------:R-:W-:-:S13]  /*2bd40*/  ISETP.GE.AND P0, PT, R9, R2, PT ;  /* 0x000000020900720c */ /* 0x000fda0003f06270 */
[----:B------:R-:W-:Y:S05]  /*2bd50*/  @P0 BRA `(.L_x_1681) ;  /* 0x0000000000840947 */ /* 0x000fea0003800000 */
[----:B------:R-:W-:Y:S01]  /*2bd60*/  ISETP.NE.AND P0, PT, R14, 0x1, PT ;  /* 0x000000010e00780c */ /* 0x000fe20003f05270 */
[----:B------:R-:W-:Y:S01]  /*2bd70*/  ULDC.64 UR4, c[0x0][0xb90] ;  /* 0x0002e40000047ab9 */ /* 0x000fe20000000a00 */
[----:B------:R-:W-:Y:S02]  /*2bd80*/  IMAD.MOV.U32 R2, RZ, RZ, R0 ;  /* 0x000000ffff027224 */ /* 0x000fe400078e0000 */
[----:B------:R-:W-:Y:S02]  /*2bd90*/  IMAD R8, R10, UR4, RZ ;  /* 0x000000040a087c24 */ /* 0x000fe4000f8e02ff */
[----:B------:R-:W-:Y:S02]  /*2bda0*/  IMAD.MOV.U32 R3, RZ, RZ, R11 ;  /* 0x000000ffff037224 */ /* 0x000fe400078e000b */
[----:B------:R-:W-:Y:S02]  /*2bdb0*/  IMAD.MOV.U32 R5, RZ, RZ, R9 ;  /* 0x000000ffff057224 */ /* 0x000fe400078e0009 */
[----:B------:R-:W-:-:S03]  /*2bdc0*/  IMAD.WIDE.U32 R2, R219, UR4, R2 ;  /* 0x00000004db027c25 */ /* 0x000fc6000f8e0002 */
[----:B------:R-:W2:Y:S01]  /*2bdd0*/  @P0 LDC R4, c[0x0][0xbec] ;  /* 0x0002fb00ff040b82 */ /* 0x000ea20000000800 */
[----:B------:R-:W-:Y:S01]  /*2bde0*/  IMAD R7, R219, UR5, R8 ;  /* 0x00000005db077c24 */ /* 0x000fe2000f8e0208 */
[----:B------:R-:W-:-:S03]  /*2bdf0*/  ULDC.64 UR4, c[0x0][0xb98] ;  /* 0x0002e60000047ab9 */ /* 0x000fc60000000a00 */
[----:B------:R-:W-:-:S03]  /*2be00*/  IMAD.IADD R3, R3, 0x1, R7 ;  /* 0x0000000103037824 */ /* 0x000fc600078e0207 */
[----:B------:R-:W4:Y:S01]  /*2be10*/  @P0 LDC R15, c[0x0][0xbf0] ;  /* 0x0002fc00ff0f0b82 */ /* 0x000f220000000800 */
[----:B------:R-:W-:-:S04]  /*2be20*/  IMAD.WIDE.U32 R2, R13, UR4, R2 ;  /* 0x000000040d027c25 */ /* 0x000fc8000f8e0002 */
[----:B--2---:R-:W-:-:S05]  /*2be30*/  @P0 IMAD.HI.U32 R4, R9, R4, RZ ;  /* 0x0000000409040227 */ /* 0x004fca00078e00ff */
[----:B----4-:R-:W-:Y:S01]  /*2be40*/  @P0 SHF.R.U32.HI R5, RZ, R15, R4 ;  /* 0x0000000fff050219 */ /* 0x010fe20000011604 */
[----:B------:R-:W-:-:S03]  /*2be50*/  IMAD R4, R12, UR4, RZ ;  /* 0x000000040c047c24 */ /* 0x000fc6000f8e02ff */
[----:B------:R-:W-:Y:S01]  /*2be60*/  IADD3 R2, P0, R5, R2, RZ ;  /* 0x0000000205027210 */ /* 0x000fe20007f1e0ff */
[----:B------:R-:W-:Y:S02]  /*2be70*/  IMAD.MOV R7, RZ, RZ, -R5 ;  /* 0x000000ffff077224 */ /* 0x000fe400078e0a05 */
[----:B------:R-:W-:Y:S01]  /*2be80*/  IMAD R8, R13, UR5, R4 ;  /* 0x000000050d087c24 */ /* 0x000fe2000f8e0204 */
[----:B------:R-:W-:Y:S01]  /*2be90*/  ULDC.64 UR4, c[0x0][0xb88] ;  /* 0x0002e20000047ab9 */ /* 0x000fe20000000a00 */
[----:B------:R-:W-:Y:S01]  /*2bea0*/  IMAD R7, R14, R7, R9 ;  /* 0x000000070e077224 */ /* 0x000fe200078e0209 */
[----:B------:R-:W-:-:S04]  /*2beb0*/  SHF.R.S32.HI R9, RZ, 0x1f, R5 ;  /* 0x0000001fff097819 */ /* 0x000fc80000011405 */
        /* <DEDUP_REMOVED lines=8> */
[----:B------:R-:W-:Y:S01]  /*2bf40*/  LEA.HI.X R5, R2, UR5, R3, 0x2, P0 ;  /* 0x0000000502057c11 */ /* 0x000fe200080f1403 */
[----:B------:R-:W-:-:S05]  /*2bf50*/  IMAD.MOV.U32 R3, RZ, RZ, -0x800000 ;  /* 0xff800000ff037424 */ /* 0x000fca00078e00ff */
[----:B------:R2:W-:Y:S02]  /*2bf60*/  STG.E desc[UR60][R4.64], R3 ;  /* 0x0000000304007986 */ /* 0x0005e4000c10193c */
.L_x_1681:
[----:B------:R-:W-:Y:S05]  /*2bf70*/  BSYNC B1 ;  /* 0x0000000000017941 */ /* 0x000fea0003800000 */
.L_x_1680:
[----:B------:R-:W-:Y:S02]  /*2bf80*/  ULDC.64 UR4, c[0x0][0xaa0] ;  /* 0x0002a80000047ab9 */ /* 0x000fe40000000a00 */
[----:B--2---:R-:W-:-:S04]  /*2bf90*/  IMAD R3, R11, UR4, RZ ;  /* 0x000000040b037c24 */ /* 0x004fc8000f8e02ff */
[C---:B------:R-:W-:Y:S02]  /*2bfa0*/  IMAD R5, R0.reuse, UR5, R3 ;  /* 0x0000000500057c24 */ /* 0x040fe4000f8e0203 */
[----:B------:R-:W-:Y:S01]  /*2bfb0*/  IMAD.WIDE.U32 R2, R0, UR4, RZ ;  /* 0x0000000400027c25 */ /* 0x000fe2000f8e00ff */
[----:B------:R-:W-:-:S03]  /*2bfc0*/  ULDC.64 UR4, c[0x0][0xae8] ;  /* 0x0002ba0000047ab9 */ /* 0x000fc60000000a00 */
[----:B------:R-:W-:Y:S02]  /*2bfd0*/  IMAD R0, R218, 0x20, R224 ;  /* 0x00000020da007824 */ /* 0x000fe400078e02e0 */
[----:B------:R-:W-:Y:S02]  /*2bfe0*/  IMAD.IADD R3, R3, 0x1, R5 ;  /* 0x0000000103037824 */ /* 0x000fe400078e0205 */
[----:B------:R-:W-:Y:S02]  /*2bff0*/  IMAD.IADD R9, R201, 0x1, R0 ;  /* 0x00000001c9097824 */ /* 0x000fe400078e0200 */
[----:B------:R-:W-:Y:S02]  /*2c000*/  IMAD R4, R10, UR4, RZ ;  /* 0x000000040a047c24 */ /* 0x000fe4000f8e02ff */
[----:B---3--:R-:W-:-:S04]  /*2c010*/  @P2 IMAD.HI.U32 R0, R9, R20, RZ ;  /* 0x0000001409002227 */ /* 0x008fc800078e00ff */
[C---:B------:R-:W-:Y:S02]  /*2c020*/  IMAD R7, R219.reuse, UR5, R4 ;  /* 0x00000005db077c24 */ /* 0x040fe4000f8e0204 */
[----:B------:R-:W-:Y:S01]  /*2c030*/  IMAD.WIDE.U32 R2, R219, UR4, R2 ;  /* 0x00000004db027c25 */ /* 0x000fe2000f8e0002 */
[----:B------:R-:W-:-:S03]  /*2c040*/  ULDC.64 UR4, c[0x0][0xaf0] ;  /* 0x0002bc0000047ab9 */ /* 0x000fc60000000a00 */
[----:B------:R-:W-:Y:S01]  /*2c050*/  IMAD.MOV.U32 R5, RZ, RZ, R9 ;  /* 0x000000ffff057224 */ /* 0x000fe200078e0009 */
[----:B0-----:R-:W-:Y:S01]  /*2c060*/  @P2 SHF.R.U32.HI R5, RZ, R25, R0 ;  /* 0x00000019ff052219 */ /* 0x001fe20000011600 */
[----:B------:R-:W-:Y:S02]  /*2c070*/  IMAD R4, R12, UR4, RZ ;  /* 0x000000040c047c24 */ /* 0x000fe4000f8e02ff */
[----:B------:R-:W-:Y:S01]  /*2c080*/  IMAD.IADD R3, R3, 0x1, R7 ;  /* 0x0000000103037824 */ /* 0x000fe200078e0207 */
[----:B------:R-:W-:Y:S01]  /*2c090*/  SHF.R.S32.HI R0, RZ, 0x1f, R5 ;  /* 0x0000001fff007819 */ /* 0x000fe20000011405 */
[C---:B------:R-:W-:Y:S02]  /*2c0a0*/  IMAD R7, R13.reuse, UR5, R4 ;  /* 0x000000050d077c24 */ /* 0x040fe4000f8e0204 */
[----:B------:R-:W-:Y:S01]  /*2c0b0*/  IMAD.WIDE.U32 R2, R13, UR4, R2 ;  /* 0x000000040d027c25 */ /* 0x000fe2000f8e0002 */
[----:B------:R-:W-:-:S03]  /*2c0c0*/  ULDC.64 UR4, c[0x0][0xae0] ;  /* 0x0002b80000047ab9 */ /* 0x000fc60000000a00 */
[----:B------:R-:W-:Y:S02]  /*2c0d0*/  IMAD.MOV R4, RZ, RZ, -R5 ;  /* 0x000000ffff047224 */ /* 0x000fe400078e0a05 */
        /* <DEDUP_REMOVED lines=17> */
[----:B------:R0:W2:Y:S04]  /*2c1f0*/  SHFL.IDX PT, R0, R3, RZ, 0x181f ;  /* 0x00181fff03007589 */ /* 0x0000a800000e0000 */
[----:B------:R0:W3:Y:S02]  /*2c200*/  SHFL.IDX PT, R14, R2, RZ, 0x181f ;  /* 0x00181fff020e7589 */ /* 0x0000e400000e0000 */
.L_x_1899:
[----:B------:R-:W-:Y:S01]  /*2c210*/  IMAD R21, R6, R21, RZ ;  /* 0x0000001506157224 */ /* 0x000fe200078e02ff */
[----:B------:R-:W-:Y:S01]  /*2c220*/  BSSY B1, `(.L_x_1683) ;  /* 0x000000f000017945 */ /* 0x000fe20003800000 */
[----:B------:R-:W-:-:S05]  /*2c230*/  IMAD.IADD R6, R224, 0x1, R201 ;  /* 0x00000001e0067824 */ /* 0x000fca00078e02c9 */
[----:B------:R-:W-:-:S13]  /*2c240*/  ISETP.GE.AND P0, PT, R6, R21, PT ;  /* 0x000000150600720c */ /* 0x000fda0003f06270 */
[----:B------:R-:W-:Y:S05]  /*2c250*/  @P0 BRA `(.L_x_1684) ;  /* 0x00000000002c0947 */ /* 0x000fea0003800000 */
[----:B------:R-:W-:Y:S01]  /*2c260*/  ULDC UR4, c[0x0][0xac8] ;  /* 0x0002b20000047ab9 */ /* 0x000fe20000000800 */
[----:B------:R-:W-:Y:S02]  /*2c270*/  SHF.R.S32.HI R8, RZ, 0x1f, R213 ;  /* 0x0000001fff087819 */ /* 0x000fe400000114d5 */
[----:B------:R-:W-:Y:S02]  /*2c280*/  ISETP.GE.AND P2, PT, R213, UR4, PT ;  /* 0x00000004d5007c0c */ /* 0x000fe4000bf46270 */
[----:B------:R-:W-:Y:S02]  /*2c290*/  ISETP.GE.AND P3, PT, R217, UR4, PT ;  /* 0x00000004d9007c0c */ /* 0x000fe4000bf66270 */
[----:B------:R-:W-:-:S09]  /*2c2a0*/  SHF.R.S32.HI R7, RZ, 0x1f, R217 ;  /* 0x0000001fff077819 */ /* 0x000fd200000114d9 */
[-C--:B---3--:R-:W-:Y:S02]  /*2c2b0*/  @!P2 LEA R4, P0, R213, R14.reuse, 0x1 ;  /* 0x0000000ed504a211 */ /* 0x088fe400078008ff */
[----:B------:R-:W-:Y:S02]  /*2c2c0*/  @!P3 LEA R14, P1, R217, R14, 0x1 ;  /* 0x0000000ed90eb211 */ /* 0x000fe400078208ff */
[-C--:B--2---:R-:W-:Y:S02]  /*2c2d0*/  @!P2 LEA.HI.X R5, R213, R0.reuse, R8, 0x1, P0 ;  /* 0x00000000d505a211 */ /* 0x084fe400000f0c08 */
[----:B------:R-:W-:-:S03]  /*2c2e0*/  @!P3 LEA.HI.X R15, R217, R0, R7, 0x1, P1 ;  /* 0x00000000d90fb211 */ /* 0x000fc600008f0c07 */
[----:B------:R4:W-:Y:S04]  /*2c2f0*/  @!P2 ST.E.128 desc[UR60][R4.64], RZ ;  /* 0x000000ff0400a985 */ /* 0x0009e8000c101d3c */
[----:B------:R4:W-:Y:S02]  /*2c300*/  @!P3 ST.E.128 desc[UR60][R14.64], RZ ;  /* 0x000000ff0e00b985 */ /* 0x0009e4000c101d3c */
.L_x_1684:
[----:B------:R-:W-:Y:S05]  /*2c310*/  BSYNC B1 ;  /* 0x0000000000017941 */ /* 0x000fea0003800000 */
.L_x_1683:
[----:B------:R-:W-:-:S03]  /*2c320*/  UMOV UR4, 0xffffffff ;  /* 0xffffffff00047882 */ /* 0x000fc60000000000 */
[----:B------:R-:W-:Y:S05]  /*2c330*/  BRA.DIV UR4, `(.L_x_1685) ;  /* 0x0000009204347947 */ /* 0x000fea000b800000 */
[----:B--2---:R2:W0:Y:S04]  /*2c340*/  SHFL.IDX PT, R0, R3, 0x1, 0x181f ;  /* 0x00381f0003007f89 */ /* 0x00442800000e0000 */
[----:B---34-:R2:W3:Y:S02]  /*2c350*/  SHFL.IDX PT, R14, R2, 0x1, 0x181f ;  /* 0x00381f00020e7f89 */ /* 0x0184e400000e0000 */
.L_x_1903:
        /* <DEDUP_REMOVED lines=11> */
[-C--:B0-----:R-:W-:Y:S02]  /*2c410*/  @!P2 LEA.HI.X R5, R213, R0.reuse, R8, 0x1, P0 ;  /* 0x00000000d505a211 */ /* 0x081fe400000f0c08 */
[----:B------:R-:W-:-:S03]  /*2c420*/  @!P3 LEA.HI.X R15, R217, R0, R7, 0x1, P1 ;  /* 0x00000000d90fb211 */ /* 0x000fc600008f0c07 */
[----:B------:R4:W-:Y:S04]  /*2c430*/  @!P2 ST.E.128 desc[UR60][R4.64], RZ ;  /* 0x000000ff0400a985 */ /* 0x0009e8000c101d3c */
[----:B------:R4:W-:Y:S02]  /*2c440*/  @!P3 ST.E.128 desc[UR60][R14.64], RZ ;  /* 0x000000ff0e00b985 */ /* 0x0009e4000c101d3c */
.L_x_1687:
[----:B------:R-:W-:Y:S05]  /*2c450*/  BSYNC B1 ;  /* 0x0000000000017941 */ /* 0x000fea0003800000 */
.L_x_1686:
[----:B------:R-:W-:-:S03]  /*2c460*/  UMOV UR4, 0xffffffff ;  /* 0xffffffff00047882 */ /* 0x000fc60000000000 */
[----:B------:R-:W-:Y:S05]  /*2c470*/  BRA.DIV UR4, `(.L_x_1688) ;  /* 0x00000092042c7947 */ /* 0x000fea000b800000 */
[----:B0-----:R0:W0:Y:S04]  /*2c480*/  SHFL.IDX PT, R0, R3, 0x2, 0x181f ;  /* 0x00581f0003007f89 */ /* 0x00102800000e0000 */
[----:B---34-:R3:W4:Y:S02]  /*2c490*/  SHFL.IDX PT, R14, R2, 0x2, 0x181f ;  /* 0x00581f00020e7f89 */ /* 0x01872400000e0000 */
.L_x_1907:
        /* <DEDUP_REMOVED lines=9> */
[-C--:B----4-:R-:W-:Y:S02]  /*2c530*/  @!P2 LEA R4, P0, R213, R14.reuse, 0x1 ;  /* 0x0000000ed504a211 */ /* 0x090fe400078008ff */
[----:B------:R-:W-:Y:S02]  /*2c540*/  @!P3 LEA R14, P1, R217, R14, 0x1 ;  /* 0x0000000ed90eb211 */ /* 0x000fe400078208ff */
[-C--:B0-----:R-:W-:Y:S02]  /*2c550*/  @!P2 LEA.HI.X R5, R213, R0.reuse, R8, 0x1, P0 ;  /* 0x00000000d505a211 */ /* 0x081fe400000f0c08 */
[----:B------:R-:W-:-:S03]  /*2c560*/  @!P3 LEA.HI.X R15, R217, R0, R7, 0x1, P1 ;  /* 0x00000000d90fb211 */ /* 0x000fc600008f0c07 */
[----:B------:R0:W-:Y:S04]  /*2c570*/  @!P2 ST.E.128 desc[UR60][R4.64], RZ ;  /* 0x000000ff0400a985 */ /* 0x0001e8000c101d3c */
[----:B------:R0:W-:Y:S02]  /*2c580*/  @!P3 ST.E.128 desc[UR60][R14.64], RZ ;  /* 0x000000ff0e00b985 */ /* 0x0001e4000c101d3c */
.L_x_1690:
[----:B------:R-:W-:Y:S05]  /*2c590*/  BSYNC B1 ;  /* 0x0000000000017941 */ /* 0x000fea0003800000 */
.L_x_1689:
[----:B------:R-:W-:-:S03]  /*2c5a0*/  UMOV UR4, 0xffffffff ;  /* 0xffffffff00047882 */ /* 0x000fc60000000000 */
[----:B------:R-:W-:Y:S05]  /*2c5b0*/  BRA.DIV UR4, `(.L_x_1691) ;  /* 0x0000009204247947 */ /* 0x000fea000b800000 */
[----:B0-----:R0:W0:Y:S04]  /*2c5c0*/  SHFL.IDX PT, R0, R3, 0x3, 0x181f ;  /* 0x00781f0003007f89 */ /* 0x00102800000e0000 */
[----:B----4-:R4:W0:Y:S02]  /*2c5d0*/  SHFL.IDX PT, R14, R2, 0x3, 0x181f ;  /* 0x00781f00020e7f89 */ /* 0x01082400000e0000 */
.L_x_1911:
[----:B--234-:R-:W-:-:S05]  /*2c5e0*/  VIADD R2, R6, 0x60 ;  /* 0x0000006006027836 */ /* 0x01cfca0000000000 */
[----:B------:R-:W-:-:S13]  /*2c5f0*/  ISETP.GE.AND P0, PT, R2, R21, PT ;  /* 0x000000150200720c */ /* 0x000fda0003f06270 */
[----:B------:R-:W-:Y:S05]  /*2c600*/  @P0 BRA `(.L_x_1678) ;  /* 0x00000000002c0947 */ /* 0x000fea0003800000 */
[----:B------:R-:W-:Y:S01]  /*2c610*/  ULDC UR4, c[0x0][0xac8] ;  /* 0x0002b20000047ab9 */ /* 0x000fe20000000800 */
[----:B------:R-:W-:Y:S02]  /*2c620*/  SHF.R.S32.HI R5, RZ, 0x1f, R213 ;  /* 0x0000001fff057819 */ /* 0x000fe400000114d5 */
[----:B------:R-:W-:Y:S02]  /*2c630*/  ISETP.GE.AND P2, PT, R213, UR4, PT ;  /* 0x00000004d5007c0c */ /* 0x000fe4000bf46270 */
[----:B------:R-:W-:Y:S02]  /*2c640*/  ISETP.GE.AND P3, PT, R217, UR4, PT ;  /* 0x00000004d9007c0c */ /* 0x000fe4000bf66270 */
[----:B------:R-:W-:-:S09]  /*2c650*/  SHF.R.S32.HI R4, RZ, 0x1f, R217 ;  /* 0x0000001fff047819 */ /* 0x000fd200000114d9 */
[-C--:B0-----:R-:W-:Y:S02]  /*2c660*/  @!P2 LEA R2, P0, R213, R14.reuse, 0x1 ;  /* 0x0000000ed502a211 */ /* 0x081fe400078008ff */
[----:B------:R-:W-:Y:S02]  /*2c670*/  @!P3 LEA R14, P1, R217, R14, 0x1 ;  /* 0x0000000ed90eb211 */ /* 0x000fe400078208ff */
[-C--:B------:R-:W-:Y:S02]  /*2c680*/  @!P2 LEA.HI.X R3, R213, R0.reuse, R5, 0x1, P0 ;  /* 0x00000000d503a211 */ /* 0x080fe400000f0c05 */
[----:B------:R-:W-:-:S03]  /*2c690*/  @!P3 LEA.HI.X R15, R217, R0, R4, 0x1, P1 ;  /* 0x00000000d90fb211 */ /* 0x000fc600008f0c04 */
[----:B------:R0:W-:Y:S04]  /*2c6a0*/  @!P2 ST.E.128 desc[UR60][R2.64], RZ ;  /* 0x000000ff0200a985 */ /* 0x0001e8000c101d3c */
[----:B------:R0:W-:Y:S02]  /*2c6b0*/  @!P3 ST.E.128 desc[UR60][R14.64], RZ ;  /* 0x000000ff0e00b985 */ /* 0x0001e4000c101d3c */
.L_x_1678:
[----:B------:R-:W-:Y:S05]  /*2c6c0*/  BSYNC B0 ;  /* 0x0000000000007941 */ /* 0x000fea0003800000 */
.L_x_1668:
[----:B------:R-:W-:Y:S02]  /*2c6d0*/  ULDC UR4, c[0x0][0xc3c] ;  /* 0x00030f0000047ab9 */ /* 0x000fe40000000800 */
[----:B-1----:R-:W-:-:S13]  /*2c6e0*/  ISETP.GE.AND P0, PT, R207, UR4, PT ;  /* 0x00000004cf007c0c */ /* 0x002fda000bf06270 */
[----:B------:R-:W-:Y:S05]  /*2c6f0*/  @!P0 BRA `(.L_x_1692) ;  /* 0xfffffd4c00508947 */ /* 0x000fea000383ffff */
[----:B------:R-:W-:Y:S05]  /*2c700*/  BRA `(.L_x_1429) ;  /* 0x0000007000d07947 */ /* 0x000fea0003800000 */
.L_x_1427:
[----:B------:R-:W-:-:S08]  /*2c710*/  NOP ;  /* 0x0000000000007918 */ /* 0x000fd00000000000 */
[----:B------:R-:W0:-:S00]  /*2c720*/  USETMAXREG.DEALLOC.CTAPOOL 0x18 ;  /* 0x00000018000079c8 */ /* 0x000e0000080e0500 */
[----:B0-----:R-:W2:Y:S01]  /*2c730*/  LDL.LU R2, [R1] ;  /* 0x0000000001027983 */ /* 0x001ea20000300800 */
[----:B------:R-:W-:Y:S01]  /*2c740*/  LOP3.LUT R0, R0, 0x3, RZ, 0xc0, !PT ;  /* 0x0000000300007812 */ /* 0x000fe200078ec0ff */
[----:B------:R-:W-:-:S05]  /*2c750*/  IMAD.MOV.U32 R4, RZ, RZ, RZ ;  /* 0x000000ffff047224 */ /* 0x000fca00078e00ff */
[----:B------:R-:W0:Y:S02]  /*2c760*/  SHFL.IDX PT, R0, R0, RZ, 0x1f ;  /* 0x00001fff00007589 */ /* 0x000e2400000e0000 */
[----:B0-----:R-:W-:Y:S02]  /*2c770*/  ISETP.NE.AND P0, PT, R0, RZ, PT ;  /* 0x000000ff0000720c */ /* 0x001fe40003f05270 */
[----:B--2---:R-:W-:-:S11]  /*2c780*/  LOP3.LUT R2, R2, 0xfffffffd, RZ, 0xc0, !PT ;  /* 0xfffffffd02027812 */ /* 0x004fd600078ec0ff */
[----:B------:R-:W-:-:S05]  /*2c790*/  @P0 LOP3.LUT R2, R2, 0x2, RZ, 0xfc, !PT ;  /* 0x0000000202020812 */ /* 0x000fca00078efcff */
[----:B------:R0:W-:Y:S01]  /*2c7a0*/  STL [R1], R2 ;  /* 0x0000000201007387 */ /* 0x0001e20000100800 */
[----:B------:R-:W-:Y:S05]  /*2c7b0*/  @!P0 BRA `(.L_x_1693) ;  /* 0x00000000001c8947 */ /* 0x000fea0003800000 */
[----:B------:R-:W1:Y:S08]  /*2c7c0*/  S2UR UR5, SR_CgaCtaId ;  /* 0x00000000000579c3 */ /* 0x000e700000008800 */
[----:B------:R-:W-:Y:S06]  /*2c7d0*/  BAR.SYNC.DEFER_BLOCKING 0x5, 0x180 ;  /* 0x0146000000007b1d */ /* 0x000fec0000010000 */
[----:B------:R-:W-:-:S02]  /*2c7e0*/  UMOV UR4, 0x400 ;  /* 0x0000040000047882 */ /* 0x000fc40000000000 */
[----:B-1----:R-:W-:-:S09]  /*2c7f0*/  ULEA UR4, UR5, UR4, 0x18 ;  /* 0x0000000405047291 */ /* 0x002fd2000f8ec03f */
[----:B------:R-:W2:Y:S01]  /*2c800*/  LDS.128 R16, [UR4+0x298d0] ;  /* 0x0298d004ff107984 */ /* 0x000ea20008000c00 */
[----:B------:R-:W-:Y:S06]  /*2c810*/  BAR.ARV 0x4, 0x180 ;  /* 0x0106000000007b1d */ /* 0x000fec0000002000 */
[----:B------:R-:W-:Y:S05]  /*2c820*/  BRA `(.L_x_1694) ;  /* 0x0000000800847947 */ /* 0x000fea0003800000 */
.L_x_1693:
[----:B------:R-:W1:Y:S01]  /*2c830*/  S2R R0, SR_TID.X ;  /* 0x0000000000007919 */ /* 0x000e620000002100 */
[----:B------:R-:W-:Y:S01]  /*2c840*/  ULDC UR4, c[0x0][0xc3c] ;  /* 0x00030f0000047ab9 */ /* 0x000fe20000000800 */
[----:B------:R-:W2:Y:S01]  /*2c850*/  S2UR UR6, SR_CTAID.X ;  /* 0x00000000000679c3 */ /* 0x000ea20000002500 */
[----:B------:R-:W-:Y:S01]  /*2c860*/  ULDC UR5, c[0x0][0xc38] ;  /* 0x00030e0000057ab9 */ /* 0x000fe20000000800 */
[----:B-1----:R-:W-:-:S04]  /*2c870*/  LOP3.LUT R0, R0, 0x1f, RZ, 0xc0, !PT ;  /* 0x0000001f00007812 */ /* 0x002fc800078ec0ff */
[----:B------:R-:W-:-:S04]  /*2c880*/  ISETP.NE.AND P0, PT, R0, 0x1f, PT ;  /* 0x0000001f0000780c */ /* 0x000fc80003f05270 */
[----:B------:R-:W-:-:S13]  /*2c890*/  ISETP.GE.OR P1, PT, R0, UR4, !P0 ;  /* 0x0000000400007c0c */ /* 0x000fda000c726670 */
[----:B0-----:R-:W0:Y:S02]  /*2c8a0*/  @!P1 LDC.64 R2, c[0x0][0xc80] ;  /* 0x00032000ff029b82 */ /* 0x001e240000000a00 */
[----:B0-----:R-:W-:-:S05]  /*2c8b0*/  @!P1 IMAD.WIDE.U32 R2, R0, 0x4, R2 ;  /* 0x0000000400029825 */ /* 0x001fca00078e0002 */
[----:B------:R-:W3:Y:S01]  /*2c8c0*/  @!P1 LDG.E R4, desc[UR60][R2.64] ;  /* 0x0000003c02049981 */ /* 0x000ee2000c1e1900 */
[C---:B------:R-:W-:Y:S01]  /*2c8d0*/  ISETP.NE.AND P1, PT, R0.reuse, RZ, PT ;  /* 0x000000ff0000720c */ /* 0x040fe20003f25270 */
[----:B------:R-:W-:Y:S01]  /*2c8e0*/  UMOV UR4, URZ ;  /* 0x0000003f00047c82 */ /* 0x000fe20008000000 */
[C---:B------:R-:W-:Y:S01]  /*2c8f0*/  ISETP.GE.U32.AND P2, PT, R0.reuse, 0x2, PT ;  /* 0x000000020000780c */ /* 0x040fe20003f46070 */
[----:B------:R-:W-:Y:S01]  /*2c900*/  IMAD.MOV.U32 R16, RZ, RZ, RZ ;  /* 0x000000ffff107224 */ /* 0x000fe200078e00ff */
[C---:B------:R-:W-:Y:S02]  /*2c910*/  ISETP.GE.U32.AND P3, PT, R0.reuse, 0x4, PT ;  /* 0x000000040000780c */ /* 0x040fe40003f66070 */
[C---:B------:R-:W-:Y:S02]  /*2c920*/  ISETP.GE.U32.AND P4, PT, R0.reuse, 0x8, PT ;  /* 0x000000080000780c */ /* 0x040fe40003f86070 */
[----:B------:R-:W-:Y:S01]  /*2c930*/  ISETP.GE.U32.AND P5, PT, R0, 0x10, PT ;  /* 0x000000100000780c */ /* 0x000fe20003fa6070 */
[----:B---3--:R-:W0:Y:S02]  /*2c940*/  SHFL.UP PT, R5, R4, 0x1, RZ ;  /* 0x0420000004057989 */ /* 0x008e2400000e00ff */
        /* <DEDUP_REMOVED lines=17> */
[----:B--2---:R-:W-:-:S13]  /*2ca60*/  ISETP.GT.AND P6, PT, R6, UR6, PT ;  /* 0x0000000606007c0c */ /* 0x004fda000bfc4270 */
[----:B------:R-:W-:Y:S05]  /*2ca70*/  @P6 BRA `(.L_x_1695) ;  /* 0x00000000009c6947 */ /* 0x000fea0003800000 */
[----:B------:R-:W0:Y:S01]  /*2ca80*/  LDC R5, c[0x0][0xc3c] ;  /* 0x00030f00ff057b82 */ /* 0x000e220000000800 */
[----:B------:R-:W-:Y:S01]  /*2ca90*/  IMAD.MOV.U32 R6, RZ, RZ, R3 ;  /* 0x000000ffff067224 */ /* 0x000fe200078e0003 */
[----:B------:R-:W-:Y:S01]  /*2caa0*/  UMOV UR4, URZ ;  /* 0x0000003f00047c82 */ /* 0x000fe20008000000 */
[----:B------:R-:W-:Y:S01]  /*2cab0*/  ULDC UR7, c[0x0][0xc3c] ;  /* 0x00030f0000077ab9 */ /* 0x000fe20000000800 */
[----:B------:R-:W-:-:S05]  /*2cac0*/  ULDC UR5, c[0x0][0xc38] ;  /* 0x00030e0000057ab9 */ /* 0x000fca0000000800 */
.L_x_1699:
[----:B------:R-:W-:Y:S01]  /*2cad0*/  UIADD3 UR4, UR4, 0x1f, URZ ;  /* 0x0000001f04047890 */ /* 0x000fe2000fffe03f */
[----:B------:R-:W-:-:S05]  /*2cae0*/  IMAD.U32 R19, RZ, RZ, UR7 ;  /* 0x00000007ff137e24 */ /* 0x000fca000f8e00ff */
[----:B0-----:R-:W-:-:S13]  /*2caf0*/  ISETP.LE.AND P6, PT, R5, UR4, PT ;  /* 0x0000000405007c0c */ /* 0x001fda000bfc3270 */
[----:B------:R-:W-:Y:S05]  /*2cb00*/  @P6 BRA `(.L_x_1696) ;  /* 0x0000000400a86947 */ /* 0x000fea0003800000 */
[----:B------:R-:W-:Y:S01]  /*2cb10*/  VIADD R7, R0, UR4 ;  /* 0x0000000400077c36 */ /* 0x000fe20008000000 */
[----:B------:R-:W-:Y:S01]  /*2cb20*/  BSSY B0, `(.L_x_1697) ;  /* 0x0000007000007945 */ /* 0x000fe20003800000 */
[----:B------:R-:W-:-:S03]  /*2cb30*/  IMAD.MOV.U32 R4, RZ, RZ, RZ ;  /* 0x000000ffff047224 */ /* 0x000fc600078e00ff */
[----:B------:R-:W-:-:S13]  /*2cb40*/  ISETP.GE.OR P6, PT, R7, R5, !P0 ;  /* 0x000000050700720c */ /* 0x000fda00047c6670 */
[----:B------:R-:W-:Y:S05]  /*2cb50*/  @P6 BRA `(.L_x_1698) ;  /* 0x00000000000c6947 */ /* 0x000fea0003800000 */
[----:B------:R-:W0:Y:S02]  /*2cb60*/  LDC.64 R2, c[0x0][0xc80] ;  /* 0x00032000ff027b82 */ /* 0x000e240000000a00 */
[----:B0-----:R-:W-:-:S05]  /*2cb70*/  IMAD.WIDE R2, R7, 0x4, R2 ;  /* 0x0000000407027825 */ /* 0x001fca00078e0202 */
[----:B------:R0:W5:Y:S02]  /*2cb80*/  LDG.E R4, desc[UR60][R2.64] ;  /* 0x0000003c02047981 */ /* 0x000164000c1e1900 */
.L_x_1698:
[----:B------:R-:W-:Y:S05]  /*2cb90*/  BSYNC B0 ;  /* 0x0000000000007941 */ /* 0x000fea0003800000 */
.L_x_1697:
        /* <DEDUP_REMOVED lines=20> */
[----:B------:R-:W-:-:S07]  /*2cce0*/  IMAD.MOV.U32 R5, RZ, RZ, R9 ;  /* 0x000000ffff057224 */ /* 0x000fce00078e0009 */
.L_x_1695:
[----:B------:R-:W-:-:S04]  /*2ccf0*/  IMAD.IADD R6, R6, 0x1, -R3 ;  /* 0x0000000106067824 */ /* 0x000fc800078e0a03 */
[----:B------:R-:W-:-:S05]  /*2cd00*/  IMAD R2, R5, UR5, R6 ;  /* 0x0000000505027c24 */ /* 0x000fca000f8e0206 */
[----:B------:R-:W-:Y:S02]  /*2cd10*/  ISETP.GT.AND P0, PT, R2, UR6, PT ;  /* 0x0000000602007c0c */ /* 0x000fe4000bf04270 */
[----:B------:R-:W0:Y:S11]  /*2cd20*/  LDC.64 R2, c[0x0][0xc90] ;  /* 0x00032400ff027b82 */ /* 0x000e360000000a00 */
[----:B------:R-:W-:-:S04]  /*2cd30*/  VOTE.ANY R11, PT, !P0 ;  /* 0x00000000000b7806 */ /* 0x000fc800040e0100 */
[----:B------:R-:W1:Y:S02]  /*2cd40*/  POPC R7, R11 ;  /* 0x0000000b00077309 */ /* 0x000e640000000000 */
[----:B-1----:R-:W-:-:S04]  /*2cd50*/  VIADD R19, R7, UR4 ;  /* 0x0000000407137c36 */ /* 0x002fc80008000000 */
[----:B0-----:R-:W-:-:S05]  /*2cd60*/  IMAD.WIDE R2, R19, 0x4, R2 ;  /* 0x0000000413027825 */ /* 0x001fca00078e0202 */
[----:B------:R-:W2:Y:S01]  /*2cd70*/  LDG.E R9, desc[UR60][R2.64] ;  /* 0x0000003c02097981 */ /* 0x000ea2000c1e1900 */
[----:B------:R-:W-:-:S03]  /*2cd80*/  ISETP.NE.AND P0, PT, R11, RZ, PT ;  /* 0x000000ff0b00720c */ /* 0x000fc60003f05270 */
[----:B------:R-:W2:Y:S02]  /*2cd90*/  SHFL.IDX PT, R4, R4, R7, 0x1f ;  /* 0x00001f0704047589 */ /* 0x000ea400000e0000 */
[----:B--2---:R-:W-:-:S05]  /*2cda0*/  IMAD R8, R4, R9, RZ ;  /* 0x0000000904087224 */ /* 0x004fca00078e02ff */
[----:B------:R-:W-:-:S04]  /*2cdb0*/  IABS R10, R8 ;  /* 0x00000008000a7213 */ /* 0x000fc80000000000 */
[----:B------:R-:W0:Y:S08]  /*2cdc0*/  I2F.RP R12, R10 ;  /* 0x0000000a000c7306 */ /* 0x000e300000209400 */
[----:B0-----:R-:W0:Y:S02]  /*2cdd0*/  MUFU.RCP R12, R12 ;  /* 0x0000000c000c7308 */ /* 0x001e240000001000 */
[----:B0-----:R-:W-:-:S06]  /*2cde0*/  VIADD R13, R12, 0xffffffe ;  /* 0x0ffffffe0c0d7836 */ /* 0x001fcc0000000000 */
[----:B------:R0:W1:Y:S01]  /*2cdf0*/  F2I.FTZ.U32.TRUNC.NTZ R3, R13 ;  /* 0x0000000d00037305 */ /* 0x000062000021f000 */
[----:B------:R-:W-:Y:S05]  /*2ce00*/  @!P0 BRA `(.L_x_1700) ;  /* 0x0000000000088947 */ /* 0x000fea0003800000 */
[----:B------:R-:W-:-:S06]  /*2ce10*/  VIADD R16, R7, 0xffffffff ;  /* 0xffffffff07107836 */ /* 0x000fcc0000000000 */
[----:B------:R2:W3:Y:S02]  /*2ce20*/  SHFL.IDX PT, R16, R5, R16, 0x1f ;  /* 0x00001f1005107589 */ /* 0x0004e400000e0000 */
.L_x_1700:
[--C-:B-12---:R-:W-:Y:S02]  /*2ce30*/  IMAD.MOV R5, RZ, RZ, -R3.reuse ;  /* 0x000000ffff057224 */ /* 0x106fe400078e0a03 */
[----:B---3--:R-:W-:Y:S01]  /*2ce40*/  IMAD R16, R16, UR5, R6 ;  /* 0x0000000510107c24 */ /* 0x008fe2000f8e0206 */
[----:B------:R-:W-:Y:S01]  /*2ce50*/  IABS R6, R8 ;  /* 0x0000000800067213 */ /* 0x000fe20000000000 */
[----:B------:R-:W-:Y:S02]  /*2ce60*/  IMAD R5, R5, R10, RZ ;  /* 0x0000000a05057224 */ /* 0x000fe400078e02ff */
[----:B------:R-:W-:Y:S02]  /*2ce70*/  IMAD.MOV.U32 R2, RZ, RZ, RZ ;  /* 0x000000ffff027224 */ /* 0x000fe400078e00ff */
[----:B------:R-:W-:Y:S02]  /*2ce80*/  IMAD.MOV R6, RZ, RZ, -R6 ;  /* 0x000000ffff067224 */ /* 0x000fe400078e0a06 */
[----:B------:R-:W-:Y:S01]  /*2ce90*/  IMAD.HI.U32 R2, R3, R5, R2 ;  /* 0x0000000503027227 */ /* 0x000fe200078e0002 */
[----:B------:R-:W-:-:S04]  /*2cea0*/  IADD3 R5, -R16, UR6, RZ ;  /* 0x0000000610057c10 */ /* 0x000fc8000fffe1ff */
[----:B------:R-:W-:-:S05]  /*2ceb0*/  IABS R3, R5 ;  /* 0x0000000500037213 */ /* 0x000fca0000000000 */
        /* <DEDUP_REMOVED lines=16> */
[----:B------:R-:W-:-:S04]  /*2cfc0*/  VIADDMNMX R9, R10, UR5, R9, PT ;  /* 0x000000050a097c46 */ /* 0x000fc8000b800109 */
[-C--:B------:R-:W-:Y:S02]  /*2cfd0*/  IABS R7, R9.reuse ;  /* 0x0000000900077213 */ /* 0x080fe40000000000 */
[----:B------:R-:W-:Y:S02]  /*2cfe0*/  IABS R8, R9 ;  /* 0x0000000900087213 */ /* 0x000fe40000000000 */
[----:B------:R-:W1:Y:S03]  /*2cff0*/  I2F.RP R10, R7 ;  /* 0x00000007000a7306 */ /* 0x000e660000209400 */
[----:B------:R-:W-:-:S05]  /*2d000*/  IMAD.MOV R8, RZ, RZ, -R8 ;  /* 0x000000ffff087224 */ /* 0x000fca00078e0a08 */
[----:B-1----:R-:W1:Y:S02]  /*2d010*/  MUFU.RCP R10, R10 ;  /* 0x0000000a000a7308 */ /* 0x002e640000001000 */
[----:B-1----:R-:W-:-:S06]  /*2d020*/  VIADD R3, R10, 0xffffffe ;  /* 0x0ffffffe0a037836 */ /* 0x002fcc0000000000 */
[----:B------:R-:W1:Y:S02]  /*2d030*/  F2I.FTZ.U32.TRUNC.NTZ R3, R3 ;  /* 0x0000000300037305 */ /* 0x000e64000021f000 */
[----:B-1----:R-:W-:-:S04]  /*2d040*/  IMAD.MOV R2, RZ, RZ, -R3 ;  /* 0x000000ffff027224 */ /* 0x002fc800078e0a03 */
[----:B------:R-:W-:Y:S02]  /*2d050*/  IMAD R11, R2, R7, RZ ;  /* 0x00000007020b7224 */ /* 0x000fe400078e02ff */
[----:B------:R-:W-:-:S04]  /*2d060*/  IMAD.MOV.U32 R2, RZ, RZ, RZ ;  /* 0x000000ffff027224 */ /* 0x000fc800078e00ff */
[----:B------:R-:W-:Y:S01]  /*2d070*/  IMAD.HI.U32 R2, R3, R11, R2 ;  /* 0x0000000b03027227 */ /* 0x000fe200078e0002 */
[----:B------:R-:W-:Y:S02]  /*2d080*/  IABS R11, R5 ;  /* 0x00000005000b7213 */ /* 0x000fe40000000000 */
[C---:B------:R-:W-:Y:S01]  /*2d090*/  LOP3.LUT R3, R5.reuse, R9, RZ, 0x3c, !PT ;  /* 0x0000000905037212 */ /* 0x040fe200078e3cff */
[----:B------:R-:W-:Y:S02]  /*2d0a0*/  IMAD.IADD R5, R5, 0x1, R6 ;  /* 0x0000000105057824 */ /* 0x000fe400078e0206 */
[----:B------:R-:W-:Y:S01]  /*2d0b0*/  IMAD.HI.U32 R2, R2, R11, RZ ;  /* 0x0000000b02027227 */ /* 0x000fe200078e00ff */
[----:B------:R-:W-:-:S03]  /*2d0c0*/  ISETP.GE.AND P2, PT, R3, RZ, PT ;  /* 0x000000ff0300720c */ /* 0x000fc60003f46270 */
[----:B------:R-:W-:-:S05]  /*2d0d0*/  IMAD R8, R2, R8, R11 ;  /* 0x0000000802087224 */ /* 0x000fca00078e020b */
[----:B------:R-:W-:-:S13]  /*2d0e0*/  ISETP.GT.U32.AND P1, PT, R7, R8, PT ;  /* 0x000000080700720c */ /* 0x000fda0003f24070 */
[----:B------:R-:W-:Y:S02]  /*2d0f0*/  @!P1 IMAD.IADD R8, R8, 0x1, -R7 ;  /* 0x0000000108089824 */ /* 0x000fe400078e0a07 */
[----:B------:R-:W-:Y:S01]  /*2d100*/  @!P1 VIADD R2, R2, 0x1 ;  /* 0x0000000102029836 */ /* 0x000fe20000000000 */
[----:B------:R-:W-:Y:S02]  /*2d110*/  ISETP.NE.AND P1, PT, R9, RZ, PT ;  /* 0x000000ff0900720c */ /* 0x000fe40003f25270 */
[----:B------:R-:W-:-:S13]  /*2d120*/  ISETP.GE.U32.AND P0, PT, R8, R7, PT ;  /* 0x000000070800720c */ /* 0x000fda0003f06070 */
[----:B------:R-:W-:-:S04]  /*2d130*/  @P0 VIADD R2, R2, 0x1 ;  /* 0x0000000102020836 */ /* 0x000fc80000000000 */
[----:B------:R-:W-:Y:S01]  /*2d140*/  @!P2 IMAD.MOV R2, RZ, RZ, -R2 ;  /* 0x000000ffff02a224 */ /* 0x000fe200078e0a02 */
[----:B------:R-:W-:Y:S01]  /*2d150*/  @!P1 LOP3.LUT R2, RZ, R9, RZ, 0x33, !PT ;  /* 0x00000009ff029212 */ /* 0x000fe200078e33ff */
[----:B------:R-:W-:-:S03]  /*2d160*/  IMAD.MOV R9, RZ, RZ, -R9 ;  /* 0x000000ffff097224 */ /* 0x000fc600078e0a09 */
[----:B------:R-:W-:Y:S01]  /*2d170*/  LOP3.LUT R17, RZ, R2, RZ, 0x33, !PT ;  /* 0x00000002ff117212 */ /* 0x000fe200078e33ff */
[----:B------:R-:W-:-:S04]  /*2d180*/  IMAD R18, R2, R9, R5 ;  /* 0x0000000902127224 */ /* 0x000fc800078e0205 */
[----:B------:R-:W-:Y:S01]  /*2d190*/  IMAD.IADD R17, R4, 0x1, R17 ;  /* 0x0000000104117824 */ /* 0x000fe200078e0211 */
[----:B------:R-:W-:Y:S06]  /*2d1a0*/  BRA `(.L_x_1701) ;  /* 0x00000000000c7947 */ /* 0x000fec0003800000 */
.L_x_1696:
[----:B------:R-:W-:Y:S02]  /*2d1b0*/  IMAD.MOV.U32 R17, RZ, RZ, RZ ;  /* 0x000000ffff117224 */ /* 0x000fe400078e00ff */
[----:B------:R-:W-:Y:S02]  /*2d1c0*/  IMAD.U32 R16, RZ, RZ, UR6 ;  /* 0x00000006ff107e24 */ /* 0x000fe4000f8e00ff */
[----:B------:R-:W-:-:S07]  /*2d1d0*/  IMAD.MOV.U32 R18, RZ, RZ, RZ ;  /* 0x000000ffff127224 */ /* 0x000fce00078e00ff */
.L_x_1701:
[----:B------:R-:W-:-:S13]  /*2d1e0*/  ISETP.NE.AND P0, PT, R0, RZ, PT ;  /* 0x000000ff0000720c */ /* 0x000fda0003f05270 */
[----:B------:R-:W1:Y:S01]  /*2d1f0*/  @!P0 S2R R3, SR_CgaCtaId ;  /* 0x0000000000038919 */ /* 0x000e620000008800 */
[----:B------:R-:W-:-:S04]  /*2d200*/  @!P0 MOV R0, 0x400 ;  /* 0x0000040000008802 */ /* 0x000fc80000000f00 */
[----:B-1----:R-:W-:-:S05]  /*2d210*/  @!P0 LEA R0, R3, R0, 0x18 ;  /* 0x0000000003008211 */ /* 0x002fca00078ec0ff */
[----:B------:R1:W-:Y:S01]  /*2d220*/  @!P0 STS.128 [R0+0x298d0], R16 ;  /* 0x0298d01000008388 */ /* 0x0003e20000000c00 */
[----:B------:R-:W-:Y:S06]  /*2d230*/  BAR.ARV 0x5, 0x180 ;  /* 0x0146000000007b1d */ /* 0x000fec0000002000 */
.L_x_1694:
[----:B-1----:R-:W-:Y:S01]  /*2d240*/  IMAD.MOV.U32 R0, RZ, RZ, 0x1 ;  /* 0x00000001ff007424 */ /* 0x002fe200078e00ff */
[----:B------:R1:W-:Y:S01]  /*2d250*/  STL [R1+0x8], RZ ;  /* 0x000008ff01007387 */ /* 0x0003e20000100800 */
[----:B------:R-:W-:Y:S02]  /*2d260*/  ULDC UR4, c[0x0][0xc3c] ;  /* 0x00030f0000047ab9 */ /* 0x000fe40000000800 */
[----:B--2---:R-:W-:Y:S01]  /*2d270*/  ISETP.GE.AND P0, PT, R19, UR4, PT ;  /* 0x0000000413007c0c */ /* 0x004fe2000bf06270 */
[----:B------:R1:W-:Y:S04]  /*2d280*/  STL [R1+0x10], R0 ;  /* 0x0000100001007387 */ /* 0x0003e80000100800 */
[----:B------:R1:W-:Y:S08]  /*2d290*/  STL [R1+0x50], RZ ;  /* 0x000050ff01007387 */ /* 0x0003f00000100800 */
[----:B-1----:R-:W-:Y:S05]  /*2d2a0*/  @P0 BRA `(.L_x_1702) ;  /* 0x0000006000e40947 */ /* 0x002fea0003800000 */
        /* <DEDUP_REMOVED lines=10> */
[C---:B------:R-:W-:Y:S01]  /*2d350*/  LOP3.LUT R10, R11.reuse, 0x7f, RZ, 0xc0, !PT ;  /* 0x0000007f0b0a7812 */ /* 0x040fe200078ec0ff */
[C---:B------:R-:W-:Y:S01]  /*2d360*/  IMAD.SHL.U32 R5, R11.reuse, 0x2, RZ ;  /* 0x000000020b057824 */ /* 0x040fe200078e00ff */
[----:B------:R-:W-:Y:S01]  /*2d370*/  SHF.R.U32.HI R3, RZ, 0x1, R11 ;  /* 0x00000001ff037819 */ /* 0x000fe2000001160b */
[C---:B0-----:R-:W-:Y:S01]  /*2d380*/  IMAD.SHL.U32 R2, R11.reuse, 0x20, RZ ;  /* 0x000000200b027824 */ /* 0x041fe200078e00ff */
[----:B------:R-:W-:Y:S01]  /*2d390*/  LOP3.LUT R6, R4, 0x380, RZ, 0xc0, !PT ;  /* 0x0000038004067812 */ /* 0x000fe200078ec0ff */
[----:B------:R-:W-:Y:S01]  /*2d3a0*/  IMAD.SHL.U32 R0, R10, 0x10, RZ ;  /* 0x000000100a007824 */ /* 0x000fe200078e00ff */
[C---:B------:R-:W-:Y:S01]  /*2d3b0*/  LOP3.LUT P0, RZ, R11.reuse, 0x4, RZ, 0xc0, !PT ;  /* 0x000000040bff7812 */ /* 0x040fe2000780c0ff */
[C---:B------:R-:W-:Y:S01]  /*2d3c0*/  IMAD.SHL.U32 R8, R11.reuse, 0x4, RZ ;  /* 0x000000040b087824 */ /* 0x040fe200078e00ff */
[----:B------:R-:W-:Y:S01]  /*2d3d0*/  LOP3.LUT R6, R6, 0x30, R3, 0xf8, !PT ;  /* 0x0000003006067812 */ /* 0x000fe200078ef803 */
[----:B------:R-:W-:Y:S01]  /*2d3e0*/  IMAD.SHL.U32 R3, R11, 0x10, RZ ;  /* 0x000000100b037824 */ /* 0x000fe200078e00ff */
[----:B------:R-:W-:-:S04]  /*2d3f0*/  LOP3.LUT R7, R0, 0x600, RZ, 0xc0, !PT ;  /* 0x0000060000077812 */ /* 0x000fc800078ec0ff */
[----:B------:R-:W-:Y:S02]  /*2d400*/  LOP3.LUT R0, R3, 0x1b0, RZ, 0xc0, !PT ;  /* 0x000001b003007812 */ /* 0x000fe400078ec0ff */
[C---:B------:R-:W-:Y:S02]  /*2d410*/  LOP3.LUT R9, R7.reuse, 0x60, R2, 0xf8, !PT ;  /* 0x0000006007097812 */ /* 0x040fe400078ef802 */
        /* <DEDUP_REMOVED lines=19> */
[----:B------:R-:W-:Y:S02]  /*2d550*/  IMAD.IADD R2, R5, 0x1, R0 ;  /* 0x0000000105027824 */ /* 0x000fe400078e0200 */
[----:B------:R-:W-:Y:S02]  /*2d560*/  IMAD.MOV.U32 R0, RZ, RZ, 0x1 ;  /* 0x00000001ff007424 */ /* 0x000fe400078e00ff */
[----:B------:R-:W-:Y:S01]  /*2d570*/  IMAD.MOV.U32 R3, RZ, RZ, 0x1 ;  /* 0x00000001ff037424 */ /* 0x000fe200078e00ff */
        /* <DEDUP_REMOVED lines=8> */
.L_x_1828:
[----:B------:R-:W-:Y:S05]  /*2d600*/  YIELD ;  /* 0x0000000000007946 */ /* 0x000fea0003800000 */
[----:B------:R-:W-:Y:S01]  /*2d610*/  ULDC.64 UR4, c[0x0][0xa28] ;  /* 0x00028a0000047ab9 */ /* 0x000fe20000000a00 */
[----:B-1----:R-:W-:Y:S02]  /*2d620*/  CS2R R6, SRZ ;  /* 0x0000000000067805 */ /* 0x002fe4000001ff00 */
[----:B------:R-:W-:Y:S01]  /*2d630*/  ISETP.NE.U32.AND P0, PT, RZ, UR4, PT ;  /* 0x00000004ff007c0c */ /* 0x000fe2000bf05070 */
[----:B------:R-:W1:Y:S01]  /*2d640*/  LDC.64 R12, c[0x0][0xa00] ;  /* 0x00028000ff0c7b82 */ /* 0x000e620000000a00 */
[----:B------:R-:W-:Y:S01]  /*2d650*/  ULDC.64 UR6, c[0x0][0xa08] ;  /* 0x0002820000067ab9 */ /* 0x000fe20000000a00 */
[----:B------:R-:W-:Y:S01]  /*2d660*/  ULDC.64 UR8, c[0x0][0xa10] ;  /* 0x0002840000087ab9 */ /* 0x000fe20000000a00 */
[----:B------:R-:W-:Y:S01]  /*2d670*/  ISETP.NE.AND.EX P0, PT, RZ, UR5, PT, P0 ;  /* 0x00000005ff007c0c */ /* 0x000fe2000bf05300 */
[----:B------:R-:W-:-:S04]  /*2d680*/  ULDC.64 UR4, c[0x0][0xa18] ;  /* 0x0002860000047ab9 */ /* 0x000fc80000000a00 */
[----:B--2---:R-:W2:Y:S08]  /*2d690*/  LDC.64 R4, c[0x0][0xa08] ;  /* 0x00028200ff047b82 */ /* 0x004eb00000000a00 */
[----:B0-----:R-:W0:Y:S02]  /*2d6a0*/  @P0 LDC.64 R2, c[0x0][0xa28] ;  /* 0x00028a00ff020b82 */ /* 0x001e240000000a00 */
[----:B0-----:R-:W-:-:S05]  /*2d6b0*/  @P0 IMAD.WIDE R2, R19, 0x4, R2 ;  /* 0x0000000413020825 */ /* 0x001fca00078e0202 */
[----:B------:R0:W5:Y:S01]  /*2d6c0*/  @P0 LDG.E R6, desc[UR60][R2.64] ;  /* 0x0000003c02060981 */ /* 0x000162000c1e1900 */
[----:B------:R-:W-:Y:S01]  /*2d6d0*/  ISETP.NE.U32.AND P0, PT, RZ, UR4, PT ;  /* 0x00000004ff007c0c */ /* 0x000fe2000bf05070 */
[----:B-1----:R-:W-:Y:S01]  /*2d6e0*/  IMAD.WIDE R12, R19, 0x4, R12 ;  /* 0x00000004130c7825 */ /* 0x002fe200078e020c */
[----:B------:R-:W-:Y:S02]  /*2d6f0*/  ISETP.NE.U32.AND P2, PT, RZ, UR6, PT ;  /* 0x00000006ff007c0c */ /* 0x000fe4000bf45070 */
[----:B------:R-:W-:Y:S01]  /*2d700*/  ISETP.NE.AND.EX P0, PT, RZ, UR5, PT, P0 ;  /* 0x00000005ff007c0c */ /* 0x000fe2000bf05300 */
[----:B------:R-:W-:Y:S01]  /*2d710*/  ULDC.64 UR4, c[0x0][0xa00] ;  /* 0x0002800000047ab9 */ /* 0x000fe20000000a00 */
[----:B------:R-:W-:Y:S01]  /*2d720*/  ISETP.NE.U32.AND P4, PT, RZ, UR8, PT ;  /* 0x00000008ff007c0c */ /* 0x000fe2000bf85070 */
[----:B------:R-:W-:Y:S01]  /*2d730*/  IMAD.MOV.U32 R8, RZ, RZ, RZ ;  /* 0x000000ffff087224 */ /* 0x000fe200078e00ff */
[----:B------:R-:W-:Y:S01]  /*2d740*/  ISETP.NE.U32.AND P1, PT, RZ, UR4, PT ;  /* 0x00000004ff007c0c */ /* 0x000fe2000bf25070 */
[----:B0-----:R-:W0:Y:S01]  /*2d750*/  LDC.64 R2, c[0x0][0xa10] ;  /* 0x00028400ff027b82 */ /* 0x001e220000000a00 */
[----:B---3--:R-:W-:-:S02]  /*2d760*/  IMAD.MOV.U32 R0, RZ, RZ, RZ ;  /* 0x000000ffff007224 */ /* 0x008fc400078e00ff */
[----:B------:R-:W-:Y:S01]  /*2d770*/  ISETP.NE.AND.EX P3, PT, RZ, UR5, PT, P1 ;  /* 0x00000005ff007c0c */ /* 0x000fe2000bf65310 */
[----:B--2---:R-:W-:-:S04]  /*2d780*/  IMAD.WIDE R4, R19, 0x4, R4 ;  /* 0x0000000413047825 */ /* 0x004fc800078e0204 */
[----:B------:R-:W1:Y:S01]  /*2d790*/  @P0 LDC.64 R10, c[0x0][0xa18] ;  /* 0x00028600ff0a0b82 */ /* 0x000e620000000a00 */
[----:B------:R-:W-:Y:S01]  /*2d7a0*/  ULDC UR4, c[0x0][0x288] ;  /* 0x0000a20000047ab9 */ /* 0x000fe20000000800 */
[----:B------:R-:W-:Y:S02]  /*2d7b0*/  ISETP.NE.AND.EX P1, PT, RZ, UR7, PT, P2 ;  /* 0x00000007ff007c0c */ /* 0x000fe4000bf25320 */
[----:B------:R-:W-:-:S04]  /*2d7c0*/  ISETP.NE.AND.EX P2, PT, RZ, UR9, PT, P4 ;  /* 0x00000009ff007c0c */ /* 0x000fc8000bf45340 */
[----:B------:R-:W2:Y:S07]  /*2d7d0*/  @P3 LDG.E R7, desc[UR60][R12.64] ;  /* 0x0000003c0c073981 */ /* 0x000eae000c1e1900 */
[----:B------:R-:W5:Y:S01]  /*2d7e0*/  @P1 LDG.E R8, desc[UR60][R4.64] ;  /* 0x0000003c04081981 */ /* 0x000f62000c1e1900 */
[----:B0-----:R-:W-:-:S05]  /*2d7f0*/  IMAD.WIDE R2, R19, 0x4, R2 ;  /* 0x0000000413027825 */ /* 0x001fca00078e0202 */
[----:B------:R-:W5:Y:S01]  /*2d800*/  @P2 LDG.E R0, desc[UR60][R2.64] ;  /* 0x0000003c02002981 */ /* 0x000f62000c1e1900 */
[----:B-1----:R-:W-:-:S03]  /*2d810*/  @P0 IMAD.WIDE R10, R19, 0x4, R10 ;  /* 0x00000004130a0825 */ /* 0x002fc600078e020a */
        /* <DEDUP_REMOVED lines=12> */
[----:B--2---:R0:W-:Y:S01]  /*2d8e0*/  STL [R1+0x38], R7 ;  /* 0x0000380701007387 */ /* 0x0041e20000100800 */
[----:B------:R-:W-:Y:S02]  /*2d8f0*/  IMAD.MOV.U32 R11, RZ, RZ, R7 ;  /* 0x000000ffff0b7224 */ /* 0x000fe400078e0007 */
[----:B0-----:R-:W-:Y:S01]  /*2d900*/  IMAD.U32 R7, RZ, RZ, UR4 ;  /* 0x00000004ff077e24 */ /* 0x001fe2000f8e00ff */
[----:B------:R-:W-:Y:S06]  /*2d910*/  @P0 BRA `(.L_x_1703) ;  /* 0x0000000000140947 */ /* 0x000fec0003800000 */
[----:B------:R-:W-:Y:S05]  /*2d920*/  @!P3 BRA `(.L_x_1703) ;  /* 0x000000000010b947 */ /* 0x000fea0003800000 */
[----:B------:R-:W2:Y:S04]  /*2d930*/  LDG.E R9, desc[UR60][R12.64] ;  /* 0x0000003c0c097981 */ /* 0x000ea8000c1e1900 */
[----:B------:R-:W2:Y:S02]  /*2d940*/  LDG.E R12, desc[UR60][R12.64+0x4] ;  /* 0x0000043c0c0c7981 */ /* 0x000ea4000c1e1900 */
[----:B--2---:R-:W-:-:S05]  /*2d950*/  IMAD.IADD R11, R12, 0x1, -R9 ;  /* 0x000000010c0b7824 */ /* 0x004fca00078e0a09 */
[----:B------:R0:W-:Y:S02]  /*2d960*/  STL [R1+0x38], R11 ;  /* 0x0000380b01007387 */ /* 0x0001e40000100800 */
.L_x_1703:
[----:B-----5:R-:W-:Y:S01]  /*2d970*/  IMAD.IADD R8, R8, 0x1, R6 ;  /* 0x0000000108087824 */ /* 0x020fe200078e0206 */
[----:B------:R-:W-:Y:S02]  /*2d980*/  ULDC.64 UR4, c[0x0][0xa20] ;  /* 0x0002880000047ab9 */ /* 0x000fe40000000a00 */
[----:B------:R-:W-:Y:S02]  /*2d990*/  ISETP.NE.U32.AND P0, PT, RZ, UR4, PT ;  /* 0x00000004ff007c0c */ /* 0x000fe4000bf05070 */
[----:B------:R1:W-:Y:S02]  /*2d9a0*/  STL [R1+0x24], R8 ;  /* 0x0000240801007387 */ /* 0x0003e40000100800 */
[----:B------:R-:W-:-:S13]  /*2d9b0*/  ISETP.NE.AND.EX P0, PT, RZ, UR5, PT, P0 ;  /* 0x00000005ff007c0c */ /* 0x000fda000bf05300 */
[----:B-1----:R-:W-:Y:S05]  /*2d9c0*/  @!P0 BRA `(.L_x_1704) ;  /* 0x0000000000108947 */ /* 0x002fea0003800000 */
[----:B------:R-:W1:Y:S02]  /*2d9d0*/  LDC.64 R4, c[0x0][0xa20] ;  /* 0x00028800ff047b82 */ /* 0x000e640000000a00 */
[----:B-1----:R-:W-:-:S05]  /*2d9e0*/  IMAD.WIDE R4, R19, 0x4, R4 ;  /* 0x0000000413047825 */ /* 0x002fca00078e0204 */
[----:B------:R1:W5:Y:S01]  /*2d9f0*/  LDG.E R7, desc[UR60][R4.64] ;  /* 0x0000003c04077981 */ /* 0x000362000c1e1900 */
[----:B------:R-:W-:Y:S05]  /*2da00*/  BRA `(.L_x_1705) ;  /* 0x0000000000107947 */ /* 0x000fea0003800000 */
.L_x_1704:
[----:B------:R-:W-:Y:S05]  /*2da10*/  @!P1 BRA `(.L_x_1705) ;  /* 0x00000000000c9947 */ /* 0x000fea0003800000 */
[----:B------:R-:W2:Y:S04]  /*2da20*/  LDG.E R7, desc[UR60][R4.64] ;  /* 0x0000003c04077981 */ /* 0x000ea8000c1e1900 */
[----:B------:R-:W2:Y:S02]  /*2da30*/  LDG.E R4, desc[UR60][R4.64+0x4] ;  /* 0x0000043c04047981 */ /* 0x000ea4000c1e1900 */
[----:B--2---:R-:W-:-:S07]  /*2da40*/  IMAD.IADD R7, R4, 0x1, -R7 ;  /* 0x0000000104077824 */ /* 0x004fce00078e0a07 */
.L_x_1705:
[----:B-1----:R-:W2:Y:S04]  /*2da50*/  @P2 LDG.E R4, desc[UR60][R2.64] ;  /* 0x0000003c02042981 */ /* 0x002ea8000c1e1900 */
[----:B------:R1:W2:Y:S01]  /*2da60*/  @P2 LDG.E R2, desc[UR60][R2.64+0x4] ;  /* 0x0000043c02022981 */ /* 0x0002a2000c1e1900 */
[----:B------:R-:W-:Y:S02]  /*2da70*/  IMAD.SHL.U32 R12, R17, 0x80, RZ ;  /* 0x00000080110c7824 */ /* 0x000fe400078e00ff */
[----:B-----5:R-:W-:Y:S02]  /*2da80*/  IMAD.IADD R9, R7, 0x1, -R6 ;  /* 0x0000000107097824 */ /* 0x020fe400078e0a06 */
[----:B------:R-:W-:Y:S01]  /*2da90*/  VIADD R6, R12, 0x7f ;  /* 0x0000007f0c067836 */ /* 0x000fe20000000000 */
[----:B------:R3:W-:Y:S01]  /*2daa0*/  STL [R1+0x30], R12 ;  /* 0x0000300c01007387 */ /* 0x0007e20000100800 */
[----:B-1----:R-:W1:Y:S02]  /*2dab0*/  LDC R3, c[0x0][0x448] ;  /* 0x00011200ff037b82 */ /* 0x002e640000000800 */
[----:B-1----:R-:W-:-:S13]  /*2dac0*/  ISETP.NE.AND P1, PT, R3, 0x1, PT ;  /* 0x000000010300780c */ /* 0x002fda0003f25270 */
[----:B------:R-:W1:Y:S08]  /*2dad0*/  @P1 LDC R3, c[0x0][0x44c] ;  /* 0x00011300ff031b82 */ /* 0x000e700000000800 */
[----:B------:R-:W4:Y:S01]  /*2dae0*/  @P1 LDC R5, c[0x0][0x450] ;  /* 0x00011400ff051b82 */ /* 0x000f220000000800 */
[----:B--2---:R-:W-:Y:S02]  /*2daf0*/  @P2 IMAD.IADD R10, R2, 0x1, -R4 ;  /* 0x00000001020a2824 */ /* 0x004fe400078e0a04 */
[----:B-1----:R-:W-:-:S04]  /*2db00*/  @P1 IMAD.HI.U32 R2, R6, R3, RZ ;  /* 0x0000000306021227 */ /* 0x002fc800078e00ff */
[----:B------:R-:W-:Y:S01]  /*2db10*/  IMAD.IADD R7, R9, 0x1, R10 ;  /* 0x0000000109077824 */ /* 0x000fe200078e020a */
[----:B----4-:R-:W-:-:S03]  /*2db20*/  @P1 SHF.R.U32.HI R6, RZ, R5, R2 ;  /* 0x00000005ff061219 */ /* 0x010fc60000011602 */
[C---:B------:R-:W-:Y:S01]  /*2db30*/  VIADD R2, R7.reuse, 0x9f ;  /* 0x0000009f07027836 */ /* 0x040fe20000000000 */
[----:B------:R-:W-:-:S03]  /*2db40*/  IADD3 R17, R7, 0x1, -R11 ;  /* 0x0000000107117810 */ /* 0x000fc60007ffe80b */
[----:B------:R-:W-:-:S04]  /*2db50*/  IMAD.HI R2, R2, 0x66666667, RZ ;  /* 0x6666666702027827 */ /* 0x000fc800078e02ff */
[----:B------:R-:W-:Y:S01]  /*2db60*/  IMAD.IADD R6, R17, 0x1, R6 ;  /* 0x0000000111067824 */ /* 0x000fe200078e0206 */
[----:B------:R-:W-:-:S04]  /*2db70*/  SHF.R.U32.HI R21, RZ, 0x1f, R2 ;  /* 0x0000001fff157819 */ /* 0x000fc80000011602 */
[----:B------:R-:W-:Y:S02]  /*2db80*/  LEA.HI.SX32 R21, R2, R21, 0x1a ;  /* 0x0000001502157211 */ /* 0x000fe400078fd2ff */
[----:B------:R-:W1:Y:S02]  /*2db90*/  LDC.64 R2, c[0x0][0x9e0] ;  /* 0x00027800ff027b82 */ /* 0x000e640000000a00 */
[----:B-1----:R-:W-:Y:S01]  /*2dba0*/  ISETP.GE.AND P3, PT, R3, 0x1, PT ;  /* 0x000000010300780c */ /* 0x002fe20003f66270 */
[----:B------:R-:W-:-:S12]  /*2dbb0*/  IMAD.IADD R8, R6, 0x1, R2 ;  /* 0x0000000106087824 */ /* 0x000fd800078e0202 */
[----:B---3--:R-:W-:Y:S05]  /*2dbc0*/  @!P3 BRA `(.L_x_1706) ;  /* 0x000000000048b947 */ /* 0x008fea0003800000 */
[C---:B------:R-:W-:Y:S01]  /*2dbd0*/  ISETP.GT.AND P0, PT, R6.reuse, RZ, PT ;  /* 0x000000ff0600720c */ /* 0x040fe20003f04270 */
[----:B------:R-:W-:Y:S01]  /*2dbe0*/  BSSY B0, `(.L_x_1707) ;  /* 0x000000e000007945 */ /* 0x000fe20003800000 */
[----:B------:R-:W-:-:S11]  /*2dbf0*/  VIADD R2, R6, 0xffffffff ;  /* 0xffffffff06027836 */ /* 0x000fd60000000000 */
[----:B------:R-:W-:Y:S05]  /*2dc00*/  @P0 BRA `(.L_x_1708) ;  /* 0x00000000001c0947 */ /* 0x000fea0003800000 */
[----:B------:R-:W-:Y:S01]  /*2dc10*/  ISETP.NE.AND P0, PT, R3, 0x1, PT ;  /* 0x000000010300780c */ /* 0x000fe20003f05270 */
[----:B------:R-:W-:-:S12]  /*2dc20*/  IMAD.MOV R2, RZ, RZ, -R6 ;  /* 0x000000ffff027224 */ /* 0x000fd800078e0a06 */
[----:B------:R-:W1:Y:S02]  /*2dc30*/  @P0 LDC.64 R4, c[0x0][0x9e8] ;  /* 0x00027a00ff040b82 */ /* 0x000e640000000a00 */
[----:B-1----:R-:W-:-:S05]  /*2dc40*/  @P0 IMAD.HI.U32 R4, R2, R4, RZ ;  /* 0x0000000402040227 */ /* 0x002fca00078e00ff */
[----:B------:R-:W-:-:S04]  /*2dc50*/  @P0 SHF.R.U32.HI R2, RZ, R5, R4 ;  /* 0x00000005ff020219 */ /* 0x000fc80000011604 */
[----:B------:R-:W-:Y:S01]  /*2dc60*/  LOP3.LUT R2, RZ, R2, RZ, 0x33, !PT ;  /* 0x00000002ff027212 */ /* 0x000fe200078e33ff */
[----:B------:R-:W-:Y:S06]  /*2dc70*/  BRA `(.L_x_1709) ;  /* 0x0000000000107947 */ /* 0x000fec0003800000 */
.L_x_1708:
[----:B------:R-:W-:-:S13]  /*2dc80*/  ISETP.NE.AND P0, PT, R3, 0x1, PT ;  /* 0x000000010300780c */ /* 0x000fda0003f05270 */
[----:B------:R-:W1:Y:S02]  /*2dc90*/  @P0 LDC.64 R4, c[0x0][0x9e8] ;  /* 0x00027a00ff040b82 */ /* 0x000e640000000a00 */
[----:B-1----:R-:W-:-:S05]  /*2dca0*/  @P0 IMAD.HI.U32 R4, R2, R4, RZ ;  /* 0x0000000402040227 */ /* 0x002fca00078e00ff */
[----:B------:R-:W-:-:S07]  /*2dcb0*/  @P0 SHF.R.U32.HI R2, RZ, R5, R4 ;  /* 0x00000005ff020219 */ /* 0x000fce0000011604 */
.L_x_1709:
[----:B------:R-:W-:Y:S05]  /*2dcc0*/  BSYNC B0 ;  /* 0x0000000000007941 */ /* 0x000fea0003800000 */
.L_x_1707:
[----:B------:R-:W-:-:S05]  /*2dcd0*/  IMAD R2, R2, R3, R3 ;  /* 0x0000000302027224 */ /* 0x000fca00078e0203 */
[----:B------:R-:W-:-:S07]  /*2dce0*/  VIMNMX R8, R8, R2, PT ;  /* 0x0000000208087248 */ /* 0x000fce0003fe0100 */
.L_x_1706:
[----:B------:R-:W1:Y:S01]  /*2dcf0*/  @P1 LDC R4, c[0x0][0x44c] ;  /* 0x00011300ff041b82 */ /* 0x000e620000000800 */
[----:B------:R-:W-:Y:S01]  /*2dd00*/  IMAD.MOV.U32 R2, RZ, RZ, R12 ;  /* 0x000000ffff027224 */ /* 0x000fe200078e000c */
[----:B------:R-:W-:Y:S01]  /*2dd10*/  ULDC UR4, c[0x0][0x9dc] ;  /* 0x0002770000047ab9 */ /* 0x000fe20000000800 */
[----:B------:R-:W-:-:S05]  /*2dd20*/  IMAD.IADD R20, R7, 0x1, -R11 ;  /* 0x0000000107147824 */ /* 0x000fca00078e0a0b */
[----:B------:R-:W2:Y:S01]  /*2dd30*/  @P1 LDC R5, c[0x0][0x450] ;  /* 0x00011400ff051b82 */ /* 0x000ea20000000800 */
[----:B-1----:R-:W-:-:S05]  /*2dd40*/  @P1 IMAD.HI.U32 R4, R12, R4, RZ ;  /* 0x000000040c041227 */ /* 0x002fca00078e00ff */
[----:B--2---:R-:W-:-:S05]  /*2dd50*/  @P1 SHF.R.U32.HI R2, RZ, R5, R4 ;  /* 0x00000005ff021219 */ /* 0x004fca0000011604 */
        /* <DEDUP_REMOVED lines=8> */
[----:B------:R-:W1:Y:S02]  /*2dde0*/  @P0 LDC.64 R4, c[0x0][0x9e8] ;  /* 0x00027a00ff040b82 */ /* 0x000e640000000a00 */
[----:B-1----:R-:W-:-:S05]  /*2ddf0*/  @P0 IMAD.HI.U32 R4, R2, R4, RZ ;  /* 0x0000000402040227 */ /* 0x002fca00078e00ff */
[----:B------:R-:W-:-:S04]  /*2de00*/  @P0 SHF.R.U32.HI R2, RZ, R5, R4 ;  /* 0x00000005ff020219 */ /* 0x000fc80000011604 */
[----:B------:R-:W-:Y:S01]  /*2de10*/  LOP3.LUT R2, RZ, R2, RZ, 0x33, !PT ;  /* 0x00000002ff027212 */ /* 0x000fe200078e33ff */
[----:B------:R-:W-:Y:S06]  /*2de20*/  BRA `(.L_x_1713) ;  /* 0x0000000000107947 */ /* 0x000fec0003800000 */
.L_x_1712:
[----:B------:R-:W-:-:S13]  /*2de30*/  ISETP.NE.AND P0, PT, R3, 0x1, PT ;  /* 0x000000010300780c */ /* 0x000fda0003f05270 */
[----:B------:R-:W1:Y:S02]  /*2de40*/  @P0 LDC.64 R4, c[0x0][0x9e8] ;  /* 0x00027a00ff040b82 */ /* 0x000e640000000a00 */
[----:B-1----:R-:W-:-:S05]  /*2de50*/  @P0 IMAD.HI.U32 R4, R2, R4, RZ ;  /* 0x0000000402040227 */ /* 0x002fca00078e00ff */
[----:B------:R-:W-:-:S07]  /*2de60*/  @P0 SHF.R.U32.HI R2, RZ, R5, R4 ;  /* 0x00000005ff020219 */ /* 0x000fce0000011604 */
.L_x_1713:
[----:B------:R-:W-:Y:S05]  /*2de70*/  BSYNC B0 ;  /* 0x0000000000007941 */ /* 0x000fea0003800000 */
.L_x_1711:
[----:B------:R-:W-:-:S05]  /*2de80*/  IMAD R2, R2, R3, RZ ;  /* 0x0000000302027224 */ /* 0x000fca00078e02ff */
[----:B------:R-:W-:-:S07]  /*2de90*/  VIMNMX R6, R6, R2, !PT ;  /* 0x0000000206067248 */ /* 0x000fce0007fe0100 */
.L_x_1710:
[----:B------:R-:W-:Y:S01]  /*2dea0*/  VIADD R8, R8, 0x9f ;  /* 0x0000009f08087836 */ /* 0x000fe20000000000 */
[----:B------:R-:W-:Y:S01]  /*2deb0*/  BSSY B0, `(.L_x_1714) ;  /* 0x0000132000007945 */ /* 0x000fe20003800000 */
        /* <DEDUP_REMOVED lines=26> */
[----:B------:R-:W1:Y:S02]  /*2e060*/  S2R R4, SR_TID.X ;  /* 0x0000000000047919 */ /* 0x000e640000002100 */
[----:B-1----:R-:W-:-:S04]  /*2e070*/  SHF.R.U32.HI R4, RZ, 0x5, R4 ;  /* 0x00000005ff047819 */ /* 0x002fc80000011604 */
[----:B------:R-:W-:-:S05]  /*2e080*/  LOP3.LUT R4, R4, 0x3, RZ, 0xc0, !PT ;  /* 0x0000000304047812 */ /* 0x000fca00078ec0ff */
[----:B------:R1:W2:Y:S02]  /*2e090*/  SHFL.IDX PT, R14, R4, RZ, 0x1f ;  /* 0x00001fff040e7589 */ /* 0x0002a400000e0000 */
.L_x_1914:
[----:B--2---:R-:W-:Y:S02]  /*2e0a0*/  ISETP.NE.AND P0, PT, R14, RZ, PT ;  /* 0x000000ff0e00720c */ /* 0x004fe40003f05270 */
[----:B------:R-:W-:-:S11]  /*2e0b0*/  PLOP3.LUT P6, PT, PT, PT, PT, 0x8, 0x0 ;  /* 0x000000000000781c */ /* 0x000fd60003fce170 */
[----:B------:R-:W-:Y:S05]  /*2e0c0*/  @P0 BRA `(.L_x_1717) ;  /* 0x00000000000c0947 */ /* 0x000fea0003800000 */
[----:B------:R-:W-:-:S03]  /*2e0d0*/  UMOV UR4, 0xffffffff ;  /* 0xffffffff00047882 */ /* 0x000fc60000000000 */
[----:B------:R-:W-:Y:S05]  /*2e0e0*/  BRA.DIV UR4, `(.L_x_1718) ;  /* 0x0000007604d47947 */ /* 0x000fea000b800000 */
[----:B------:R-:W-:-:S13]  /*2e0f0*/  ELECT P6, URZ, PT ;  /* 0x00000000003f782f */ /* 0x000fda00038c0000 */
.L_x_1717:
[----:B-1----:R-:W2:Y:S04]  /*2e100*/  LDL R4, [R1+0x50] ;  /* 0x0000500001047983 */ /* 0x002ea80000100800 */
[----:B------:R-:W3:Y:S01]  /*2e110*/  LDL R6, [R1+0x4] ;  /* 0x0000040001067983 */ /* 0x000ee20000100800 */
[----:B------:R-:W-:Y:S01]  /*2e120*/  BSSY B1, `(.L_x_1719) ;  /* 0x0000008000017945 */ /* 0x000fe20003800000 */
[----:B--2---:R-:W-:-:S05]  /*2e130*/  VIADD R4, R4, 0x1 ;  /* 0x0000000104047836 */ /* 0x004fca0000000000 */
[----:B------:R-:W-:-:S04]  /*2e140*/  LEA.HI R5, R4, R4, RZ, 0x1 ;  /* 0x0000000404057211 */ /* 0x000fc800078f08ff */
[----:B------:R-:W-:-:S05]  /*2e150*/  LOP3.LUT R5, R5, 0xfffffffe, RZ, 0xc0, !PT ;  /* 0xfffffffe05057812 */ /* 0x000fca00078ec0ff */
[----:B------:R-:W-:-:S05]  /*2e160*/  IMAD.IADD R4, R4, 0x1, -R5 ;  /* 0x0000000104047824 */ /* 0x000fca00078e0a05 */
[----:B------:R-:W-:-:S04]  /*2e170*/  SHF.L.U32 R4, R4, 0x1f, RZ ;  /* 0x0000001f04047819 */ /* 0x000fc800000006ff */
[----:B---3--:R-:W1:Y:S02]  /*2e180*/  SYNCS.PHASECHK.TRANS64.TRYWAIT P0, [R6+URZ+0x29820], R4 ;  /* 0x02982004060075a7 */ /* 0x008e64000800017f */
[----:B-1----:R-:W-:Y:S05]  /*2e190*/  @!P0 BRA `(.L_x_1720) ;  /* 0x0000007400c88947 */ /* 0x002fea0003800000 */
.L_x_1917:
[----:B------:R-:W-:Y:S05]  /*2e1a0*/  BSYNC B1 ;  /* 0x0000000000017941 */ /* 0x000fea0003800000 */
.L_x_1719:
[----:B------:R-:W-:Y:S04]  /*2e1b0*/  BSSY B1, `(.L_x_1721) ;  /* 0x0000074000017945 */ /* 0x000fe80003800000 */
[----:B------:R-:W-:Y:S05]  /*2e1c0*/  @!P6 BRA `(.L_x_1722) ;  /* 0x0000000400c8e947 */ /* 0x000fea0003800000 */
[----:B------:R-:W2:Y:S04]  /*2e1d0*/  LDL R6, [R1+0x4] ;  /* 0x0000040001067983 */ /* 0x000ea80000100800 */
[----:B------:R-:W3:Y:S01]  /*2e1e0*/  LDL R7, [R1+0x14] ;  /* 0x0000140001077983 */ /* 0x000ee20000100800 */
[----:B-1----:R-:W1:Y:S01]  /*2e1f0*/  S2R R5, SR_TID.X ;  /* 0x0000000000057919 */ /* 0x002e620000002100 */
[----:B--2---:R-:W-:Y:S02]  /*2e200*/  IMAD.MOV.U32 R9, RZ, RZ, R6 ;  /* 0x000000ffff097224 */ /* 0x004fe400078e0006 */
[----:B------:R-:W2:Y:S01]  /*2e210*/  LDL R6, [R1+0xc] ;  /* 0x00000c0001067983 */ /* 0x000ea20000100800 */
[----:B---3--:R-:W-:Y:S01]  /*2e220*/  SHF.L.U32 R10, R7, 0x1f, RZ ;  /* 0x0000001f070a7819 */ /* 0x008fe200000006ff */
[----:B------:R-:W-:Y:S01]  /*2e230*/  BSSY B2, `(.L_x_1723) ;  /* 0x0000006000027945 */ /* 0x000fe20003800000 */
[----:B-1----:R-:W-:-:S04]  /*2e240*/  LOP3.LUT R5, R5, 0x7f, RZ, 0xc0, !PT ;  /* 0x0000007f05057812 */ /* 0x002fc800078ec0ff */
[----:B------:R-:W-:Y:S01]  /*2e250*/  ISETP.NE.AND P1, PT, R5, RZ, PT ;  /* 0x000000ff0500720c */ /* 0x000fe20003f25270 */
[----:B--2---:R-:W-:-:S04]  /*2e260*/  IMAD R6, R6, 0x8, R9 ;  /* 0x0000000806067824 */ /* 0x004fc800078e0209 */
[----:B------:R-:W1:Y:S02]  /*2e270*/  SYNCS.PHASECHK.TRANS64.TRYWAIT P0, [R6+URZ+0x298a0], R10 ;  /* 0x0298a00a060075a7 */ /* 0x000e64000800017f */
[----:B-1----:R-:W-:Y:S06]  /*2e280*/  @!P0 BRA `(.L_x_1724) ;  /* 0x0000007400a48947 */ /* 0x002fec0003800000 */
.L_x_1918:
[----:B------:R-:W-:Y:S05]  /*2e290*/  BSYNC B2 ;  /* 0x0000000000027941 */ /* 0x000fea0003800000 */
.L_x_1723:
[----:B------:R-:W-:Y:S04]  /*2e2a0*/  BSSY B2, `(.L_x_1725) ;  /* 0x0000009000027945 */ /* 0x000fe80003800000 */
        /* <DEDUP_REMOVED lines=8> */
.L_x_1726:
[----:B------:R-:W-:Y:S05]  /*2e330*/  BSYNC B2 ;  /* 0x0000000000027941 */ /* 0x000fea0003800000 */
.L_x_1725:
[----:B------:R-:W2:Y:S04]  /*2e340*/  LDL R7, [R1+0x4] ;  /* 0x0000040001077983 */ /* 0x000ea80000100800 */
[----:B------:R-:W2:Y:S01]  /*2e350*/  LDL R4, [R1+0xc] ;  /* 0x00000c0001047983 */ /* 0x000ea20000100800 */
[----:B0-----:R-:W-:Y:S01]  /*2e360*/  IMAD.MOV.U32 R11, RZ, RZ, RZ ;  /* 0x000000ffff0b7224 */ /* 0x001fe200078e00ff */
        /* <DEDUP_REMOVED lines=11> */
.L_x_1727:
        /* <DEDUP_REMOVED lines=9> */
[----:B0-----:R-:W-:Y:S05]  /*2e4b0*/  @P0 BRA.U.ANY `(.L_x_1727) ;  /* 0xfffffffd00d80947 */ /* 0x001fea000393ffff */
[----:B------:R-:W-:Y:S01]  /*2e4c0*/  PLOP3.LUT P0, PT, PT, PT, PT, 0x80, 0x0 ;  /* 0x000000000000781c */ /* 0x000fe20003f0f070 */
[----:B------:R-:W-:Y:S01]  /*2e4d0*/  VIADD R7, R9, 0x1cc00 ;  /* 0x0001cc0009077836 */ /* 0x000fe20000000000 */
[----:B------:R-:W-:Y:S01]  /*2e4e0*/  UMOV UR6, 0x0 ;  /* 0x0000000000067882 */ /* 0x000fe20000000000 */
[----:B------:R-:W-:Y:S01]  /*2e4f0*/  UMOV UR7, 0x12f00000 ;  /* 0x12f0000000077882 */ /* 0x000fe20000000000 */
[----:B------:R-:W-:-:S09]  /*2e500*/  UMOV UR10, 0x40 ;  /* 0x00000040000a7882 */ /* 0x000fd20000000000 */
.L_x_1728:
        /* <DEDUP_REMOVED lines=15> */
.L_x_1729:
        /* <DEDUP_REMOVED lines=10> */
[----:B------:R-:W0:Y:S01]  /*2e6a0*/  SYNCS.PHASECHK.TRANS64.TRYWAIT P0, [R6+URZ+0x298c0], R10 ;  /* 0x0298c00a060075a7 */ /* 0x000e22000800017f */
[----:B------:R-:W-:Y:S04]  /*2e6b0*/  BSSY B2, `(.L_x_1730) ;  /* 0x0000002000027945 */ /* 0x000fe80003800000 */
[----:B0-----:R-:W-:Y:S05]  /*2e6c0*/  @!P0 BRA `(.L_x_1731) ;  /* 0x0000007000a88947 */ /* 0x001fea0003800000 */
.L_x_1919:
[----:B------:R-:W-:Y:S05]  /*2e6d0*/  BSYNC B2 ;  /* 0x0000000000027941 */ /* 0x000fea0003800000 */
.L_x_1730:
[----:B------:R-:W-:Y:S01]  /*2e6e0*/  BSSY B2, `(.L_x_1732) ;  /* 0x000000b000027945 */ /* 0x000fe20003800000 */
[----:B------:R-:W-:Y:S02]  /*2e6f0*/  IMAD.MOV.U32 R12, RZ, RZ, 0x0 ;  /* 0x00000000ff0c7424 */ /* 0x000fe400078e00ff */
[----:B------:R-:W-:Y:S01]  /*2e700*/  IMAD.MOV.U32 R13, RZ, RZ, 0x12f00000 ;  /* 0x12f00000ff0d7424 */ /* 0x000fe200078e00ff */
[----:B------:R-:W-:Y:S06]  /*2e710*/  @P1 BRA `(.L_x_1733) ;  /* 0x00000000001c1947 */ /* 0x000fec0003800000 */
[----:B------:R-:W2:Y:S02]  /*2e720*/  S2R R4, SR_TID.X ;  /* 0x0000000000047919 */ /* 0x000ea40000002100 */
[----:B--2---:R-:W-:Y:S01]  /*2e730*/  LOP3.LUT R7, R4, 0x1f, RZ, 0xc0, !PT ;  /* 0x0000001f04077812 */ /* 0x004fe200078ec0ff */
[----:B------:R-:W-:-:S03]  /*2e740*/  IMAD.MOV.U32 R4, RZ, RZ, 0x5000 ;  /* 0x00005000ff047424 */ /* 0x000fc600078e00ff */
[----:B------:R-:W-:Y:S01]  /*2e750*/  ISETP.NE.AND P0, PT, R7, RZ, PT ;  /* 0x000000ff0700720c */ /* 0x000fe20003f05270 */
[----:B------:R2:W-:-:S12]  /*2e760*/  SYNCS.ARRIVE.TRANS64 RZ, [R6+URZ+0x298b0], R4 ;  /* 0x0298b00406ff79a7 */ /* 0x0005d8000800003f */
[----:B--2---:R-:W-:Y:S05]  /*2e770*/  @!P0 BRA `(.L_x_1733) ;  /* 0x0000000000048947 */ /* 0x004fea0003800000 */
[----:B------:R-:W-:Y:S01]  /*2e780*/  BPT.TRAP 0x1 ;  /* 0x000000040000795c */ /* 0x000fe20000300000 */
.L_x_1733:
[----:B------:R-:W-:Y:S05]  /*2e790*/  BSYNC B2 ;  /* 0x0000000000027941 */ /* 0x000fea0003800000 */
.L_x_1732:
        /* <DEDUP_REMOVED lines=11> */
.L_x_1734:
        /* <DEDUP_REMOVED lines=9> */
[----:B--2---:R-:W-:Y:S05]  /*2e8e0*/  @P0 BRA.U.ANY `(.L_x_1734) ;  /* 0xfffffffd00d80947 */ /* 0x004fea000393ffff */
.L_x_1722:
[----:B------:R-:W-:Y:S05]  /*2e8f0*/  BSYNC B1 ;  /* 0x0000000000017941 */ /* 0x000fea0003800000 */
.L_x_1721:
[----:B------:R-:W1:Y:S04]  /*2e900*/  LDL.LU R9, [R1+0xc] ;  /* 0x00000c0001097983 */ /* 0x000e680000300800 */
[----:B------:R-:W2:Y:S01]  /*2e910*/  LDL.LU R7, [R1+0x14] ;  /* 0x0000140001077983 */ /* 0x000ea20000300800 */
[----:B------:R-:W-:Y:S01]  /*2e920*/  PLOP3.LUT P0, PT, PT, PT, PT, 0x8, 0x0 ;  /* 0x000000000000781c */ /* 0x000fe20003f0e170 */
[----:B-1----:R-:W-:Y:S02]  /*2e930*/  VIADD R4, R9, 0x1 ;  /* 0x0000000109047836 */ /* 0x002fe40000000000 */
[----:B------:R-:W-:-:S03]  /*2e940*/  VIADD R9, R8, 0xfffffffe ;  /* 0xfffffffe08097836 */ /* 0x000fc60000000000 */
        /* <DEDUP_REMOVED lines=8> */
.L_x_1749:
[----:B------:R-:W-:Y:S05]  /*2e9d0*/  YIELD ;  /* 0x0000000000007946 */ /* 0x000fea0003800000 */
[----:B------:R-:W-:Y:S04]  /*2e9e0*/  BSSY B1, `(.L_x_1735) ;  /* 0x0000072000017945 */ /* 0x000fe80003800000 */
[----:B--2---:R-:W-:Y:S05]  /*2e9f0*/  @!P6 BRA `(.L_x_1736) ;  /* 0x0000000400c0e947 */ /* 0x004fea0003800000 */
[----:B-1----:R-:W2:Y:S04]  /*2ea00*/  LDL R7, [R1+0x4] ;  /* 0x0000040001077983 */ /* 0x002ea80000100800 */
[----:B------:R-:W2:Y:S04]  /*2ea10*/  LDL R6, [R1+0xc] ;  /* 0x00000c0001067983 */ /* 0x000ea80000100800 */
[----:B------:R-:W3:Y:S01]  /*2ea20*/  LDL R5, [R1+0x14] ;  /* 0x0000140001057983 */ /* 0x000ee20000100800 */
[----:B------:R-:W1:Y:S01]  /*2ea30*/  S2R R4, SR_TID.X ;  /* 0x0000000000047919 */ /* 0x000e620000002100 */
[----:B------:R-:W-:Y:S01]  /*2ea40*/  BSSY B2, `(.L_x_1737) ;  /* 0x0000007000027945 */ /* 0x000fe20003800000 */
[----:B-1----:R-:W-:-:S04]  /*2ea50*/  LOP3.LUT R4, R4, 0x7f, RZ, 0xc0, !PT ;  /* 0x0000007f04047812 */ /* 0x002fc800078ec0ff */
[----:B------:R-:W-:Y:S01]  /*2ea60*/  ISETP.NE.AND P2, PT, R4, RZ, PT ;  /* 0x000000ff0400720c */ /* 0x000fe20003f45270 */
[----:B--2---:R-:W-:Y:S01]  /*2ea70*/  IMAD R8, R6, 0x8, R7 ;  /* 0x0000000806087824 */ /* 0x004fe200078e0207 */
[----:B---3--:R-:W-:-:S04]  /*2ea80*/  SHF.L.U32 R7, R5, 0x1f, RZ ;  /* 0x0000001f05077819 */ /* 0x008fc800000006ff */
[----:B------:R-:W1:Y:S02]  /*2ea90*/  SYNCS.PHASECHK.TRANS64.TRYWAIT P1, [R8+URZ+0x298a0], R7 ;  /* 0x0298a007080075a7 */ /* 0x000e64000802017f */
[----:B-1----:R-:W-:Y:S05]  /*2eaa0*/  @!P1 BRA `(.L_x_1738) ;  /* 0x0000006c00c49947 */ /* 0x002fea0003800000 */
.L_x_1920:
[----:B------:R-:W-:Y:S05]  /*2eab0*/  BSYNC B2 ;  /* 0x0000000000027941 */ /* 0x000fea0003800000 */
.L_x_1737:
        /* <DEDUP_REMOVED lines=9> */
.L_x_1740:
[----:B------:R-:W-:Y:S05]  /*2eb50*/  BSYNC B2 ;  /* 0x0000000000027941 */ /* 0x000fea0003800000 */
.L_x_1739:
[----:B------:R-:W2:Y:S04]  /*2eb60*/  LDL R5, [R1+0x4] ;  /* 0x0000040001057983 */ /* 0x000ea80000100800 */
[----:B------:R-:W2:Y:S01]  /*2eb70*/  LDL R4, [R1+0xc] ;  /* 0x00000c0001047983 */ /* 0x000ea20000100800 */
[----:B0-----:R-:W-:Y:S01]  /*2eb80*/  IMAD.MOV.U32 R11, RZ, RZ, RZ ;  /* 0x000000ffff0b7224 */ /* 0x001fe200078e00ff */
[----:B------:R-:W-:Y:S01]  /*2eb90*/  UIADD3 UR4, UP0, UR40, 0x570, URZ ;  /* 0x0000057028047890 */ /* 0x000fe2000ff1e03f */
[----:B------:R-:W-:Y:S01]  /*2eba0*/  PLOP3.LUT P1, PT, PT, PT, PT, 0x80, 0x0 ;  /* 0x000000000000781c */ /* 0x000fe20003f2f070 */
[----:B------:R-:W-:Y:S01]  /*2ebb0*/  UMOV UR6, 0x0 ;  /* 0x0000000000067882 */ /* 0x000fe20000000000 */
[----:B------:R-:W-:Y:S01]  /*2ebc0*/  UMOV UR7, 0x12f00000 ;  /* 0x12f0000000077882 */ /* 0x000fe20000000000 */
[----:B------:R-:W-:Y:S01]  /*2ebd0*/  R2UR UR10, R11 ;  /* 0x000000000b0a72ca */ /* 0x000fe200000e0000 */
[----:B------:R-:W-:Y:S01]  /*2ebe0*/  UIADD3.X UR5, URZ, UR41, URZ, UP0, !UPT ;  /* 0x000000293f057290 */ /* 0x000fe200087fe43f */
[----:B--2---:R-:W-:-:S02]  /*2ebf0*/  IMAD R6, R4, 0x7800, R5 ;  /* 0x0000780004067824 */ /* 0x004fc400078e0205 */
[----:B------:R-:W-:Y:S02]  /*2ec00*/  IMAD R5, R9, 0xa0, R0 ;  /* 0x000000a009057824 */ /* 0x000fe400078e0200 */
[----:B------:R-:W-:Y:S02]  /*2ec10*/  VIADD R4, R8, 0x29890 ;  /* 0x0002989008047836 */ /* 0x000fe40000000000 */
[----:B------:R-:W-:-:S07]  /*2ec20*/  VIADD R10, R6, 0x1a400 ;  /* 0x0001a400060a7836 */ /* 0x000fce0000000000 */
.L_x_1741:
        /* <DEDUP_REMOVED lines=15> */
.L_x_1742:
        /* <DEDUP_REMOVED lines=15> */
.L_x_1743:
        /* <DEDUP_REMOVED lines=13> */
.L_x_1921:
[----:B------:R-:W-:Y:S05]  /*2eee0*/  BSYNC B2 ;  /* 0x0000000000027941 */ /* 0x000fea0003800000 */
.L_x_1744:
[----:B------:R-:W-:Y:S01]  /*2eef0*/  BSSY B2, `(.L_x_1746) ;  /* 0x000000b000027945 */ /* 0x000fe20003800000 */
[----:B------:R-:W-:Y:S02]  /*2ef00*/  IMAD.MOV.U32 R6, RZ, RZ, 0x0 ;  /* 0x00000000ff067424 */ /* 0x000fe400078e00ff */
[----:B01----:R-:W-:Y:S01]  /*2ef10*/  IMAD.MOV.U32 R7, RZ, RZ, 0x12f00000 ;  /* 0x12f00000ff077424 */ /* 0x003fe200078e00ff */
        /* <DEDUP_REMOVED lines=8> */
.L_x_1747:
[----:B------:R-:W-:Y:S05]  /*2efa0*/  BSYNC B2 ;  /* 0x0000000000027941 */ /* 0x000fea0003800000 */
.L_x_1746:
        /* <DEDUP_REMOVED lines=9> */
[----:B--2---:R-:W-:-:S04]  /*2f040*/  IMAD R4, R4, 0x5000, R10 ;  /* 0x0000500004047824 */ /* 0x004fc800078e020a */
[----:B------:R-:W-:-:S08]  /*2f050*/  VIADD R4, R4, 0xa400 ;  /* 0x0000a40004047836 */ /* 0x000fd00000000000 */
.L_x_1748:
        /* <DEDUP_REMOVED lines=10> */
.L_x_1736:
[----:B------:R-:W-:Y:S05]  /*2f100*/  BSYNC B1 ;  /* 0x0000000000017941 */ /* 0x000fea0003800000 */
.L_x_1735:
[----:B-1----:R-:W2:Y:S04]  /*2f110*/  LDL.LU R7, [R1+0xc] ;  /* 0x00000c0001077983 */ /* 0x002ea80000300800 */
[----:B------:R-:W3:Y:S01]  /*2f120*/  LDL.LU R6, [R1+0x14] ;  /* 0x0000140001067983 */ /* 0x000ee20000300800 */
        /* <DEDUP_REMOVED lines=10> */
.L_x_1715:
[----:B------:R-:W-:Y:S05]  /*2f1d0*/  BSYNC B0 ;  /* 0x0000000000007941 */ /* 0x000fea0003800000 */
.L_x_1714:
[----:B------:R-:W3:Y:S01]  /*2f1e0*/  LDL R8, [R1+0x30] ;  /* 0x0000300001087983 */ /* 0x000ee20000100800 */
[----:B------:R-:W4:Y:S01]  /*2f1f0*/  LDC R0, c[0x0][0x448] ;  /* 0x00011200ff007b82 */ /* 0x000f220000000800 */
[----:B------:R-:W-:Y:S07]  /*2f200*/  @!P0 WARPSYNC.ALL ;  /* 0x0000000000008948 */ /* 0x000fee0003800000 */
[----:B------:R-:W-:Y:S01]  /*2f210*/  @!P0 BAR.SYNC.DEFER_BLOCKING 0xc, 0x180 ;  /* 0x0306000000008b1d */ /* 0x000fe20000010000 */
[----:B----4-:R-:W-:-:S13]  /*2f220*/  ISETP.NE.AND P1, PT, R0, 0x1, PT ;  /* 0x000000010000780c */ /* 0x010fda0003f25270 */
[----:B------:R-:W4:Y:S08]  /*2f230*/  @P1 LDC R2, c[0x0][0x44c] ;  /* 0x00011300ff021b82 */ /* 0x000f300000000800 */
[----:B------:R-:W5:Y:S01]  /*2f240*/  @P1 LDC R3, c[0x0][0x450] ;  /* 0x00011400ff031b82 */ /* 0x000f620000000800 */
[----:B---3--:R-:W-:-:S04]  /*2f250*/  VIADD R0, R8, 0x7f ;  /* 0x0000007f08007836 */ /* 0x008fc80000000000 */
[----:B----4-:R-:W-:-:S05]  /*2f260*/  @P1 IMAD.HI.U32 R2, R0, R2, RZ ;  /* 0x0000000200021227 */ /* 0x010fca00078e00ff */
[----:B-----5:R-:W-:Y:S02]  /*2f270*/  @P1 SHF.R.U32.HI R0, RZ, R3, R2 ;  /* 0x00000003ff001219 */ /* 0x020fe40000011602 */
[----:B------:R-:W3:Y:S03]  /*2f280*/  LDC.64 R2, c[0x0][0x9e0] ;  /* 0x00027800ff027b82 */ /* 0x000ee60000000a00 */
[----:B------:R-:W-:Y:S01]  /*2f290*/  IMAD.IADD R0, R17, 0x1, R0 ;  /* 0x0000000111007824 */ /* 0x000fe200078e0200 */
[----:B---3--:R-:W-:-:S03]  /*2f2a0*/  ISETP.GE.AND P2, PT, R3, 0x1, PT ;  /* 0x000000010300780c */ /* 0x008fc60003f46270 */
[----:B--2---:R-:W-:-:S10]  /*2f2b0*/  IMAD.IADD R6, R0, 0x1, R2 ;  /* 0x0000000100067824 */ /* 0x004fd400078e0202 */
[----:B------:R-:W-:Y:S05]  /*2f2c0*/  @!P2 BRA `(.L_x_1750) ;  /* 0x000000000048a947 */ /* 0x000fea0003800000 */
[C---:B------:R-:W-:Y:S01]  /*2f2d0*/  ISETP.GT.AND P0, PT, R0.reuse, RZ, PT ;  /* 0x000000ff0000720c */ /* 0x040fe20003f04270 */
[----:B------:R-:W-:Y:S01]  /*2f2e0*/  BSSY B0, `(.L_x_1751) ;  /* 0x000000e000007945 */ /* 0x000fe20003800000 */
[----:B------:R-:W-:-:S11]  /*2f2f0*/  VIADD R2, R0, 0xffffffff ;  /* 0xffffffff00027836 */ /* 0x000fd60000000000 */
[----:B------:R-:W-:Y:S05]  /*2f300*/  @P0 BRA `(.L_x_1752) ;  /* 0x00000000001c0947 */ /* 0x000fea0003800000 */
[----:B------:R-:W-:Y:S01]  /*2f310*/  ISETP.NE.AND P0, PT, R3, 0x1, PT ;  /* 0x000000010300780c */ /* 0x000fe20003f05270 */
[----:B------:R-:W-:-:S12]  /*2f320*/  IMAD.MOV R0, RZ, RZ, -R0 ;  /* 0x000000ffff007224 */ /* 0x000fd800078e0a00 */
[----:B-1----:R-:W1:Y:S02]  /*2f330*/  @P0 LDC.64 R4, c[0x0][0x9e8] ;  /* 0x00027a00ff040b82 */ /* 0x002e640000000a00 */
[----:B-1----:R-:W-:-:S05]  /*2f340*/  @P0 IMAD.HI.U32 R4, R0, R4, RZ ;  /* 0x0000000400040227 */ /* 0x002fca00078e00ff */
[----:B------:R-:W-:-:S04]  /*2f350*/  @P0 SHF.R.U32.HI R0, RZ, R5, R4 ;  /* 0x00000005ff000219 */ /* 0x000fc80000011604 */
[----:B------:R-:W-:Y:S01]  /*2f360*/  LOP3.LUT R2, RZ, R0, RZ, 0x33, !PT ;  /* 0x00000000ff027212 */ /* 0x000fe200078e33ff */
[----:B------:R-:W-:Y:S06]  /*2f370*/  BRA `(.L_x_1753) ;  /* 0x0000000000107947 */ /* 0x000fec0003800000 */
.L_x_1752:
[----:B------:R-:W-:-:S13]  /*2f380*/  ISETP.NE.AND P0, PT, R3, 0x1, PT ;  /* 0x000000010300780c */ /* 0x000fda0003f05270 */
[----:B-1----:R-:W1:Y:S02]  /*2f390*/  @P0 LDC.64 R4, c[0x0][0x9e8] ;  /* 0x00027a00ff040b82 */ /* 0x002e640000000a00 */
[----:B-1----:R-:W-:-:S05]  /*2f3a0*/  @P0 IMAD.HI.U32 R4, R2, R4, RZ ;  /* 0x0000000402040227 */ /* 0x002fca00078e00ff */
[----:B------:R-:W-:-:S07]  /*2f3b0*/  @P0 SHF.R.U32.HI R2, RZ, R5, R4 ;  /* 0x00000005ff020219 */ /* 0x000fce0000011604 */
.L_x_1753:
[----:B------:R-:W-:Y:S05]  /*2f3c0*/  BSYNC B0 ;  /* 0x0000000000007941 */ /* 0x000fea0003800000 */
.L_x_1751:
[----:B------:R-:W-:-:S05]  /*2f3d0*/  IMAD R2, R2, R3, R3 ;  /* 0x0000000302027224 */ /* 0x000fca00078e0203 */
[----:B------:R-:W-:-:S07]  /*2f3e0*/  VIMNMX R6, R6, R2, PT ;  /* 0x0000000206067248 */ /* 0x000fce0003fe0100 */
.L_x_1750:
[----:B------:R-:W-:Y:S01]  /*2f3f0*/  VIADD R6, R6, 0x9f ;  /* 0x0000009f06067836 */ /* 0x000fe20000000000 */
[----:B------:R-:W2:Y:S01]  /*2f400*/  @P1 LDC R2, c[0x0][0x44c] ;  /* 0x00011300ff021b82 */ /* 0x000ea20000000800 */
[----:B------:R-:W-:Y:S02]  /*2f410*/  ULDC UR4, c[0x0][0x9dc] ;  /* 0x0002770000047ab9 */ /* 0x000fe40000000800 */
[----:B------:R-:W-:-:S05]  /*2f420*/  IMAD.HI R6, R6, 0x66666667, RZ ;  /* 0x6666666706067827 */ /* 0x000fca00078e02ff */
[----:B-1----:R-:W1:Y:S01]  /*2f430*/  @P1 LDC R4, c[0x0][0x450] ;  /* 0x00011400ff041b82 */ /* 0x002e620000000800 */
[----:B------:R-:W-:-:S04]  /*2f440*/  SHF.R.U32.HI R0, RZ, 0x1f, R6 ;  /* 0x0000001fff007819 */ /* 0x000fc80000011606 */
[----:B------:R-:W-:-:S04]  /*2f450*/  LEA.HI.SX32 R0, R6, R0, 0x1a ;  /* 0x0000000006007211 */ /* 0x000fc800078fd2ff */
[----:B------:R-:W-:Y:S01]  /*2f460*/  VIMNMX R7, R21, R0, PT ;  /* 0x0000000015077248 */ /* 0x000fe20003fe0100 */
[----:B------:R-:W-:-:S04]  /*2f470*/  IMAD.MOV.U32 R0, RZ, RZ, R8 ;  /* 0x000000ffff007224 */ /* 0x000fc800078e0008 */
[----:B------:R3:W-:Y:S01]  /*2f480*/  STL [R1+0x40], R7 ;  /* 0x0000400701007387 */ /* 0x0007e20000100800 */
[----:B--2---:R-:W-:-:S05]  /*2f490*/  @P1 IMAD.HI.U32 R2, R8, R2, RZ ;  /* 0x0000000208021227 */ /* 0x004fca00078e00ff */
[----:B-1----:R-:W-:-:S05]  /*2f4a0*/  @P1 SHF.R.U32.HI R0, RZ, R4, R2 ;  /* 0x00000004ff001219 */ /* 0x002fca0000011602 */
[----:B------:R-:W-:-:S04]  /*2f4b0*/  IMAD.IADD R0, R20, 0x1, R0 ;  /* 0x0000000114007824 */ /* 0x000fc800078e0200 */
[----:B------:R-:W-:Y:S01]  /*2f4c0*/  VIADD R2, R0, -UR4 ;  /* 0x8000000400027c36 */ /* 0x000fe20008000000 */
[----:B---3--:R-:W-:Y:S06]  /*2f4d0*/  @!P2 BRA `(.L_x_1754) ;  /* 0x000000000044a947 */ /* 0x008fec0003800000 */
        /* <DEDUP_REMOVED lines=10> */
.L_x_1756:
[----:B------:R-:W-:-:S13]  /*2f580*/  ISETP.NE.AND P0, PT, R3, 0x1, PT ;  /* 0x000000010300780c */ /* 0x000fda0003f05270 */
[----:B------:R-:W1:Y:S02]  /*2f590*/  @P0 LDC.64 R4, c[0x0][0x9e8] ;  /* 0x00027a00ff040b82 */ /* 0x000e640000000a00 */
[----:B-1----:R-:W-:-:S05]  /*2f5a0*/  @P0 IMAD.HI.U32 R4, R0, R4, RZ ;  /* 0x0000000400040227 */ /* 0x002fca00078e00ff */
[----:B------:R-:W-:-:S07]  /*2f5b0*/  @P0 SHF.R.U32.HI R0, RZ, R5, R4 ;  /* 0x00000005ff000219 */ /* 0x000fce0000011604 */
.L_x_1757:
[----:B------:R-:W-:Y:S05]  /*2f5c0*/  BSYNC B0 ;  /* 0x0000000000007941 */ /* 0x000fea0003800000 */
.L_x_1755:
[----:B------:R-:W-:-:S05]  /*2f5d0*/  IMAD R0, R0, R3, RZ ;  /* 0x0000000300007224 */ /* 0x000fca00078e02ff */
[----:B------:R-:W-:-:S07]  /*2f5e0*/  VIMNMX R2, R2, R0, !PT ;  /* 0x0000000002027248 */ /* 0x000fce0007fe0100 */
.L_x_1754:
[----:B------:R-:W-:-:S05]  /*2f5f0*/  IMAD.HI R2, R2, 0x66666667, RZ ;  /* 0x6666666702027827 */ /* 0x000fca00078e02ff */
[----:B------:R-:W-:-:S04]  /*2f600*/  SHF.R.U32.HI R0, RZ, 0x1f, R2 ;  /* 0x0000001fff007819 */ /* 0x000fc80000011602 */
[----:B------:R-:W-:-:S04]  /*2f610*/  LEA.HI.SX32 R0, R2, R0, 0x1a ;  /* 0x0000000002007211 */ /* 0x000fc800078fd2ff */
[----:B------:R-:W-:-:S04]  /*2f620*/  VIMNMX R3, RZ, R0, !PT ;  /* 0x00000000ff037248 */ /* 0x000fc80007fe0100 */
[----:B------:R-:W-:Y:S01]  /*2f630*/  ISETP.GT.AND P0, PT, R7, R3, PT ;  /* 0x000000030700720c */ /* 0x000fe20003f04270 */
[----:B------:R1:W-:-:S12]  /*2f640*/  STL [R1+0x20], R3 ;  /* 0x0000200301007387 */ /* 0x0003d80000100800 */
[----:B-1----:R-:W-:Y:S05]  /*2f650*/  @P0 BRA `(.L_x_1758) ;  /* 0x0000000000440947 */ /* 0x002fea0003800000 */
[----:B------:R-:W1:Y:S02]  /*2f660*/  S2R R3, SR_TID.X ;  /* 0x0000000000037919 */ /* 0x000e640000002100 */
[----:B-1----:R-:W-:-:S04]  /*2f670*/  LOP3.LUT R3, R3, 0x7f, RZ, 0xc0, !PT ;  /* 0x0000007f03037812 */ /* 0x002fc800078ec0ff */
[----:B------:R-:W-:-:S13]  /*2f680*/  ISETP.NE.AND P0, PT, R3, RZ, PT ;  /* 0x000000ff0300720c */ /* 0x000fda0003f05270 */
[----:B------:R-:W-:Y:S05]  /*2f690*/  @P0 BRA `(.L_x_1759) ;  /* 0x0000003000c80947 */ /* 0x000fea0003800000 */
[----:B------:R-:W1:Y:S01]  /*2f6a0*/  S2R R2, SR_LANEID ;  /* 0x0000000000027919 */ /* 0x000e620000000000 */
[----:B------:R-:W-:Y:S01]  /*2f6b0*/  VOTEU.ANY UR4, UPT, PT ;  /* 0x0000000000047886 */ /* 0x000fe200038e0100 */
[----:B------:R-:W2:Y:S01]  /*2f6c0*/  LDC.64 R4, c[0x0][0xc60] ;  /* 0x00031800ff047b82 */ /* 0x000ea20000000a00 */
[----:B------:R-:W1:Y:S02]  /*2f6d0*/  FLO.U32 R0, UR4 ;  /* 0x0000000400007d00 */ /* 0x000e6400080e0000 */
[----:B-1----:R-:W-:-:S06]  /*2f6e0*/  ISETP.EQ.U32.AND P0, PT, R0, R2, PT ;  /* 0x000000020000720c */ /* 0x002fcc0003f02070 */
[----:B------:R-:W2:Y:S07]  /*2f6f0*/  POPC R2, UR4 ;  /* 0x0000000400027d09 */ /* 0x000eae0008000000 */
[----:B--2---:R-:W2:Y:S04]  /*2f700*/  @P0 ATOMG.E.ADD.STRONG.GPU PT, R2, desc[UR60][R4.64], R2 ;  /* 0x00000002040209a8 */ /* 0x004ea800081ee1fc */
[----:B--2---:R1:W2:Y:S02]  /*2f710*/  SHFL.IDX PT, R2, R2, R0, 0x1f ;  /* 0x00001f0002027589 */ /* 0x0042a400000e0000 */
[----:B-1----:R-:W1:Y:S02]  /*2f720*/  S2R R0, SR_LTMASK ;  /* 0x0000000000007919 */ /* 0x002e640000003900 */
[----:B-1----:R-:W-:-:S06]  /*2f730*/  LOP3.LUT R0, R0, UR4, RZ, 0xc0, !PT ;  /* 0x0000000400007c12 */ /* 0x002fcc000f8ec0ff */
[----:B------:R-:W2:Y:S02]  /*2f740*/  POPC R0, R0 ;  /* 0x0000000000007309 */ /* 0x000ea40000000000 */
[----:B--2---:R-:W-:Y:S01]  /*2f750*/  IADD3 R16, R2, UR38, R0 ;  /* 0x0000002602107c10 */ /* 0x004fe2000fffe000 */
[----:B------:R-:W-:Y:S06]  /*2f760*/  BRA `(.L_x_1759) ;  /* 0x0000003000947947 */ /* 0x000fec0003800000 */
.L_x_1758:
        /* <DEDUP_REMOVED lines=15> */
[----:B0-----:R-:W-:Y:S02]  /*2f860*/  IMAD.U32 R11, RZ, RZ, UR5 ;  /* 0x00000005ff0b7e24 */ /* 0x001fe4000f8e00ff */
[----:B------:R-:W-:Y:S02]  /*2f870*/  IMAD.MOV.U32 R8, RZ, RZ, 0x70 ;  /* 0x00000070ff087424 */ /* 0x000fe400078e00ff */
[----:B------:R-:W-:Y:S02]  /*2f880*/  IMAD.MOV.U32 R12, RZ, RZ, 0x1 ;  /* 0x00000001ff0c7424 */ /* 0x000fe400078e00ff */
[----:B------:R-:W-:-:S07]  /*2f890*/  IMAD.MOV.U32 R13, RZ, RZ, RZ ;  /* 0x000000ffff0d7224 */ /* 0x000fce00078e00ff */
[----:B------:R-:W-:-:S07]  /*2f8a0*/  LEPC R20, `(.L_x_1761) ;  /* 0x000000001014794e */ /* 0x000fce0000000000 */
[----:B-1----:R-:W-:Y:S05]  /*2f8b0*/  CALL.ABS.NOINC R2 ;  /* 0x0000000002007343 */ /* 0x002fea0003c00000 */
.L_x_1761:
[----:B------:R-:W-:Y:S05]  /*2f8c0*/  BSYNC B6 ;  /* 0x0000000000067941 */ /* 0x000fea0003800000 */
.L_x_1760:
[----:B------:R-:W-:Y:S02]  /*2f8d0*/  IMAD.MOV.U32 R2, RZ, RZ, R17 ;  /* 0x000000ffff027224 */ /* 0x000fe400078e0011 */
[----:B------:R-:W2:Y:S01]  /*2f8e0*/  LDL.LU R17, [R1] ;  /* 0x0000000001117983 */ /* 0x000ea20000300800 */
[----:B------:R-:W-:Y:S01]  /*2f8f0*/  BSSY B6, `(.L_x_1762) ;  /* 0x0000017000067945 */ /* 0x000fe20003800000 */
[----:B------:R-:W-:-:S05]  /*2f900*/  VIADD R0, R2, 0xa400 ;  /* 0x0000a40002007836 */ /* 0x000fca0000000000 */
[----:B------:R-:W-:Y:S02]  /*2f910*/  LOP3.LUT P0, RZ, R0, 0x3ff, RZ, 0xc0, !PT ;  /* 0x000003ff00ff7812 */ /* 0x000fe4000780c0ff */
[----:B--2---:R-:W-:-:S11]  /*2f920*/  LOP3.LUT R17, R17, 0xfffffffe, RZ, 0xc0, !PT ;  /* 0xfffffffe11117812 */ /* 0x004fd600078ec0ff */
[----:B------:R-:W-:-:S05]  /*2f930*/  @P0 LOP3.LUT R17, R17, 0x1, RZ, 0xfc, !PT ;  /* 0x0000000111110812 */ /* 0x000fca00078efcff */
[----:B------:R1:W-:Y:S01]  /*2f940*/  STL [R1], R17 ;  /* 0x0000001101007387 */ /* 0x0003e20000100800 */
[----:B------:R-:W-:Y:S05]  /*2f950*/  @!P0 BRA `(.L_x_1763) ;  /* 0x0000000000408947 */ /* 0x000fea0003800000 */
[----:B------:R-:W-:Y:S01]  /*2f960*/  MOV R2, 0x0 ;  /* 0x0000000000027802 */ /* 0x000fe20000000f00 */
[----:B------:R-:W-:Y:S01]  /*2f970*/  ULDC.64 UR6, c[0x4][0xa0] ;  /* 0x0100280000067ab9 */ /* 0x000fe20000000a00 */
[----:B------:R-:W-:Y:S01]  /*2f980*/  ULDC.64 UR8, c[0x4][0xa8] ;  /* 0x01002a0000087ab9 */ /* 0x000fe20000000a00 */
[----:B------:R-:W-:Y:S01]  /*2f990*/  ULDC.64 UR4, c[0x4][0x10] ;  /* 0x0100040000047ab9 */ /* 0x000fe20000000a00 */
[----:B------:R-:W-:Y:S02]  /*2f9a0*/  IMAD.U32 R4, RZ, RZ, UR6 ;  /* 0x00000006ff047e24 */ /* 0x000fe4000f8e00ff */
[----:B------:R-:W2:Y:S01]  /*2f9b0*/  LDC.64 R2, c[0x4][R2] ;  /* 0x0100000002027b82 */ /* 0x000ea20000000a00 */
        /* <DEDUP_REMOVED lines=9> */
[----:B-12---:R-:W-:Y:S05]  /*2fa50*/  CALL.ABS.NOINC R2 ;  /* 0x0000000002007343 */ /* 0x006fea0003c00000 */
.L_x_1763:
[----:B------:R-:W-:Y:S05]  /*2fa60*/  BSYNC B6 ;  /* 0x0000000000067941 */ /* 0x000fea0003800000 */
.L_x_1762:
        /* <DEDUP_REMOVED lines=21> */
.L_x_1765:
[----:B------:R-:W-:Y:S05]  /*2fbc0*/  BSYNC B6 ;  /* 0x0000000000067941 */ /* 0x000fea0003800000 */
.L_x_1764:
        /* <DEDUP_REMOVED lines=19> */
.L_x_1767:
[----:B------:R-:W-:Y:S05]  /*2fd00*/  BSYNC B6 ;  /* 0x0000000000067941 */ /* 0x000fea0003800000 */
.L_x_1766:
[----:B------:R-:W-:Y:S01]  /*2fd10*/  ULDC.64 UR4, c[0x0][0x9f8] ;  /* 0x00027e0000047ab9 */ /* 0x000fe20000000a00 */
[----:B------:R-:W-:Y:S01]  /*2fd20*/  IMAD.MOV.U32 R8, RZ, RZ, R19 ;  /* 0x000000ffff087224 */ /* 0x000fe200078e0013 */
[----:B------:R-:W-:-:S04]  /*2fd30*/  ISETP.NE.U32.AND P0, PT, RZ, UR4, PT ;  /* 0x00000004ff007c0c */ /* 0x000fc8000bf05070 */
[----:B------:R-:W-:Y:S01]  /*2fd40*/  ISETP.NE.AND.EX P0, PT, RZ, UR5, PT, P0 ;  /* 0x00000005ff007c0c */ /* 0x000fe2000bf05300 */
[----:B------:R-:W-:-:S12]  /*2fd50*/  ULDC.64 UR4, c[0x0][0xa08] ;  /* 0x0002820000047ab9 */ /* 0x000fd80000000a00 */
[----:B------:R-:W2:Y:S02]  /*2fd60*/  @P0 LDC.64 R2, c[0x0][0x9f8] ;  /* 0x00027e00ff020b82 */ /* 0x000ea40000000a00 */
[----:B--2---:R-:W-:-:S05]  /*2fd70*/  @P0 IMAD.WIDE R2, R19, 0x4, R2 ;  /* 0x0000000413020825 */ /* 0x004fca00078e0202 */
[----:B------:R2:W3:Y:S02]  /*2fd80*/  @P0 LDG.E R8, desc[UR60][R2.64] ;  /* 0x0000003c02080981 */ /* 0x0004e4000c1e1900 */
[----:B--2---:R-:W2:Y:S02]  /*2fd90*/  LDC.64 R2, c[0x0][0x418] ;  /* 0x00010600ff027b82 */ /* 0x004ea40000000a00 */
[----:B--2---:R-:W-:Y:S01]  /*2fda0*/  LOP3.LUT P0, RZ, R2, UR4, RZ, 0xfc, !PT ;  /* 0x0000000402ff7c12 */ /* 0x004fe2000f80fcff */
[----:B------:R-:W-:-:S03]  /*2fdb0*/  UMOV UR4, 0xffffffff ;  /* 0xffffffff00047882 */ /* 0x000fc60000000000 */
[----:B------:R-:W-:Y:S02]  /*2fdc0*/  LOP3.LUT P0, RZ, R3, UR5, RZ, 0xfc, P0 ;  /* 0x0000000503ff7c12 */ /* 0x000fe4000800fcff */
[----:B---3--:R-:W-:Y:S01]  /*2fdd0*/  SHF.R.S32.HI R9, RZ, 0x1f, R8 ;  /* 0x0000001fff097819 */ /* 0x008fe20000011408 */
[----:B------:R2:W-:Y:S01]  /*2fde0*/  STL [R1+0x18], R8 ;  /* 0x0000180801007387 */ /* 0x0005e20000100800 */
[----:B-1----:R-:W-:-:S03]  /*2fdf0*/  SEL R17, R8, RZ, !P0 ;  /* 0x000000ff08117207 */ /* 0x002fc60004000000 */
[----:B------:R2:W-:Y:S01]  /*2fe00*/  STL [R1+0x1c], R9 ;  /* 0x00001c0901007387 */ /* 0x0005e20000100800 */
[----:B------:R-:W-:Y:S05]  /*2fe10*/  BRA.DIV UR4, `(.L_x_1768) ;  /* 0x0000005e04107947 */ /* 0x000fea000b800000 */
[----:B------:R-:W1:Y:S02]  /*2fe20*/  S2R R0, SR_TID.X ;  /* 0x0000000000007919 */ /* 0x000e640000002100 */
[----:B-1----:R-:W-:-:S04]  /*2fe30*/  SHF.R.U32.HI R0, RZ, 0x5, R0 ;  /* 0x00000005ff007819 */ /* 0x002fc80000011600 */
[----:B------:R-:W-:-:S05]  /*2fe40*/  LOP3.LUT R0, R0, 0x3, RZ, 0xc0, !PT ;  /* 0x0000000300007812 */ /* 0x000fca00078ec0ff */
[----:B------:R1:W3:Y:S02]  /*2fe50*/  SHFL.IDX PT, R14, R0, RZ, 0x1f ;  /* 0x00001fff000e7589 */ /* 0x0002e400000e0000 */
.L_x_1924:
[----:B-1----:R-:W4:Y:S01]  /*2fe60*/  LDL.LU R0, [R1] ;  /* 0x0000000001007983 */ /* 0x002f220000300800 */
[----:B------:R-:W-:Y:S02]  /*2fe70*/  PLOP3.LUT P1, PT, PT, PT, PT, 0x8, 0x0 ;  /* 0x000000000000781c */ /* 0x000fe40003f2e170 */
[----:B---3--:R-:W-:Y:S02]  /*2fe80*/  ISETP.NE.AND P0, PT, R14, RZ, PT ;  /* 0x000000ff0e00720c */ /* 0x008fe40003f05270 */
[----:B----4-:R-:W-:-:S09]  /*2fe90*/  LOP3.LUT R0, R0, 0xfffffffe, RZ, 0xc0, !PT ;  /* 0xfffffffe00007812 */ /* 0x010fd200078ec0ff */
[----:B------:R-:W-:-:S05]  /*2fea0*/  @P1 LOP3.LUT R0, R0, 0x1, RZ, 0xfc, !PT ;  /* 0x0000000100001812 */ /* 0x000fca00078efcff */
[----:B------:R1:W-:Y:S01]  /*2feb0*/  STL [R1], R0 ;  /* 0x0000000001007387 */ /* 0x0003e20000100800 */
[----:B------:R-:W-:Y:S05]  /*2fec0*/  @P0 BRA `(.L_x_1769) ;  /* 0x0000000400a40947 */ /* 0x000fea0003800000 */
[----:B------:R-:W-:-:S03]  /*2fed0*/  UMOV UR4, 0xffffffff ;  /* 0xffffffff00047882 */ /* 0x000fc60000000000 */
[----:B------:R-:W-:Y:S05]  /*2fee0*/  BRA.DIV UR4, `(.L_x_1770) ;  /* 0x0000005e04107947 */ /* 0x000fea000b800000 */
[----:B------:R-:W-:-:S13]  /*2fef0*/  ELECT P6, URZ, PT ;  /* 0x00000000003f782f */ /* 0x000fda00038c0000 */
.L_x_1927:
[----:B------:R-:W-:Y:S05]  /*2ff00*/  @!P6 BRA `(.L_x_1769) ;  /* 0x000000040094e947 */ /* 0x000fea0003800000 */
[----:B-1----:R-:W3:Y:S01]  /*2ff10*/  LDL R0, [R1+0x40] ;  /* 0x0000400001007983 */ /* 0x002ee20000100800 */
[----:B------:R-:W-:-:S04]  /*2ff20*/  ISETP.NE.U32.AND P0, PT, R2, RZ, PT ;  /* 0x000000ff0200720c */ /* 0x000fc80003f05070 */
[----:B------:R-:W-:Y:S01]  /*2ff30*/  ISETP.NE.AND.EX P0, PT, R3, RZ, PT, P0 ;  /* 0x000000ff0300720c */ /* 0x000fe20003f05300 */
[----:B---3--:R-:W-:-:S12]  /*2ff40*/  VIADD R0, R0, 0xffffffff ;  /* 0xffffffff00007836 */ /* 0x008fd80000000000 */
[----:B------:R-:W-:Y:S05]  /*2ff50*/  @!P0 BRA `(.L_x_1771) ;  /* 0x0000000000448947 */ /* 0x000fea0003800000 */
[----:B------:R-:W1:Y:S01]  /*2ff60*/  LDC R7, c[0x0][0x43c] ;  /* 0x00010f00ff077b82 */ /* 0x000e620000000800 */
[----:B------:R-:W-:Y:S01]  /*2ff70*/  ULDC.64 UR4, c[0x0][0x428] ;  /* 0x00010a0000047ab9 */ /* 0x000fe20000000a00 */
[----:B-1----:R-:W-:-:S13]  /*2ff80*/  ISETP.NE.AND P0, PT, R7, 0x1, PT ;  /* 0x000000010700780c */ /* 0x002fda0003f05270 */
[----:B------:R-:W1:Y:S02]  /*2ff90*/  @P0 LDC.64 R4, c[0x0][0x440] ;  /* 0x00011000ff040b82 */ /* 0x000e640000000a00 */
[----:B-1----:R-:W-:-:S04]  /*2ffa0*/  @P0 IMAD.HI.U32 R6, R0, R4, RZ ;  /* 0x0000000400060227 */ /* 0x002fc800078e00ff */
        /* <DEDUP_REMOVED lines=12> */
.L_x_1771:
[----:B--2---:R-:W2:Y:S04]  /*30070*/  LDL R9, [R1+0x4] ;  /* 0x0000040001097983 */ /* 0x004ea80000100800 */
[----:B-1----:R-:W2:Y:S04]  /*30080*/  LDL R2, [R1+0x8] ;  /* 0x0000080001027983 */ /* 0x002ea80000100800 */
[----:B------:R-:W3:Y:S01]  /*30090*/  LDL R3, [R1+0x10] ;  /* 0x0000100001037983 */ /* 0x000ee20000100800 */
[----:B------:R-:W1:Y:S02]  /*300a0*/  S2R R8, SR_TID.X ;  /* 0x0000000000087919 */ /* 0x000e640000002100 */
[----:B-1----:R-:W-:-:S04]  /*300b0*/  LOP3.LUT R8, R8, 0x7f, RZ, 0xc0, !PT ;  /* 0x0000007f08087812 */ /* 0x002fc800078ec0ff */
[----:B------:R-:W-:Y:S01]  /*300c0*/  ISETP.NE.AND P1, PT, R8, RZ, PT ;  /* 0x000000ff0800720c */ /* 0x000fe20003f25270 */
[----:B--2---:R-:W-:Y:S01]  /*300d0*/  IMAD R2, R2, 0x8, R9 ;  /* 0x0000000802027824 */ /* 0x004fe200078e0209 */
[----:B---3--:R-:W-:-:S04]  /*300e0*/  SHF.L.U32 R3, R3, 0x1f, RZ ;  /* 0x0000001f03037819 */ /* 0x008fc800000006ff */
[----:B------:R-:W1:Y:S02]  /*300f0*/  SYNCS.PHASECHK.TRANS64.TRYWAIT P0, [R2+URZ+0x29880], R3 ;  /* 0x02988003020075a7 */ /* 0x000e64000800017f */
[----:B-1----:R-:W-:Y:S05]  /*30100*/  @!P0 BRA `(.L_x_1772) ;  /* 0x0000005800a88947 */ /* 0x002fea0003800000 */
.L_x_1928:
        /* <DEDUP_REMOVED lines=8> */
.L_x_1773:
[----:B------:R-:W2:Y:S04]  /*30190*/  LDL R6, [R1+0x4] ;  /* 0x0000040001067983 */ /* 0x000ea80000100800 */
[----:B------:R-:W2:Y:S04]  /*301a0*/  LDL R4, [R1+0x8] ;  /* 0x0000080001047983 */ /* 0x000ea80000100800 */
[----:B------:R-:W3:Y:S01]  /*301b0*/  LDL R5, [R1+0x24] ;  /* 0x0000240001057983 */ /* 0x000ee20000100800 */
[----:B------:R-:W-:Y:S01]  /*301c0*/  R2UR UR9, R2 ;  /* 0x00000000020972ca */ /* 0x000fe200000e0000 */
[----:B------:R-:W-:Y:S01]  /*301d0*/  UIADD3 UR4, UP0, UR40, 0x470, URZ ;  /* 0x0000047028047890 */ /* 0x000fe2000ff1e03f */
[----:B------:R-:W-:Y:S01]  /*301e0*/  R2UR UR12, R18 ;  /* 0x00000000120c72ca */ /* 0x000fe200000e0000 */
[----:B------:R-:W-:Y:S01]  /*301f0*/  UMOV UR6, 0x0 ;  /* 0x0000000000067882 */ /* 0x000fe20000000000 */
[----:B-----5:R-:W-:Y:S01]  /*30200*/  R2UR UR13, R17 ;  /* 0x00000000110d72ca */ /* 0x020fe200000e0000 */
[----:B------:R-:W-:Y:S01]  /*30210*/  UIADD3.X UR5, URZ, UR41, URZ, UP0, !UPT ;  /* 0x000000293f057290 */ /* 0x000fe200087fe43f */
[----:B------:R-:W-:Y:S01]  /*30220*/  UMOV UR7, 0x14f00000 ;  /* 0x14f0000000077882 */ /* 0x000fe20000000000 */
[----:B------:R-:W-:-:S06]  /*30230*/  UMOV UR10, URZ ;  /* 0x0000003f000a7c82 */ /* 0x000fcc0008000000 */
[----:B------:R-:W-:Y:S01]  /*30240*/  UIADD3 UR9, UR9, 0x29870, URZ ;  /* 0x0002987009097890 */ /* 0x000fe2000fffe03f */
[----:B--2---:R-:W-:Y:S02]  /*30250*/  IMAD R4, R4, 0x5000, R6 ;  /* 0x0000500004047824 */ /* 0x004fe400078e0206 */
[----:B---3--:R-:W-:-:S03]  /*30260*/  IMAD R0, R0, 0xa0, R5 ;  /* 0x000000a000007824 */ /* 0x008fc600078e0205 */
[----:B------:R-:W-:Y:S02]  /*30270*/  R2UR UR8, R4 ;  /* 0x00000000040872ca */ /* 0x000fe400000e0000 */
[----:B------:R-:W-:-:S11]  /*30280*/  R2UR UR11, R0 ;  /* 0x00000000000b72ca */ /* 0x000fd600000e0000 */
[----:B------:R-:W-:-:S09]  /*30290*/  UIADD3 UR8, UR8, 0xa400, URZ ;  /* 0x0000a40008087890 */ /* 0x000fd2000fffe03f */
[----:B------:R2:W-:Y:S01]  /*302a0*/  UTMALDG.4D [UR8], [UR4], desc[UR6] ;  /* 0x00000608040075b4 */ /* 0x0005e20008019000 */
[----:B------:R-:W3:Y:S02]  /*302b0*/  SYNCS.PHASECHK.TRANS64.TRYWAIT P0, [R2+URZ+0x29840], R3 ;  /* 0x02984003020075a7 */ /* 0x000ee4000800017f */
[----:B--23--:R-:W-:Y:S05]  /*302c0*/  @!P0 BRA `(.L_x_1774) ;  /* 0x00000058004c8947 */ /* 0x00cfea0003800000 */
.L_x_1929:
        /* <DEDUP_REMOVED lines=8> */
.L_x_1775:
[----:B------:R-:W3:Y:S04]  /*30350*/  LDL R5, [R1+0x4] ;  /* 0x0000040001057983 */ /* 0x000ee80000100800 */
[----:B------:R-:W3:Y:S04]  /*30360*/  LDL R4, [R1+0x8] ;  /* 0x0000080001047983 */ /* 0x000ee80000100800 */
[----:B-12---:R-:W2:Y:S01]  /*30370*/  LDL.LU R3, [R1] ;  /* 0x0000000001037983 */ /* 0x006ea20000300800 */
[----:B------:R-:W-:Y:S01]  /*30380*/  R2UR UR11, R0 ;  /* 0x00000000000b72ca */ /* 0x000fe200000e0000 */
[----:B------:R-:W-:Y:S01]  /*30390*/  UIADD3 UR4, UP0, UR40, 0x370, URZ ;  /* 0x0000037028047890 */ /* 0x000fe2000ff1e03f */
[----:B------:R-:W-:Y:S01]  /*303a0*/  R2UR UR9, R2 ;  /* 0x00000000020972ca */ /* 0x000fe200000e0000 */
[----:B------:R-:W-:Y:S01]  /*303b0*/  UMOV UR10, URZ ;  /* 0x0000003f000a7c82 */ /* 0x000fe20008000000 */
[----:B------:R-:W-:Y:S01]  /*303c0*/  R2UR UR12, R18 ;  /* 0x00000000120c72ca */ /* 0x000fe200000e0000 */
[----:B------:R-:W-:Y:S01]  /*303d0*/  UIADD3.X UR5, URZ, UR41, URZ, UP0, !UPT ;  /* 0x000000293f057290 */ /* 0x000fe200087fe43f */
[----:B------:R-:W-:Y:S01]  /*303e0*/  R2UR UR13, R17 ;  /* 0x00000000110d72ca */ /* 0x000fe200000e0000 */
[----:B------:R-:W-:Y:S01]  /*303f0*/  UMOV UR6, 0x0 ;  /* 0x0000000000067882 */ /* 0x000fe20000000000 */
[----:B------:R-:W-:Y:S01]  /*30400*/  PLOP3.LUT P0, PT, PT, PT, PT, 0x80, 0x0 ;  /* 0x000000000000781c */ /* 0x000fe20003f0f070 */
[----:B------:R-:W-:Y:S01]  /*30410*/  UMOV UR7, 0x14f00000 ;  /* 0x14f0000000077882 */ /* 0x000fe20000000000 */
[----:B------:R-:W-:-:S05]  /*30420*/  UMOV UR17, 0x40 ;  /* 0x0000004000117882 */ /* 0x000fca0000000000 */
[----:B------:R-:W-:Y:S01]  /*30430*/  UIADD3 UR9, UR9, 0x29830, URZ ;  /* 0x0002983009097890 */ /* 0x000fe2000fffe03f */
[----:B---3--:R-:W-:Y:S01]  /*30440*/  IMAD R0, R4, 0x7800, R5 ;  /* 0x0000780004007824 */ /* 0x008fe200078e0205 */
[----:B--2---:R-:W-:-:S04]  /*30450*/  LOP3.LUT R3, R3, 0xfffffffe, RZ, 0xc0, !PT ;  /* 0xfffffffe03037812 */ /* 0x004fc800078ec0ff */
[----:B------:R-:W-:Y:S02]  /*30460*/  R2UR UR8, R0 ;  /* 0x00000000000872ca */ /* 0x000fe400000e0000 */
[----:B------:R-:W-:-:S05]  /*30470*/  @P0 LOP3.LUT R3, R3, 0x1, RZ, 0xfc, !PT ;  /* 0x0000000103030812 */ /* 0x000fca00078efcff */
[----:B------:R3:W-:Y:S06]  /*30480*/  STL [R1], R3 ;  /* 0x0000000301007387 */ /* 0x0007ec0000100800 */
[----:B------:R-:W-:Y:S02]  /*30490*/  UIADD3 UR14, UR8, 0x1a400, URZ ;  /* 0x0001a400080e7890 */ /* 0x000fe4000fffe03f */
[----:B------:R-:W-:Y:S02]  /*304a0*/  UIADD3 UR15, UR8, 0x1cc00, URZ ;  /* 0x0001cc00080f7890 */ /* 0x000fe4000fffe03f */
[----:B------:R-:W-:-:S03]  /*304b0*/  UIADD3 UR16, UR8, 0x1f400, URZ ;  /* 0x0001f40008107890 */ /* 0x000fc6000fffe03f */
[----:B------:R-:W-:Y:S01]  /*304c0*/  UMOV UR8, UR14 ;  /* 0x0000000e00087c82 */ /* 0x000fe20008000000 */
[----:B------:R-:W-:Y:S01]  /*304d0*/  UMOV UR14, 0x80 ;  /* 0x00000080000e7882 */ /* 0x000fe20000000000 */
[----:B------:R1:W-:Y:S02]  /*304e0*/  UTMALDG.4D [UR8], [UR4], desc[UR6] ;  /* 0x00000608040075b4 */ /* 0x0003e40008019000 */
[----:B-1----:R-:W-:Y:S01]  /*304f0*/  UMOV UR8, UR15 ;  /* 0x0000000f00087c82 */ /* 0x002fe20008000000 */
[----:B------:R-:W-:Y:S02]  /*30500*/  UMOV UR10, UR17 ;  /* 0x00000011000a7c82 */ /* 0x000fe40008000000 */
[----:B------:R1:W-:Y:S02]  /*30510*/  UTMALDG.4D [UR8], [UR4], desc[UR6] ;  /* 0x00000608040075b4 */ /* 0x0003e40008019000 */
[----:B-1----:R-:W-:Y:S01]  /*30520*/  UMOV UR8, UR16 ;  /* 0x0000001000087c82 */ /* 0x002fe20008000000 */
[----:B------:R-:W-:-:S02]  /*30530*/  UMOV UR10, UR14 ;  /* 0x0000000e000a7c82 */ /* 0x000fc40008000000 */
[----:B------:R3:W-:Y:S02]  /*30540*/  UTMALDG.4D [UR8], [UR4], desc[UR6] ;  /* 0x00000608040075b4 */ /* 0x0007e40008019000 */
[----:B---3--:R-:W-:Y:S01]  /*30550*/  NOP ;  /* 0x0000000000007918 */ /* 0x008fe20000000000 */
.L_x_1769:
[----:B------:R-:W3:Y:S04]  /*30560*/  LDL R4, [R1+0x4] ;  /* 0x0000040001047983 */ /* 0x000ee80000100800 */
[----:B------:R-:W1:Y:S01]  /*30570*/  LDL.LU R3, [R1+0x3c] ;  /* 0x00003c0001037983 */ /* 0x000e620000300800 */
[----:B------:R-:W-:Y:S05]  /*30580*/  WARPSYNC.ALL ;  /* 0x0000000000007948 */ /* 0x000fea0003800000 */
[----:B------:R-:W-:Y:S01]  /*30590*/  ULDC.64 UR4, c[0x0][0x298] ;  /* 0x0000a60000047ab9 */ /* 0x000fe20000000a00 */
[----:B------:R-:W-:Y:S01]  /*305a0*/  BSSY B6, `(.L_x_1776) ;  /* 0x000001c000067945 */ /* 0x000fe20003800000 */
[----:B------:R-:W-:Y:S01]  /*305b0*/  BAR.SYNC.DEFER_BLOCKING 0x8, 0x180 ;  /* 0x0206000000007b1d */ /* 0x000fe20000010000 */
[----:B-1----:R-:W-:-:S05]  /*305c0*/  SHF.R.S32.HI R0, RZ, 0x1f, R3 ;  /* 0x0000001fff007819 */ /* 0x002fca0000011403 */
[----:B------:R-:W-:Y:S02]  /*305d0*/  IMAD R2, R0, UR4, RZ ;  /* 0x0000000400027c24 */ /* 0x000fe4000f8e02ff */
[----:B---3--:R-:W-:Y:S02]  /*305e0*/  VIADD R0, R4, 0x14400 ;  /* 0x0001440004007836 */ /* 0x008fe40000000000 */
[C---:B------:R-:W-:Y:S02]  /*305f0*/  IMAD R2, R3.reuse, UR5, R2 ;  /* 0x0000000503027c24 */ /* 0x040fe4000f8e0202 */
[----:B------:R-:W-:Y:S01]  /*30600*/  IMAD.WIDE.U32 R4, R3, UR4, RZ ;  /* 0x0000000403047c25 */ /* 0x000fe2000f8e00ff */
[----:B------:R-:W-:-:S03]  /*30610*/  LOP3.LUT P0, RZ, R0, 0x1bf, RZ, 0xc0, !PT ;  /* 0x000001bf00ff7812 */ /* 0x000fc6000780c0ff */
[----:B------:R-:W-:Y:S01]  /*30620*/  IMAD.IADD R0, R5, 0x1, R2 ;  /* 0x0000000105007824 */ /* 0x000fe200078e0202 */
[----:B------:R1:W-:Y:S04]  /*30630*/  STL.64 [R1+0x48], R4 ;  /* 0x0000480401007387 */ /* 0x0003e80000100a00 */
[----:B------:R1:W-:Y:S05]  /*30640*/  STL [R1+0x3c], R0 ;  /* 0x00003c0001007387 */ /* 0x0003ea0000100800 */
[----:B------:R-:W-:Y:S05]  /*30650*/  @!P0 BRA `(.L_x_1777) ;  /* 0x0000000000408947 */ /* 0x000fea0003800000 */
[----:B------:R-:W-:Y:S01]  /*30660*/  MOV R2, 0x0 ;  /* 0x0000000000027802 */ /* 0x000fe20000000f00 */
[----:B------:R-:W-:Y:S01]  /*30670*/  ULDC.64 UR4, c[0x4][0xa0] ;  /* 0x0100280000047ab9 */ /* 0x000fe20000000a00 */
[----:B------:R-:W-:Y:S01]  /*30680*/  ULDC.64 UR6, c[0x4][0xa8] ;  /* 0x01002a0000067ab9 */ /* 0x000fe20000000a00 */
[----:B------:R-:W-:Y:S01]  /*30690*/  ULDC.64 UR8, c[0x4][0x28] ;  /* 0x01000a0000087ab9 */ /* 0x000fe20000000a00 */
[----:B-1----:R-:W-:Y:S02]  /*306a0*/  IMAD.U32 R4, RZ, RZ, UR4 ;  /* 0x00000004ff047e24 */ /* 0x002fe4000f8e00ff */
[----:B------:R-:W1:Y:S01]  /*306b0*/  LDC.64 R2, c[0x4][R2] ;  /* 0x0100000002027b82 */ /* 0x000e620000000a00 */
[----:B------:R-:W-:Y:S02]  /*306c0*/  IMAD.U32 R5, RZ, RZ, UR5 ;  /* 0x00000005ff057e24 */ /* 0x000fe4000f8e00ff */
[----:B------:R-:W-:Y:S02]  /*306d0*/  IMAD.U32 R6, RZ, RZ, UR6 ;  /* 0x00000006ff067e24 */ /* 0x000fe4000f8e00ff */
[----:B------:R-:W-:-:S02]  /*306e0*/  IMAD.U32 R7, RZ, RZ, UR7 ;  /* 0x00000007ff077e24 */ /* 0x000fc4000f8e00ff */
[----:B------:R-:W-:Y:S02]  /*306f0*/  IMAD.U32 R10, RZ, RZ, UR8 ;  /* 0x00000008ff0a7e24 */ /* 0x000fe4000f8e00ff */
[----:B0-----:R-:W-:Y:S02]  /*30700*/  IMAD.U32 R11, RZ, RZ, UR9 ;  /* 0x00000009ff0b7e24 */ /* 0x001fe4000f8e00ff */
[----:B--2---:R-:W-:Y:S02]  /*30710*/  IMAD.MOV.U32 R8, RZ, RZ, 0x70 ;  /* 0x00000070ff087424 */ /* 0x004fe400078e00ff */
[----:B------:R-:W-:Y:S02]  /*30720*/  IMAD.MOV.U32 R12, RZ, RZ, 0x1 ;  /* 0x00000001ff0c7424 */ /* 0x000fe400078e00ff */
[----:B------:R-:W-:-:S07]  /*30730*/  IMAD.MOV.U32 R13, RZ, RZ, RZ ;  /* 0x000000ffff0d7224 */ /* 0x000fce00078e00ff */
[----:B------:R-:W-:-:S07]  /*30740*/  LEPC R20, `(.L_x_1777) ;  /* 0x000000001014794e */ /* 0x000fce0000000000 */
[----:B-1----:R-:W-:Y:S05]  /*30750*/  CALL.ABS.NOINC R2 ;  /* 0x0000000002007343 */ /* 0x002fea0003c00000 */
.L_x_1777:
[----:B------:R-:W-:Y:S05]  /*30760*/  BSYNC B6 ;  /* 0x0000000000067941 */ /* 0x000fea0003800000 */
.L_x_1776:
[----:B-1----:R-:W3:Y:S01]  /*30770*/  LDL.LU R0, [R1+0x3c] ;  /* 0x00003c0001007983 */ /* 0x002ee20000300800 */
[----:B------:R-:W1:Y:S01]  /*30780*/  LDC R7, c[0x0][0x448] ;  /* 0x00011200ff077b82 */ /* 0x000e620000000800 */
[----:B------:R-:W-:Y:S01]  /*30790*/  ULDC.64 UR4, c[0x0][0x2d8] ;  /* 0x0000b60000047ab9 */ /* 0x000fe20000000a00 */
[----:B------:R-:W-:Y:S01]  /*307a0*/  ULDC.64 UR6, c[0x0][0x280] ;  /* 0x0000a00000067ab9 */ /* 0x000fe20000000a00 */
[----:B------:R-:W3:Y:S04]  /*307b0*/  LDL.LU.64 R2, [R1+0x48] ;  /* 0x0000480001027983 */ /* 0x000ee80000300a00 */
[----:B------:R-:W4:Y:S01]  /*307c0*/  LDL R12, [R1+0x30] ;  /* 0x00003000010c7983 */ /* 0x000f220000100800 */
[----:B------:R-:W0:Y:S01]  /*307d0*/  S2R R5, SR_TID.X ;  /* 0x0000000000057919 */ /* 0x000e220000002100 */
[----:B------:R-:W2:Y:S01]  /*307e0*/  S2R R6, SR_TID.X ;  /* 0x0000000000067919 */ /* 0x000ea20000002100 */
[----:B0-----:R-:W-:-:S04]  /*307f0*/  LOP3.LUT R5, R5, 0x7f, RZ, 0xc0, !PT ;  /* 0x0000007f05057812 */ /* 0x001fc800078ec0ff */
[----:B------:R-:W-:Y:S01]  /*30800*/  SHF.R.U32.HI R5, RZ, 0x2, R5 ;  /* 0x00000002ff057819 */ /* 0x000fe20000011605 */
[----:B--2---:R-:W-:-:S05]  /*30810*/  IMAD.SHL.U32 R8, R6, 0x20, RZ ;  /* 0x0000002006087824 */ /* 0x004fca00078e00ff */
[----:B------:R-:W-:Y:S01]  /*30820*/  LOP3.LUT R8, R5, 0x60, R8, 0xf8, !PT ;  /* 0x0000006005087812 */ /* 0x000fe200078ef808 */
[----:B------:R-:W0:Y:S02]  /*30830*/  S2R R10, SR_TID.X ;  /* 0x00000000000a7919 */ /* 0x000e240000002100 */
[----:B0-----:R-:W-:-:S05]  /*30840*/  IMAD.SHL.U32 R10, R10, 0x10, RZ ;  /* 0x000000100a0a7824 */ /* 0x001fca00078e00ff */
[----:B------:R-:W-:-:S04]  /*30850*/  LOP3.LUT R10, R10, 0x30, RZ, 0xc0, !PT ;  /* 0x000000300a0a7812 */ /* 0x000fc800078ec0ff */
[C---:B------:R-:W-:Y:S02]  /*30860*/  LOP3.LUT R11, R10.reuse, 0x40, RZ, 0xfc, !PT ;  /* 0x000000400a0b7812 */ /* 0x040fe400078efcff */
[----:B------:R-:W-:Y:S01]  /*30870*/  LOP3.LUT R10, R10, 0x80, RZ, 0xfc, !PT ;  /* 0x000000800a0a7812 */ /* 0x000fe200078efcff */
[----:B---3--:R-:W-:Y:S01]  /*30880*/  IMAD.MOV.U32 R3, RZ, RZ, R0 ;  /* 0x000000ffff037224 */ /* 0x008fe200078e0000 */
[----:B------:R-:W-:-:S05]  /*30890*/  SHF.R.S32.HI R0, RZ, 0x1f, R18 ;  /* 0x0000001fff007819 */ /* 0x000fca0000011412 */
[----:B------:R-:W-:Y:S02]  /*308a0*/  IMAD R0, R0, UR4, RZ ;  /* 0x0000000400007c24 */ /* 0x000fe4000f8e02ff */
[----:B------:R-:W-:-:S04]  /*308b0*/  IMAD.WIDE.U32 R2, R18, UR4, R2 ;  /* 0x0000000412027c25 */ /* 0x000fc8000f8e0002 */
[----:B------:R-:W-:Y:S01]  /*308c0*/  IMAD R0, R18, UR5, R0 ;  /* 0x0000000512007c24 */ /* 0x000fe2000f8e0200 */
[----:B------:R-:W-:Y:S02]  /*308d0*/  ULDC.64 UR4, c[0x0][0xa00] ;  /* 0x0002800000047ab9 */ /* 0x000fe40000000a00 */
[----:B------:R-:W-:Y:S01]  /*308e0*/  ISETP.NE.U32.AND P0, PT, RZ, UR4, PT ;  /* 0x00000004ff007c0c */ /* 0x000fe2000bf05070 */
[----:B------:R-:W-:Y:S01]  /*308f0*/  IMAD.IADD R3, R3, 0x1, R0 ;  /* 0x0000000103037824 */ /* 0x000fe200078e0200 */
[----:B------:R-:W-:Y:S02]  /*30900*/  SHF.R.S32.HI R0, RZ, 0x1f, R19 ;  /* 0x0000001fff007819 */ /* 0x000fe40000011413 */
[----:B------:R-:W-:Y:S01]  /*30910*/  ISETP.NE.AND.EX P0, PT, RZ, UR5, PT, P0 ;  /* 0x00000005ff007c0c */ /* 0x000fe2000bf05300 */
[----:B------:R-:W-:-:S03]  /*30920*/  ULDC.64 UR4, c[0x0][0x2e0] ;  /* 0x0000b80000047ab9 */ /* 0x000fc60000000a00 */
[----:B------:R-:W-:Y:S02]  /*30930*/  SEL R4, R0, RZ, !P0 ;  /* 0x000000ff00047207 */ /* 0x000fe40004000000 */
[----:B------:R-:W-:Y:S02]  /*30940*/  SEL R0, R19, RZ, !P0 ;  /* 0x000000ff13007207 */ /* 0x000fe40004000000 */
[----:B-1----:R-:W-:-:S13]  /*30950*/  ISETP.NE.AND P0, PT, R7, 0x1, PT ;  /* 0x000000010700780c */ /* 0x002fda0003f05270 */
[----:B------:R-:W0:Y:S08]  /*30960*/  @P0 LDC R5, c[0x0][0x44c] ;  /* 0x00011300ff050b82 */ /* 0x000e300000000800 */
[----:B------:R-:W1:Y:S01]  /*30970*/  @P0 LDC R6, c[0x0][0x450] ;  /* 0x00011400ff060b82 */ /* 0x000e620000000800 */
[----:B------:R-:W-:Y:S02]  /*30980*/  IMAD R4, R4, UR4, RZ ;  /* 0x0000000404047c24 */ /* 0x000fe4000f8e02ff */
[----:B------:R-:W-:-:S04]  /*30990*/  IMAD.WIDE.U32 R2, R0, UR4, R2 ;  /* 0x0000000400027c25 */ /* 0x000fc8000f8e0002 */
[----:B------:R-:W-:Y:S01]  /*309a0*/  IMAD R0, R0, UR5, R4 ;  /* 0x0000000500007c24 */ /* 0x000fe2000f8e0204 */
[----:B------:R-:W-:Y:S01]  /*309b0*/  ULDC.64 UR4, c[0x0][0x2d0] ;  /* 0x0000b40000047ab9 */ /* 0x000fe20000000a00 */
[----:B----4-:R-:W-:Y:S02]  /*309c0*/  IMAD.IADD R4, R8, 0x1, R12 ;  /* 0x0000000108047824 */ /* 0x010fe400078e020c */
[----:B------:R-:W-:Y:S02]  /*309d0*/  IMAD.IADD R3, R3, 0x1, R0 ;  /* 0x0000000103037824 */ /* 0x000fe400078e0200 */
[----:B0-----:R-:W-:Y:S01]  /*309e0*/  @P0 IMAD.HI.U32 R5, R4, R5, RZ ;  /* 0x0000000504050227 */ /* 0x001fe200078e00ff */
[----:B------:R-:W0:Y:S03]  /*309f0*/  S2R R8, SR_TID.X ;  /* 0x0000000000087919 */ /* 0x000e260000002100 */
[----:B------:R-:W-:Y:S01]  /*30a00*/  IMAD.MOV.U32 R0, RZ, RZ, R4 ;  /* 0x000000ffff007224 */ /* 0x000fe200078e0004 */
[----:B-1----:R-:W-:-:S05]  /*30a10*/  @P0 SHF.R.U32.HI R0, RZ, R6, R5 ;  /* 0x00000006ff000219 */ /* 0x002fca0000011605 */
[----:B------:R-:W-:-:S04]  /*30a20*/  IMAD.MOV R5, RZ, RZ, -R0 ;  /* 0x000000ffff057224 */ /* 0x000fc800078e0a00 */
[----:B------:R-:W-:Y:S01]  /*30a30*/  IMAD R4, R7, R5, R4 ;  /* 0x0000000507047224 */ /* 0x000fe200078e0204 */
[----:B------:R-:W-:Y:S01]  /*30a40*/  SHF.R.S32.HI R5, RZ, 0x1f, R0 ;  /* 0x0000001fff057819 */ /* 0x000fe20000011400 */
[----:B------:R-:W-:-:S04]  /*30a50*/  IMAD.WIDE.U32 R2, R0, UR4, R2 ;  /* 0x0000000400027c25 */ /* 0x000fc8000f8e0002 */
[----:B------:R-:W-:-:S04]  /*30a60*/  IMAD R5, R5, UR4, RZ ;  /* 0x0000000405057c24 */ /* 0x000fc8000f8e02ff */
[----:B------:R-:W-:Y:S01]  /*30a70*/  IMAD R0, R0, UR5, R5 ;  /* 0x0000000500007c24 */ /* 0x000fe2000f8e0205 */
[----:B------:R-:W-:-:S03]  /*30a80*/  ULDC.64 UR4, c[0x0][0x2c8] ;  /* 0x0000b20000047ab9 */ /* 0x000fc60000000a00 */
[----:B------:R-:W-:Y:S01]  /*30a90*/  IMAD.IADD R3, R3, 0x1, R0 ;  /* 0x0000000103037824 */ /* 0x000fe200078e0200 */
[----:B------:R-:W-:Y:S01]  /*30aa0*/  SHF.R.S32.HI R0, RZ, 0x1f, R4 ;  /* 0x0000001fff007819 */ /* 0x000fe20000011404 */
[----:B------:R-:W-:-:S04]  /*30ab0*/  IMAD.WIDE.U32 R2, R4, UR4, R2 ;  /* 0x0000000404027c25 */ /* 0x000fc8000f8e0002 */
[----:B------:R-:W-:Y:S01]  /*30ac0*/  IMAD R0, R0, UR4, RZ ;  /* 0x0000000400007c24 */ /* 0x000fe2000f8e02ff */
[----:B------:R-:W-:Y:S01]  /*30ad0*/  ULDC UR4, c[0x0][0x2b8] ;  /* 0x0000ae0000047ab9 */ /* 0x000fe20000000800 */
[----:B0-----:R-:W-:Y:S01]  /*30ae0*/  IMAD.SHL.U32 R9, R8, 0x10, RZ ;  /* 0x0000001008097824 */ /* 0x001fe200078e00ff */
[----:B------:R-:W-:Y:S02]  /*30af0*/  ISETP.GE.AND P2, PT, R10, UR4, PT ;  /* 0x000000040a007c0c */ /* 0x000fe4000bf46270 */
[----:B------:R-:W-:Y:S02]  /*30b00*/  LOP3.LUT R10, R8, 0x7f, RZ, 0xc0, !PT ;  /* 0x0000007f080a7812 */ /* 0x000fe400078ec0ff */
[----:B------:R0:W5:Y:S01]  /*30b10*/  LDL R8, [R1+0x34] ;  /* 0x0000340001087983 */ /* 0x0001620000100800 */
[----:B------:R-:W-:Y:S01]  /*30b20*/  LOP3.LUT R9, R9, 0x30, RZ, 0xc0, !PT ;  /* 0x0000003009097812 */ /* 0x000fe200078ec0ff */
[----:B------:R-:W-:Y:S01]  /*30b30*/  IMAD R0, R4, UR5, R0 ;  /* 0x0000000504007c24 */ /* 0x000fe2000f8e0200 */
[----:B------:R-:W-:-:S02]  /*30b40*/  IADD3 R4, P3, R2, UR6, RZ ;  /* 0x0000000602047c10 */ /* 0x000fc4000ff7e0ff */
[----:B------:R-:W-:Y:S02]  /*30b50*/  ISETP.GE.AND P0, PT, R9, UR4, PT ;  /* 0x0000000409007c0c */ /* 0x000fe4000bf06270 */
[----:B------:R-:W-:Y:S01]  /*30b60*/  ISETP.GE.AND P1, PT, R11, UR4, PT ;  /* 0x000000040b007c0c */ /* 0x000fe2000bf26270 */
[----:B------:R-:W-:Y:S01]  /*30b70*/  UMOV UR4, 0xffffffff ;  /* 0xffffffff00047882 */ /* 0x000fe20000000000 */
[----:B------:R-:W-:Y:S02]  /*30b80*/  IADD3.X R3, R3, UR7, R0, P3, !PT ;  /* 0x0000000703037c10 */ /* 0x000fe40009ffe400 */
[----:B------:R-:W-:Y:S01]  /*30b90*/  SHF.R.U32.HI R10, RZ, 0x2, R10 ;  /* 0x00000002ff0a7819 */ /* 0x000fe2000001160a */
[----:B0-----:R-:W-:Y:S08]  /*30ba0*/  BRA.DIV UR4, `(.L_x_1778) ;  /* 0x0000005204287947 */ /* 0x001ff0000b800000 */
[----:B------:R-:W2:Y:S04]  /*30bb0*/  LDL.LU R6, [R1+0x38] ;  /* 0x0000380001067983 */ /* 0x000ea80000300800 */
[----:B------:R-:W3:Y:S01]  /*30bc0*/  LDL.LU R11, [R1+0x30] ;  /* 0x00003000010b7983 */ /* 0x000ee20000300800 */
[----:B--2---:R-:W-:-:S03]  /*30bd0*/  IMAD R2, R6, R7, RZ ;  /* 0x0000000706027224 */ /* 0x004fc600078e02ff */
[----:B------:R-:W0:Y:S01]  /*30be0*/  SHFL.IDX PT, R7, R4, RZ, 0x1c1f ;  /* 0x001c1fff04077589 */ /* 0x000e2200000e0000 */
[----:B---3--:R-:W-:-:S03]  /*30bf0*/  IMAD.IADD R0, R10, 0x1, R11 ;  /* 0x000000010a007824 */ /* 0x008fc600078e020b */
[----:B------:R-:W1:Y:S01]  /*30c00*/  SHFL.IDX PT, R6, R3, RZ, 0x1c1f ;  /* 0x001c1fff03067589 */ /* 0x000e6200000e0000 */
[C---:B------:R-:W-:Y:S01]  /*30c10*/  VIADD R5, R0.reuse, 0x20 ;  /* 0x0000002000057836 */ /* 0x040fe20000000000 */
[----:B------:R-:W-:-:S13]  /*30c20*/  ISETP.GE.AND P4, PT, R0, R2, PT ;  /* 0x000000020000720c */ /* 0x000fda0003f86270 */
        /* <DEDUP_REMOVED lines=14> */
[----:B------:R-:W-:Y:S02]  /*30d10*/  @!P3 IMAD.MOV.U32 R6, RZ, RZ, R5 ;  /* 0x000000ffff06b224 */ /* 0x000fe400078e0005 */
[----:B------:R-:W-:-:S03]  /*30d20*/  VIADD R5, R0, 0x40 ;  /* 0x0000004000057836 */ /* 0x000fc60000000000 */
        /* <DEDUP_REMOVED lines=15> */
.L_x_1938:
[----:B------:R-:W-:Y:S01]  /*30e20*/  VIADD R0, R0, 0x60 ;  /* 0x0000006000007836 */ /* 0x000fe20000000000 */
[----:B------:R-:W-:Y:S04]  /*30e30*/  BSSY B0, `(.L_x_1779) ;  /* 0x000000b000007945 */ /* 0x000fe80003800000 */
        /* <DEDUP_REMOVED lines=10> */
.L_x_1780:
[----:B------:R-:W-:Y:S05]  /*30ee0*/  BSYNC B0 ;  /* 0x0000000000007941 */ /* 0x000fea0003800000 */
.L_x_1779:
[----:B0--34-:R0:W5:Y:S01]  /*30ef0*/  LDL R8, [R1+0x4] ;  /* 0x0000040001087983 */ /* 0x0191620000100800 */
[----:B------:R-:W-:Y:S01]  /*30f00*/  PLOP3.LUT P0, PT, PT, PT, PT, 0x80, 0x0 ;  /* 0x000000000000781c */ /* 0x000fe20003f0f070 */
[----:B------:R-:W-:-:S12]  /*30f10*/  NOP ;  /* 0x0000000000007918 */ /* 0x000fd80000000000 */
.L_x_1781:
        /* <DEDUP_REMOVED lines=19> */
.L_x_1939:
[----:B------:R-:W-:Y:S05]  /*31050*/  BSYNC B0 ;  /* 0x0000000000007941 */ /* 0x000fea0003800000 */
.L_x_1782:
[----:B--2---:R-:W2:Y:S04]  /*31060*/  LDL.LU R2, [R1+0x40] ;  /* 0x0000400001027983 */ /* 0x004ea80000300800 */
[----:B------:R-:W3:Y:S01]  /*31070*/  LDL R3, [R1+0x20] ;  /* 0x0000200001037983 */ /* 0x000ee20000100800 */
[----:B--2---:R-:W-:-:S05]  /*31080*/  VIADD R2, R2, 0xfffffffe ;  /* 0xfffffffe02027836 */ /* 0x004fca0000000000 */
[----:B---3--:R-:W-:-:S13]  /*31090*/  ISETP.GE.AND P0, PT, R2, R3, PT ;  /* 0x000000030200720c */ /* 0x008fda0003f06270 */
[----:B------:R-:W-:Y:S05]  /*310a0*/  @!P0 BRA `(.L_x_1784) ;  /* 0x0000001000248947 */ /* 0x000fea0003800000 */
[----:B------:R2:W5:Y:S04]  /*310b0*/  LDL.LU R0, [R1+0x8] ;  /* 0x0000080001007983 */ /* 0x0005680000300800 */
[----:B------:R2:W5:Y:S02]  /*310c0*/  LDL.LU R3, [R1+0x10] ;  /* 0x0000100001037983 */ /* 0x0005640000300800 */
.L_x_1806:
[----:B------:R-:W3:Y:S01]  /*310d0*/  LDL R4, [R1] ;  /* 0x0000000001047983 */ /* 0x000ee20000100800 */
[----:B-1---5:R-:W-:Y:S01]  /*310e0*/  VIADD R5, R0, 0x1 ;  /* 0x0000000100057836 */ /* 0x022fe20000000000 */
[----:B------:R-:W-:Y:S05]  /*310f0*/  YIELD ;  /* 0x0000000000007946 */ /* 0x000fea0003800000 */
[C---:B------:R-:W-:Y:S01]  /*31100*/  ISETP.NE.AND P0, PT, R5.reuse, 0x2, PT ;  /* 0x000000020500780c */ /* 0x040fe20003f05270 */
[----:B------:R-:W-:Y:S03]  /*31110*/  BSSY B0, `(.L_x_1785) ;  /* 0x000008f000007945 */ /* 0x000fe60003800000 */
[----:B--2---:R-:W-:-:S02]  /*31120*/  SEL R10, R5, RZ, P0 ;  /* 0x000000ff050a7207 */ /* 0x004fc40000000000 */
[----:B---3--:R-:W-:Y:S02]  /*31130*/  LOP3.LUT P1, RZ, R4, 0x1, RZ, 0xc0, !PT ;  /* 0x0000000104ff7812 */ /* 0x008fe4000782c0ff */
        /* <DEDUP_REMOVED lines=18> */
[----:B------:R-:W-:-:S04]  /*31260*/  @P0 SHF.R.U32.HI R4, RZ, R5, R6 ;  /* 0x00000005ff040219 */ /* 0x000fc80000011606 */
[--C-:B------:R-:W-:Y:S01]  /*31270*/  SHF.R.S32.HI R5, RZ, 0x1f, R4.reuse ;  /* 0x0000001fff057819 */ /* 0x100fe20000011404 */
[----:B------:R-:W-:-:S04]  /*31280*/  IMAD.MOV R8, RZ, RZ, -R4 ;  /* 0x000000ffff087224 */ /* 0x000fc800078e0a04 */
[----:B------:R-:W-:Y:S02]  /*31290*/  IMAD R8, R7, R8, R2 ;  /* 0x0000000807087224 */ /* 0x000fe400078e0202 */
[----:B---3--:R-:W-:-:S04]  /*312a0*/  IMAD R6, R12, UR6, RZ ;  /* 0x000000060c067c24 */ /* 0x008fc8000f8e02ff */
[C---:B--2---:R-:W-:Y:S02]  /*312b0*/  IMAD R6, R11.reuse, UR7, R6 ;  /* 0x000000070b067c24 */ /* 0x044fe4000f8e0206 */
[----:B------:R-:W-:-:S04]  /*312c0*/  IMAD.WIDE.U32 R4, R11, UR6, R4 ;  /* 0x000000060b047c25 */ /* 0x000fc8000f8e0004 */
[----:B------:R-:W-:Y:S01]  /*312d0*/  IMAD.IADD R5, R6, 0x1, R5 ;  /* 0x0000000106057824 */ /* 0x000fe200078e0205 */
[----:B------:R-:W-:-:S04]  /*312e0*/  LEA R6, P0, R4, UR4, 0x2 ;  /* 0x0000000404067c11 */ /* 0x000fc8000f8010ff */
[----:B------:R-:W-:-:S05]  /*312f0*/  LEA.HI.X R7, R4, UR5, R5, 0x2, P0 ;  /* 0x0000000504077c11 */ /* 0x000fca00080f1405 */
[----:B------:R3:W5:Y:S04]  /*31300*/  LDG.E R17, desc[UR60][R6.64] ;  /* 0x0000003c06117981 */ /* 0x000768000c1e1900 */
.L_x_1787:
[----:B------:R-:W4:Y:S01]  /*31310*/  LDL R4, [R1+0x4] ;  /* 0x0000040001047983 */ /* 0x000f220000100800 */
[----:B------:R-:W3:Y:S02]  /*31320*/  S2R R5, SR_TID.X ;  /* 0x0000000000057919 */ /* 0x000ee40000002100 */
[----:B---3--:R-:W-:Y:S01]  /*31330*/  LOP3.LUT R6, R5, 0x7f, RZ, 0xc0, !PT ;  /* 0x0000007f05067812 */ /* 0x008fe200078ec0ff */
[----:B------:R-:W-:Y:S03]  /*31340*/  BSSY B1, `(.L_x_1788) ;  /* 0x0000006000017945 */ /* 0x000fe60003800000 */
[----:B------:R-:W-:Y:S01]  /*31350*/  ISETP.NE.AND P1, PT, R6, RZ, PT ;  /* 0x000000ff0600720c */ /* 0x000fe20003f25270 */
[----:B----4-:R-:W-:Y:S01]  /*31360*/  IMAD R5, R10, 0x8, R4 ;  /* 0x000000080a057824 */ /* 0x010fe200078e0204 */
[----:B------:R-:W-:-:S04]  /*31370*/  SHF.L.U32 R4, R9, 0x1f, RZ ;  /* 0x0000001f09047819 */ /* 0x000fc800000006ff */
[----:B------:R-:W3:Y:S02]  /*31380*/  SYNCS.PHASECHK.TRANS64.TRYWAIT P0, [R5+URZ+0x29880], R4 ;  /* 0x02988004050075a7 */ /* 0x000ee4000800017f */
[----:B---3--:R-:W-:Y:S05]  /*31390*/  @!P0 BRA `(.L_x_1789) ;  /* 0x0000004c00ac8947 */ /* 0x008fea0003800000 */
.L_x_1940:
[----:B------:R-:W-:Y:S05]  /*313a0*/  BSYNC B1 ;  /* 0x0000000000017941 */ /* 0x000fea0003800000 */
.L_x_1788:
        /* <DEDUP_REMOVED lines=9> */
.L_x_1791:
[----:B------:R-:W-:Y:S05]  /*31440*/  BSYNC B1 ;  /* 0x0000000000017941 */ /* 0x000fea0003800000 */
.L_x_1790:
[----:B-1----:R-:W4:Y:S04]  /*31450*/  LDL R9, [R1+0x4] ;  /* 0x0000040001097983 */ /* 0x002f280000100800 */
[----:B------:R-:W4:Y:S04]  /*31460*/  LDL R7, [R1+0x8] ;  /* 0x0000080001077983 */ /* 0x000f280000100800 */
        /* <DEDUP_REMOVED lines=8> */
[----:B----4-:R-:W-:-:S02]  /*314f0*/  IMAD R7, R7, 0x5000, R9 ;  /* 0x0000500007077824 */ /* 0x010fc400078e0209 */
[----:B--2---:R-:W-:Y:S02]  /*31500*/  IMAD R6, R8, 0xa0, R6 ;  /* 0x000000a008067824 */ /* 0x004fe400078e0206 */
[----:B------:R-:W-:Y:S02]  /*31510*/  VIADD R7, R7, 0xa400 ;  /* 0x0000a40007077836 */ /* 0x000fe40000000000 */
[----:B------:R-:W-:-:S07]  /*31520*/  VIADD R8, R5, 0x29870 ;  /* 0x0002987005087836 */ /* 0x000fce0000000000 */
.L_x_1792:
[----:B------:R-:W-:-:S13]  /*31530*/  @P0 ELECT P2, URZ, PT ;  /* 0x00000000003f082f */ /* 0x000fda0003840000 */
[----:B-----5:R-:W-:Y:S02]  /*31540*/  @P2 R2UR UR13, R17 ;  /* 0x00000000110d22ca */ /* 0x020fe400000e0000 */
        /* <DEDUP_REMOVED lines=11> */
.L_x_1941:
[----:B------:R-:W-:Y:S05]  /*31600*/  BSYNC B1 ;  /* 0x0000000000017941 */ /* 0x000fea0003800000 */
.L_x_1793:
[----:B------:R-:W-:Y:S01]  /*31610*/  BSSY B1, `(.L_x_1795) ;  /* 0x000000b000017945 */ /* 0x000fe20003800000 */
[----:B------:R-:W-:Y:S02]  /*31620*/  IMAD.MOV.U32 R8, RZ, RZ, 0x0 ;  /* 0x00000000ff087424 */ /* 0x000fe400078e00ff */
[----:B------:R-:W-:Y:S01]  /*31630*/  IMAD.MOV.U32 R9, RZ, RZ, 0x14f00000 ;  /* 0x14f00000ff097424 */ /* 0x000fe200078e00ff */
[----:B------:R-:W-:Y:S06]  /*31640*/  @P1 BRA `(.L_x_1796) ;  /* 0x00000000001c1947 */ /* 0x000fec0003800000 */
[----:B------:R-:W2:Y:S01]  /*31650*/  S2R R7, SR_TID.X ;  /* 0x0000000000077919 */ /* 0x000ea20000002100 */
[----:B-1-3--:R-:W-:-:S04]  /*31660*/  IMAD.MOV.U32 R4, RZ, RZ, 0x7800 ;  /* 0x00007800ff047424 */ /* 0x00afc800078e00ff */
[----:B------:R4:W-:Y:S01]  /*31670*/  SYNCS.ARRIVE.TRANS64 RZ, [R5+URZ+0x29830], R4 ;  /* 0x0298300405ff79a7 */ /* 0x0009e2000800003f */
[----:B--2---:R-:W-:-:S04]  /*31680*/  LOP3.LUT R7, R7, 0x1f, RZ, 0xc0, !PT ;  /* 0x0000001f07077812 */ /* 0x004fc800078ec0ff */
[----:B------:R-:W-:-:S13]  /*31690*/  ISETP.NE.AND P0, PT, R7, RZ, PT ;  /* 0x000000ff0700720c */ /* 0x000fda0003f05270 */
[----:B----4-:R-:W-:Y:S05]  /*316a0*/  @!P0 BRA `(.L_x_1796) ;  /* 0x0000000000048947 */ /* 0x010fea0003800000 */
[----:B------:R-:W-:Y:S01]  /*316b0*/  BPT.TRAP 0x1 ;  /* 0x000000040000795c */ /* 0x000fe20000300000 */
.L_x_1796:
[----:B------:R-:W-:Y:S05]  /*316c0*/  BSYNC B1 ;  /* 0x0000000000017941 */ /* 0x000fea0003800000 */
.L_x_1795:
[----:B------:R-:W2:Y:S04]  /*316d0*/  LDL R7, [R1+0x4] ;  /* 0x0000040001077983 */ /* 0x000ea80000100800 */
[----:B-1-3--:R-:W2:Y:S01]  /*316e0*/  LDL R4, [R1+0x8] ;  /* 0x0000080001047983 */ /* 0x00aea20000100800 */
        /* <DEDUP_REMOVED lines=9> */
.L_x_1797:
        /* <DEDUP_REMOVED lines=15> */
.L_x_1798:
        /* <DEDUP_REMOVED lines=15> */
.L_x_1799:
        /* <DEDUP_REMOVED lines=9> */
[----:B---3--:R-:W-:Y:S05]  /*319f0*/  @P0 BRA.U.ANY `(.L_x_1799) ;  /* 0xfffffffd00d80947 */ /* 0x008fea000393ffff */
.L_x_1786:
[----:B------:R-:W-:Y:S05]  /*31a00*/  BSYNC B0 ;  /* 0x0000000000007941 */ /* 0x000fea0003800000 */
.L_x_1785:
[----:B------:R-:W-:-:S06]  /*31a10*/  UISETP.NE.AND UP0, UPT, UR37, 0x3, UPT ;  /* 0x000000032500788c */ /* 0x000fcc000bf05270 */
[----:B------:R-:W-:-:S13]  /*31a20*/  PLOP3.LUT P0, PT, PT, PT, UP0, 0x80, 0x0 ;  /* 0x000000000000781c */ /* 0x000fda0003f0f008 */
[----:B------:R-:W-:Y:S05]  /*31a30*/  @!P0 BRA `(.L_x_1800) ;  /* 0x0000000000048947 */ /* 0x000fea0003800000 */
[----:B------:R-:W-:Y:S01]  /*31a40*/  BPT.TRAP 0x1 ;  /* 0x000000040000795c */ /* 0x000fe20000300000 */
.L_x_1800:
[----:B------:R-:W3:Y:S01]  /*31a50*/  LDL R5, [R1+0x4] ;  /* 0x0000040001057983 */ /* 0x000ee20000100800 */
[----:B------:R-:W-:Y:S01]  /*31a60*/  IMAD.U32 R4, RZ, RZ, UR39 ;  /* 0x00000027ff047e24 */ /* 0x000fe2000f8e00ff */
[----:B------:R-:W-:Y:S04]  /*31a70*/  BSSY B0, `(.L_x_1801) ;  /* 0x0000007000007945 */ /* 0x000fe80003800000 */
[----:B------:R-:W-:Y:S02]  /*31a80*/  ISETP.NE.AND P1, PT, R4, 0x3, PT ;  /* 0x000000030400780c */ /* 0x000fe40003f25270 */
[----:B------:R-:W-:-:S04]  /*31a90*/  LOP3.LUT R4, R3, 0x1, RZ, 0x3c, !PT ;  /* 0x0000000103047812 */ /* 0x000fc800078e3cff */
[----:B------:R-:W-:Y:S01]  /*31aa0*/  SHF.L.U32 R4, R4, 0x1f, RZ ;  /* 0x0000001f04047819 */ /* 0x000fe200000006ff */
[----:B---3--:R-:W-:-:S04]  /*31ab0*/  IMAD R20, R0, 0x8, R5 ;  /* 0x0000000800147824 */ /* 0x008fc800078e0205 */
[----:B------:R-:W3:Y:S02]  /*31ac0*/  SYNCS.PHASECHK.TRANS64.TRYWAIT P0, [R20+URZ+0x29870], R4 ;  /* 0x02987004140075a7 */ /* 0x000ee4000800017f */
[----:B---3--:R-:W-:Y:S05]  /*31ad0*/  @!P0 BRA `(.L_x_1802) ;  /* 0x0000004800048947 */ /* 0x008fea0003800000 */
.L_x_1942:
[----:B------:R-:W-:Y:S05]  /*31ae0*/  BSYNC B0 ;  /* 0x0000000000007941 */ /* 0x000fea0003800000 */
.L_x_1801:
[----:B------:R-:W-:Y:S05]  /*31af0*/  @!P1 BRA `(.L_x_1803) ;  /* 0x0000000000049947 */ /* 0x000fea0003800000 */
[----:B------:R-:W-:Y:S01]  /*31b00*/  BPT.TRAP 0x1 ;  /* 0x000000040000795c */ /* 0x000fe20000300000 */
.L_x_1803:
[----:B------:R-:W-:Y:S01]  /*31b10*/  SHF.L.U32 R3, R3, 0x1f, RZ ;  /* 0x0000001f03037819 */ /* 0x000fe200000006ff */
[----:B------:R-:W-:-:S03]  /*31b20*/  IMAD R12, R0, 0x5000, RZ ;  /* 0x00005000000c7824 */ /* 0x000fc600078e02ff */
[----:B------:R-:W4:Y:S02]  /*31b30*/  SYNCS.PHASECHK.TRANS64.TRYWAIT P0, [R20+URZ+0x29860], R3 ;  /* 0x02986003140075a7 */ /* 0x000f24000800017f */
[----:B----4-:R-:W-:Y:S05]  /*31b40*/  @!P0 BRA `(.L_x_1804) ;  /* 0x0000004400fc8947 */ /* 0x010fea0003800000 */
.L_x_1943:
[----:B------:R-:W5:Y:S04]  /*31b50*/  LDL R0, [R1+0x2c] ;  /* 0x00002c0001007983 */ /* 0x000f680000100800 */
[----:B------:R-:W2:Y:S04]  /*31b60*/  LDL R13, [R1+0x4] ;  /* 0x00000400010d7983 */ /* 0x000ea80000100800 */
[----:B------:R-:W4:Y:S01]  /*31b70*/  LDL R14, [R1+0x28] ;  /* 0x00002800010e7983 */ /* 0x000f220000100800 */
[----:B-1----:R-:W1:Y:S01]  /*31b80*/  S2R R9, SR_TID.X ;  /* 0x0000000000097919 */ /* 0x002e620000002100 */
[----:B------:R-:W-:Y:S05]  /*31b90*/  WARPSYNC.ALL ;  /* 0x0000000000007948 */ /* 0x000fea0003800000 */
[----:B------:R-:W-:Y:S01]  /*31ba0*/  IMAD.MOV.U32 R15, RZ, RZ, 0x40 ;  /* 0x00000040ff0f7424 */ /* 0x000fe200078e00ff */
[----:B-1----:R-:W-:-:S04]  /*31bb0*/  LOP3.LUT P0, RZ, R9, 0x4, RZ, 0xc0, !PT ;  /* 0x0000000409ff7812 */ /* 0x002fc8000780c0ff */
[----:B------:R-:W-:Y:S02]  /*31bc0*/  SEL R15, R15, 0xffffffc0, !P0 ;  /* 0xffffffc00f0f7807 */ /* 0x000fe40004000000 */
[----:B-----5:R-:W-:-:S05]  /*31bd0*/  LOP3.LUT R0, R12, R0, RZ, 0xfc, !PT ;  /* 0x000000000c007212 */ /* 0x020fca00078efcff */
[----:B--2---:R-:W-:-:S05]  /*31be0*/  IMAD.IADD R0, R13, 0x1, R0 ;  /* 0x000000010d007824 */ /* 0x004fca00078e0200 */
[----:B---3--:R-:W1:Y:S01]  /*31bf0*/  LDSM.16.MT88.4 R4, [R0+0xa400] ;  /* 0x00a400000004783b */ /* 0x008e620000004200 */
[----:B----4-:R-:W-:Y:S01]  /*31c00*/  IMAD.IADD R3, R15, 0x1, R0 ;  /* 0x000000010f037824 */ /* 0x010fe200078e0200 */
        /* <DEDUP_REMOVED lines=69> */
.L_x_1805:
[----:B------:R-:W3:Y:S01]  /*32060*/  S2R R0, SR_TID.X ;  /* 0x0000000000007919 */ /* 0x000ee20000002100 */
[----:B-1----:R1:W-:Y:S01]  /*32070*/  SYNCS.ARRIVE.TRANS64.A1T0 RZ, [R20+URZ+0x29850], RZ ;  /* 0x029850ff14ff79a7 */ /* 0x0023e2000810003f */
[----:B---3--:R-:W-:Y:S02]  /*32080*/  LOP3.LUT R3, R0, 0x7f, RZ, 0xc0, !PT ;  /* 0x0000007f00037812 */ /* 0x008fe400078ec0ff */
[----:B------:R-:W3:Y:S01]  /*32090*/  LDL R0, [R1+0x20] ;  /* 0x0000200001007983 */ /* 0x000ee20000100800 */
[----:B------:R-:W-:Y:S01]  /*320a0*/  BAR.SYNC.DEFER_BLOCKING 0x2, 0x80 ;  /* 0x0082000000007b1d */ /* 0x000fe20000010000 */
[----:B------:R-:W-:-:S05]  /*320b0*/  ISETP.NE.AND P0, PT, R3, RZ, PT ;  /* 0x000000ff0300720c */ /* 0x000fca0003f05270 */
[----:B------:R4:W5:Y:S08]  /*320c0*/  LDL R3, [R1+0x10] ;  /* 0x0000100001037983 */ /* 0x0009700000100800 */
[----:B-1----:R-:W-:-:S05]  /*320d0*/  @!P0 VIADD R20, R20, 0x29880 ;  /* 0x0002988014148836 */ /* 0x002fca0000000000 */
[----:B------:R-:W-:-:S04]  /*320e0*/  @!P0 PRMT R20, RZ, 0x654, R20 ;  /* 0x00000654ff148816 */ /* 0x000fc80000000014 */
[----:B------:R4:W-:Y:S01]  /*320f0*/  @!P0 SYNCS.ARRIVE.TRANS64.RED.A1T0 RZ, [R20+URZ], RZ ;  /* 0x000000ff14ff89a7 */ /* 0x0009e2000810043f */
[C---:B---3--:R-:W-:Y:S01]  /*32100*/  ISETP.GT.AND P0, PT, R2.reuse, R0, PT ;  /* 0x000000000200720c */ /* 0x048fe20003f04270 */
[----:B------:R-:W-:Y:S01]  /*32110*/  VIADD R2, R2, 0xffffffff ;  /* 0xffffffff02027836 */ /* 0x000fe20000000000 */
[----:B------:R4:W5:Y:S11]  /*32120*/  LDL R0, [R1+0x8] ;  /* 0x0000080001007983 */ /* 0x0009760000100800 */
[----:B----4-:R-:W-:Y:S05]  /*32130*/  @P0 BRA `(.L_x_1806) ;  /* 0xffffffec00e40947 */ /* 0x010fea000383ffff */
.L_x_1784:
        /* <DEDUP_REMOVED lines=17> */
.L_x_1808:
[----:B------:R-:W-:Y:S05]  /*32250*/  BSYNC B0 ;  /* 0x0000000000007941 */ /* 0x000fea0003800000 */
.L_x_1807:
[----:B------:R-:W-:-:S06]  /*32260*/  UISETP.NE.AND UP0, UPT, UR37, 0x3, UPT ;  /* 0x000000032500788c */ /* 0x000fcc000bf05270 */
[----:B------:R-:W-:-:S13]  /*32270*/  PLOP3.LUT P1, PT, PT, PT, UP0, 0x80, 0x0 ;  /* 0x000000000000781c */ /* 0x000fda0003f2f008 */
[----:B------:R-:W-:Y:S05]  /*32280*/  @!P1 BRA `(.L_x_1809) ;  /* 0x0000000000049947 */ /* 0x000fea0003800000 */
[----:B------:R-:W-:Y:S01]  /*32290*/  BPT.TRAP 0x1 ;  /* 0x000000040000795c */ /* 0x000fe20000300000 */
.L_x_1809:
        /* <DEDUP_REMOVED lines=11> */
.L_x_1944:
[----:B------:R-:W-:Y:S05]  /*32350*/  BSYNC B0 ;  /* 0x0000000000007941 */ /* 0x000fea0003800000 */
.L_x_1810:
[----:B------:R-:W-:Y:S05]  /*32360*/  @!P2 BRA `(.L_x_1812) ;  /* 0x000000000004a947 */ /* 0x000fea0003800000 */
[----:B------:R-:W-:Y:S01]  /*32370*/  BPT.TRAP 0x1 ;  /* 0x000000040000795c */ /* 0x000fe20000300000 */
.L_x_1812:
[----:B---3--:R-:W3:Y:S02]  /*32380*/  LDL R0, [R1+0x10] ;  /* 0x0000100001007983 */ /* 0x008ee40000100800 */
[----:B---3--:R-:W-:-:S04]  /*32390*/  SHF.L.U32 R0, R0, 0x1f, RZ ;  /* 0x0000001f00007819 */ /* 0x008fc800000006ff */
[----:B------:R-:W3:Y:S02]  /*323a0*/  SYNCS.PHASECHK.TRANS64.TRYWAIT P1, [R17+URZ+0x29860], R0 ;  /* 0x02986000110075a7 */ /* 0x000ee4000802017f */
[----:B---3--:R-:W-:Y:S05]  /*323b0*/  @!P1 BRA `(.L_x_1813) ;  /* 0x0000004000089947 */ /* 0x008fea0003800000 */
.L_x_1945:
[----:B------:R-:W3:Y:S04]  /*323c0*/  LDL R18, [R1+0x8] ;  /* 0x0000080001127983 */ /* 0x000ee80000100800 */
[----:B------:R-:W4:Y:S04]  /*323d0*/  LDL R2, [R1+0x2c] ;  /* 0x00002c0001027983 */ /* 0x000f280000100800 */
[----:B--2---:R-:W2:Y:S04]  /*323e0*/  LDL R12, [R1+0x4] ;  /* 0x00000400010c7983 */ /* 0x004ea80000100800 */
[----:B------:R-:W5:Y:S01]  /*323f0*/  LDL R13, [R1+0x28] ;  /* 0x00002800010d7983 */ /* 0x000f620000100800 */
[----:B------:R-:W0:Y:S01]  /*32400*/  S2R R3, SR_TID.X ;  /* 0x0000000000037919 */ /* 0x000e220000002100 */
[----:B------:R-:W-:Y:S05]  /*32410*/  WARPSYNC.ALL ;  /* 0x0000000000007948 */ /* 0x000fea0003800000 */
[----:B0-----:R-:W-:Y:S01]  /*32420*/  LOP3.LUT P1, RZ, R3, 0x4, RZ, 0xc0, !PT ;  /* 0x0000000403ff7812 */ /* 0x001fe2000782c0ff */
[----:B------:R-:W-:-:S05]  /*32430*/  IMAD.MOV.U32 R3, RZ, RZ, 0x40 ;  /* 0x00000040ff037424 */ /* 0x000fca00078e00ff */
[----:B------:R-:W-:Y:S01]  /*32440*/  SEL R3, R3, 0xffffffc0, !P1 ;  /* 0xffffffc003037807 */ /* 0x000fe20004800000 */
[----:B---3--:R-:W-:-:S05]  /*32450*/  IMAD R0, R18, 0x5000, RZ ;  /* 0x0000500012007824 */ /* 0x008fca00078e02ff */
[----:B----4-:R-:W-:-:S05]  /*32460*/  LOP3.LUT R2, R0, R2, RZ, 0xfc, !PT ;  /* 0x0000000200027212 */ /* 0x010fca00078efcff */
[----:B--2---:R-:W-:-:S05]  /*32470*/  IMAD.IADD R2, R12, 0x1, R2 ;  /* 0x000000010c027824 */ /* 0x004fca00078e0202 */
[----:B-1----:R-:W0:Y:S01]  /*32480*/  LDSM.16.MT88.4 R4, [R2+0xa400] ;  /* 0x00a400000204783b */ /* 0x002e220000004200 */
[----:B------:R-:W-:Y:S01]  /*32490*/  IMAD.IADD R3, R3, 0x1, R2 ;  /* 0x0000000103037824 */ /* 0x000fe200078e0202 */
[----:B-----5:R-:W-:Y:S02]  /*324a0*/  LOP3.LUT R0, R0, R13, RZ, 0xfc, !PT ;  /* 0x0000000d00007212 */ /* 0x020fe400078efcff */
[C-C-:B0-----:R-:W-:Y:S02]  /*324b0*/  PRMT R8, R4.reuse, 0x6420, R5.reuse ;  /* 0x0000642004087816 */ /* 0x141fe40000000005 */
[----:B------:R-:W-:Y:S02]  /*324c0*/  PRMT R9, R4, 0x7531, R5 ;  /* 0x0000753104097816 */ /* 0x000fe40000000005 */
[C-C-:B------:R-:W-:Y:S02]  /*324d0*/  PRMT R10, R6.reuse, 0x6420, R7.reuse ;  /* 0x00006420060a7816 */ /* 0x140fe40000000007 */
[----:B------:R-:W-:-:S02]  /*324e0*/  PRMT R11, R6, 0x7531, R7 ;  /* 0x00007531060b7816 */ /* 0x000fc40000000007 */
[----:B------:R-:W0:Y:S01]  /*324f0*/  LDSM.16.MT88.4 R4, [R3+0xa400] ;  /* 0x00a400000304783b */ /* 0x000e220000004200 */
[----:B------:R-:W-:-:S05]  /*32500*/  IMAD.IADD R0, R12, 0x1, R0 ;  /* 0x000000010c007824 */ /* 0x000fca00078e0200 */
[----:B------:R0:W-:Y:S02]  /*32510*/  STSM.16.M88.4 [R0+0x400], R8 ;  /* 0x0004000800007844 */ /* 0x0001e40000000200 */
[C-C-:B0-----:R-:W-:Y:S02]  /*32520*/  PRMT R8, R4.reuse, 0x6420, R5.reuse ;  /* 0x0000642004087816 */ /* 0x141fe40000000005 */
        /* <DEDUP_REMOVED lines=60> */
.L_x_1814:
[----:B------:R-:W2:Y:S01]  /*328f0*/  LDL.LU R3, [R1+0x10] ;  /* 0x0000100001037983 */ /* 0x000ea20000300800 */
[----:B0-----:R0:W-:Y:S01]  /*32900*/  SYNCS.ARRIVE.TRANS64.A1T0 RZ, [R17+URZ+0x29850], RZ ;  /* 0x029850ff11ff79a7 */ /* 0x0011e2000810003f */
[----:B-1----:R-:W-:Y:S02]  /*32910*/  VIADD R0, R18, 0x1 ;  /* 0x0000000112007836 */ /* 0x002fe40000000000 */
[----:B0-----:R-:W-:-:S05]  /*32920*/  @!P0 VIADD R17, R17, 0x29880 ;  /* 0x0002988011118836 */ /* 0x001fca0000000000 */
[----:B------:R-:W-:Y:S01]  /*32930*/  @!P0 PRMT R17, RZ, 0x654, R17 ;  /* 0x00000654ff118816 */ /* 0x000fe20000000011 */
[----:B------:R-:W-:Y:S06]  /*32940*/  BAR.SYNC.DEFER_BLOCKING 0x2, 0x80 ;  /* 0x0082000000007b1d */ /* 0x000fec0000010000 */
[----:B------:R1:W-:Y:S01]  /*32950*/  @!P0 SYNCS.ARRIVE.TRANS64.RED.A1T0 RZ, [R17+URZ], RZ ;  /* 0x000000ff11ff89a7 */ /* 0x0003e2000810043f */
[----:B------:R-:W-:-:S04]  /*32960*/  ISETP.NE.AND P0, PT, R0, 0x2, PT ;  /* 0x000000020000780c */ /* 0x000fc80003f05270 */
[----:B------:R-:W-:Y:S02]  /*32970*/  SEL R2, RZ, 0x1, P0 ;  /* 0x00000001ff027807 */ /* 0x000fe40000000000 */
[----:B------:R-:W-:-:S05]  /*32980*/  SEL R0, R0, RZ, P0 ;  /* 0x000000ff00007207 */ /* 0x000fca0000000000 */
[----:B------:R1:W-:Y:S01]  /*32990*/  STL [R1+0x8], R0 ;  /* 0x0000080001007387 */ /* 0x0003e20000100800 */
[----:B--2---:R-:W-:-:S05]  /*329a0*/  LOP3.LUT R3, R3, R2, RZ, 0x3c, !PT ;  /* 0x0000000203037212 */ /* 0x004fca00078e3cff */
[----:B------:R1:W-:Y:S02]  /*329b0*/  STL [R1+0x10], R3 ;  /* 0x0000100301007387 */ /* 0x0003e40000100800 */
.L_x_1759:
[----:B-1----:R-:W2:Y:S02]  /*329c0*/  LDL R0, [R1] ;  /* 0x0000000001007983 */ /* 0x002ea40000100800 */
[----:B--2---:R-:W-:-:S13]  /*329d0*/  LOP3.LUT P0, RZ, R0, 0x2, RZ, 0xc0, !PT ;  /* 0x0000000200ff7812 */ /* 0x004fda000780c0ff */
[----:B------:R-:W-:Y:S05]  /*329e0*/  @!P0 BRA `(.L_x_1815) ;  /* 0x0000000000288947 */ /* 0x000fea0003800000 */
[----:B------:R-:W-:Y:S05]  /*329f0*/  WARPSYNC.ALL ;  /* 0x0000000000007948 */ /* 0x000fea0003800000 */
[----:B------:R-:W1:Y:S08]  /*32a00*/  S2UR UR5, SR_CgaCtaId ;  /* 0x00000000000579c3 */ /* 0x000e700000008800 */
[----:B------:R-:W-:Y:S06]  /*32a10*/  BAR.SYNC.DEFER_BLOCKING 0x5, 0x180 ;  /* 0x0146000000007b1d */ /* 0x000fec0000010000 */
[----:B------:R-:W-:-:S02]  /*32a20*/  UMOV UR4, 0x400 ;  /* 0x0000040000047882 */ /* 0x000fc40000000000 */
[----:B-1----:R-:W-:-:S06]  /*32a30*/  ULEA UR4, UR5, UR4, 0x18 ;  /* 0x0000000405047291 */ /* 0x002fcc000f8ec03f */
[----:B------:R-:W-:-:S05]  /*32a40*/  IMAD.U32 R0, RZ, RZ, UR4 ;  /* 0x00000004ff007e24 */ /* 0x000fca000f8e00ff */
[----:B------:R3:W4:Y:S04]  /*32a50*/  LDS.128 R16, [R0+0x298d0] ;  /* 0x0298d00000107984 */ /* 0x0007280000000c00 */
[----:B------:R3:W-:Y:S01]  /*32a60*/  STL [R1+0x4], R0 ;  /* 0x0000040001007387 */ /* 0x0007e20000100800 */
[----:B------:R-:W-:Y:S06]  /*32a70*/  BAR.ARV 0x4, 0x180 ;  /* 0x0106000000007b1d */ /* 0x000fec0000002000 */
[----:B------:R-:W-:Y:S05]  /*32a80*/  BRA `(.L_x_1816) ;  /* 0x0000000800dc7947 */ /* 0x000fea0003800000 */
.L_x_1815:
        /* <DEDUP_REMOVED lines=35> */
[----:B------:R1:W2:Y:S02]  /*32cc0*/  SHFL.IDX PT, R8, R6, 0x1f, 0x1f ;  /* 0x03e01f0006087f89 */ /* 0x0002a400000e0000 */
.L_x_1955:
[----:B------:R-:W-:Y:S02]  /*32cd0*/  ULDC UR4, c[0x0][0xc38] ;  /* 0x00030e0000047ab9 */ /* 0x000fe40000000800 */
[----:B------:R-:W-:-:S04]  /*32ce0*/  IMAD.U32 R4, RZ, RZ, UR4 ;  /* 0x00000004ff047e24 */ /* 0x000fc8000f8e00ff */
[----:B--2---:R-:W-:-:S04]  /*32cf0*/  IMAD R8, R8, R4, RZ ;  /* 0x0000000408087224 */ /* 0x004fc800078e02ff */
[----:B------:R-:W-:-:S05]  /*32d00*/  IMAD.IADD R5, R5, 0x1, R8 ;  /* 0x0000000105057824 */ /* 0x000fca00078e0208 */
[----:B------:R-:W-:-:S13]  /*32d10*/  ISETP.GT.AND P6, PT, R5, R0, PT ;  /* 0x000000000500720c */ /* 0x000fda0003fc4270 */
[----:B------:R-:W-:Y:S05]  /*32d20*/  @P6 BRA `(.L_x_1818) ;  /* 0x00000000009c6947 */ /* 0x000fea0003800000 */
.L_x_1823:
[----:B------:R-:W2:Y:S01]  /*32d30*/  LDC R2, c[0x0][0xc3c] ;  /* 0x00030f00ff027b82 */ /* 0x000ea20000000800 */
[----:B------:R-:W-:-:S05]  /*32d40*/  VIADD R19, R19, 0x1f ;  /* 0x0000001f13137836 */ /* 0x000fca0000000000 */
[----:B--2---:R-:W-:-:S13]  /*32d50*/  ISETP.GE.AND P6, PT, R19, R2, PT ;  /* 0x000000021300720c */ /* 0x004fda0003fc6270 */
[----:B------:R-:W-:Y:S05]  /*32d60*/  @P6 BRA `(.L_x_1819) ;  /* 0x0000000400d86947 */ /* 0x000fea0003800000 */
[----:B------:R-:W2:Y:S01]  /*32d70*/  S2R R3, SR_TID.X ;  /* 0x0000000000037919 */ /* 0x000ea20000002100 */
[----:B------:R-:W-:Y:S01]  /*32d80*/  BSSY B0, `(.L_x_1820) ;  /* 0x0000009000007945 */ /* 0x000fe20003800000 */
[----:B--2---:R-:W-:-:S05]  /*32d90*/  LOP3.LUT R3, R3, 0x1f, RZ, 0xc0, !PT ;  /* 0x0000001f03037812 */ /* 0x004fca00078ec0ff */
[----:B------:R-:W-:-:S05]  /*32da0*/  IMAD.IADD R4, R19, 0x1, R3 ;  /* 0x0000000113047824 */ /* 0x000fca00078e0203 */
[----:B------:R-:W-:Y:S01]  /*32db0*/  ISETP.GE.OR P6, PT, R4, R2, !P0 ;  /* 0x000000020400720c */ /* 0x000fe200047c6670 */
[----:B------:R-:W-:-:S12]  /*32dc0*/  IMAD.MOV.U32 R2, RZ, RZ, RZ ;  /* 0x000000ffff027224 */ /* 0x000fd800078e00ff */
[----:B------:R-:W-:Y:S05]  /*32dd0*/  @P6 BRA `(.L_x_1821) ;  /* 0x00000000000c6947 */ /* 0x000fea0003800000 */
[----:B------:R-:W2:Y:S02]  /*32de0*/  LDC.64 R2, c[0x0][0xc80] ;  /* 0x00032000ff027b82 */ /* 0x000ea40000000a00 */
[----:B--2---:R-:W-:-:S06]  /*32df0*/  IMAD.WIDE R2, R4, 0x4, R2 ;  /* 0x0000000404027825 */ /* 0x004fcc00078e0202 */
[----:B------:R2:W5:Y:S02]  /*32e00*/  LDG.E R2, desc[UR60][R2.64] ;  /* 0x0000003c02027981 */ /* 0x000564000c1e1900 */
.L_x_1821:
[----:B------:R-:W-:Y:S05]  /*32e10*/  BSYNC B0 ;  /* 0x0000000000007941 */ /* 0x000fea0003800000 */
.L_x_1820:
[----:B------:R-:W-:-:S03]  /*32e20*/  UMOV UR4, 0xffffffff ;  /* 0xffffffff00047882 */ /* 0x000fc60000000000 */
[----:B------:R-:W-:Y:S05]  /*32e30*/  BRA.DIV UR4, `(.L_x_1822) ;  /* 0x0000003a04b87947 */ /* 0x000fea000b800000 */
[----:B--2--5:R-:W2:Y:S02]  /*32e40*/  SHFL.UP PT, R3, R2, 0x1, RZ ;  /* 0x0420000002037989 */ /* 0x024ea400000e00ff */
[----:B--2---:R-:W-:-:S05]  /*32e50*/  SEL R3, R3, RZ, P1 ;  /* 0x000000ff03037207 */ /* 0x004fca0000800000 */
[----:B------:R-:W-:-:S05]  /*32e60*/  IMAD.IADD R3, R2, 0x1, R3 ;  /* 0x0000000102037824 */ /* 0x000fca00078e0203 */
[----:B------:R-:W2:Y:S02]  /*32e70*/  SHFL.UP PT, R4, R3, 0x2, RZ ;  /* 0x0440000003047989 */ /* 0x000ea400000e00ff */
        /* <DEDUP_REMOVED lines=10> */
[----:B-1----:R-:W-:-:S05]  /*32f20*/  IMAD.IADD R6, R3, 0x1, R4 ;  /* 0x0000000103067824 */ /* 0x002fca00078e0204 */
[----:B------:R1:W2:Y:S02]  /*32f30*/  SHFL.IDX PT, R8, R6, 0x1f, 0x1f ;  /* 0x03e01f0006087f89 */ /* 0x0002a400000e0000 */
.L_x_1963:
[----:B------:R-:W-:Y:S02]  /*32f40*/  ULDC UR4, c[0x0][0xc38] ;  /* 0x00030e0000047ab9 */ /* 0x000fe40000000800 */
[----:B------:R-:W-:-:S04]  /*32f50*/  IMAD.U32 R4, RZ, RZ, UR4 ;  /* 0x00000004ff047e24 */ /* 0x000fc8000f8e00ff */
[----:B--2---:R-:W-:-:S04]  /*32f60*/  IMAD R8, R8, R4, RZ ;  /* 0x0000000408087224 */ /* 0x004fc800078e02ff */
[----:B------:R-:W-:-:S05]  /*32f70*/  IMAD.IADD R5, R8, 0x1, R5 ;  /* 0x0000000108057824 */ /* 0x000fca00078e0205 */
[----:B------:R-:W-:-:S13]  /*32f80*/  ISETP.GT.AND P6, PT, R5, R0, PT ;  /* 0x000000000500720c */ /* 0x000fda0003fc4270 */
[----:B------:R-:W-:Y:S05]  /*32f90*/  @!P6 BRA `(.L_x_1823) ;  /* 0xfffffffc0064e947 */ /* 0x000fea000383ffff */
.L_x_1818:
        /* <DEDUP_REMOVED lines=8> */
.L_x_1967:
[----:B------:R-:W-:Y:S01]  /*33020*/  ISETP.NE.AND P0, PT, R3, RZ, PT ;  /* 0x000000ff0300720c */ /* 0x000fe20003f05270 */
[----:B------:R-:W-:-:S12]  /*33030*/  IMAD.MOV.U32 R16, RZ, RZ, RZ ;  /* 0x000000ffff107224 */ /* 0x000fd800078e00ff */
[----:B------:R-:W-:Y:S05]  /*33040*/  @!P0 BRA `(.L_x_1825) ;  /* 0x0000000000148947 */ /* 0x000fea0003800000 */
[----:B------:R-:W-:Y:S01]  /*33050*/  UMOV UR4, 0xffffffff ;  /* 0xffffffff00047882 */ /* 0x000fe20000000000 */
[----:B------:R-:W-:Y:S02]  /*33060*/  VIADD R12, R5, 0xffffffff ;  /* 0xffffffff050c7836 */ /* 0x000fe40000000000 */
[----:B------:R-:W-:Y:S05]  /*33070*/  BRA.DIV UR4, `(.L_x_1826) ;  /* 0x0000003e04487947 */ /* 0x000fea000b800000 */
[----:B-1----:R1:W4:Y:S02]  /*33080*/  SHFL.IDX PT, R6, R6, R12, 0x1f ;  /* 0x00001f0c06067589 */ /* 0x00232400000e0000 */
.L_x_1970:
[----:B----4-:R-:W-:-:S07]  /*33090*/  IMAD.MOV.U32 R16, RZ, RZ, R6 ;  /* 0x000000ffff107224 */ /* 0x010fce00078e0006 */
.L_x_1825:
[----:B-1----:R-:W1:Y:S01]  /*330a0*/  LDC.64 R6, c[0x0][0xc90] ;  /* 0x00032400ff067b82 */ /* 0x002e620000000a00 */
[----:B------:R-:W-:-:S04]  /*330b0*/  IMAD.IADD R19, R5, 0x1, R19 ;  /* 0x0000000105137824 */ /* 0x000fc800078e0213 */
[----:B-1----:R-:W-:-:S06]  /*330c0*/  IMAD.WIDE R6, R19, 0x4, R6 ;  /* 0x0000000413067825 */ /* 0x002fcc00078e0206 */
[----:B------:R-:W2:Y:S01]  /*330d0*/  LDG.E R6, desc[UR60][R6.64] ;  /* 0x0000003c06067981 */ /* 0x000ea2000c1e1900 */
[----:B------:R-:W-:-:S04]  /*330e0*/  IMAD R16, R16, R4, R8 ;  /* 0x0000000410107224 */ /* 0x000fc800078e0208 */
[----:B------:R-:W-:Y:S02]  /*330f0*/  IMAD.IADD R0, R0, 0x1, -R16 ;  /* 0x0000000100007824 */ /* 0x000fe400078e0a10 */
[----:B--23--:R-:W-:-:S05]  /*33100*/  IMAD R5, R17, R6, RZ ;  /* 0x0000000611057224 */ /* 0x00cfca00078e02ff */
[----:B------:R-:W-:-:S04]  /*33110*/  IABS R7, R5 ;  /* 0x0000000500077213 */ /* 0x000fc80000000000 */
[----:B------:R-:W1:Y:S08]  /*33120*/  I2F.RP R2, R7 ;  /* 0x0000000700027306 */ /* 0x000e700000209400 */
        /* <DEDUP_REMOVED lines=19> */
[----:B------:R-:W-:-:S04]  /*33260*/  @P0 VIADD R8, R8, 0x1 ;  /* 0x0000000108080836 */ /* 0x000fc80000000000 */
[----:B------:R-:W-:-:S04]  /*33270*/  IMAD.MOV.U32 R2, RZ, RZ, R8 ;  /* 0x000000ffff027224 */ /* 0x000fc800078e0008 */
[----:B------:R-:W-:Y:S01]  /*33280*/  @!P2 IMAD.MOV R2, RZ, RZ, -R2 ;  /* 0x000000ffff02a224 */ /* 0x000fe200078e0a02 */
[----:B------:R-:W-:-:S05]  /*33290*/  @!P1 LOP3.LUT R2, RZ, R5, RZ, 0x33, !PT ;  /* 0x00000005ff029212 */ /* 0x000fca00078e33ff */
[----:B------:R-:W-:Y:S02]  /*332a0*/  IMAD R7, R6, R2, RZ ;  /* 0x0000000206077224 */ /* 0x000fe400078e02ff */
[----:B------:R-:W-:Y:S02]  /*332b0*/  IMAD.MOV R2, RZ, RZ, -R2 ;  /* 0x000000ffff027224 */ /* 0x000fe400078e0a02 */
[----:B------:R-:W-:Y:S02]  /*332c0*/  IMAD.MOV R3, RZ, RZ, -R7 ;  /* 0x000000ffff037224 */ /* 0x000fe400078e0a07 */
[----:B------:R-:W-:-:S03]  /*332d0*/  IMAD R0, R5, R2, R0 ;  /* 0x0000000205007224 */ /* 0x000fc600078e0200 */
[----:B------:R-:W-:-:S04]  /*332e0*/  VIADDMNMX R4, R3, R4, R6, PT ;  /* 0x0000000403047246 */ /* 0x000fc80003800106 */
        /* <DEDUP_REMOVED lines=25> */
[----:B------:R-:W-:-:S04]  /*33480*/  IMAD.MOV R4, RZ, RZ, -R4 ;  /* 0x000000ffff047224 */ /* 0x000fc800078e0a04 */
[----:B------:R-:W-:Y:S01]  /*33490*/  IMAD R18, R2, R4, R0 ;  /* 0x0000000402127224 */ /* 0x000fe200078e0200 */
[----:B------:R-:W-:-:S05]  /*334a0*/  LOP3.LUT R2, RZ, R2, RZ, 0x33, !PT ;  /* 0x00000002ff027212 */ /* 0x000fca00078e33ff */
[----:B------:R-:W-:Y:S01]  /*334b0*/  IMAD.IADD R17, R17, 0x1, R2 ;  /* 0x0000000111117824 */ /* 0x000fe200078e0202 */
[----:B------:R-:W-:Y:S06]  /*334c0*/  BRA `(.L_x_1827) ;  /* 0x00000000001c7947 */ /* 0x000fec0003800000 */
.L_x_1819:
[----:B------:R-:W-:Y:S01]  /*334d0*/  UMOV UR4, URZ ;  /* 0x0000003f00047c82 */ /* 0x000fe20008000000 */
[----:B------:R-:W-:Y:S01]  /*334e0*/  UMOV UR5, URZ ;  /* 0x0000003f00057c82 */ /* 0x000fe20008000000 */
[----:B------:R-:W-:Y:S01]  /*334f0*/  ULDC UR6, c[0x0][0xc3c] ;  /* 0x00030f0000067ab9 */ /* 0x000fe20000000800 */
[----:B------:R-:W-:Y:S02]  /*33500*/  IMAD.MOV.U32 R16, RZ, RZ, R0 ;  /* 0x000000ffff107224 */ /* 0x000fe400078e0000 */
[----:B------:R-:W-:Y:S02]  /*33510*/  IMAD.U32 R17, RZ, RZ, UR4 ;  /* 0x00000004ff117e24 */ /* 0x000fe4000f8e00ff */
[----:B------:R-:W-:Y:S02]  /*33520*/  IMAD.U32 R18, RZ, RZ, UR5 ;  /* 0x00000005ff127e24 */ /* 0x000fe4000f8e00ff */
[----:B------:R-:W-:-:S07]  /*33530*/  IMAD.U32 R19, RZ, RZ, UR6 ;  /* 0x00000006ff137e24 */ /* 0x000fce000f8e00ff */
.L_x_1827:
[----:B------:R2:W3:Y:S01]  /*33540*/  LDL R3, [R1+0x4] ;  /* 0x0000040001037983 */ /* 0x0004e20000100800 */
[----:B------:R-:W4:Y:S01]  /*33550*/  S2R R0, SR_TID.X ;  /* 0x0000000000007919 */ /* 0x000f220000002100 */
[----:B------:R-:W-:Y:S05]  /*33560*/  WARPSYNC.ALL ;  /* 0x0000000000007948 */ /* 0x000fea0003800000 */
[----:B----4-:R-:W-:Y:S01]  /*33570*/  LOP3.LUT R0, R0, 0x1f, RZ, 0xc0, !PT ;  /* 0x0000001f00007812 */ /* 0x010fe200078ec0ff */
[----:B------:R-:W-:Y:S03]  /*33580*/  BAR.SYNC.DEFER_BLOCKING 0x4, 0x180 ;  /* 0x0106000000007b1d */ /* 0x000fe60000010000 */
[----:B------:R-:W-:-:S13]  /*33590*/  ISETP.NE.AND P0, PT, R0, RZ, PT ;  /* 0x000000ff0000720c */ /* 0x000fda0003f05270 */
[----:B------:R-:W3:Y:S01]  /*335a0*/  @!P0 S2R R0, SR_CgaCtaId ;  /* 0x0000000000008919 */ /* 0x000ee20000008800 */
[----:B------:R-:W-:-:S04]  /*335b0*/  @!P0 MOV R2, 0x400 ;  /* 0x0000040000028802 */ /* 0x000fc80000000f00 */
[----:B---3--:R-:W-:-:S05]  /*335c0*/  @!P0 LEA R3, R0, R2, 0x18 ;  /* 0x0000000200038211 */ /* 0x008fca00078ec0ff */
[----:B------:R2:W-:Y:S04]  /*335d0*/  @!P0 STS.128 [R3+0x298d0], R16 ;  /* 0x0298d01003008388 */ /* 0x0005e80000000c00 */
[----:B------:R2:W-:Y:S01]  /*335e0*/  @!P0 STL [R1+0x4], R3 ;  /* 0x0000040301008387 */ /* 0x0005e20000100800 */
[----:B------:R-:W-:Y:S06]  /*335f0*/  BAR.ARV 0x5, 0x180 ;  /* 0x0146000000007b1d */ /* 0x000fec0000002000 */
.L_x_1816:
[----:B------:R-:W-:Y:S02]  /*33600*/  ULDC UR4, c[0x0][0xc3c] ;  /* 0x00030f0000047ab9 */ /* 0x000fe40000000800 */
[----:B----4-:R-:W-:-:S13]  /*33610*/  ISETP.GE.AND P0, PT, R19, UR4, PT ;  /* 0x0000000413007c0c */ /* 0x010fda000bf06270 */
[----:B------:R-:W-:Y:S05]  /*33620*/  @!P0 BRA `(.L_x_1828) ;  /* 0xffffff9c00f48947 */ /* 0x000fea000383ffff */
[----:B------:R-:W-:Y:S05]  /*33630*/  BSYNC B7 ;  /* 0x0000000000077941 */ /* 0x000fea0003800000 */
.L_x_1702:
[----:B---3--:R-:W3:Y:S01]  /*33640*/  LDL.LU R0, [R1+0x50] ;  /* 0x0000500001007983 */ /* 0x008ee20000300800 */
[----:B------:R-:W-:Y:S01]  /*33650*/  BSSY B0, `(.L_x_1829) ;  /* 0x000000b000007945 */ /* 0x000fe20003800000 */
[----:B------:R-:W4:Y:S01]  /*33660*/  S2R R5, SR_CgaCtaId ;  /* 0x0000000000057919 */ /* 0x000f220000008800 */
[----:B---3--:R-:W-:-:S05]  /*33670*/  VIADD R0, R0, 0x1 ;  /* 0x0000000100007836 */ /* 0x008fca0000000000 */
[----:B0-----:R-:W-:-:S04]  /*33680*/  LEA.HI R2, R0, R0, RZ, 0x1 ;  /* 0x0000000000027211 */ /* 0x001fc800078f08ff */
[----:B--2---:R-:W-:-:S05]  /*33690*/  LOP3.LUT R3, R2, 0xfffffffe, RZ, 0xc0, !PT ;  /* 0xfffffffe02037812 */ /* 0x004fca00078ec0ff */
[----:B------:R-:W-:Y:S01]  /*336a0*/  IMAD.IADD R3, R0, 0x1, -R3 ;  /* 0x0000000100037824 */ /* 0x000fe200078e0a03 */
[----:B------:R-:W-:-:S04]  /*336b0*/  MOV R0, 0x400 ;  /* 0x0000040000007802 */ /* 0x000fc80000000f00 */
[----:B----4-:R-:W-:Y:S02]  /*336c0*/  LEA R0, R5, R0, 0x18 ;  /* 0x0000000005007211 */ /* 0x010fe400078ec0ff */
[----:B------:R-:W-:-:S04]  /*336d0*/  SHF.L.U32 R3, R3, 0x1f, RZ ;  /* 0x0000001f03037819 */ /* 0x000fc800000006ff */
[----:B------:R-:W0:Y:S02]  /*336e0*/  SYNCS.PHASECHK.TRANS64.TRYWAIT P0, [R0+URZ+0x29820], R3 ;  /* 0x02982003000075a7 */ /* 0x000e24000800017f */
[----:B0-----:R-:W-:Y:S05]  /*336f0*/  @!P0 BRA `(.L_x_1830) ;  /* 0x0000003400d08947 */ /* 0x001fea0003800000 */
.L_x_1971:
[----:B------:R-:W-:Y:S05]  /*33700*/  BSYNC B0 ;  /* 0x0000000000007941 */ /* 0x000fea0003800000 */
.L_x_1829:
[----:B------:R-:W-:-:S03]  /*33710*/  UMOV UR4, 0xffffffff ;  /* 0xffffffff00047882 */ /* 0x000fc60000000000 */
[----:B------:R-:W-:Y:S05]  /*33720*/  BRA.DIV UR4, `(.L_x_1831) ;  /* 0x0000003604d87947 */ /* 0x000fea000b800000 */
[----:B------:R-:W2:Y:S02]  /*33730*/  S2R R2, SR_TID.X ;  /* 0x0000000000027919 */ /* 0x000ea40000002100 */
[----:B--2---:R-:W-:-:S04]  /*33740*/  SHF.R.U32.HI R2, RZ, 0x5, R2 ;  /* 0x00000005ff027819 */ /* 0x004fc80000011602 */
[----:B------:R-:W-:-:S05]  /*33750*/  LOP3.LUT R2, R2, 0x3, RZ, 0xc0, !PT ;  /* 0x0000000302027812 */ /* 0x000fca00078ec0ff */
[----:B------:R2:W3:Y:S02]  /*33760*/  SHFL.IDX PT, R14, R2, RZ, 0x1f ;  /* 0x00001fff020e7589 */ /* 0x0004e400000e0000 */
.L_x_1974:
[----:B---3--:R-:W-:-:S13]  /*33770*/  ISETP.NE.AND P0, PT, R14, RZ, PT ;  /* 0x000000ff0e00720c */ /* 0x008fda0003f05270 */
[----:B------:R-:W-:Y:S05]  /*33780*/  @P0 BRA `(.L_x_1429) ;  /* 0x0000000000b00947 */ /* 0x000fea0003800000 */
[----:B------:R-:W-:-:S03]  /*33790*/  UMOV UR4, 0xffffffff ;  /* 0xffffffff00047882 */ /* 0x000fc60000000000 */
[----:B------:R-:W-:Y:S05]  /*337a0*/  BRA.DIV UR4, `(.L_x_1832) ;  /* 0x0000003604ec7947 */ /* 0x000fea000b800000 */
[----:B------:R-:W-:-:S13]  /*337b0*/  ELECT P6, URZ, PT ;  /* 0x00000000003f782f */ /* 0x000fda00038c0000 */
.L_x_1977:
[----:B------:R-:W-:Y:S05]  /*337c0*/  @!P6 BRA `(.L_x_1429) ;  /* 0x0000000000a0e947 */ /* 0x000fea0003800000 */
[----:B------:R-:W-:-:S06]  /*337d0*/  ULOP3.LUT UR4, UR36, 0x2, URZ, 0xfc, !UPT ;  /* 0x0000000224047892 */ /* 0x000fcc000f8efc3f */
[----:B--2---:R-:W-:-:S05]  /*337e0*/  IMAD.U32 R2, RZ, RZ, UR4 ;  /* 0x00000004ff027e24 */ /* 0x004fca000f8e00ff */
[----:B------:R-:W-:-:S13]  /*337f0*/  ISETP.NE.AND P0, PT, R2, 0x3, PT ;  /* 0x000000030200780c */ /* 0x000fda0003f05270 */
[----:B------:R-:W-:Y:S05]  /*33800*/  @!P0 BRA `(.L_x_1833) ;  /* 0x0000000000048947 */ /* 0x000fea0003800000 */
[----:B------:R-:W-:Y:S01]  /*33810*/  BPT.TRAP 0x1 ;  /* 0x000000040000795c */ /* 0x000fe20000300000 */
.L_x_1833:
[----:B0-----:R-:W1:Y:S04]  /*33820*/  LDL R3, [R1+0x8] ;  /* 0x0000080001037983 */ /* 0x001e680000100800 */
[----:B------:R-:W2:Y:S01]  /*33830*/  LDL.LU R7, [R1+0x10] ;  /* 0x0000100001077983 */ /* 0x000ea20000300800 */
[----:B------:R-:W-:-:S04]  /*33840*/  VIADD R2, R0, 0x29840 ;  /* 0x0002984000027836 */ /* 0x000fc80000000000 */
[C---:B-1----:R-:W-:Y:S02]  /*33850*/  IMAD R6, R3.reuse, 0x8, R2 ;  /* 0x0000000803067824 */ /* 0x042fe400078e0202 */
[----:B------:R-:W-:Y:S01]  /*33860*/  VIADD R3, R3, 0x1 ;  /* 0x0000000103037836 */ /* 0x000fe20000000000 */
[----:B--2---:R-:W-:-:S04]  /*33870*/  SHF.L.U32 R5, R7, 0x1f, RZ ;  /* 0x0000001f07057819 */ /* 0x004fc800000006ff */
        /* <DEDUP_REMOVED lines=8> */
.L_x_1978:
[----:B------:R-:W1:Y:S02]  /*33900*/  SYNCS.PHASECHK.TRANS64.TRYWAIT P1, [R7+URZ], R2 ;  /* 0x00000002070075a7 */ /* 0x000e64000802017f */
[----:B-1----:R-:W-:Y:S05]  /*33910*/  @!P1 BRA `(.L_x_1835) ;  /* 0x0000003400c49947 */ /* 0x002fea0003800000 */
.L_x_1979:
[----:B------:R-:W-:Y:S05]  /*33920*/  @!P0 BRA `(.L_x_1836) ;  /* 0x0000000000048947 */ /* 0x000fea0003800000 */
[----:B------:R-:W-:Y:S01]  /*33930*/  BPT.TRAP 0x1 ;  /* 0x000000040000795c */ /* 0x000fe20000300000 */
.L_x_1836:
[----:B------:R-:W2:Y:S02]  /*33940*/  LDL.LU R4, [R1+0x8] ;  /* 0x0000080001047983 */ /* 0x000ea40000300800 */
[----:B--2---:R-:W-:-:S04]  /*33950*/  IMAD R4, R4, 0x8, R0 ;  /* 0x0000000804047824 */ /* 0x004fc800078e0200 */
[----:B------:R-:W2:Y:S02]  /*33960*/  SYNCS.PHASECHK.TRANS64.TRYWAIT P1, [R4+URZ+0x29860], R5 ;  /* 0x02986005040075a7 */ /* 0x000ea4000802017f */
[----:B--2---:R-:W-:Y:S05]  /*33970*/  @!P1 BRA `(.L_x_1837) ;  /* 0x0000003400c09947 */ /* 0x004fea0003800000 */
.L_x_1980:
[----:B------:R-:W-:Y:S05]  /*33980*/  @!P0 BRA `(.L_x_1838) ;  /* 0x0000000000048947 */ /* 0x000fea0003800000 */
[----:B------:R-:W-:Y:S01]  /*33990*/  BPT.TRAP 0x1 ;  /* 0x000000040000795c */ /* 0x000fe20000300000 */
.L_x_1838:
[----:B------:R-:W-:-:S04]  /*339a0*/  IMAD R3, R3, 0x8, R0 ;  /* 0x0000000803037824 */ /* 0x000fc800078e0200 */
[----:B------:R-:W3:Y:S02]  /*339b0*/  SYNCS.PHASECHK.TRANS64.TRYWAIT P1, [R3+URZ+0x29860], R2 ;  /* 0x02986002030075a7 */ /* 0x000ee4000802017f */
[----:B---3--:R-:W-:Y:S05]  /*339c0*/  @!P1 BRA `(.L_x_1839) ;  /* 0x0000003400c09947 */ /* 0x008fea0003800000 */
.L_x_1981:
[----:B------:R-:W-:Y:S05]  /*339d0*/  @!P0 BRA `(.L_x_1840) ;  /* 0x0000000000048947 */ /* 0x000fea0003800000 */
[----:B------:R-:W-:Y:S01]  /*339e0*/  BPT.TRAP 0x1 ;  /* 0x000000040000795c */ /* 0x000fe20000300000 */
.L_x_1840:
[----:B------:R-:W4:Y:S02]  /*339f0*/  SYNCS.PHASECHK.TRANS64.TRYWAIT P0, [R4+URZ+0x29880], R5 ;  /* 0x02988005040075a7 */ /* 0x000f24000800017f */
[----:B----4-:R-:W-:Y:S05]  /*33a00*/  @!P0 BRA `(.L_x_1841) ;  /* 0x0000003400c48947 */ /* 0x010fea0003800000 */
.L_x_1842:
[----:B------:R0:W0:Y:S02]  /*33a10*/  SYNCS.PHASECHK.TRANS64.TRYWAIT P0, [R3+URZ+0x29880], R2 ;  /* 0x02988002030075a7 */ /* 0x000024000800017f */
[----:B0-----:R-:W-:Y:S05]  /*33a20*/  @!P0 NANOSLEEP.SYNCS 0x989680 ;  /* 0x009896800000895d */ /* 0x001fea0003900000 */
[----:B------:R-:W0:Y:S02]  /*33a30*/  @!P0 SYNCS.PHASECHK.TRANS64 P0, [R3+URZ+0x29880], R2 ;  /* 0x02988002030085a7 */ /* 0x000e24000800007f */
[----:B0-----:R-:W-:Y:S05]  /*33a40*/  @!P0 BRA `(.L_x_1842) ;  /* 0xfffffffc00f08947 */ /* 0x001fea000383ffff */
.L_x_1429:
[----:B------:R-:W-:Y:S05]  /*33a50*/  BSYNC B8 ;  /* 0x0000000000087941 */ /* 0x000fea0003800000 */
.L_x_1426:
[----:B------:R-:W-:Y:S05]  /*33a60*/  EXIT ;  /* 0x000000000000794d */ /* 0x000fea0003800000 */
.L_x_1455:
[----:B---3--:R3:W4:Y:S02]  /*33a70*/  SYNCS.PHASECHK.TRANS64.TRYWAIT P5, [R97+URZ+0x29890], R98 ;  /* 0x02989062610075a7 */ /* 0x00872400080a017f */
[----:B----4-:R-:W-:Y:S05]  /*33a80*/  @!P5 NANOSLEEP.SYNCS 0x989680 ;  /* 0x009896800000d95d */ /* 0x010fea0003900000 */
[----:B------:R-:W4:Y:S02]  /*33a90*/  @!P5 SYNCS.PHASECHK.TRANS64 P5, [R97+URZ+0x29890], R98 ;  /* 0x029890626100d5a7 */ /* 0x000f2400080a007f */
[----:B----4-:R-:W-:Y:S05]  /*33aa0*/  @!P5 BRA `(.L_x_1455) ;  /* 0xfffffffc00f0d947 */ /* 0x010fea000383ffff */
[----:B------:R-:W-:Y:S05]  /*33ab0*/  BRA `(.L_x_1843) ;  /* 0xfffffcfc00787947 */ /* 0x000fea000383ffff */
.L_x_1509:
[----:B--2---:R2:W4:Y:S02]  /*33ac0*/  SYNCS.PHASECHK.TRANS64.TRYWAIT P5, [R97+URZ+0x29890], R98 ;  /* 0x02989062610075a7 */ /* 0x00452400080a017f */
[----:B----4-:R-:W-:Y:S05]  /*33ad0*/  @!P5 NANOSLEEP.SYNCS 0x989680 ;  /* 0x009896800000d95d */ /* 0x010fea0003900000 */
[----:B------:R-:W4:Y:S02]  /*33ae0*/  @!P5 SYNCS.PHASECHK.TRANS64 P5, [R97+URZ+0x29890], R98 ;  /* 0x029890626100d5a7 */ /* 0x000f2400080a007f */
[----:B----4-:R-:W-:Y:S05]  /*33af0*/  @!P5 BRA `(.L_x_1509) ;  /* 0xfffffffc00f0d947 */ /* 0x010fea000383ffff */
[----:B------:R-:W-:Y:S05]  /*33b00*/  BRA `(.L_x_1844) ;  /* 0xfffffd5800b87947 */ /* 0x000fea000383ffff */
.L_x_1534:
[----:B-1----:R1:W2:Y:S02]  /*33b10*/  SYNCS.PHASECHK.TRANS64.TRYWAIT P2, [R97+URZ+0x29890], R98 ;  /* 0x02989062610075a7 */ /* 0x0022a4000804017f */
[----:B--2---:R-:W-:Y:S05]  /*33b20*/  @!P2 NANOSLEEP.SYNCS 0x989680 ;  /* 0x009896800000a95d */ /* 0x004fea0003900000 */
[----:B------:R-:W2:Y:S02]  /*33b30*/  @!P2 SYNCS.PHASECHK.TRANS64 P2, [R97+URZ+0x29890], R98 ;  /* 0x029890626100a5a7 */ /* 0x000ea4000804007f */
[----:B--2---:R-:W-:Y:S05]  /*33b40*/  @!P2 BRA `(.L_x_1534) ;  /* 0xfffffffc00f0a947 */ /* 0x004fea000383ffff */
[----:B------:R-:W-:Y:S05]  /*33b50*/  BRA `(.L_x_1845) ;  /* 0xfffffdb8006c7947 */ /* 0x000fea000383ffff */
.L_x_1540:
[----:B-1----:R1:W2:Y:S02]  /*33b60*/  SYNCS.PHASECHK.TRANS64.TRYWAIT P1, [R97+URZ+0x298b0], R98 ;  /* 0x0298b062610075a7 */ /* 0x0022a4000802017f */
[----:B--2---:R-:W-:Y:S05]  /*33b70*/  @!P1 NANOSLEEP.SYNCS 0x989680 ;  /* 0x009896800000995d */ /* 0x004fea0003900000 */
[----:B------:R-:W2:Y:S02]  /*33b80*/  @!P1 SYNCS.PHASECHK.TRANS64 P1, [R97+URZ+0x298b0], R98 ;  /* 0x0298b062610095a7 */ /* 0x000ea4000802007f */
[----:B--2---:R-:W-:Y:S05]  /*33b90*/  @!P1 BRA `(.L_x_1540) ;  /* 0xfffffffc00f09947 */ /* 0x004fea000383ffff */
[----:B------:R-:W-:Y:S05]  /*33ba0*/  BRA `(.L_x_1846) ;  /* 0xfffffdbc006c7947 */ /* 0x000fea000383ffff */
.L_x_1556:
[----:B------:R-:W0:Y:S01]  /*33bb0*/  S2R R35, SR_TID.X ;  /* 0x0000000000237919 */ /* 0x000e220000002100 */
[----:B------:R-:W-:Y:S01]  /*33bc0*/  BSSY B0, `(.L_x_1847) ;  /* 0x000000d000007945 */ /* 0x000fe20003800000 */
[----:B------:R-:W-:Y:S02]  /*33bd0*/  IMAD.MOV.U32 R12, RZ, RZ, RZ ;  /* 0x000000ffff0c7224 */ /* 0x000fe400078e00ff */
[----:B------:R-:W-:Y:S02]  /*33be0*/  IMAD.MOV.U32 R11, RZ, RZ, 0x1f ;  /* 0x0000001fff0b7424 */ /* 0x000fe400078e00ff */
[----:B------:R-:W-:Y:S02]  /*33bf0*/  IMAD.MOV.U32 R15, RZ, RZ, -0x1 ;  /* 0xffffffffff0f7424 */ /* 0x000fe400078e00ff */
[C---:B0-----:R-:W-:Y:S02]  /*33c00*/  VIADD R42, R35.reuse, 0xffffff80 ;  /* 0xffffff80232a7836 */ /* 0x041fe40000000000 */
[----:B------:R-:W-:-:S05]  /*33c10*/  VIADD R35, R35, 0xffffff80 ;  /* 0xffffff8023237836 */ /* 0x000fca0000000000 */
[----:B------:R-:W-:-:S04]  /*33c20*/  SHF.R.S32.HI R35, RZ, 0x1f, R35 ;  /* 0x0000001fff237819 */ /* 0x000fc80000011423 */
[----:B------:R-:W-:-:S04]  /*33c30*/  LEA.HI R35, R35, R42, RZ, 0x7 ;  /* 0x0000002a23237211 */ /* 0x000fc800078f38ff */
[----:B------:R-:W-:-:S05]  /*33c40*/  SHF.R.S32.HI R35, RZ, 0x7, R35 ;  /* 0x00000007ff237819 */ /* 0x000fca0000011423 */
[----:B------:R-:W-:-:S07]  /*33c50*/  IMAD.MOV.U32 R13, RZ, RZ, R35 ;  /* 0x000000ffff0d7224 */ /* 0x000fce00078e0023 */
[----:B-----5:R-:W-:Y:S05]  /*33c60*/  WARPSYNC.COLLECTIVE R15, `(.L_x_1848) ;  /* 0x000000000f087348 */ /* 0x020fea0003c00000 */
[----:B------:R0:W1:Y:S02]  /*33c70*/  SHFL.IDX P6, R14, R13, R12, R11 ;  /* 0x0000000c0d0e7389 */ /* 0x00006400000c000b */
[----:B01---5:R-:W-:Y:S01]  /*33c80*/  ENDCOLLECTIVE ;  /* 0x000000000000791b */ /* 0x023fe20003800000 */
.L_x_1848:
[----:B------:R-:W-:Y:S05]  /*33c90*/  BSYNC B0 ;  /* 0x0000000000007941 */ /* 0x000fea0003800000 */
.L_x_1847:
[----:B------:R-:W-:Y:S01]  /*33ca0*/  IMAD.MOV.U32 R194, RZ, RZ, R14 ;  /* 0x000000ffffc27224 */ /* 0x000fe200078e000e */
[----:B------:R-:W-:Y:S06]  /*33cb0*/  BRA `(.L_x_1849) ;  /* 0xfffffdc800cc7947 */ /* 0x000fec000383ffff */
.L_x_1566:
[----:B------:R-:W-:Y:S01]  /*33cc0*/  BSSY B1, `(.L_x_1850) ;  /* 0x0000007000017945 */ /* 0x000fe20003800000 */
[----:B------:R-:W-:Y:S02]  /*33cd0*/  IMAD.MOV.U32 R12, RZ, RZ, RZ ;  /* 0x000000ffff0c7224 */ /* 0x000fe400078e00ff */
[----:B------:R-:W-:Y:S02]  /*33ce0*/  IMAD.MOV.U32 R11, RZ, RZ, 0x1e1f ;  /* 0x00001e1fff0b7424 */ /* 0x000fe400078e00ff */
[----:B------:R-:W-:-:S07]  /*33cf0*/  IMAD.MOV.U32 R15, RZ, RZ, -0x1 ;  /* 0xffffffffff0f7424 */ /* 0x000fce00078e00ff */
[----:B------:R-:W-:Y:S05]  /*33d00*/  WARPSYNC.COLLECTIVE R15, `(.L_x_1851) ;  /* 0x000000000f087348 */ /* 0x000fea0003c00000 */
[----:B------:R0:W1:Y:S02]  /*33d10*/  SHFL.IDX P6, R14, R13, R12, R11 ;  /* 0x0000000c0d0e7389 */ /* 0x00006400000c000b */
[----:B01----:R-:W-:Y:S01]  /*33d20*/  ENDCOLLECTIVE ;  /* 0x000000000000791b */ /* 0x003fe20003800000 */
.L_x_1851:
[----:B------:R-:W-:Y:S05]  /*33d30*/  BSYNC B1 ;  /* 0x0000000000017941 */ /* 0x000fea0003800000 */
.L_x_1850:
[----:B------:R-:W-:Y:S02]  /*33d40*/  IMAD.MOV.U32 R13, RZ, RZ, R5 ;  /* 0x000000ffff0d7224 */ /* 0x000fe400078e0005 */
[----:B------:R-:W-:Y:S02]  /*33d50*/  IMAD.MOV.U32 R12, RZ, RZ, RZ ;  /* 0x000000ffff0c7224 */ /* 0x000fe400078e00ff */
[----:B------:R-:W-:Y:S02]  /*33d60*/  IMAD.MOV.U32 R11, RZ, RZ, 0x1e1f ;  /* 0x00001e1fff0b7424 */ /* 0x000fe400078e00ff */
[----:B------:R-:W-:Y:S02]  /*33d70*/  IMAD.MOV.U32 R15, RZ, RZ, -0x1 ;  /* 0xffffffffff0f7424 */ /* 0x000fe400078e00ff */
[----:B------:R-:W-:-:S07]  /*33d80*/  IMAD.MOV.U32 R3, RZ, RZ, R14 ;  /* 0x000000ffff037224 */ /* 0x000fce00078e000e */
[----:B------:R-:W-:Y:S05]  /*33d90*/  WARPSYNC.COLLECTIVE R15, `(.L_x_1852) ;  /* 0x000000000f087348 */ /* 0x000fea0003c00000 */
[----:B------:R0:W1:Y:S02]  /*33da0*/  SHFL.IDX P6, R14, R13, R12, R11 ;  /* 0x0000000c0d0e7389 */ /* 0x00006400000c000b */
[----:B01----:R-:W-:Y:S01]  /*33db0*/  ENDCOLLECTIVE ;  /* 0x000000000000791b */ /* 0x003fe20003800000 */
.L_x_1852:
[----:B------:R-:W-:Y:S02]  /*33dc0*/  IMAD.MOV.U32 R13, RZ, RZ, R7 ;  /* 0x000000ffff0d7224 */ /* 0x000fe400078e0007 */
[----:B------:R-:W-:-:S07]  /*33dd0*/  IMAD.MOV.U32 R5, RZ, RZ, R14 ;  /* 0x000000ffff057224 */ /* 0x000fce00078e000e */
[----:B------:R-:W-:Y:S05]  /*33de0*/  WARPSYNC.COLLECTIVE R15, `(.L_x_1853) ;  /* 0x000000000f087348 */ /* 0x000fea0003c00000 */
[----:B------:R0:W1:Y:S02]  /*33df0*/  SHFL.IDX P6, R14, R13, R12, R11 ;  /* 0x0000000c0d0e7389 */ /* 0x00006400000c000b */
[----:B01----:R-:W-:Y:S01]  /*33e00*/  ENDCOLLECTIVE ;  /* 0x000000000000791b */ /* 0x003fe20003800000 */
.L_x_1853:
[----:B------:R-:W-:Y:S02]  /*33e10*/  IMAD.MOV.U32 R13, RZ, RZ, R0 ;  /* 0x000000ffff0d7224 */ /* 0x000fe400078e0000 */
[----:B------:R-:W-:-:S07]  /*33e20*/  IMAD.MOV.U32 R7, RZ, RZ, R14 ;  /* 0x000000ffff077224 */ /* 0x000fce00078e000e */
[----:B------:R-:W-:Y:S05]  /*33e30*/  WARPSYNC.COLLECTIVE R15, `(.L_x_1854) ;  /* 0x000000000f087348 */ /* 0x000fea0003c00000 */
[----:B------:R0:W1:Y:S02]  /*33e40*/  SHFL.IDX P6, R14, R13, R12, R11 ;  /* 0x0000000c0d0e7389 */ /* 0x00006400000c000b */
[----:B01----:R-:W-:Y:S01]  /*33e50*/  ENDCOLLECTIVE ;  /* 0x000000000000791b */ /* 0x003fe20003800000 */
.L_x_1854:
[----:B------:R-:W-:Y:S05]  /*33e60*/  BRA `(.L_x_1855) ;  /* 0xfffffdd0001c7947 */ /* 0x000fea000383ffff */
.L_x_1570:
[----:B0-----:R0:W1:Y:S02]  /*33e70*/  SYNCS.PHASECHK.TRANS64.TRYWAIT P0, [R16+URZ+0x29800], R3 ;  /* 0x02980003100075a7 */ /* 0x001064000800017f */
[----:B-1----:R-:W-:Y:S05]  /*33e80*/  @!P0 NANOSLEEP.SYNCS 0x989680 ;  /* 0x009896800000895d */ /* 0x002fea0003900000 */
[----:B------:R-:W1:Y:S02]  /*33e90*/  @!P0 SYNCS.PHASECHK.TRANS64 P0, [R16+URZ+0x29800], R3 ;  /* 0x02980003100085a7 */ /* 0x000e64000800007f */
[----:B-1----:R-:W-:Y:S05]  /*33ea0*/  @!P0 BRA `(.L_x_1570) ;  /* 0xfffffffc00f08947 */ /* 0x002fea000383ffff */
[----:B------:R-:W-:Y:S05]  /*33eb0*/  BRA `(.L_x_1856) ;  /* 0xfffffdd400547947 */ /* 0x000fea000383ffff */
.L_x_1582:
[----:B------:R-:W-:Y:S01]  /*33ec0*/  BSSY B1, `(.L_x_1857) ;  /* 0x0000007000017945 */ /* 0x000fe20003800000 */
[----:B------:R-:W-:Y:S02]  /*33ed0*/  IMAD.MOV.U32 R12, RZ, RZ, RZ ;  /* 0x000000ffff0c7224 */ /* 0x000fe400078e00ff */
[----:B------:R-:W-:Y:S02]  /*33ee0*/  IMAD.MOV.U32 R11, RZ, RZ, 0x1e1f ;  /* 0x00001e1fff0b7424 */ /* 0x000fe400078e00ff */
[----:B------:R-:W-:-:S07]  /*33ef0*/  IMAD.MOV.U32 R15, RZ, RZ, -0x1 ;  /* 0xffffffffff0f7424 */ /* 0x000fce00078e00ff */
[----:B------:R-:W-:Y:S05]  /*33f00*/  WARPSYNC.COLLECTIVE R15, `(.L_x_1858) ;  /* 0x000000000f087348 */ /* 0x000fea0003c00000 */
[----:B------:R0:W1:Y:S02]  /*33f10*/  SHFL.IDX P6, R14, R13, R12, R11 ;  /* 0x0000000c0d0e7389 */ /* 0x00006400000c000b */
[----:B01----:R-:W-:Y:S01]  /*33f20*/  ENDCOLLECTIVE ;  /* 0x000000000000791b */ /* 0x003fe20003800000 */
.L_x_1858:
[----:B------:R-:W-:Y:S05]  /*33f30*/  BSYNC B1 ;  /* 0x0000000000017941 */ /* 0x000fea0003800000 */
.L_x_1857:
        /* <DEDUP_REMOVED lines=8> */
.L_x_1859:
[----:B------:R-:W-:Y:S02]  /*33fc0*/  IMAD.MOV.U32 R13, RZ, RZ, R20 ;  /* 0x000000ffff0d7224 */ /* 0x000fe400078e0014 */
[----:B------:R-:W-:-:S07]  /*33fd0*/  IMAD.MOV.U32 R3, RZ, RZ, R14 ;  /* 0x000000ffff037224 */ /* 0x000fce00078e000e */
[----:B------:R-:W-:Y:S05]  /*33fe0*/  WARPSYNC.COLLECTIVE R15, `(.L_x_1860) ;  /* 0x000000000f087348 */ /* 0x000fea0003c00000 */
[----:B------:R0:W1:Y:S02]  /*33ff0*/  SHFL.IDX P6, R14, R13, R12, R11 ;  /* 0x0000000c0d0e7389 */ /* 0x00006400000c000b */
[----:B01----:R-:W-:Y:S01]  /*34000*/  ENDCOLLECTIVE ;  /* 0x000000000000791b */ /* 0x003fe20003800000 */
.L_x_1860:
[----:B------:R-:W-:Y:S02]  /*34010*/  IMAD.MOV.U32 R13, RZ, RZ, R21 ;  /* 0x000000ffff0d7224 */ /* 0x000fe400078e0015 */
[----:B------:R-:W-:-:S07]  /*34020*/  IMAD.MOV.U32 R20, RZ, RZ, R14 ;  /* 0x000000ffff147224 */ /* 0x000fce00078e000e */
[----:B------:R-:W-:Y:S05]  /*34030*/  WARPSYNC.COLLECTIVE R15, `(.L_x_1861) ;  /* 0x000000000f087348 */ /* 0x000fea0003c00000 */
[----:B------:R0:W1:Y:S02]  /*34040*/  SHFL.IDX P6, R14, R13, R12, R11 ;  /* 0x0000000c0d0e7389 */ /* 0x00006400000c000b */
[----:B01----:R-:W-:Y:S01]  /*34050*/  ENDCOLLECTIVE ;  /* 0x000000000000791b */ /* 0x003fe20003800000 */
.L_x_1861:
[----:B------:R-:W-:Y:S01]  /*34060*/  IMAD.MOV.U32 R21, RZ, RZ, R14 ;  /* 0x000000ffff157224 */ /* 0x000fe200078e000e */
[----:B------:R-:W-:Y:S06]  /*34070*/  BRA `(.L_x_1862) ;  /* 0xfffffe0400107947 */ /* 0x000fec000383ffff */
.L_x_1586:
[----:B-1----:R1:W2:Y:S02]  /*34080*/  SYNCS.PHASECHK.TRANS64.TRYWAIT P0, [R16+URZ+0x29800], R3 ;  /* 0x02980003100075a7 */ /* 0x0022a4000800017f */
[----:B--2---:R-:W-:Y:S05]  /*34090*/  @!P0 NANOSLEEP.SYNCS 0x989680 ;  /* 0x009896800000895d */ /* 0x004fea0003900000 */
[----:B------:R-:W2:Y:S02]  /*340a0*/  @!P0 SYNCS.PHASECHK.TRANS64 P0, [R16+URZ+0x29800], R3 ;  /* 0x02980003100085a7 */ /* 0x000ea4000800007f */
[----:B--2---:R-:W-:Y:S05]  /*340b0*/  @!P0 BRA `(.L_x_1586) ;  /* 0xfffffffc00f08947 */ /* 0x004fea000383ffff */
[----:B------:R-:W-:Y:S05]  /*340c0*/  BRA `(.L_x_1863) ;  /* 0xfffffe08000c7947 */ /* 0x000fea000383ffff */
.L_x_1594:
[----:B-1----:R1:W2:Y:S02]  /*340d0*/  SYNCS.PHASECHK.TRANS64.TRYWAIT P1, [R7+URZ+0x29830], R0 ;  /* 0x02983000070075a7 */ /* 0x0022a4000802017f */
[----:B--2---:R-:W-:Y:S05]  /*340e0*/  @!P1 NANOSLEEP.SYNCS 0x989680 ;  /* 0x009896800000995d */ /* 0x004fea0003900000 */
[----:B------:R-:W2:Y:S02]  /*340f0*/  @!P1 SYNCS.PHASECHK.TRANS64 P1, [R7+URZ+0x29830], R0 ;  /* 0x02983000070095a7 */ /* 0x000ea4000802007f */
[----:B--2---:R-:W-:Y:S05]  /*34100*/  @!P1 BRA `(.L_x_1594) ;  /* 0xfffffffc00f09947 */ /* 0x004fea000383ffff */
[----:B------:R-:W-:Y:S05]  /*34110*/  BRA `(.L_x_1593) ;  /* 0xfffffe3800447947 */ /* 0x000fea000383ffff */
.L_x_1612:
[----:B-1----:R1:W2:Y:S02]  /*34120*/  SYNCS.PHASECHK.TRANS64.TRYWAIT P2, [R12+URZ+0x29830], R7 ;  /* 0x029830070c0075a7 */ /* 0x0022a4000804017f */
[----:B--2---:R-:W-:Y:S05]  /*34130*/  @!P2 NANOSLEEP.SYNCS 0x989680 ;  /* 0x009896800000a95d */ /* 0x004fea0003900000 */
[----:B------:R-:W2:Y:S02]  /*34140*/  @!P2 SYNCS.PHASECHK.TRANS64 P2, [R12+URZ+0x29830], R7 ;  /* 0x029830070c00a5a7 */ /* 0x000ea4000804007f */
[----:B--2---:R-:W-:Y:S05]  /*34150*/  @!P2 BRA `(.L_x_1612) ;  /* 0xfffffffc00f0a947 */ /* 0x004fea000383ffff */
[----:B------:R-:W-:Y:S05]  /*34160*/  BRA `(.L_x_1611) ;  /* 0xfffffe80003c7947 */ /* 0x000fea000383ffff */
.L_x_1616:
[----:B-1----:R1:W2:Y:S02]  /*34170*/  SYNCS.PHASECHK.TRANS64.TRYWAIT P1, [R12+URZ+0x29850], R7 ;  /* 0x029850070c0075a7 */ /* 0x0022a4000802017f */
[----:B--2---:R-:W-:Y:S05]  /*34180*/  @!P1 NANOSLEEP.SYNCS 0x989680 ;  /* 0x009896800000995d */ /* 0x004fea0003900000 */
[----:B------:R-:W2:Y:S02]  /*34190*/  @!P1 SYNCS.PHASECHK.TRANS64 P1, [R12+URZ+0x29850], R7 ;  /* 0x029850070c0095a7 */ /* 0x000ea4000802007f */
[----:B--2---:R-:W-:Y:S05]  /*341a0*/  @!P1 BRA `(.L_x_1616) ;  /* 0xfffffffc00f09947 */ /* 0x004fea000383ffff */
[----:B------:R-:W-:Y:S05]  /*341b0*/  BRA `(.L_x_1613) ;  /* 0xfffffe9000707947 */ /* 0x000fea000383ffff */
.L_x_1636:
[----:B-1----:R1:W2:Y:S02]  /*341c0*/  SYNCS.PHASECHK.TRANS64.TRYWAIT P2, [R3+URZ+0x29830], R0 ;  /* 0x02983000030075a7 */ /* 0x0022a4000804017f */
[----:B--2---:R-:W-:Y:S05]  /*341d0*/  @!P2 NANOSLEEP.SYNCS 0x989680 ;  /* 0x009896800000a95d */ /* 0x004fea0003900000 */
[----:B------:R-:W2:Y:S02]  /*341e0*/  @!P2 SYNCS.PHASECHK.TRANS64 P2, [R3+URZ+0x29830], R0 ;  /* 0x029830000300a5a7 */ /* 0x000ea4000804007f */
[----:B--2---:R-:W-:Y:S05]  /*341f0*/  @!P2 BRA `(.L_x_1636) ;  /* 0xfffffffc00f0a947 */ /* 0x004fea000383ffff */
[----:B------:R-:W-:Y:S05]  /*34200*/  BRA `(.L_x_1635) ;  /* 0xfffffed0007c7947 */ /* 0x000fea000383ffff */
.L_x_1640:
[----:B-1----:R1:W2:Y:S02]  /*34210*/  SYNCS.PHASECHK.TRANS64.TRYWAIT P1, [R3+URZ+0x29850], R0 ;  /* 0x02985000030075a7 */ /* 0x0022a4000802017f */
[----:B--2---:R-:W-:Y:S05]  /*34220*/  @!P1 NANOSLEEP.SYNCS 0x989680 ;  /* 0x009896800000995d */ /* 0x004fea0003900000 */
[----:B------:R-:W2:Y:S02]  /*34230*/  @!P1 SYNCS.PHASECHK.TRANS64 P1, [R3+URZ+0x29850], R0 ;  /* 0x02985000030095a7 */ /* 0x000ea4000802007f */
[----:B--2---:R-:W-:Y:S05]  /*34240*/  @!P1 BRA `(.L_x_1640) ;  /* 0xfffffffc00f09947 */ /* 0x004fea000383ffff */
[----:B------:R-:W-:Y:S05]  /*34250*/  BRA `(.L_x_1637) ;  /* 0xfffffee000bc7947 */ /* 0x000fea000383ffff */
.L_x_1648:
[----:B-1----:R1:W2:Y:S02]  /*34260*/  SYNCS.PHASECHK.TRANS64.TRYWAIT P2, [R3+URZ+0x29830], R0 ;  /* 0x02983000030075a7 */ /* 0x0022a4000804017f */
[----:B--2---:R-:W-:Y:S05]  /*34270*/  @!P2 NANOSLEEP.SYNCS 0x989680 ;  /* 0x009896800000a95d */ /* 0x004fea0003900000 */
[----:B------:R-:W2:Y:S02]  /*34280*/  @!P2 SYNCS.PHASECHK.TRANS64 P2, [R3+URZ+0x29830], R0 ;  /* 0x029830000300a5a7 */ /* 0x000ea4000804007f */
[----:B--2---:R-:W-:Y:S05]  /*34290*/  @!P2 BRA `(.L_x_1648) ;  /* 0xfffffffc00f0a947 */ /* 0x004fea000383ffff */
[----:B------:R-:W-:Y:S05]  /*342a0*/  BRA `(.L_x_1647) ;  /* 0xffffff0000f07947 */ /* 0x000fea000383ffff */
.L_x_1652:
[----:B-1----:R1:W2:Y:S02]  /*342b0*/  SYNCS.PHASECHK.TRANS64.TRYWAIT P1, [R3+URZ+0x29850], R0 ;  /* 0x02985000030075a7 */ /* 0x0022a4000802017f */
[----:B--2---:R-:W-:Y:S05]  /*342c0*/  @!P1 NANOSLEEP.SYNCS 0x989680 ;  /* 0x009896800000995d */ /* 0x004fea0003900000 */
[----:B------:R-:W2:Y:S02]  /*342d0*/  @!P1 SYNCS.PHASECHK.TRANS64 P1, [R3+URZ+0x29850], R0 ;  /* 0x02985000030095a7 */ /* 0x000ea4000802007f */
[----:B--2---:R-:W-:Y:S05]  /*342e0*/  @!P1 BRA `(.L_x_1652) ;  /* 0xfffffffc00f09947 */ /* 0x004fea000383ffff */
[----:B------:R-:W-:Y:S05]  /*342f0*/  BRA `(.L_x_1649) ;  /* 0xffffff1400307947 */ /* 0x000fea000383ffff */
.L_x_1666:
[----:B-1----:R1:W2:Y:S02]  /*34300*/  SYNCS.PHASECHK.TRANS64.TRYWAIT P0, [R15+URZ+0x29850], R4 ;  /* 0x029850040f0075a7 */ /* 0x0022a4000800017f */
[----:B--2---:R-:W-:Y:S05]  /*34310*/  @!P0 NANOSLEEP.SYNCS 0x989680 ;  /* 0x009896800000895d */ /* 0x004fea0003900000 */
[----:B------:R-:W2:Y:S02]  /*34320*/  @!P0 SYNCS.PHASECHK.TRANS64 P0, [R15+URZ+0x29850], R4 ;  /* 0x029850040f0085a7 */ /* 0x000ea4000800007f */
[----:B--2---:R-:W-:Y:S05]  /*34330*/  @!P0 BRA `(.L_x_1666) ;  /* 0xfffffffc00f08947 */ /* 0x004fea000383ffff */
[----:B------:R-:W-:Y:S05]  /*34340*/  BRA `(.L_x_1665) ;  /* 0xffffff5000707947 */ /* 0x000fea000383ffff */
.L_x_1670:
        /* <DEDUP_REMOVED lines=10> */
.L_x_1864:
        /* <DEDUP_REMOVED lines=19> */
.L_x_1865:
        /* <DEDUP_REMOVED lines=19> */
.L_x_1866:
[----:B------:R-:W-:Y:S02]  /*34650*/  SEL R4, R6, R3, P0 ;  /* 0x0000000306047207 */ /* 0x000fe40000000000 */
[----:B------:R-:W-:Y:S01]  /*34660*/  SEL R6, R3, R6, P0 ;  /* 0x0000000603067207 */ /* 0x000fe20000000000 */
[----:B------:R-:W-:Y:S02]  /*34670*/  IMAD.MOV.U32 R13, RZ, RZ, R7 ;  /* 0x000000ffff0d7224 */ /* 0x000fe400078e0007 */
[----:B------:R-:W-:Y:S02]  /*34680*/  IMAD.MOV.U32 R12, RZ, RZ, R2 ;  /* 0x000000ffff0c7224 */ /* 0x000fe400078e0002 */
[----:B------:R-:W-:-:S07]  /*34690*/  IMAD.MOV.U32 R10, RZ, RZ, R14 ;  /* 0x000000ffff0a7224 */ /* 0x000fce00078e000e */
[----:B------:R-:W-:Y:S05]  /*346a0*/  WARPSYNC.COLLECTIVE R15, `(.L_x_1867) ;  /* 0x000000000f087348 */ /* 0x000fea0003c00000 */
[----:B------:R0:W1:Y:S02]  /*346b0*/  SHFL.IDX P6, R14, R13, R12, R11 ;  /* 0x0000000c0d0e7389 */ /* 0x00006400000c000b */
[----:B01----:R-:W-:Y:S01]  /*346c0*/  ENDCOLLECTIVE ;  /* 0x000000000000791b */ /* 0x003fe20003800000 */
.L_x_1867:
[----:B------:R-:W-:Y:S02]  /*346d0*/  IMAD.MOV.U32 R13, RZ, RZ, R9 ;  /* 0x000000ffff0d7224 */ /* 0x000fe400078e0009 */
[----:B------:R-:W-:Y:S02]  /*346e0*/  IMAD.MOV.U32 R12, RZ, RZ, R0 ;  /* 0x000000ffff0c7224 */ /* 0x000fe400078e0000 */
[----:B------:R-:W-:-:S07]  /*346f0*/  IMAD.MOV.U32 R7, RZ, RZ, R14 ;  /* 0x000000ffff077224 */ /* 0x000fce00078e000e */
[----:B------:R-:W-:Y:S05]  /*34700*/  WARPSYNC.COLLECTIVE R15, `(.L_x_1868) ;  /* 0x000000000f087348 */ /* 0x000fea0003c00000 */
[----:B------:R0:W1:Y:S02]  /*34710*/  SHFL.IDX P6, R14, R13, R12, R11 ;  /* 0x0000000c0d0e7389 */ /* 0x00006400000c000b */
[----:B01----:R-:W-:Y:S01]  /*34720*/  ENDCOLLECTIVE ;  /* 0x000000000000791b */ /* 0x003fe20003800000 */
.L_x_1868:
        /* <DEDUP_REMOVED lines=8> */
.L_x_1869:
[----:B------:R-:W-:Y:S02]  /*347b0*/  IMAD.MOV.U32 R13, RZ, RZ, R25 ;  /* 0x000000ffff0d7224 */ /* 0x000fe400078e0019 */
[----:B------:R-:W-:Y:S02]  /*347c0*/  IMAD.MOV.U32 R12, RZ, RZ, R0 ;  /* 0x000000ffff0c7224 */ /* 0x000fe400078e0000 */
[----:B------:R-:W-:-:S07]  /*347d0*/  IMAD.MOV.U32 R20, RZ, RZ, R14 ;  /* 0x000000ffff147224 */ /* 0x000fce00078e000e */
[----:B------:R-:W-:Y:S05]  /*347e0*/  WARPSYNC.COLLECTIVE R15, `(.L_x_1870) ;  /* 0x000000000f087348 */ /* 0x000fea0003c00000 */
[----:B------:R0:W1:Y:S02]  /*347f0*/  SHFL.IDX P6, R14, R13, R12, R11 ;  /* 0x0000000c0d0e7389 */ /* 0x00006400000c000b */
[----:B01----:R-:W-:Y:S01]  /*34800*/  ENDCOLLECTIVE ;  /* 0x000000000000791b */ /* 0x003fe20003800000 */
.L_x_1870:
[----:B------:R-:W-:Y:S02]  /*34810*/  IMAD.MOV.U32 R13, RZ, RZ, R27 ;  /* 0x000000ffff0d7224 */ /* 0x000fe400078e001b */
[----:B------:R-:W-:Y:S02]  /*34820*/  IMAD.MOV.U32 R12, RZ, RZ, R2 ;  /* 0x000000ffff0c7224 */ /* 0x000fe400078e0002 */
[----:B------:R-:W-:-:S07]  /*34830*/  IMAD.MOV.U32 R26, RZ, RZ, R14 ;  /* 0x000000ffff1a7224 */ /* 0x000fce00078e000e */
[----:B------:R-:W-:Y:S05]  /*34840*/  WARPSYNC.COLLECTIVE R15, `(.L_x_1871) ;  /* 0x000000000f087348 */ /* 0x000fea0003c00000 */
[----:B------:R0:W1:Y:S02]  /*34850*/  SHFL.IDX P6, R14, R13, R12, R11 ;  /* 0x0000000c0d0e7389 */ /* 0x00006400000c000b */
[----:B01----:R-:W-:Y:S01]  /*34860*/  ENDCOLLECTIVE ;  /* 0x000000000000791b */ /* 0x003fe20003800000 */
.L_x_1871:
[----:B------:R-:W-:Y:S02]  /*34870*/  IMAD.MOV.U32 R13, RZ, RZ, R29 ;  /* 0x000000ffff0d7224 */ /* 0x000fe400078e001d */
[----:B------:R-:W-:Y:S02]  /*34880*/  IMAD.MOV.U32 R12, RZ, RZ, R0 ;  /* 0x000000ffff0c7224 */ /* 0x000fe400078e0000 */
[----:B------:R-:W-:-:S07]  /*34890*/  IMAD.MOV.U32 R27, RZ, RZ, R14 ;  /* 0x000000ffff1b7224 */ /* 0x000fce00078e000e */
[----:B------:R-:W-:Y:S05]  /*348a0*/  WARPSYNC.COLLECTIVE R15, `(.L_x_1872) ;  /* 0x000000000f087348 */ /* 0x000fea0003c00000 */
[----:B------:R0:W1:Y:S02]  /*348b0*/  SHFL.IDX P6, R14, R13, R12, R11 ;  /* 0x0000000c0d0e7389 */ /* 0x00006400000c000b */
[----:B01----:R-:W-:Y:S01]  /*348c0*/  ENDCOLLECTIVE ;  /* 0x000000000000791b */ /* 0x003fe20003800000 */
.L_x_1872:
        /* <DEDUP_REMOVED lines=8> */
.L_x_1873:
[----:B------:R-:W-:Y:S02]  /*34950*/  IMAD.MOV.U32 R13, RZ, RZ, R33 ;  /* 0x000000ffff0d7224 */ /* 0x000fe400078e0021 */
[----:B------:R-:W-:Y:S02]  /*34960*/  IMAD.MOV.U32 R12, RZ, RZ, R0 ;  /* 0x000000ffff0c7224 */ /* 0x000fe400078e0000 */
[----:B------:R-:W-:-:S07]  /*34970*/  IMAD.MOV.U32 R31, RZ, RZ, R14 ;  /* 0x000000ffff1f7224 */ /* 0x000fce00078e000e */
[----:B------:R-:W-:Y:S05]  /*34980*/  WARPSYNC.COLLECTIVE R15, `(.L_x_1874) ;  /* 0x000000000f087348 */ /* 0x000fea0003c00000 */
[----:B------:R0:W1:Y:S02]  /*34990*/  SHFL.IDX P6, R14, R13, R12, R11 ;  /* 0x0000000c0d0e7389 */ /* 0x00006400000c000b */
[----:B01----:R-:W-:Y:S01]  /*349a0*/  ENDCOLLECTIVE ;  /* 0x000000000000791b */ /* 0x003fe20003800000 */
.L_x_1874:
        /* <DEDUP_REMOVED lines=8> */
.L_x_1875:
[----:B------:R-:W-:Y:S02]  /*34a30*/  IMAD.MOV.U32 R13, RZ, RZ, R37 ;  /* 0x000000ffff0d7224 */ /* 0x000fe400078e0025 */
[----:B------:R-:W-:Y:S02]  /*34a40*/  IMAD.MOV.U32 R12, RZ, RZ, R0 ;  /* 0x000000ffff0c7224 */ /* 0x000fe400078e0000 */
[----:B------:R-:W-:-:S07]  /*34a50*/  IMAD.MOV.U32 R35, RZ, RZ, R14 ;  /* 0x000000ffff237224 */ /* 0x000fce00078e000e */
[----:B------:R-:W-:Y:S05]  /*34a60*/  WARPSYNC.COLLECTIVE R15, `(.L_x_1876) ;  /* 0x000000000f087348 */ /* 0x000fea0003c00000 */
[----:B------:R0:W1:Y:S02]  /*34a70*/  SHFL.IDX P6, R14, R13, R12, R11 ;  /* 0x0000000c0d0e7389 */ /* 0x00006400000c000b */
[----:B01----:R-:W-:Y:S01]  /*34a80*/  ENDCOLLECTIVE ;  /* 0x000000000000791b */ /* 0x003fe20003800000 */
.L_x_1876:
        /* <DEDUP_REMOVED lines=8> */
.L_x_1877:
[----:B------:R-:W-:Y:S02]  /*34b10*/  IMAD.MOV.U32 R13, RZ, RZ, R41 ;  /* 0x000000ffff0d7224 */ /* 0x000fe400078e0029 */
[----:B------:R-:W-:Y:S02]  /*34b20*/  IMAD.MOV.U32 R12, RZ, RZ, R0 ;  /* 0x000000ffff0c7224 */ /* 0x000fe400078e0000 */
[----:B------:R-:W-:-:S07]  /*34b30*/  IMAD.MOV.U32 R39, RZ, RZ, R14 ;  /* 0x000000ffff277224 */ /* 0x000fce00078e000e */
[----:B------:R-:W-:Y:S05]  /*34b40*/  WARPSYNC.COLLECTIVE R15, `(.L_x_1878) ;  /* 0x000000000f087348 */ /* 0x000fea0003c00000 */
[----:B------:R0:W1:Y:S02]  /*34b50*/  SHFL.IDX P6, R14, R13, R12, R11 ;  /* 0x0000000c0d0e7389 */ /* 0x00006400000c000b */
[----:B01----:R-:W-:Y:S01]  /*34b60*/  ENDCOLLECTIVE ;  /* 0x000000000000791b */ /* 0x003fe20003800000 */
.L_x_1878:
        /* <DEDUP_REMOVED lines=8> */
.L_x_1879:
[----:B------:R-:W-:Y:S02]  /*34bf0*/  IMAD.MOV.U32 R13, RZ, RZ, R45 ;  /* 0x000000ffff0d7224 */ /* 0x000fe400078e002d */
[----:B------:R-:W-:Y:S02]  /*34c00*/  IMAD.MOV.U32 R12, RZ, RZ, R0 ;  /* 0x000000ffff0c7224 */ /* 0x000fe400078e0000 */
[----:B------:R-:W-:-:S07]  /*34c10*/  IMAD.MOV.U32 R43, RZ, RZ, R14 ;  /* 0x000000ffff2b7224 */ /* 0x000fce00078e000e */
[----:B------:R-:W-:Y:S05]  /*34c20*/  WARPSYNC.COLLECTIVE R15, `(.L_x_1880) ;  /* 0x000000000f087348 */ /* 0x000fea0003c00000 */
[----:B------:R0:W1:Y:S02]  /*34c30*/  SHFL.IDX P6, R14, R13, R12, R11 ;  /* 0x0000000c0d0e7389 */ /* 0x00006400000c000b */
[----:B01----:R-:W-:Y:S01]  /*34c40*/  ENDCOLLECTIVE ;  /* 0x000000000000791b */ /* 0x003fe20003800000 */
.L_x_1880:
        /* <DEDUP_REMOVED lines=8> */
.L_x_1881:
[----:B------:R-:W-:Y:S02]  /*34cd0*/  IMAD.MOV.U32 R13, RZ, RZ, R51 ;  /* 0x000000ffff0d7224 */ /* 0x000fe400078e0033 */
[----:B------:R-:W-:Y:S02]  /*34ce0*/  IMAD.MOV.U32 R12, RZ, RZ, R0 ;  /* 0x000000ffff0c7224 */ /* 0x000fe400078e0000 */
[----:B------:R-:W-:-:S07]  /*34cf0*/  IMAD.MOV.U32 R44, RZ, RZ, R14 ;  /* 0x000000ffff2c7224 */ /* 0x000fce00078e000e */
[----:B------:R-:W-:Y:S05]  /*34d00*/  WARPSYNC.COLLECTIVE R15, `(.L_x_1882) ;  /* 0x000000000f087348 */ /* 0x000fea0003c00000 */
[----:B------:R0:W1:Y:S02]  /*34d10*/  SHFL.IDX P6, R14, R13, R12, R11 ;  /* 0x0000000c0d0e7389 */ /* 0x00006400000c000b */
[----:B01----:R-:W-:Y:S01]  /*34d20*/  ENDCOLLECTIVE ;  /* 0x000000000000791b */ /* 0x003fe20003800000 */
.L_x_1882:
        /* <DEDUP_REMOVED lines=8> */
.L_x_1883:
[----:B------:R-:W-:Y:S02]  /*34db0*/  IMAD.MOV.U32 R13, RZ, RZ, R55 ;  /* 0x000000ffff0d7224 */ /* 0x000fe400078e0037 */
[----:B------:R-:W-:Y:S02]  /*34dc0*/  IMAD.MOV.U32 R12, RZ, RZ, R0 ;  /* 0x000000ffff0c7224 */ /* 0x000fe400078e0000 */
[----:B------:R-:W-:-:S07]  /*34dd0*/  IMAD.MOV.U32 R46, RZ, RZ, R14 ;  /* 0x000000ffff2e7224 */ /* 0x000fce00078e000e */
[----:B------:R-:W-:Y:S05]  /*34de0*/  WARPSYNC.COLLECTIVE R15, `(.L_x_1884) ;  /* 0x000000000f087348 */ /* 0x000fea0003c00000 */
[----:B------:R0:W1:Y:S02]  /*34df0*/  SHFL.IDX P6, R14, R13, R12, R11 ;  /* 0x0000000c0d0e7389 */ /* 0x00006400000c000b */
[----:B01----:R-:W-:Y:S01]  /*34e00*/  ENDCOLLECTIVE ;  /* 0x000000000000791b */ /* 0x003fe20003800000 */
.L_x_1884:
[----:B------:R-:W-:Y:S02]  /*34e10*/  IMAD.MOV.U32 R13, RZ, RZ, R57 ;  /* 0x000000ffff0d7224 */ /* 0x000fe400078e0039 */
[----:B------:R-:W-:Y:S02]  /*34e20*/  IMAD.MOV.U32 R12, RZ, RZ, R2 ;  /* 0x000000ffff0c7224 */ /* 0x000fe400078e0002 */
[----:B------:R-:W-:-:S07]  /*34e30*/  IMAD.MOV.U32 R55, RZ, RZ, R14 ;  /* 0x000000ffff377224 */ /* 0x000fce00078e000e */
[----:B------:R-:W-:Y:S05]  /*34e40*/  WARPSYNC.COLLECTIVE R15, `(.L_x_1885) ;  /* 0x000000000f087348 */ /* 0x000fea0003c00000 */
[----:B------:R0:W1:Y:S02]  /*34e50*/  SHFL.IDX P6, R14, R13, R12, R11 ;  /* 0x0000000c0d0e7389 */ /* 0x00006400000c000b */
[----:B01----:R-:W-:Y:S01]  /*34e60*/  ENDCOLLECTIVE ;  /* 0x000000000000791b */ /* 0x003fe20003800000 */
.L_x_1885:
[----:B------:R-:W-:Y:S02]  /*34e70*/  IMAD.MOV.U32 R13, RZ, RZ, R59 ;  /* 0x000000ffff0d7224 */ /* 0x000fe400078e003b */
[----:B------:R-:W-:Y:S02]  /*34e80*/  IMAD.MOV.U32 R12, RZ, RZ, R0 ;  /* 0x000000ffff0c7224 */ /* 0x000fe400078e0000 */
[----:B------:R-:W-:-:S07]  /*34e90*/  IMAD.MOV.U32 R50, RZ, RZ, R14 ;  /* 0x000000ffff327224 */ /* 0x000fce00078e000e */
[----:B------:R-:W-:Y:S05]  /*34ea0*/  WARPSYNC.COLLECTIVE R15, `(.L_x_1886) ;  /* 0x000000000f087348 */ /* 0x000fea0003c00000 */
[----:B------:R0:W1:Y:S02]  /*34eb0*/  SHFL.IDX P6, R14, R13, R12, R11 ;  /* 0x0000000c0d0e7389 */ /* 0x00006400000c000b */
[----:B01----:R-:W-:Y:S01]  /*34ec0*/  ENDCOLLECTIVE ;  /* 0x000000000000791b */ /* 0x003fe20003800000 */
.L_x_1886:
[----:B------:R-:W-:Y:S02]  /*34ed0*/  IMAD.MOV.U32 R13, RZ, RZ, R61 ;  /* 0x000000ffff0d7224 */ /* 0x000fe400078e003d */
[----:B------:R-:W-:Y:S02]  /*34ee0*/  IMAD.MOV.U32 R12, RZ, RZ, R2 ;  /* 0x000000ffff0c7224 */ /* 0x000fe400078e0002 */
[----:B------:R-:W-:-:S07]  /*34ef0*/  IMAD.MOV.U32 R59, RZ, RZ, R14 ;  /* 0x000000ffff3b7224 */ /* 0x000fce00078e000e */
[----:B------:R-:W-:Y:S05]  /*34f00*/  WARPSYNC.COLLECTIVE R15, `(.L_x_1887) ;  /* 0x000000000f087348 */ /* 0x000fea0003c00000 */
[----:B------:R0:W1:Y:S02]  /*34f10*/  SHFL.IDX P6, R14, R13, R12, R11 ;  /* 0x0000000c0d0e7389 */ /* 0x00006400000c000b */
[----:B01----:R-:W-:Y:S01]  /*34f20*/  ENDCOLLECTIVE ;  /* 0x000000000000791b */ /* 0x003fe20003800000 */
.L_x_1887:
[----:B------:R-:W-:Y:S02]  /*34f30*/  IMAD.MOV.U32 R13, RZ, RZ, R63 ;  /* 0x000000ffff0d7224 */ /* 0x000fe400078e003f */
[----:B------:R-:W-:Y:S02]  /*34f40*/  IMAD.MOV.U32 R12, RZ, RZ, R0 ;  /* 0x000000ffff0c7224 */ /* 0x000fe400078e0000 */
[----:B------:R-:W-:-:S07]  /*34f50*/  IMAD.MOV.U32 R52, RZ, RZ, R14 ;  /* 0x000000ffff347224 */ /* 0x000fce00078e000e */
[----:B------:R-:W-:Y:S05]  /*34f60*/  WARPSYNC.COLLECTIVE R15, `(.L_x_1888) ;  /* 0x000000000f087348 */ /* 0x000fea0003c00000 */
[----:B------:R0:W1:Y:S02]  /*34f70*/  SHFL.IDX P6, R14, R13, R12, R11 ;  /* 0x0000000c0d0e7389 */ /* 0x00006400000c000b */
[----:B01----:R-:W-:Y:S01]  /*34f80*/  ENDCOLLECTIVE ;  /* 0x000000000000791b */ /* 0x003fe20003800000 */
.L_x_1888:
        /* <DEDUP_REMOVED lines=8> */
.L_x_1889:
[----:B------:R-:W-:Y:S02]  /*35010*/  IMAD.MOV.U32 R13, RZ, RZ, R67 ;  /* 0x000000ffff0d7224 */ /* 0x000fe400078e0043 */
[----:B------:R-:W-:Y:S02]  /*35020*/  IMAD.MOV.U32 R12, RZ, RZ, R0 ;  /* 0x000000ffff0c7224 */ /* 0x000fe400078e0000 */
[----:B------:R-:W-:-:S07]  /*35030*/  IMAD.MOV.U32 R54, RZ, RZ, R14 ;  /* 0x000000ffff367224 */ /* 0x000fce00078e000e */
[----:B------:R-:W-:Y:S05]  /*35040*/  WARPSYNC.COLLECTIVE R15, `(.L_x_1890) ;  /* 0x000000000f087348 */ /* 0x000fea0003c00000 */
[----:B------:R0:W1:Y:S02]  /*35050*/  SHFL.IDX P6, R14, R13, R12, R11 ;  /* 0x0000000c0d0e7389 */ /* 0x00006400000c000b */
[----:B01----:R-:W-:Y:S01]  /*35060*/  ENDCOLLECTIVE ;  /* 0x000000000000791b */ /* 0x003fe20003800000 */
.L_x_1890:
        /* <DEDUP_REMOVED lines=8> */
.L_x_1891:
[----:B------:R-:W-:Y:S02]  /*350f0*/  IMAD.MOV.U32 R13, RZ, RZ, R71 ;  /* 0x000000ffff0d7224 */ /* 0x000fe400078e0047 */
[----:B------:R-:W-:Y:S02]  /*35100*/  IMAD.MOV.U32 R12, RZ, RZ, R0 ;  /* 0x000000ffff0c7224 */ /* 0x000fe400078e0000 */
[----:B------:R-:W-:-:S07]  /*35110*/  IMAD.MOV.U32 R56, RZ, RZ, R14 ;  /* 0x000000ffff387224 */ /* 0x000fce00078e000e */
[----:B------:R-:W-:Y:S05]  /*35120*/  WARPSYNC.COLLECTIVE R15, `(.L_x_1892) ;  /* 0x000000000f087348 */ /* 0x000fea0003c00000 */
[----:B------:R0:W1:Y:S02]  /*35130*/  SHFL.IDX P6, R14, R13, R12, R11 ;  /* 0x0000000c0d0e7389 */ /* 0x00006400000c000b */
[----:B01----:R-:W-:Y:S01]  /*35140*/  ENDCOLLECTIVE ;  /* 0x000000000000791b */ /* 0x003fe20003800000 */
.L_x_1892:
        /* <DEDUP_REMOVED lines=8> */
.L_x_1893:
[----:B------:R-:W-:Y:S02]  /*351d0*/  IMAD.MOV.U32 R13, RZ, RZ, R75 ;  /* 0x000000ffff0d7224 */ /* 0x000fe400078e004b */
[----:B------:R-:W-:Y:S02]  /*351e0*/  IMAD.MOV.U32 R12, RZ, RZ, R0 ;  /* 0x000000ffff0c7224 */ /* 0x000fe400078e0000 */
[----:B------:R-:W-:-:S07]  /*351f0*/  IMAD.MOV.U32 R58, RZ, RZ, R14 ;  /* 0x000000ffff3a7224 */ /* 0x000fce00078e000e */
[----:B------:R-:W-:Y:S05]  /*35200*/  WARPSYNC.COLLECTIVE R15, `(.L_x_1894) ;  /* 0x000000000f087348 */ /* 0x000fea0003c00000 */
[----:B------:R0:W1:Y:S02]  /*35210*/  SHFL.IDX P6, R14, R13, R12, R11 ;  /* 0x0000000c0d0e7389 */ /* 0x00006400000c000b */
[----:B01----:R-:W-:Y:S01]  /*35220*/  ENDCOLLECTIVE ;  /* 0x000000000000791b */ /* 0x003fe20003800000 */
.L_x_1894:
[----:B------:R-:W-:Y:S02]  /*35230*/  SEL R37, R71, R58, P0 ;  /* 0x0000003a47257207 */ /* 0x000fe40000000000 */
[----:B------:R-:W-:Y:S01]  /*35240*/  SEL R39, R58, R71, P0 ;  /* 0x000000473a277207 */ /* 0x000fe20000000000 */
[----:B------:R-:W-:Y:S02]  /*35250*/  IMAD.MOV.U32 R13, RZ, RZ, R77 ;  /* 0x000000ffff0d7224 */ /* 0x000fe400078e004d */
[----:B------:R-:W-:Y:S02]  /*35260*/  IMAD.MOV.U32 R12, RZ, RZ, R2 ;  /* 0x000000ffff0c7224 */ /* 0x000fe400078e0002 */
[----:B------:R-:W-:Y:S02]  /*35270*/  IMAD.MOV.U32 R2, RZ, RZ, RZ ;  /* 0x000000ffff027224 */ /* 0x000fe400078e00ff */
[----:B------:R-:W-:-:S07]  /*35280*/  IMAD.MOV.U32 R75, RZ, RZ, R14 ;  /* 0x000000ffff4b7224 */ /* 0x000fce00078e000e */
[----:B------:R-:W-:Y:S05]  /*35290*/  WARPSYNC.COLLECTIVE R15, `(.L_x_1895) ;  /* 0x000000000f087348 */ /* 0x000fea0003c00000 */
[----:B------:R0:W1:Y:S02]  /*352a0*/  SHFL.IDX P6, R14, R13, R12, R11 ;  /* 0x0000000c0d0e7389 */ /* 0x00006400000c000b */
[----:B01----:R-:W-:Y:S01]  /*352b0*/  ENDCOLLECTIVE ;  /* 0x000000000000791b */ /* 0x003fe20003800000 */
.L_x_1895:
        /* <DEDUP_REMOVED lines=8> */
.L_x_1682:
[----:B------:R-:W-:Y:S02]  /*35340*/  IMAD.MOV.U32 R13, RZ, RZ, R3 ;  /* 0x000000ffff0d7224 */ /* 0x000fe400078e0003 */
[----:B------:R-:W-:Y:S02]  /*35350*/  IMAD.MOV.U32 R12, RZ, RZ, RZ ;  /* 0x000000ffff0c7224 */ /* 0x000fe400078e00ff */
[----:B------:R-:W-:Y:S02]  /*35360*/  IMAD.MOV.U32 R11, RZ, RZ, 0x181f ;  /* 0x0000181fff0b7424 */ /* 0x000fe400078e00ff */
[----:B------:R-:W-:-:S07]  /*35370*/  IMAD.MOV.U32 R15, RZ, RZ, -0x1 ;  /* 0xffffffffff0f7424 */ /* 0x000fce00078e00ff */
[----:B-1----:R-:W-:Y:S05]  /*35380*/  WARPSYNC.COLLECTIVE R15, `(.L_x_1897) ;  /* 0x000000000f087348 */ /* 0x002fea0003c00000 */
[----:B------:R0:W2:Y:S02]  /*35390*/  SHFL.IDX P6, R14, R13, R12, R11 ;  /* 0x0000000c0d0e7389 */ /* 0x0000a400000c000b */
[----:B012---:R-:W-:Y:S01]  /*353a0*/  ENDCOLLECTIVE ;  /* 0x000000000000791b */ /* 0x007fe20003800000 */
.L_x_1897:
[----:B------:R-:W-:Y:S02]  /*353b0*/  IMAD.MOV.U32 R13, RZ, RZ, R2 ;  /* 0x000000ffff0d7224 */ /* 0x000fe400078e0002 */
[----:B------:R-:W-:-:S07]  /*353c0*/  IMAD.MOV.U32 R0, RZ, RZ, R14 ;  /* 0x000000ffff007224 */ /* 0x000fce00078e000e */
[----:B------:R-:W-:Y:S05]  /*353d0*/  WARPSYNC.COLLECTIVE R15, `(.L_x_1898) ;  /* 0x000000000f087348 */ /* 0x000fea0003c00000 */
[----:B------:R0:W1:Y:S02]  /*353e0*/  SHFL.IDX P6, R14, R13, R12, R11 ;  /* 0x0000000c0d0e7389 */ /* 0x00006400000c000b */
[----:B01----:R-:W-:Y:S01]  /*353f0*/  ENDCOLLECTIVE ;  /* 0x000000000000791b */ /* 0x003fe20003800000 */
.L_x_1898:
[----:B------:R-:W-:Y:S05]  /*35400*/  BRA `(.L_x_1899) ;  /* 0xffffff6c00807947 */ /* 0x000fea000383ffff */
.L_x_1685:
[----:B------:R-:W-:Y:S01]  /*35410*/  BSSY B1, `(.L_x_1900) ;  /* 0x0000008000017945 */ /* 0x000fe20003800000 */
[----:B------:R-:W-:Y:S02]  /*35420*/  IMAD.MOV.U32 R13, RZ, RZ, R3 ;  /* 0x000000ffff0d7224 */ /* 0x000fe400078e0003 */
[----:B------:R-:W-:Y:S02]  /*35430*/  IMAD.MOV.U32 R12, RZ, RZ, 0x1 ;  /* 0x00000001ff0c7424 */ /* 0x000fe400078e00ff */
[----:B------:R-:W-:Y:S02]  /*35440*/  IMAD.MOV.U32 R11, RZ, RZ, 0x181f ;  /* 0x0000181fff0b7424 */ /* 0x000fe400078e00ff */
[----:B----4-:R-:W-:-:S07]  /*35450*/  IMAD.MOV.U32 R15, RZ, RZ, -0x1 ;  /* 0xffffffffff0f7424 */ /* 0x010fce00078e00ff */
[----:B0123--:R-:W-:Y:S05]  /*35460*/  WARPSYNC.COLLECTIVE R15, `(.L_x_1901) ;  /* 0x000000000f087348 */ /* 0x00ffea0003c00000 */
[----:B---3--:R3:W4:Y:S02]  /*35470*/  SHFL.IDX P6, R14, R13, R12, R11 ;  /* 0x0000000c0d0e7389 */ /* 0x00872400000c000b */
[----:B01234-:R-:W-:Y:S01]  /*35480*/  ENDCOLLECTIVE ;  /* 0x000000000000791b */ /* 0x01ffe20003800000 */
.L_x_1901:
[----:B------:R-:W-:Y:S05]  /*35490*/  BSYNC B1 ;  /* 0x0000000000017941 */ /* 0x000fea0003800000 */
.L_x_1900:
[----:B------:R-:W-:Y:S02]  /*354a0*/  IMAD.MOV.U32 R13, RZ, RZ, R2 ;  /* 0x000000ffff0d7224 */ /* 0x000fe400078e0002 */
[----:B------:R-:W-:Y:S02]  /*354b0*/  IMAD.MOV.U32 R12, RZ, RZ, 0x1 ;  /* 0x00000001ff0c7424 */ /* 0x000fe400078e00ff */
[----:B------:R-:W-:Y:S02]  /*354c0*/  IMAD.MOV.U32 R11, RZ, RZ, 0x181f ;  /* 0x0000181fff0b7424 */ /* 0x000fe400078e00ff */
[----:B------:R-:W-:Y:S02]  /*354d0*/  IMAD.MOV.U32 R15, RZ, RZ, -0x1 ;  /* 0xffffffffff0f7424 */ /* 0x000fe400078e00ff */
[----:B------:R-:W-:-:S07]  /*354e0*/  IMAD.MOV.U32 R0, RZ, RZ, R14 ;  /* 0x000000ffff007224 */ /* 0x000fce00078e000e */
[----:B------:R-:W-:Y:S05]  /*354f0*/  WARPSYNC.COLLECTIVE R15, `(.L_x_1902) ;  /* 0x000000000f087348 */ /* 0x000fea0003c00000 */
[----:B------:R0:W1:Y:S02]  /*35500*/  SHFL.IDX P6, R14, R13, R12, R11 ;  /* 0x0000000c0d0e7389 */ /* 0x00006400000c000b */
[----:B01----:R-:W-:Y:S01]  /*35510*/  ENDCOLLECTIVE ;  /* 0x000000000000791b */ /* 0x003fe20003800000 */
.L_x_1902:
[----:B------:R-:W-:Y:S05]  /*35520*/  BRA `(.L_x_1903) ;  /* 0xffffff6c008c7947 */ /* 0x000fea000383ffff */
.L_x_1688:
        /* <DEDUP_REMOVED lines=8> */
.L_x_1905:
[----:B------:R-:W-:Y:S05]  /*355b0*/  BSYNC B1 ;  /* 0x0000000000017941 */ /* 0x000fea0003800000 */
.L_x_1904:
        /* <DEDUP_REMOVED lines=8> */
.L_x_1906:
[----:B------:R-:W-:Y:S05]  /*35640*/  BRA `(.L_x_1907) ;  /* 0xffffff6c00947947 */ /* 0x000fea000383ffff */
.L_x_1691:
[----:B------:R-:W-:Y:S01]  /*35650*/  BSSY B1, `(.L_x_1908) ;  /* 0x0000008000017945 */ /* 0x000fe20003800000 */
[----:B------:R-:W-:Y:S02]  /*35660*/  IMAD.MOV.U32 R13, RZ, RZ, R3 ;  /* 0x000000ffff0d7224 */ /* 0x000fe400078e0003 */
[----:B------:R-:W-:Y:S02]  /*35670*/  IMAD.MOV.U32 R12, RZ, RZ, 0x3 ;  /* 0x00000003ff0c7424 */ /* 0x000fe400078e00ff */
[----:B------:R-:W-:Y:S02]  /*35680*/  IMAD.MOV.U32 R11, RZ, RZ, 0x181f ;  /* 0x0000181fff0b7424 */ /* 0x000fe400078e00ff */
[----:B0-----:R-:W-:-:S07]  /*35690*/  IMAD.MOV.U32 R15, RZ, RZ, -0x1 ;  /* 0xffffffffff0f7424 */ /* 0x001fce00078e00ff */
[----:B-1234-:R-:W-:Y:S05]  /*356a0*/  WARPSYNC.COLLECTIVE R15, `(.L_x_1909) ;  /* 0x000000000f087348 */ /* 0x01efea0003c00000 */
[----:B----4-:R0:W4:Y:S02]  /*356b0*/  SHFL.IDX P6, R14, R13, R12, R11 ;  /* 0x0000000c0d0e7389 */ /* 0x01012400000c000b */
[----:B01234-:R-:W-:Y:S01]  /*356c0*/  ENDCOLLECTIVE ;  /* 0x000000000000791b */ /* 0x01ffe20003800000 */
.L_x_1909:
[----:B------:R-:W-:Y:S05]  /*356d0*/  BSYNC B1 ;  /* 0x0000000000017941 */ /* 0x000fea0003800000 */
.L_x_1908:
        /* <DEDUP_REMOVED lines=8> */
.L_x_1910:
[----:B------:R-:W-:Y:S05]  /*35760*/  BRA `(.L_x_1911) ;  /* 0xffffff6c009c7947 */ /* 0x000fea000383ffff */
.L_x_1716:
[----:B------:R-:W1:Y:S01]  /*35770*/  S2R R7, SR_TID.X ;  /* 0x0000000000077919 */ /* 0x000e620000002100 */
[----:B------:R-:W-:Y:S01]  /*35780*/  BSSY B1, `(.L_x_1912) ;  /* 0x000000a000017945 */ /* 0x000fe20003800000 */
[----:B------:R-:W-:Y:S02]  /*35790*/  IMAD.MOV.U32 R12, RZ, RZ, RZ ;  /* 0x000000ffff0c7224 */ /* 0x000fe400078e00ff */
[----:B0-----:R-:W-:Y:S02]  /*357a0*/  IMAD.MOV.U32 R11, RZ, RZ, 0x1f ;  /* 0x0000001fff0b7424 */ /* 0x001fe400078e00ff */
[----:B------:R-:W-:Y:S01]  /*357b0*/  IMAD.MOV.U32 R15, RZ, RZ, -0x1 ;  /* 0xffffffffff0f7424 */ /* 0x000fe200078e00ff */
[----:B-1----:R-:W-:-:S04]  /*357c0*/  SHF.R.U32.HI R7, RZ, 0x5, R7 ;  /* 0x00000005ff077819 */ /* 0x002fc80000011607 */
[----:B------:R-:W-:-:S05]  /*357d0*/  LOP3.LUT R7, R7, 0x3, RZ, 0xc0, !PT ;  /* 0x0000000307077812 */ /* 0x000fca00078ec0ff */
[----:B------:R-:W-:-:S07]  /*357e0*/  IMAD.MOV.U32 R13, RZ, RZ, R7 ;  /* 0x000000ffff0d7224 */ /* 0x000fce00078e0007 */
[----:B------:R-:W-:Y:S05]  /*357f0*/  WARPSYNC.COLLECTIVE R15, `(.L_x_1913) ;  /* 0x000000000f087348 */ /* 0x000fea0003c00000 */
[----:B------:R0:W1:Y:S02]  /*35800*/  SHFL.IDX P6, R14, R13, R12, R11 ;  /* 0x0000000c0d0e7389 */ /* 0x00006400000c000b */
[----:B01----:R-:W-:Y:S01]  /*35810*/  ENDCOLLECTIVE ;  /* 0x000000000000791b */ /* 0x003fe20003800000 */
.L_x_1913:
[----:B------:R-:W-:Y:S05]  /*35820*/  BSYNC B1 ;  /* 0x0000000000017941 */ /* 0x000fea0003800000 */
.L_x_1912:
[----:B------:R-:W-:Y:S05]  /*35830*/  BRA `(.L_x_1914) ;  /* 0xffffff8800187947 */ /* 0x000fea000383ffff */
.L_x_1718:
[----:B------:R-:W-:Y:S01]  /*35840*/  BSSY B1, `(.L_x_1915) ;  /* 0x0000006000017945 */ /* 0x000fe20003800000 */
[----:B------:R-:W-:-:S07]  /*35850*/  IMAD.MOV.U32 R15, RZ, RZ, -0x1 ;  /* 0xffffffffff0f7424 */ /* 0x000fce00078e00ff */
[----:B01----:R-:W-:Y:S05]  /*35860*/  WARPSYNC.COLLECTIVE R15, `(.L_x_1916) ;  /* 0x000000000f0c7348 */ /* 0x003fea0003c00000 */
[----:B------:R-:W-:Y:S02]  /*35870*/  ELECT P6, UR62, PT ;  /* 0x00000000003e782f */ /* 0x000fe400038c0000 */
[----:B------:R-:W-:Y:S01]  /*35880*/  MOV R14, UR62 ;  /* 0x0000003e000e7c02 */ /* 0x000fe20008000f00 */
[----:B01----:R-:W-:Y:S10]  /*35890*/  ENDCOLLECTIVE ;  /* 0x000000000000791b */ /* 0x003ff40003800000 */
.L_x_1916:
[----:B------:R-:W-:Y:S05]  /*358a0*/  BSYNC B1 ;  /* 0x0000000000017941 */ /* 0x000fea0003800000 */
.L_x_1915:
[----:B------:R-:W-:Y:S05]  /*358b0*/  BRA `(.L_x_1717) ;  /* 0xffffff8800107947 */ /* 0x000fea000383ffff */
.L_x_1720:
[----:B-1----:R-:W2:Y:S02]  /*358c0*/  LDL R5, [R1+0x4] ;  /* 0x0000040001057983 */ /* 0x002ea40000100800 */
[----:B--2---:R1:W2:Y:S02]  /*358d0*/  SYNCS.PHASECHK.TRANS64.TRYWAIT P0, [R5+URZ+0x29820], R4 ;  /* 0x02982004050075a7 */ /* 0x0042a4000800017f */
[----:B--2---:R-:W-:Y:S05]  /*358e0*/  @!P0 NANOSLEEP.SYNCS 0x989680 ;  /* 0x009896800000895d */ /* 0x004fea0003900000 */
[----:B------:R-:W2:Y:S02]  /*358f0*/  @!P0 SYNCS.PHASECHK.TRANS64 P0, [R5+URZ+0x29820], R4 ;  /* 0x02982004050085a7 */ /* 0x000ea4000800007f */
[----:B--2---:R-:W-:Y:S05]  /*35900*/  @!P0 BRA `(.L_x_1720) ;  /* 0xfffffffc00ec8947 */ /* 0x004fea000383ffff */
[----:B------:R-:W-:Y:S05]  /*35910*/  BRA `(.L_x_1917) ;  /* 0xffffff8800207947 */ /* 0x000fea000383ffff */
.L_x_1724:
[----:B-1----:R1:W2:Y:S02]  /*35920*/  SYNCS.PHASECHK.TRANS64.TRYWAIT P0, [R6+URZ+0x298a0], R10 ;  /* 0x0298a00a060075a7 */ /* 0x0022a4000800017f */
[----:B--2---:R-:W-:Y:S05]  /*35930*/  @!P0 NANOSLEEP.SYNCS 0x989680 ;  /* 0x009896800000895d */ /* 0x004fea0003900000 */
[----:B------:R-:W2:Y:S02]  /*35940*/  @!P0 SYNCS.PHASECHK.TRANS64 P0, [R6+URZ+0x298a0], R10 ;  /* 0x0298a00a060085a7 */ /* 0x000ea4000800007f */
[----:B--2---:R-:W-:Y:S05]  /*35950*/  @!P0 BRA `(.L_x_1724) ;  /* 0xfffffffc00f08947 */ /* 0x004fea000383ffff */
[----:B------:R-:W-:Y:S05]  /*35960*/  BRA `(.L_x_1918) ;  /* 0xffffff8800487947 */ /* 0x000fea000383ffff */
.L_x_1731:
[----:B0-----:R0:W2:Y:S02]  /*35970*/  SYNCS.PHASECHK.TRANS64.TRYWAIT P0, [R6+URZ+0x298c0], R10 ;  /* 0x0298c00a060075a7 */ /* 0x0010a4000800017f */
[----:B--2---:R-:W-:Y:S05]  /*35980*/  @!P0 NANOSLEEP.SYNCS 0x989680 ;  /* 0x009896800000895d */ /* 0x004fea0003900000 */
[----:B------:R-:W2:Y:S02]  /*35990*/  @!P0 SYNCS.PHASECHK.TRANS64 P0, [R6+URZ+0x298c0], R10 ;  /* 0x0298c00a060085a7 */ /* 0x000ea4000800007f */
[----:B--2---:R-:W-:Y:S05]  /*359a0*/  @!P0 BRA `(.L_x_1731) ;  /* 0xfffffffc00f08947 */ /* 0x004fea000383ffff */
[----:B------:R-:W-:Y:S05]  /*359b0*/  BRA `(.L_x_1919) ;  /* 0xffffff8c00447947 */ /* 0x000fea000383ffff */
.L_x_1738:
[----:B-1----:R1:W2:Y:S02]  /*359c0*/  SYNCS.PHASECHK.TRANS64.TRYWAIT P1, [R8+URZ+0x298a0], R7 ;  /* 0x0298a007080075a7 */ /* 0x0022a4000802017f */
[----:B--2---:R-:W-:Y:S05]  /*359d0*/  @!P1 NANOSLEEP.SYNCS 0x989680 ;  /* 0x009896800000995d */ /* 0x004fea0003900000 */
[----:B------:R-:W2:Y:S02]  /*359e0*/  @!P1 SYNCS.PHASECHK.TRANS64 P1, [R8+URZ+0x298a0], R7 ;  /* 0x0298a007080095a7 */ /* 0x000ea4000802007f */
[----:B--2---:R-:W-:Y:S05]  /*359f0*/  @!P1 BRA `(.L_x_1738) ;  /* 0xfffffffc00f09947 */ /* 0x004fea000383ffff */
[----:B------:R-:W-:Y:S05]  /*35a00*/  BRA `(.L_x_1920) ;  /* 0xffffff9000287947 */ /* 0x000fea000383ffff */
.L_x_1745:
[----:B0-----:R0:W2:Y:S02]  /*35a10*/  SYNCS.PHASECHK.TRANS64.TRYWAIT P1, [R8+URZ+0x298c0], R7 ;  /* 0x0298c007080075a7 */ /* 0x0010a4000802017f */
[----:B--2---:R-:W-:Y:S05]  /*35a20*/  @!P1 NANOSLEEP.SYNCS 0x989680 ;  /* 0x009896800000995d */ /* 0x004fea0003900000 */
[----:B------:R-:W2:Y:S02]  /*35a30*/  @!P1 SYNCS.PHASECHK.TRANS64 P1, [R8+URZ+0x298c0], R7 ;  /* 0x0298c007080095a7 */ /* 0x000ea4000802007f */
[----:B--2---:R-:W-:Y:S05]  /*35a40*/  @!P1 BRA `(.L_x_1745) ;  /* 0xfffffffc00f09947 */ /* 0x004fea000383ffff */
[----:B------:R-:W-:Y:S05]  /*35a50*/  BRA `(.L_x_1921) ;  /* 0xffffff9400207947 */ /* 0x000fea000383ffff */
.L_x_1768:
        /* <DEDUP_REMOVED lines=8> */
[----:B--2---:R-:W-:Y:S05]  /*35ae0*/  WARPSYNC.COLLECTIVE R15, `(.L_x_1923) ;  /* 0x000000000f087348 */ /* 0x004fea0003c00000 */
[----:B------:R0:W1:Y:S02]  /*35af0*/  SHFL.IDX P6, R14, R13, R12, R11 ;  /* 0x0000000c0d0e7389 */ /* 0x00006400000c000b */
[----:B012---:R-:W-:Y:S01]  /*35b00*/  ENDCOLLECTIVE ;  /* 0x000000000000791b */ /* 0x007fe20003800000 */
.L_x_1923:
[----:B------:R-:W-:Y:S05]  /*35b10*/  BSYNC B0 ;  /* 0x0000000000007941 */ /* 0x000fea0003800000 */
.L_x_1922:
[----:B------:R-:W-:Y:S05]  /*35b20*/  BRA `(.L_x_1924) ;  /* 0xffffffa000cc7947 */ /* 0x000fea000383ffff */
.L_x_1770:
[----:B------:R-:W-:Y:S01]  /*35b30*/  BSSY B0, `(.L_x_1925) ;  /* 0x0000006000007945 */ /* 0x000fe20003800000 */
[----:B------:R-:W-:-:S07]  /*35b40*/  IMAD.MOV.U32 R15, RZ, RZ, -0x1 ;  /* 0xffffffffff0f7424 */ /* 0x000fce00078e00ff */
[----:B012---:R-:W-:Y:S05]  /*35b50*/  WARPSYNC.COLLECTIVE R15, `(.L_x_1926) ;  /* 0x000000000f0c7348 */ /* 0x007fea0003c00000 */
[----:B------:R-:W-:Y:S02]  /*35b60*/  ELECT P6, UR62, PT ;  /* 0x00000000003e782f */ /* 0x000fe400038c0000 */
[----:B------:R-:W-:Y:S01]  /*35b70*/  MOV R14, UR62 ;  /* 0x0000003e000e7c02 */ /* 0x000fe20008000f00 */
[----:B012---:R-:W-:Y:S10]  /*35b80*/  ENDCOLLECTIVE ;  /* 0x000000000000791b */ /* 0x007ff40003800000 */
.L_x_1926:
[----:B------:R-:W-:Y:S05]  /*35b90*/  BSYNC B0 ;  /* 0x0000000000007941 */ /* 0x000fea0003800000 */
.L_x_1925:
[----:B------:R-:W-:Y:S05]  /*35ba0*/  BRA `(.L_x_1927) ;  /* 0xffffffa000d47947 */ /* 0x000fea000383ffff */
.L_x_1772:
[----:B-1----:R1:W2:Y:S02]  /*35bb0*/  SYNCS.PHASECHK.TRANS64.TRYWAIT P0, [R2+URZ+0x29880], R3 ;  /* 0x02988003020075a7 */ /* 0x0022a4000800017f */
[----:B--2---:R-:W-:Y:S05]  /*35bc0*/  @!P0 NANOSLEEP.SYNCS 0x989680 ;  /* 0x009896800000895d */ /* 0x004fea0003900000 */
[----:B------:R-:W2:Y:S02]  /*35bd0*/  @!P0 SYNCS.PHASECHK.TRANS64 P0, [R2+URZ+0x29880], R3 ;  /* 0x02988003020085a7 */ /* 0x000ea4000800007f */
[----:B--2---:R-:W-:Y:S05]  /*35be0*/  @!P0 BRA `(.L_x_1772) ;  /* 0xfffffffc00f08947 */ /* 0x004fea000383ffff */
[----:B------:R-:W-:Y:S05]  /*35bf0*/  BRA `(.L_x_1928) ;  /* 0xffffffa400447947 */ /* 0x000fea000383ffff */
.L_x_1774:
[----:B--2---:R2:W3:Y:S02]  /*35c00*/  SYNCS.PHASECHK.TRANS64.TRYWAIT P0, [R2+URZ+0x29840], R3 ;  /* 0x02984003020075a7 */ /* 0x0044e4000800017f */
[----:B---3--:R-:W-:Y:S05]  /*35c10*/  @!P0 NANOSLEEP.SYNCS 0x989680 ;  /* 0x009896800000895d */ /* 0x008fea0003900000 */
[----:B------:R-:W3:Y:S02]  /*35c20*/  @!P0 SYNCS.PHASECHK.TRANS64 P0, [R2+URZ+0x29840], R3 ;  /* 0x02984003020085a7 */ /* 0x000ee4000800007f */
[----:B---3--:R-:W-:Y:S05]  /*35c30*/  @!P0 BRA `(.L_x_1774) ;  /* 0xfffffffc00f08947 */ /* 0x008fea000383ffff */
[----:B------:R-:W-:Y:S05]  /*35c40*/  BRA `(.L_x_1929) ;  /* 0xffffffa400a07947 */ /* 0x000fea000383ffff */
.L_x_1778:
[----:B------:R-:W2:Y:S01]  /*35c50*/  LDL.LU R11, [R1+0x38] ;  /* 0x00003800010b7983 */ /* 0x000ea20000300800 */
[----:B------:R-:W-:Y:S02]  /*35c60*/  IMAD.MOV.U32 R5, RZ, RZ, R12 ;  /* 0x000000ffff057224 */ /* 0x000fe400078e000c */
[----:B------:R-:W-:Y:S02]  /*35c70*/  IMAD.MOV.U32 R13, RZ, RZ, R3 ;  /* 0x000000ffff0d7224 */ /* 0x000fe400078e0003 */
[----:B------:R-:W-:Y:S02]  /*35c80*/  IMAD.MOV.U32 R12, RZ, RZ, RZ ;  /* 0x000000ffff0c7224 */ /* 0x000fe400078e00ff */
[----:B------:R-:W-:Y:S02]  /*35c90*/  IMAD.MOV.U32 R15, RZ, RZ, -0x1 ;  /* 0xffffffffff0f7424 */ /* 0x000fe400078e00ff */
[----:B------:R-:W-:-:S04]  /*35ca0*/  IMAD.IADD R0, R10, 0x1, R5 ;  /* 0x000000010a007824 */ /* 0x000fc800078e0205 */
[----:B------:R-:W-:Y:S02]  /*35cb0*/  VIADD R5, R0, 0x20 ;  /* 0x0000002000057836 */ /* 0x000fe40000000000 */
[----:B--2---:R-:W-:Y:S02]  /*35cc0*/  IMAD R2, R11, R7, RZ ;  /* 0x000000070b027224 */ /* 0x004fe400078e02ff */
[----:B------:R-:W-:-:S03]  /*35cd0*/  IMAD.MOV.U32 R11, RZ, RZ, 0x1c1f ;  /* 0x00001c1fff0b7424 */ /* 0x000fc600078e00ff */
[----:B------:R-:W-:-:S13]  /*35ce0*/  ISETP.GE.AND P4, PT, R0, R2, PT ;  /* 0x000000020000720c */ /* 0x000fda0003f86270 */
[----:B-----5:R-:W-:Y:S05]  /*35cf0*/  WARPSYNC.COLLECTIVE R15, `(.L_x_1930) ;  /* 0x000000000f087348 */ /* 0x020fea0003c00000 */
[----:B------:R0:W1:Y:S02]  /*35d00*/  SHFL.IDX P6, R14, R13, R12, R11 ;  /* 0x0000000c0d0e7389 */ /* 0x00006400000c000b */
[----:B01---5:R-:W-:Y:S01]  /*35d10*/  ENDCOLLECTIVE ;  /* 0x000000000000791b */ /* 0x023fe20003800000 */
.L_x_1930:
[----:B------:R-:W-:Y:S02]  /*35d20*/  IMAD.MOV.U32 R13, RZ, RZ, R4 ;  /* 0x000000ffff0d7224 */ /* 0x000fe400078e0004 */
[----:B------:R-:W-:-:S07]  /*35d30*/  IMAD.MOV.U32 R6, RZ, RZ, R14 ;  /* 0x000000ffff067224 */ /* 0x000fce00078e000e */
[----:B------:R-:W-:Y:S05]  /*35d40*/  WARPSYNC.COLLECTIVE R15, `(.L_x_1931) ;  /* 0x000000000f087348 */ /* 0x000fea0003c00000 */
[----:B------:R0:W1:Y:S02]  /*35d50*/  SHFL.IDX P6, R14, R13, R12, R11 ;  /* 0x0000000c0d0e7389 */ /* 0x00006400000c000b */
[----:B01----:R-:W-:Y:S01]  /*35d60*/  ENDCOLLECTIVE ;  /* 0x000000000000791b */ /* 0x003fe20003800000 */
.L_x_1931:
[----:B------:R-:W-:Y:S02]  /*35d70*/  IMAD.MOV.U32 R13, RZ, RZ, R3 ;  /* 0x000000ffff0d7224 */ /* 0x000fe400078e0003 */
[----:B------:R-:W-:Y:S02]  /*35d80*/  IMAD.MOV.U32 R12, RZ, RZ, 0x1 ;  /* 0x00000001ff0c7424 */ /* 0x000fe400078e00ff */
[----:B------:R-:W-:-:S07]  /*35d90*/  IMAD.MOV.U32 R7, RZ, RZ, R14 ;  /* 0x000000ffff077224 */ /* 0x000fce00078e000e */
[----:B------:R-:W-:Y:S05]  /*35da0*/  WARPSYNC.COLLECTIVE R15, `(.L_x_1932) ;  /* 0x000000000f087348 */ /* 0x000fea0003c00000 */
[----:B------:R0:W1:Y:S02]  /*35db0*/  SHFL.IDX P6, R14, R13, R12, R11 ;  /* 0x0000000c0d0e7389 */ /* 0x00006400000c000b */
[----:B01----:R-:W-:Y:S01]  /*35dc0*/  ENDCOLLECTIVE ;  /* 0x000000000000791b */ /* 0x003fe20003800000 */
.L_x_1932:
        /* <DEDUP_REMOVED lines=17> */
.L_x_1933:
[----:B------:R-:W-:Y:S02]  /*35ee0*/  IMAD.MOV.U32 R13, RZ, RZ, R3 ;  /* 0x000000ffff0d7224 */ /* 0x000fe400078e0003 */
[----:B------:R-:W-:Y:S02]  /*35ef0*/  IMAD.MOV.U32 R12, RZ, RZ, 0x2 ;  /* 0x00000002ff0c7424 */ /* 0x000fe400078e00ff */
[----:B------:R-:W-:-:S07]  /*35f00*/  IMAD.MOV.U32 R5, RZ, RZ, R14 ;  /* 0x000000ffff057224 */ /* 0x000fce00078e000e */
[----:B------:R-:W-:Y:S05]  /*35f10*/  WARPSYNC.COLLECTIVE R15, `(.L_x_1934) ;  /* 0x000000000f087348 */ /* 0x000fea0003c00000 */
[----:B------:R0:W1:Y:S02]  /*35f20*/  SHFL.IDX P6, R14, R13, R12, R11 ;  /* 0x0000000c0d0e7389 */ /* 0x00006400000c000b */
[----:B01----:R-:W-:Y:S01]  /*35f30*/  ENDCOLLECTIVE ;  /* 0x000000000000791b */ /* 0x003fe20003800000 */
.L_x_1934:
[----:B------:R-:W-:-:S05]  /*35f40*/  @!P3 IADD3 R5, P4, R9, R5, RZ ;  /* 0x000000050905b210 */ /* 0x000fca0007f9e0ff */
[----:B------:R-:W-:-:S04]  /*35f50*/  @!P3 IMAD.X R6, RZ, RZ, R6, P4 ;  /* 0x000000ffff06b224 */ /* 0x000fc800020e0606 */
[----:B------:R-:W-:Y:S02]  /*35f60*/  @!P3 IMAD.MOV.U32 R7, RZ, RZ, R6 ;  /* 0x000000ffff07b224 */ /* 0x000fe400078e0006 */
[----:B------:R-:W-:Y:S02]  /*35f70*/  @!P3 IMAD.MOV.U32 R6, RZ, RZ, R5 ;  /* 0x000000ffff06b224 */ /* 0x000fe400078e0005 */
[----:B------:R-:W-:Y:S02]  /*35f80*/  IMAD.MOV.U32 R13, RZ, RZ, R4 ;  /* 0x000000ffff0d7224 */ /* 0x000fe400078e0004 */
[----:B------:R-:W-:Y:S01]  /*35f90*/  VIADD R5, R0, 0x40 ;  /* 0x0000004000057836 */ /* 0x000fe20000000000 */
        /* <DEDUP_REMOVED lines=11> */
.L_x_1935:
[----:B------:R-:W-:Y:S02]  /*36050*/  IMAD.MOV.U32 R13, RZ, RZ, R3 ;  /* 0x000000ffff0d7224 */ /* 0x000fe400078e0003 */
[----:B------:R-:W-:Y:S02]  /*36060*/  IMAD.MOV.U32 R12, RZ, RZ, 0x3 ;  /* 0x00000003ff0c7424 */ /* 0x000fe400078e00ff */
[----:B------:R-:W-:-:S07]  /*36070*/  IMAD.MOV.U32 R5, RZ, RZ, R14 ;  /* 0x000000ffff057224 */ /* 0x000fce00078e000e */
[----:B------:R-:W-:Y:S05]  /*36080*/  WARPSYNC.COLLECTIVE R15, `(.L_x_1936) ;  /* 0x000000000f087348 */ /* 0x000fea0003c00000 */
[----:B------:R0:W1:Y:S02]  /*36090*/  SHFL.IDX P6, R14, R13, R12, R11 ;  /* 0x0000000c0d0e7389 */ /* 0x00006400000c000b */
[----:B01----:R-:W-:Y:S01]  /*360a0*/  ENDCOLLECTIVE ;  /* 0x000000000000791b */ /* 0x003fe20003800000 */
.L_x_1936:
[----:B------:R-:W-:-:S05]  /*360b0*/  @!P3 IADD3 R5, P4, R9, R5, RZ ;  /* 0x000000050905b210 */ /* 0x000fca0007f9e0ff */
[----:B------:R-:W-:-:S04]  /*360c0*/  @!P3 IMAD.X R6, RZ, RZ, R6, P4 ;  /* 0x000000ffff06b224 */ /* 0x000fc800020e0606 */
[----:B------:R-:W-:Y:S02]  /*360d0*/  @!P3 IMAD.MOV.U32 R7, RZ, RZ, R6 ;  /* 0x000000ffff07b224 */ /* 0x000fe400078e0006 */
[----:B------:R-:W-:Y:S02]  /*360e0*/  IMAD.MOV.U32 R13, RZ, RZ, R4 ;  /* 0x000000ffff0d7224 */ /* 0x000fe400078e0004 */
[----:B------:R-:W-:-:S05]  /*360f0*/  @!P3 IMAD.MOV.U32 R6, RZ, RZ, R5 ;  /* 0x000000ffff06b224 */ /* 0x000fca00078e0005 */
[----:B------:R-:W-:Y:S01]  /*36100*/  @!PT LDS RZ, [RZ] ;  /* 0x00000000fffff984 */ /* 0x000fe20000000800 */
[----:B------:R-:W-:Y:S01]  /*36110*/  @!PT LDS RZ, [RZ] ;  /* 0x00000000fffff984 */ /* 0x000fe20000000800 */
[----:B------:R-:W-:Y:S01]  /*36120*/  @!PT LDS RZ, [RZ] ;  /* 0x00000000fffff984 */ /* 0x000fe20000000800 */
[----:B------:R0:W-:Y:S01]  /*36130*/  @!P3 LDGSTS.E.BYPASS.LTC128B.128 [R8+0x15400], desc[UR60][R6.64], !P0 ;  /* 0x154000000608bfae */ /* 0x0001e2000c101d7c */
[----:B------:R-:W-:-:S03]  /*36140*/  IMAD.MOV.U32 R5, RZ, RZ, R14 ;  /* 0x000000ffff057224 */ /* 0x000fc600078e000e */
[----:B------:R0:W-:Y:S04]  /*36150*/  @!P3 LDGSTS.E.BYPASS.LTC128B.128 [R8+0x17400], desc[UR60][R6.64+0x40], !P1 ;  /* 0x174000400608bfae */ /* 0x0001e8000c901d7c */
[----:B0-----:R-:W-:Y:S05]  /*36160*/  WARPSYNC.COLLECTIVE R15, `(.L_x_1937) ;  /* 0x000000000f087348 */ /* 0x001fea0003c00000 */
[----:B------:R1:W2:Y:S02]  /*36170*/  SHFL.IDX P6, R14, R13, R12, R11 ;  /* 0x0000000c0d0e7389 */ /* 0x0002a400000c000b */
[----:B012---:R-:W-:Y:S01]  /*36180*/  ENDCOLLECTIVE ;  /* 0x000000000000791b */ /* 0x007fe20003800000 */
.L_x_1937:
[----:B------:R-:W-:Y:S01]  /*36190*/  @!PT LDS RZ, [RZ] ;  /* 0x00000000fffff984 */ /* 0x000fe20000000800 */
[----:B------:R-:W-:Y:S01]  /*361a0*/  @!PT LDS RZ, [RZ] ;  /* 0x00000000fffff984 */ /* 0x000fe20000000800 */
[----:B------:R-:W-:Y:S01]  /*361b0*/  @!PT LDS RZ, [RZ] ;  /* 0x00000000fffff984 */ /* 0x000fe20000000800 */
[----:B------:R3:W-:Y:S01]  /*361c0*/  @!P3 LDGSTS.E.BYPASS.LTC128B.128 [R8+0x19400], desc[UR60][R6.64+0x80], !P2 ;  /* 0x194000800608bfae */ /* 0x0007e2000d101d7c */
[----:B------:R-:W-:Y:S01]  /*361d0*/  IMAD.MOV.U32 R3, RZ, RZ, R14 ;  /* 0x000000ffff037224 */ /* 0x000fe200078e000e */
[----:B------:R-:W-:Y:S06]  /*361e0*/  BRA `(.L_x_1938) ;  /* 0xffffffac000c7947 */ /* 0x000fec000383ffff */
.L_x_1783:
[----:B--2---:R-:W2:Y:S02]  /*361f0*/  LDL R2, [R1+0x4] ;  /* 0x0000040001027983 */ /* 0x004ea40000100800 */
[----:B--2---:R2:W3:Y:S02]  /*36200*/  SYNCS.PHASECHK.TRANS64.TRYWAIT P0, [R2+URZ+0x29820], R0 ;  /* 0x02982000020075a7 */ /* 0x0044e4000800017f */
[----:B---3--:R-:W-:Y:S05]  /*36210*/  @!P0 NANOSLEEP.SYNCS 0x989680 ;  /* 0x009896800000895d */ /* 0x008fea0003900000 */
[----:B------:R-:W3:Y:S02]  /*36220*/  @!P0 SYNCS.PHASECHK.TRANS64 P0, [R2+URZ+0x29820], R0 ;  /* 0x02982000020085a7 */ /* 0x000ee4000800007f */
[----:B---3--:R-:W-:Y:S05]  /*36230*/  @!P0 BRA `(.L_x_1783) ;  /* 0xfffffffc00ec8947 */ /* 0x008fea000383ffff */
[----:B------:R-:W-:Y:S05]  /*36240*/  BRA `(.L_x_1939) ;  /* 0xffffffac00807947 */ /* 0x000fea000383ffff */
.L_x_1789:
[----:B---3--:R3:W4:Y:S02]  /*36250*/  SYNCS.PHASECHK.TRANS64.TRYWAIT P0, [R5+URZ+0x29880], R4 ;  /* 0x02988004050075a7 */ /* 0x008724000800017f */
[----:B----4-:R-:W-:Y:S05]  /*36260*/  @!P0 NANOSLEEP.SYNCS 0x989680 ;  /* 0x009896800000895d */ /* 0x010fea0003900000 */
[----:B------:R-:W4:Y:S02]  /*36270*/  @!P0 SYNCS.PHASECHK.TRANS64 P0, [R5+URZ+0x29880], R4 ;  /* 0x02988004050085a7 */ /* 0x000f24000800007f */
[----:B----4-:R-:W-:Y:S05]  /*36280*/  @!P0 BRA `(.L_x_1789) ;  /* 0xfffffffc00f08947 */ /* 0x010fea000383ffff */
[----:B------:R-:W-:Y:S05]  /*36290*/  BRA `(.L_x_1940) ;  /* 0xffffffb000407947 */ /* 0x000fea000383ffff */
.L_x_1794:
[----:B-1----:R1:W2:Y:S02]  /*362a0*/  SYNCS.PHASECHK.TRANS64.TRYWAIT P0, [R5+URZ+0x29840], R4 ;  /* 0x02984004050075a7 */ /* 0x0022a4000800017f */
[----:B--2---:R-:W-:Y:S05]  /*362b0*/  @!P0 NANOSLEEP.SYNCS 0x989680 ;  /* 0x009896800000895d */ /* 0x004fea0003900000 */
[----:B------:R-:W2:Y:S02]  /*362c0*/  @!P0 SYNCS.PHASECHK.TRANS64 P0, [R5+URZ+0x29840], R4 ;  /* 0x02984004050085a7 */ /* 0x000ea4000800007f */
[----:B--2---:R-:W-:Y:S05]  /*362d0*/  @!P0 BRA `(.L_x_1794) ;  /* 0xfffffffc00f08947 */ /* 0x004fea000383ffff */
[----:B------:R-:W-:Y:S05]  /*362e0*/  BRA `(.L_x_1941) ;  /* 0xffffffb000c47947 */ /* 0x000fea000383ffff */
.L_x_1802:
[----:B---3--:R3:W4:Y:S02]  /*362f0*/  SYNCS.PHASECHK.TRANS64.TRYWAIT P0, [R20+URZ+0x29870], R4 ;  /* 0x02987004140075a7 */ /* 0x008724000800017f */
[----:B----4-:R-:W-:Y:S05]  /*36300*/  @!P0 NANOSLEEP.SYNCS 0x989680 ;  /* 0x009896800000895d */ /* 0x010fea0003900000 */
[----:B------:R-:W4:Y:S02]  /*36310*/  @!P0 SYNCS.PHASECHK.TRANS64 P0, [R20+URZ+0x29870], R4 ;  /* 0x02987004140085a7 */ /* 0x000f24000800007f */
[----:B----4-:R-:W-:Y:S05]  /*36320*/  @!P0 BRA `(.L_x_1802) ;  /* 0xfffffffc00f08947 */ /* 0x010fea000383ffff */
[----:B------:R-:W-:Y:S05]  /*36330*/  BRA `(.L_x_1942) ;  /* 0xffffffb400e87947 */ /* 0x000fea000383ffff */
.L_x_1804:
[----:B----4-:R4:W0:Y:S02]  /*36340*/  SYNCS.PHASECHK.TRANS64.TRYWAIT P0, [R20+URZ+0x29860], R3 ;  /* 0x02986003140075a7 */ /* 0x010824000800017f */
[----:B0-----:R-:W-:Y:S05]  /*36350*/  @!P0 NANOSLEEP.SYNCS 0x989680 ;  /* 0x009896800000895d */ /* 0x001fea0003900000 */
[----:B------:R-:W0:Y:S02]  /*36360*/  @!P0 SYNCS.PHASECHK.TRANS64 P0, [R20+URZ+0x29860], R3 ;  /* 0x02986003140085a7 */ /* 0x000e24000800007f */
[----:B0-----:R-:W-:Y:S05]  /*36370*/  @!P0 BRA `(.L_x_1804) ;  /* 0xfffffffc00f08947 */ /* 0x001fea000383ffff */
[----:B------:R-:W-:Y:S05]  /*36380*/  BRA `(.L_x_1943) ;  /* 0xffffffb400f07947 */ /* 0x000fea000383ffff */
.L_x_1811:
[----:B---3--:R3:W4:Y:S02]  /*36390*/  SYNCS.PHASECHK.TRANS64.TRYWAIT P1, [R17+URZ+0x29870], R0 ;  /* 0x02987000110075a7 */ /* 0x008724000802017f */
[----:B----4-:R-:W-:Y:S05]  /*363a0*/  @!P1 NANOSLEEP.SYNCS 0x989680 ;  /* 0x009896800000995d */ /* 0x010fea0003900000 */
[----:B------:R-:W4:Y:S02]  /*363b0*/  @!P1 SYNCS.PHASECHK.TRANS64 P1, [R17+URZ+0x29870], R0 ;  /* 0x02987000110095a7 */ /* 0x000f24000802007f */
[----:B----4-:R-:W-:Y:S05]  /*363c0*/  @!P1 BRA `(.L_x_1811) ;  /* 0xfffffffc00f09947 */ /* 0x010fea000383ffff */
[----:B------:R-:W-:Y:S05]  /*363d0*/  BRA `(.L_x_1944) ;  /* 0xffffffbc00dc7947 */ /* 0x000fea000383ffff */
.L_x_1813:
[----:B---3--:R3:W4:Y:S02]  /*363e0*/  SYNCS.PHASECHK.TRANS64.TRYWAIT P1, [R17+URZ+0x29860], R0 ;  /* 0x02986000110075a7 */ /* 0x008724000802017f */
[----:B----4-:R-:W-:Y:S05]  /*363f0*/  @!P1 NANOSLEEP.SYNCS 0x989680 ;  /* 0x009896800000995d */ /* 0x010fea0003900000 */
[----:B------:R-:W4:Y:S02]  /*36400*/  @!P1 SYNCS.PHASECHK.TRANS64 P1, [R17+URZ+0x29860], R0 ;  /* 0x02986000110095a7 */ /* 0x000f24000802007f */
[----:B----4-:R-:W-:Y:S05]  /*36410*/  @!P1 BRA `(.L_x_1813) ;  /* 0xfffffffc00f09947 */ /* 0x010fea000383ffff */
[----:B------:R-:W-:Y:S05]  /*36420*/  BRA `(.L_x_1945) ;  /* 0xffffffbc00e47947 */ /* 0x000fea000383ffff */
.L_x_1817:
[----:B------:R-:W-:Y:S01]  /*36430*/  BSSY B0, `(.L_x_1946) ;  /* 0x0000008000007945 */ /* 0x000fe20003800000 */
[----:B------:R-:W-:Y:S02]  /*36440*/  IMAD.MOV.U32 R13, RZ, RZ, R16 ;  /* 0x000000ffff0d7224 */ /* 0x000fe400078e0010 */
[----:B------:R-:W-:Y:S02]  /*36450*/  IMAD.MOV.U32 R12, RZ, RZ, RZ ;  /* 0x000000ffff0c7224 */ /* 0x000fe400078e00ff */
[----:B0-----:R-:W-:Y:S02]  /*36460*/  IMAD.MOV.U32 R11, RZ, RZ, 0x1f ;  /* 0x0000001fff0b7424 */ /* 0x001fe400078e00ff */
[----:B------:R-:W-:-:S07]  /*36470*/  IMAD.MOV.U32 R15, RZ, RZ, -0x1 ;  /* 0xffffffffff0f7424 */ /* 0x000fce00078e00ff */
[----:B------:R-:W-:Y:S05]  /*36480*/  WARPSYNC.COLLECTIVE R15, `(.L_x_1947) ;  /* 0x000000000f087348 */ /* 0x000fea0003c00000 */
[----:B------:R0:W1:Y:S02]  /*36490*/  SHFL.IDX P6, R14, R13, R12, R11 ;  /* 0x0000000c0d0e7389 */ /* 0x00006400000c000b */
[----:B01----:R-:W-:Y:S01]  /*364a0*/  ENDCOLLECTIVE ;  /* 0x000000000000791b */ /* 0x003fe20003800000 */
.L_x_1947:
[----:B------:R-:W-:Y:S05]  /*364b0*/  BSYNC B0 ;  /* 0x0000000000007941 */ /* 0x000fea0003800000 */
.L_x_1946:
[----:B------:R-:W-:Y:S02]  /*364c0*/  IMAD.MOV.U32 R13, RZ, RZ, R16 ;  /* 0x000000ffff0d7224 */ /* 0x000fe400078e0010 */
[----:B------:R-:W-:Y:S02]  /*364d0*/  IMAD.MOV.U32 R12, RZ, RZ, 0x1 ;  /* 0x00000001ff0c7424 */ /* 0x000fe400078e00ff */
[----:B------:R-:W-:Y:S02]  /*364e0*/  IMAD.MOV.U32 R11, RZ, RZ, 0x1f ;  /* 0x0000001fff0b7424 */ /* 0x000fe400078e00ff */
[----:B------:R-:W-:Y:S02]  /*364f0*/  IMAD.MOV.U32 R15, RZ, RZ, -0x1 ;  /* 0xffffffffff0f7424 */ /* 0x000fe400078e00ff */
[----:B------:R-:W-:Y:S02]  /*36500*/  IMAD.IADD R4, R19, 0x1, R7 ;  /* 0x0000000113047824 */ /* 0x000fe400078e0207 */
[----:B------:R-:W-:-:S07]  /*36510*/  IMAD.MOV.U32 R0, RZ, RZ, R14 ;  /* 0x000000ffff007224 */ /* 0x000fce00078e000e */
[----:B------:R-:W-:Y:S05]  /*36520*/  WARPSYNC.COLLECTIVE R15, `(.L_x_1948) ;  /* 0x000000000f087348 */ /* 0x000fea0003c00000 */
[----:B------:R0:W1:Y:S02]  /*36530*/  SHFL.IDX P6, R14, R13, R12, R11 ;  /* 0x0000000c0d0e7389 */ /* 0x00006400000c000b */
[----:B01----:R-:W-:Y:S01]  /*36540*/  ENDCOLLECTIVE ;  /* 0x000000000000791b */ /* 0x003fe20003800000 */
.L_x_1948:
[----:B------:R-:W-:Y:S02]  /*36550*/  ULDC UR4, c[0x0][0xc3c] ;  /* 0x00030f0000047ab9 */ /* 0x000fe40000000800 */
[----:B------:R-:W-:-:S13]  /*36560*/  ISETP.GE.OR P1, PT, R4, UR4, !P0 ;  /* 0x0000000404007c0c */ /* 0x000fda000c726670 */
[----:B------:R-:W0:Y:S01]  /*36570*/  @!P1 LDC.64 R2, c[0x0][0xc80] ;  /* 0x00032000ff029b82 */ /* 0x000e220000000a00 */
[----:B------:R-:W-:Y:S02]  /*36580*/  IMAD.MOV.U32 R11, RZ, RZ, RZ ;  /* 0x000000ffff0b7224 */ /* 0x000fe400078e00ff */
        /* <DEDUP_REMOVED lines=14> */
.L_x_1949:
[----:B------:R-:W-:Y:S02]  /*36670*/  IMAD.MOV.U32 R12, RZ, RZ, 0x2 ;  /* 0x00000002ff0c7424 */ /* 0x000fe400078e00ff */
[----:B------:R-:W-:-:S05]  /*36680*/  IMAD.MOV.U32 R3, RZ, RZ, R14 ;  /* 0x000000ffff037224 */ /* 0x000fca00078e000e */
[----:B------:R-:W-:-:S05]  /*36690*/  SEL R3, R3, RZ, P1 ;  /* 0x000000ff03037207 */ /* 0x000fca0000800000 */
[----:B------:R-:W-:-:S04]  /*366a0*/  IMAD.IADD R3, R2, 0x1, R3 ;  /* 0x0000000102037824 */ /* 0x000fc800078e0203 */
[----:B------:R-:W-:-:S07]  /*366b0*/  IMAD.MOV.U32 R13, RZ, RZ, R3 ;  /* 0x000000ffff0d7224 */ /* 0x000fce00078e0003 */
[----:B------:R-:W-:Y:S05]  /*366c0*/  WARPSYNC.COLLECTIVE R15, `(.L_x_1950) ;  /* 0x000000000f087348 */ /* 0x000fea0003c00000 */
[----:B------:R0:W1:Y:S02]  /*366d0*/  SHFL.UP P6, R14, R13, R12, R11 ;  /* 0x0400000c0d0e7389 */ /* 0x00006400000c000b */
[----:B01----:R-:W-:Y:S01]  /*366e0*/  ENDCOLLECTIVE ;  /* 0x000000000000791b */ /* 0x003fe20003800000 */
.L_x_1950:
        /* <DEDUP_REMOVED lines=8> */
.L_x_1951:
        /* <DEDUP_REMOVED lines=8> */
.L_x_1952:
        /* <DEDUP_REMOVED lines=8> */
.L_x_1953:
[----:B------:R-:W-:Y:S02]  /*36870*/  IMAD.MOV.U32 R12, RZ, RZ, 0x1f ;  /* 0x0000001fff0c7424 */ /* 0x000fe400078e00ff */
        /* <DEDUP_REMOVED lines=8> */
.L_x_1954:
[----:B------:R-:W-:Y:S01]  /*36900*/  IMAD.MOV.U32 R8, RZ, RZ, R14 ;  /* 0x000000ffff087224 */ /* 0x000fe200078e000e */
[----:B------:R-:W-:Y:S06]  /*36910*/  BRA `(.L_x_1955) ;  /* 0xffffffc000ec7947 */ /* 0x000fec000383ffff */
.L_x_1822:
[----:B------:R-:W-:Y:S01]  /*36920*/  BSSY B0, `(.L_x_1956) ;  /* 0x0000008000007945 */ /* 0x000fe20003800000 */
[----:B-----5:R-:W-:Y:S02]  /*36930*/  IMAD.MOV.U32 R13, RZ, RZ, R2 ;  /* 0x000000ffff0d7224 */ /* 0x020fe400078e0002 */
[----:B------:R-:W-:Y:S02]  /*36940*/  IMAD.MOV.U32 R12, RZ, RZ, 0x1 ;  /* 0x00000001ff0c7424 */ /* 0x000fe400078e00ff */
[----:B0-----:R-:W-:Y:S02]  /*36950*/  IMAD.MOV.U32 R11, RZ, RZ, RZ ;  /* 0x000000ffff0b7224 */ /* 0x001fe400078e00ff */
[----:B------:R-:W-:-:S07]  /*36960*/  IMAD.MOV.U32 R15, RZ, RZ, -0x1 ;  /* 0xffffffffff0f7424 */ /* 0x000fce00078e00ff */
[----:B-12---:R-:W-:Y:S05]  /*36970*/  WARPSYNC.COLLECTIVE R15, `(.L_x_1957) ;  /* 0x000000000f087348 */ /* 0x006fea0003c00000 */
[----:B------:R0:W3:Y:S02]  /*36980*/  SHFL.UP P6, R14, R13, R12, R11 ;  /* 0x0400000c0d0e7389 */ /* 0x0000e400000c000b */
[----:B0123--:R-:W-:Y:S01]  /*36990*/  ENDCOLLECTIVE ;  /* 0x000000000000791b */ /* 0x00ffe20003800000 */
.L_x_1957:
[----:B------:R-:W-:Y:S05]  /*369a0*/  BSYNC B0 ;  /* 0x0000000000007941 */ /* 0x000fea0003800000 */
.L_x_1956:
[----:B------:R-:W-:Y:S02]  /*369b0*/  IMAD.MOV.U32 R3, RZ, RZ, R14 ;  /* 0x000000ffff037224 */ /* 0x000fe400078e000e */
[----:B------:R-:W-:Y:S02]  /*369c0*/  IMAD.MOV.U32 R12, RZ, RZ, 0x2 ;  /* 0x00000002ff0c7424 */ /* 0x000fe400078e00ff */
[----:B------:R-:W-:Y:S01]  /*369d0*/  IMAD.MOV.U32 R11, RZ, RZ, RZ ;  /* 0x000000ffff0b7224 */ /* 0x000fe200078e00ff */
[----:B------:R-:W-:Y:S01]  /*369e0*/  SEL R3, R3, RZ, P1 ;  /* 0x000000ff03037207 */ /* 0x000fe20000800000 */
[----:B------:R-:W-:-:S04]  /*369f0*/  IMAD.MOV.U32 R15, RZ, RZ, -0x1 ;  /* 0xffffffffff0f7424 */ /* 0x000fc800078e00ff */
[----:B------:R-:W-:-:S04]  /*36a00*/  IMAD.IADD R3, R2, 0x1, R3 ;  /* 0x0000000102037824 */ /* 0x000fc800078e0203 */
[----:B------:R-:W-:-:S07]  /*36a10*/  IMAD.MOV.U32 R13, RZ, RZ, R3 ;  /* 0x000000ffff0d7224 */ /* 0x000fce00078e0003 */
[----:B------:R-:W-:Y:S05]  /*36a20*/  WARPSYNC.COLLECTIVE R15, `(.L_x_1958) ;  /* 0x000000000f087348 */ /* 0x000fea0003c00000 */
[----:B------:R0:W1:Y:S02]  /*36a30*/  SHFL.UP P6, R14, R13, R12, R11 ;  /* 0x0400000c0d0e7389 */ /* 0x00006400000c000b */
[----:B01----:R-:W-:Y:S01]  /*36a40*/  ENDCOLLECTIVE ;  /* 0x000000000000791b */ /* 0x003fe20003800000 */
.L_x_1958:
        /* <DEDUP_REMOVED lines=8> */
.L_x_1959:
        /* <DEDUP_REMOVED lines=8> */
.L_x_1960:
        /* <DEDUP_REMOVED lines=8> */
.L_x_1961:
        /* <DEDUP_REMOVED lines=9> */
.L_x_1962:
[----:B------:R-:W-:Y:S01]  /*36c60*/  IMAD.MOV.U32 R8, RZ, RZ, R14 ;  /* 0x000000ffff087224 */ /* 0x000fe200078e000e */
[----:B------:R-:W-:Y:S06]  /*36c70*/  BRA `(.L_x_1963) ;  /* 0xffffffc000b07947 */ /* 0x000fec000383ffff */
.L_x_1824:
[----:B------:R-:W-:Y:S01]  /*36c80*/  BSSY B0, `(.L_x_1964) ;  /* 0x0000006000007945 */ /* 0x000fe20003800000 */
[----:B------:R-:W-:Y:S01]  /*36c90*/  PLOP3.LUT P6, PT, P6, PT, PT, 0x8, 0x0 ;  /* 0x000000000000781c */ /* 0x000fe200037ce170 */
[----:B------:R-:W-:-:S12]  /*36ca0*/  IMAD.MOV.U32 R15, RZ, RZ, -0x1 ;  /* 0xffffffffff0f7424 */ /* 0x000fd800078e00ff */
[----:B01----:R-:W-:Y:S05]  /*36cb0*/  WARPSYNC.COLLECTIVE R15, `(.L_x_1965) ;  /* 0x000000000f087348 */ /* 0x003fea0003c00000 */
[----:B------:R-:W-:Y:S01]  /*36cc0*/  VOTE.ANY R14, PT, P6 ;  /* 0x00000000000e7806 */ /* 0x000fe200030e0100 */
[----:B01----:R-:W-:Y:S06]  /*36cd0*/  ENDCOLLECTIVE ;  /* 0x000000000000791b */ /* 0x003fec0003800000 */
.L_x_1965:
[----:B------:R-:W-:Y:S05]  /*36ce0*/  BSYNC B0 ;  /* 0x0000000000007941 */ /* 0x000fea0003800000 */
.L_x_1964:
[----:B------:R-:W-:Y:S02]  /*36cf0*/  IMAD.MOV.U32 R3, RZ, RZ, R14 ;  /* 0x000000ffff037224 */ /* 0x000fe400078e000e */
[----:B------:R-:W-:Y:S02]  /*36d00*/  IMAD.MOV.U32 R13, RZ, RZ, R2 ;  /* 0x000000ffff0d7224 */ /* 0x000fe400078e0002 */
[----:B------:R-:W0:Y:S01]  /*36d10*/  POPC R5, R3 ;  /* 0x0000000300057309 */ /* 0x000e220000000000 */
[----:B------:R-:W-:Y:S02]  /*36d20*/  IMAD.MOV.U32 R11, RZ, RZ, 0x1f ;  /* 0x0000001fff0b7424 */ /* 0x000fe400078e00ff */
[----:B------:R-:W-:Y:S02]  /*36d30*/  IMAD.MOV.U32 R15, RZ, RZ, -0x1 ;  /* 0xffffffffff0f7424 */ /* 0x000fe400078e00ff */
[----:B0-----:R-:W-:-:S07]  /*36d40*/  IMAD.MOV.U32 R12, RZ, RZ, R5 ;  /* 0x000000ffff0c7224 */ /* 0x001fce00078e0005 */
[----:B------:R-:W-:Y:S05]  /*36d50*/  WARPSYNC.COLLECTIVE R15, `(.L_x_1966) ;  /* 0x000000000f087348 */ /* 0x000fea0003c00000 */
[----:B------:R0:W1:Y:S02]  /*36d60*/  SHFL.IDX P6, R14, R13, R12, R11 ;  /* 0x0000000c0d0e7389 */ /* 0x00006400000c000b */
[----:B01----:R-:W-:Y:S01]  /*36d70*/  ENDCOLLECTIVE ;  /* 0x000000000000791b */ /* 0x003fe20003800000 */
.L_x_1966:
[----:B------:R-:W-:Y:S01]  /*36d80*/  IMAD.MOV.U32 R17, RZ, RZ, R14 ;  /* 0x000000ffff117224 */ /* 0x000fe200078e000e */
[----:B------:R-:W-:Y:S06]  /*36d90*/  BRA `(.L_x_1967) ;  /* 0xffffffc000a07947 */ /* 0x000fec000383ffff */
.L_x_1826:
[----:B------:R-:W-:Y:S01]  /*36da0*/  BSSY B0, `(.L_x_1968) ;  /* 0x0000007000007945 */ /* 0x000fe20003800000 */
[----:B------:R-:W-:Y:S02]  /*36db0*/  IMAD.MOV.U32 R13, RZ, RZ, R6 ;  /* 0x000000ffff0d7224 */ /* 0x000fe400078e0006 */
[----:B0-----:R-:W-:Y:S02]  /*36dc0*/  IMAD.MOV.U32 R11, RZ, RZ, 0x1f ;  /* 0x0000001fff0b7424 */ /* 0x001fe400078e00ff */
[----:B------:R-:W-:-:S07]  /*36dd0*/  IMAD.MOV.U32 R15, RZ, RZ, -0x1 ;  /* 0xffffffffff0f7424 */ /* 0x000fce00078e00ff */
[----:B-123--:R-:W-:Y:S05]  /*36de0*/  WARPSYNC.COLLECTIVE R15, `(.L_x_1969) ;  /* 0x000000000f087348 */ /* 0x00efea0003c00000 */
[----:B------:R0:W4:Y:S02]  /*36df0*/  SHFL.IDX P6, R14, R13, R12, R11 ;  /* 0x0000000c0d0e7389 */ /* 0x00012400000c000b */
[----:B01234-:R-:W-:Y:S01]  /*36e00*/  ENDCOLLECTIVE ;  /* 0x000000000000791b */ /* 0x01ffe20003800000 */
.L_x_1969:
[----:B------:R-:W-:Y:S05]  /*36e10*/  BSYNC B0 ;  /* 0x0000000000007941 */ /* 0x000fea0003800000 */
.L_x_1968:
[----:B------:R-:W-:Y:S01]  /*36e20*/  IMAD.MOV.U32 R6, RZ, RZ, R14 ;  /* 0x000000ffff067224 */ /* 0x000fe200078e000e */
[----:B------:R-:W-:Y:S06]  /*36e30*/  BRA `(.L_x_1970) ;  /* 0xffffffc000947947 */ /* 0x000fec000383ffff */
.L_x_1830:
[----:B0-----:R0:W2:Y:S02]  /*36e40*/  SYNCS.PHASECHK.TRANS64.TRYWAIT P0, [R0+URZ+0x29820], R3 ;  /* 0x02982003000075a7 */ /* 0x0010a4000800017f */
[----:B--2---:R-:W-:Y:S05]  /*36e50*/  @!P0 NANOSLEEP.SYNCS 0x989680 ;  /* 0x009896800000895d */ /* 0x004fea0003900000 */
[----:B------:R-:W2:Y:S02]  /*36e60*/  @!P0 SYNCS.PHASECHK.TRANS64 P0, [R0+URZ+0x29820], R3 ;  /* 0x02982003000085a7 */ /* 0x000ea4000800007f */
[----:B--2---:R-:W-:Y:S05]  /*36e70*/  @!P0 BRA `(.L_x_1830) ;  /* 0xfffffffc00f08947 */ /* 0x004fea000383ffff */
[----:B------:R-:W-:Y:S05]  /*36e80*/  BRA `(.L_x_1971) ;  /* 0xffffffc8001c7947 */ /* 0x000fea000383ffff */
.L_x_1831:
[----:B------:R-:W2:Y:S01]  /*36e90*/  S2R R2, SR_TID.X ;  /* 0x0000000000027919 */ /* 0x000ea20000002100 */
[----:B------:R-:W-:Y:S01]  /*36ea0*/  BSSY B0, `(.L_x_1972) ;  /* 0x000000a000007945 */ /* 0x000fe20003800000 */
[----:B------:R-:W-:Y:S02]  /*36eb0*/  IMAD.MOV.U32 R12, RZ, RZ, RZ ;  /* 0x000000ffff0c7224 */ /* 0x000fe400078e00ff */
[----:B------:R-:W-:Y:S02]  /*36ec0*/  IMAD.MOV.U32 R11, RZ, RZ, 0x1f ;  /* 0x0000001fff0b7424 */ /* 0x000fe400078e00ff */
[----:B------:R-:W-:Y:S01]  /*36ed0*/  IMAD.MOV.U32 R15, RZ, RZ, -0x1 ;  /* 0xffffffffff0f7424 */ /* 0x000fe200078e00ff */
[----:B--2---:R-:W-:-:S04]  /*36ee0*/  SHF.R.U32.HI R2, RZ, 0x5, R2 ;  /* 0x00000005ff027819 */ /* 0x004fc80000011602 */
[----:B------:R-:W-:-:S05]  /*36ef0*/  LOP3.LUT R2, R2, 0x3, RZ, 0xc0, !PT ;  /* 0x0000000302027812 */ /* 0x000fca00078ec0ff */
[----:B------:R-:W-:-:S07]  /*36f00*/  IMAD.MOV.U32 R13, RZ, RZ, R2 ;  /* 0x000000ffff0d7224 */ /* 0x000fce00078e0002 */
[----:B01----:R-:W-:Y:S05]  /*36f10*/  WARPSYNC.COLLECTIVE R15, `(.L_x_1973) ;  /* 0x000000000f087348 */ /* 0x003fea0003c00000 */
[----:B------:R2:W3:Y:S02]  /*36f20*/  SHFL.IDX P6, R14, R13, R12, R11 ;  /* 0x0000000c0d0e7389 */ /* 0x0004e400000c000b */
[----:B0123--:R-:W-:Y:S01]  /*36f30*/  ENDCOLLECTIVE ;  /* 0x000000000000791b */ /* 0x00ffe20003800000 */
.L_x_1973:
[----:B------:R-:W-:Y:S05]  /*36f40*/  BSYNC B0 ;  /* 0x0000000000007941 */ /* 0x000fea0003800000 */
.L_x_1972:
[----:B------:R-:W-:Y:S05]  /*36f50*/  BRA `(.L_x_1974) ;  /* 0xffffffc800047947 */ /* 0x000fea000383ffff */
.L_x_1832:
[----:B------:R-:W-:Y:S01]  /*36f60*/  BSSY B0, `(.L_x_1975) ;  /* 0x0000006000007945 */ /* 0x000fe20003800000 */
[----:B------:R-:W-:-:S07]  /*36f70*/  IMAD.MOV.U32 R15, RZ, RZ, -0x1 ;  /* 0xffffffffff0f7424 */ /* 0x000fce00078e00ff */
[----:B012---:R-:W-:Y:S05]  /*36f80*/  WARPSYNC.COLLECTIVE R15, `(.L_x_1976) ;  /* 0x000000000f0c7348 */ /* 0x007fea0003c00000 */
[----:B------:R-:W-:Y:S02]  /*36f90*/  ELECT P6, UR62, PT ;  /* 0x00000000003e782f */ /* 0x000fe400038c0000 */
[----:B------:R-:W-:Y:S01]  /*36fa0*/  MOV R14, UR62 ;  /* 0x0000003e000e7c02 */ /* 0x000fe20008000f00 */
[----:B012---:R-:W-:Y:S10]  /*36fb0*/  ENDCOLLECTIVE ;  /* 0x000000000000791b */ /* 0x007ff40003800000 */
.L_x_1976:
[----:B------:R-:W-:Y:S05]  /*36fc0*/  BSYNC B0 ;  /* 0x0000000000007941 */ /* 0x000fea0003800000 */
.L_x_1975:
[----:B------:R-:W-:Y:S05]  /*36fd0*/  BRA `(.L_x_1977) ;  /* 0xffffffc400f87947 */ /* 0x000fea000383ffff */
.L_x_1834:
[----:B0-----:R0:W1:Y:S02]  /*36fe0*/  SYNCS.PHASECHK.TRANS64.TRYWAIT P1, [R6+URZ], R5 ;  /* 0x00000005060075a7 */ /* 0x001064000802017f */
[----:B-1----:R-:W-:Y:S05]  /*36ff0*/  @!P1 NANOSLEEP.SYNCS 0x989680 ;  /* 0x009896800000995d */ /* 0x002fea0003900000 */
[----:B------:R-:W1:Y:S02]  /*37000*/  @!P1 SYNCS.PHASECHK.TRANS64 P1, [R6+URZ], R5 ;  /* 0x00000005060095a7 */ /* 0x000e64000802007f */
[----:B-1----:R-:W-:Y:S05]  /*37010*/  @!P1 BRA `(.L_x_1834) ;  /* 0xfffffffc00f09947 */ /* 0x002fea000383ffff */
[----:B------:R-:W-:Y:S05]  /*37020*/  BRA `(.L_x_1978) ;  /* 0xffffffc800347947 */ /* 0x000fea000383ffff */
.L_x_1835:
[----:B-1----:R1:W2:Y:S02]  /*37030*/  SYNCS.PHASECHK.TRANS64.TRYWAIT P1, [R7+URZ], R2 ;  /* 0x00000002070075a7 */ /* 0x0022a4000802017f */
[----:B--2---:R-:W-:Y:S05]  /*37040*/  @!P1 NANOSLEEP.SYNCS 0x989680 ;  /* 0x009896800000995d */ /* 0x004fea0003900000 */
[----:B------:R-:W2:Y:S02]  /*37050*/  @!P1 SYNCS.PHASECHK.TRANS64 P1, [R7+URZ], R2 ;  /* 0x00000002070095a7 */ /* 0x000ea4000802007f */
[----:B--2---:R-:W-:Y:S05]  /*37060*/  @!P1 BRA `(.L_x_1835) ;  /* 0xfffffffc00f09947 */ /* 0x004fea000383ffff */
[----:B------:R-:W-:Y:S05]  /*37070*/  BRA `(.L_x_1979) ;  /* 0xffffffc800287947 */ /* 0x000fea000383ffff */
.L_x_1837:
[----:B--2---:R2:W3:Y:S02]  /*37080*/  SYNCS.PHASECHK.TRANS64.TRYWAIT P1, [R4+URZ+0x29860], R5 ;  /* 0x02986005040075a7 */ /* 0x0044e4000802017f */
[----:B---3--:R-:W-:Y:S05]  /*37090*/  @!P1 NANOSLEEP.SYNCS 0x989680 ;  /* 0x009896800000995d */ /* 0x008fea0003900000 */
[----:B------:R-:W3:Y:S02]  /*370a0*/  @!P1 SYNCS.PHASECHK.TRANS64 P1, [R4+URZ+0x29860], R5 ;  /* 0x02986005040095a7 */ /* 0x000ee4000802007f */
[----:B---3--:R-:W-:Y:S05]  /*370b0*/  @!P1 BRA `(.L_x_1837) ;  /* 0xfffffffc00f09947 */ /* 0x008fea000383ffff */
[----:B------:R-:W-:Y:S05]  /*370c0*/  BRA `(.L_x_1980) ;  /* 0xffffffc8002c7947 */ /* 0x000fea000383ffff */
.L_x_1839:
[----:B---3--:R3:W4:Y:S02]  /*370d0*/  SYNCS.PHASECHK.TRANS64.TRYWAIT P1, [R3+URZ+0x29860], R2 ;  /* 0x02986002030075a7 */ /* 0x008724000802017f */
[----:B----4-:R-:W-:Y:S05]  /*370e0*/  @!P1 NANOSLEEP.SYNCS 0x989680 ;  /* 0x009896800000995d */ /* 0x010fea0003900000 */
[----:B------:R-:W4:Y:S02]  /*370f0*/  @!P1 SYNCS.PHASECHK.TRANS64 P1, [R3+URZ+0x29860], R2 ;  /* 0x02986002030095a7 */ /* 0x000f24000802007f */
[----:B----4-:R-:W-:Y:S05]  /*37100*/  @!P1 BRA `(.L_x_1839) ;  /* 0xfffffffc00f09947 */ /* 0x010fea000383ffff */
[----:B------:R-:W-:Y:S05]  /*37110*/  BRA `(.L_x_1981) ;  /* 0xffffffc8002c7947 */ /* 0x000fea000383ffff */
.L_x_1841:
[----:B----4-:R4:W0:Y:S02]  /*37120*/  SYNCS.PHASECHK.TRANS64.TRYWAIT P0, [R4+URZ+0x29880], R5 ;  /* 0x02988005040075a7 */ /* 0x010824000800017f */
[----:B0-----:R-:W-:Y:S05]  /*37130*/  @!P0 NANOSLEEP.SYNCS 0x989680 ;  /* 0x009896800000895d */ /* 0x001fea0003900000 */
[----:B------:R-:W0:Y:S02]  /*37140*/  @!P0 SYNCS.PHASECHK.TRANS64 P0, [R4+URZ+0x29880], R5 ;  /* 0x02988005040085a7 */ /* 0x000e24000800007f */
[----:B0-----:R-:W-:Y:S05]  /*37150*/  @!P0 BRA `(.L_x_1841) ;  /* 0xfffffffc00f08947 */ /* 0x001fea000383ffff */
[----:B------:R-:W-:Y:S05]  /*37160*/  BRA `(.L_x_1842) ;  /* 0xffffffc800287947 */ /* 0x000fea000383ffff */
.L_x_1982:
        /* <DEDUP_REMOVED lines=9> */
.L_x_2855:


//--------------------- .text._ZN7cutlass13device_kernelIN5flash11enable_sm90INS1_16FlashAttnFwdSm90INS1_25CollectiveMainloopFwdSm90ILi2EN4cute5tupleIJNS5_1CILi1EEES8_S8_EEENS6_IJNS7_ILi128EEENS7_ILi160EEENS7_ILi192EEEEEELi128ENS_12float_e4m3_tEfNS_4arch4Sm90ELb1ELb0ELb0ELb0ELb0ELb0ELb0ELb1ELb1ELb1ELb0ELb0EEENS1_21CollectiveEpilogueFwdINS6_IJSA_SA_SB_EEES9_NS_10bfloat16_tESG_Li256ELb0ELb1ELb0ELb1EEENS1_30DynamicPersistentTileSchedulerILi256ELi128ELb0ELb1ELb1EEEEEEEEEvNT_6ParamsE --------------------------
	.section	.text._ZN7cutlass13device_kernelIN5flash11enable_sm90INS1_16FlashAttnFwdSm90INS1_25CollectiveMainloopFwdSm90ILi2EN4cute5tupleIJNS5_1CILi1EEES8_S8_EEENS6_IJNS7_ILi128EEENS7_ILi160EEENS7_ILi192EEEEEELi128ENS_12float_e4m3_tEfNS_4arch4Sm90ELb1ELb0ELb0ELb0ELb0ELb0ELb0ELb1ELb1ELb1ELb0ELb0EEENS1_21CollectiveEpilogueFwdINS6_IJSA_SA_SB_EEES9_NS_10bfloat16_tESG_Li256ELb0ELb1ELb0ELb1EEENS1_30DynamicPersistentTileSchedulerILi256ELi128ELb0ELb1ELb1EEEEEEEEEvNT_6ParamsE,"ax",@progbits
	.align	128
.text._ZN7cutlass13device_kernelIN5flash11enable_sm90INS1_16FlashAttnFwdSm90INS1_25CollectiveMainloopFwdSm90ILi2EN4cute5tupleIJNS5_1CILi1EEES8_S8_EEENS6_IJNS7_ILi128EEENS7_ILi160EEENS7_ILi192EEEEEELi128ENS_12float_e4m3_tEfNS_4arch4Sm90ELb1ELb0ELb0ELb0ELb0ELb0ELb0ELb1ELb1ELb1ELb0ELb0EEENS1_21CollectiveEpilogueFwdINS6_IJSA_SA_SB_EEES9_NS_10bfloat16_tESG_Li256ELb0ELb1ELb0ELb1EEENS1_30DynamicPersistentTileSchedulerILi256ELi128ELb0ELb1ELb1EEEEEEEEEvNT_6ParamsE:
        .type           _ZN7cutlass13device_kernelIN5flash11enable_sm90INS1_16FlashAttnFwdSm90INS1_25CollectiveMainloopFwdSm90ILi2EN4cute5tupleIJNS5_1CILi1EEES8_S8_EEENS6_IJNS7_ILi128EEENS7_ILi160EEENS7_ILi192EEEEEELi128ENS_12float_e4m3_tEfNS_4arch4Sm90ELb1ELb0ELb0ELb0ELb0ELb0ELb0ELb1ELb1ELb1ELb0ELb0EEENS1_21CollectiveEpilogueFwdINS6_IJSA_SA_SB_EEES9_NS_10bfloat16_tESG_Li256ELb0ELb1ELb0ELb1EEENS1_30DynamicPersistentTileSchedulerILi256ELi128ELb0ELb1ELb1EEEEEEEEEvNT_6ParamsE,@function
        .size           _ZN7cutlass13device_kernelIN5flash11enable_sm90INS1_16FlashAttnFwdSm90INS1_25CollectiveMainloopFwdSm90ILi2EN4cute5tupleIJNS5_1CILi1EEES8_S8_EEENS6_IJNS7_ILi128EEENS7_ILi160EEENS7_ILi192EEEEEELi128ENS_12float_e4m3_tEfNS_4arch4Sm90ELb1ELb0ELb0ELb0ELb0ELb0ELb0ELb1ELb1ELb1ELb0ELb0EEENS1_21CollectiveEpilogueFwdINS6_IJSA_SA_SB_EEES9_NS_10bfloat16_tESG_Li256ELb0ELb1ELb0ELb1EEENS1_30DynamicPersistentTileSchedulerILi256ELi128ELb0ELb1ELb1EEEEEEEEEvNT_6ParamsE,(.L_x_2856 - _ZN7cutlass13device_kernelIN5flash11enable_sm90INS1_16FlashAttnFwdSm90INS1_25CollectiveMainloopFwdSm90ILi2EN4cute5tupleIJNS5_1CILi1EEES8_S8_EEENS6_IJNS7_ILi128EEENS7_ILi160EEENS7_ILi192EEEEEELi128ENS_12float_e4m3_tEfNS_4arch4Sm90ELb1ELb0ELb0ELb0ELb0ELb0ELb0ELb1ELb1ELb1ELb0ELb0EEENS1_21CollectiveEpilogueFwdINS6_IJSA_SA_SB_EEES9_NS_10bfloat16_tESG_Li256ELb0ELb1ELb0ELb1EEENS1_30DynamicPersistentTileSchedulerILi256ELi128ELb0ELb1ELb1EEEEEEEEEvNT_6ParamsE)
        .other          _ZN7cutlass13device_kernelIN5flash11enable_sm90INS1_16FlashAttnFwdSm90INS1_25CollectiveMainloopFwdSm90ILi2EN4cute5tupleIJNS5_1CILi1EEES8_S8_EEENS6_IJNS7_ILi128EEENS7_ILi160EEENS7_ILi192EEEEEELi128ENS_12float_e4m3_tEfNS_4arch4Sm90ELb1ELb0ELb0ELb0ELb0ELb0ELb0ELb1ELb1ELb1ELb0ELb0EEENS1_21CollectiveEpilogueFwdINS6_IJSA_SA_SB_EEES9_NS_10bfloat16_tESG_Li256ELb0ELb1ELb0ELb1EEENS1_30DynamicPersistentTileSchedulerILi256ELi128ELb0ELb1ELb1EEEEEEEEEvNT_6ParamsE,@"STO_CUDA_ENTRY STV_DEFAULT"
_ZN7cutlass13device_kernelIN5flash11enable_sm90INS1_16FlashAttnFwdSm90INS1_25CollectiveMainloopFwdSm90ILi2EN4cute5tupleIJNS5_1CILi1EEES8_S8_EEENS6_IJNS7_ILi128EEENS7_ILi160EEENS7_ILi192EEEEEELi128ENS_12float_e4m3_tEfNS_4arch4Sm90ELb1ELb0ELb0ELb0ELb0ELb0ELb0ELb1ELb1ELb1ELb0ELb0EEENS1_21CollectiveEpilogueFwdINS6_IJSA_SA_SB_EEES9_NS_10bfloat16_tESG_Li256ELb0ELb1ELb0ELb1EEENS1_30DynamicPersistentTileSchedulerILi256ELi128ELb0ELb1ELb1EEEEEEEEEvNT_6ParamsE:
        /* <DEDUP_REMOVED lines=18> */
.L_x_1984:
[----:B------:R-:W-:Y:S05]  /*0120*/  BSYNC B0 ;  /* 0x0000000000007941 */ /* 0x000fea0003800000 */
.L_x_1983:
        /* <DEDUP_REMOVED lines=41> */
.L_x_1985:
        /* <DEDUP_REMOVED lines=22> */
.L_x_1986:
        /* <DEDUP_REMOVED lines=18> */
.L_x_1987:
        /* <DEDUP_REMOVED lines=22> */
.L_x_1988:
        /* <DEDUP_REMOVED lines=22> */
.L_x_1989:
[----:B------:R-:W-:Y:S01]  /*0900*/  PLOP3.LUT P0, PT, PT, PT, UP0, 0x80, 0x0 ;  /* 0x000000000000781c */ /* 0x000fe20003f0f008 */
[----:B------:R-:W-:Y:S01]  /*0910*/  UMOV UR38, 0x1 ;  /* 0x0000000100267882 */ /* 0x000fe20000000000 */
[----:B------:R-:W-:Y:S01]  /*0920*/  NOP ;  /* 0x0000000000007918 */ /* 0x000fe20000000000 */
[----:B------:R-:W-:Y:S01]  /*0930*/  USEL UR38, UR38, 0x2, !UP0 ;  /* 0x0000000226267887 */ /* 0x000fe2000c000000 */
[----:B------:R-:W-:Y:S01]  /*0940*/  ULDC.64 UR50, c[0x0][0x208] ;  /* 0x0000820000327ab9 */ /* 0x000fe20000000a00 */
[----:B012-4-:R-:W-:Y:S08]  /*0950*/  BAR.SYNC.DEFER_BLOCKING 0x0 ;  /* 0x0000000000007b1d */ /* 0x017ff00000010000 */
[----:B------:R-:W-:Y:S05]  /*0960*/  @!P0 BRA `(.L_x_1990) ;  /* 0x000000d400a08947 */ /* 0x000fea0003800000 */
.L_x_1991:
        /* <DEDUP_REMOVED lines=23> */
[----:B------:R-:W-:Y:S01]  /*0ae0*/  LEA.HI R2, R3, R194, RZ, 0x4 ;  /* 0x000000c203027211 */ /* 0x000fe200078f20ff */
[----:B------:R-:W-:Y:S01]  /*0af0*/  IMAD.SHL.U32 R4, R4, 0x20, RZ ;  /* 0x0000002004047824 */ /* 0x000fe200078e00ff */
[----:B------:R-:W-:Y:S01]  /*0b00*/  SHF.R.S32.HI R189, RZ, 0x7, R0 ;  /* 0x00000007ffbd7819 */ /* 0x000fe20000011400 */
[----:B------:R-:W-:Y:S01]  /*0b10*/  IMAD.IADD R188, R194, 0x1, -R5 ;  /* 0x00000001c2bc7824 */ /* 0x000fe200078e0a05 */
[----:B------:R-:W-:-:S02]  /*0b20*/  SHF.R.S32.HI R7, RZ, 0x4, R2 ;  /* 0x00000004ff077819 */ /* 0x000fc40000011402 */
[----:B------:R-:W-:Y:S02]  /*0b30*/  LOP3.LUT R5, R2, 0x3fffff0, RZ, 0xc0, !PT ;  /* 0x03fffff002057812 */ /* 0x000fe400078ec0ff */
[----:B------:R-:W-:Y:S02]  /*0b40*/  SHF.R.S32.HI R9, RZ, 0x1f, R188 ;  /* 0x0000001fff097819 */ /* 0x000fe400000114bc */
[----:B------:R-:W-:Y:S01]  /*0b50*/  LOP3.LUT R4, R4, 0xfffffc00, RZ, 0xc0, !PT ;  /* 0xfffffc0004047812 */ /* 0x000fe200078ec0ff */
[----:B------:R-:W-:Y:S01]  /*0b60*/  IMAD.IADD R5, R194, 0x1, -R5 ;  /* 0x00000001c2057824 */ /* 0x000fe200078e0a05 */
[----:B------:R-:W-:Y:S02]  /*0b70*/  LEA.HI R2, R2, R7, RZ, 0x1 ;  /* 0x0000000702027211 */ /* 0x000fe400078f08ff */
[----:B------:R-:W-:Y:S01]  /*0b80*/  LEA.HI R6, R9, R188, RZ, 0x2 ;  /* 0x000000bc09067211 */ /* 0x000fe200078f10ff */
[----:B------:R-:W-:Y:S01]  /*0b90*/  IMAD R5, R5, 0x40, R4 ;  /* 0x0000004005057824 */ /* 0x000fe200078e0204 */
[----:B------:R-:W-:-:S02]  /*0ba0*/  LOP3.LUT R2, R2, 0x1ffffffe, RZ, 0xc0, !PT ;  /* 0x1ffffffe02027812 */ /* 0x000fc400078ec0ff */
[-C--:B------:R-:W-:Y:S02]  /*0bb0*/  LEA.HI R4, R3, R194.reuse, RZ, 0x2 ;  /* 0x000000c203047211 */ /* 0x080fe400078f10ff */
[----:B------:R-:W-:Y:S01]  /*0bc0*/  SHF.R.S32.HI R8, RZ, 0x2, R6 ;  /* 0x00000002ff087819 */ /* 0x000fe20000011406 */
        /* <DEDUP_REMOVED lines=29> */
.L_x_2045:
        /* <DEDUP_REMOVED lines=21> */
.L_x_1992:
[----:B------:R-:W-:Y:S01]  /*0ef0*/  ULDC UR6, c[0x0][0xc54] ;  /* 0x0003150000067ab9 */ /* 0x000fe20000000800 */
[----:B------:R-:W-:Y:S01]  /*0f00*/  UMOV UR8, UR7 ;  /* 0x0000000700087c82 */ /* 0x000fe20008000000 */
[----:B------:R-:W-:-:S11]  /*0f10*/  UISETP.NE.AND UP0, UPT, UR6, 0x1, UPT ;  /* 0x000000010600788c */ /* 0x000fd6000bf05270 */
[----:B------:R-:W-:Y:S02]  /*0f20*/  @UP0 ULDC.64 UR10, c[0x0][0xc58] ;  /* 0x00031600000a0ab9 */ /* 0x000fe40000000a00 */
[----:B------:R-:W-:-:S04]  /*0f30*/  UIMAD.WIDE.U32 UR4, UR7, UR10, URZ ;  /* 0x0000000a070472a5 */ /* 0x000fc8000f8e003f */
[----:B------:R-:W-:-:S04]  /*0f40*/  @UP0 USHF.R.U32.HI UR8, URZ, UR11, UR5 ;  /* 0x0000000b3f080299 */ /* 0x000fc80008011605 */
[----:B------:R-:W-:-:S12]  /*0f50*/  UIMAD UR4, UR8, UR6, URZ ;  /* 0x00000006080472a4 */ /* 0x000fd8000f8e023f */
.L_x_1993:
[----:B------:R-:W-:Y:S01]  /*0f60*/  ULDC UR36, c[0x0][0xc48] ;  /* 0x0003120000247ab9 */ /* 0x000fe20000000800 */
[----:B------:R-:W-:Y:S01]  /*0f70*/  UIADD3 UR6, UR7, -UR4, URZ ;  /* 0x8000000407067290 */ /* 0x000fe2000fffe03f */
[----:B------:R-:W-:Y:S01]  /*0f80*/  IMAD.MOV.U32 R7, RZ, RZ, 0x3f800000 ;  /* 0x3f800000ff077424 */ /* 0x000fe200078e00ff */
[----:B------:R-:W-:Y:S01]  /*0f90*/  UISETP.NE.AND UP2, UPT, UR36, 0x1, UPT ;  /* 0x000000012400788c */ /* 0x000fe2000bf45270 */
[----:B------:R-:W-:Y:S01]  /*0fa0*/  IMAD.MOV.U32 R0, RZ, RZ, 0x3f800000 ;  /* 0x3f800000ff007424 */ /* 0x000fe200078e00ff */
[----:B------:R-:W-:Y:S01]  /*0fb0*/  ULDC.64 UR4, c[0x0][0x990] ;  /* 0x0002640000047ab9 */ /* 0x000fe20000000a00 */
[----:B------:R-:W-:Y:S01]  /*0fc0*/  ULDC UR18, c[0x0][0xc54] ;  /* 0x0003150000127ab9 */ /* 0x000fe20000000800 */
[----:B------:R-:W-:Y:S02]  /*0fd0*/  UISETP.NE.U32.AND UP0, UPT, UR4, URZ, UPT ;  /* 0x0000003f0400728c */ /* 0x000fe4000bf05070 */
[----:B------:R-:W-:Y:S02]  /*0fe0*/  UIMAD UR18, UR9, UR18, UR6 ;  /* 0x00000012091272a4 */ /* 0x000fe4000f8e0206 */
[----:B------:R-:W-:Y:S01]  /*0ff0*/  UISETP.NE.AND.EX UP0, UPT, UR5, URZ, UPT, UP0 ;  /* 0x0000003f0500728c */ /* 0x000fe2000bf05300 */
[----:B------:R-:W-:-:S02]  /*1000*/  ULDC.64 UR6, c[0x0][0x998] ;  /* 0x0002660000067ab9 */ /* 0x000fc40000000a00 */
[----:B------:R-:W-:Y:S01]  /*1010*/  @UP2 ULDC UR10, c[0x0][0xc4c] ;  /* 0x00031300000a2ab9 */ /* 0x000fe20000000800 */
[----:B------:R-:W-:Y:S02]  /*1020*/  UISETP.NE.U32.AND UP1, UPT, UR6, URZ, UPT ;  /* 0x0000003f0600728c */ /* 0x000fe4000bf25070 */
[----:B------:R-:W-:Y:S01]  /*1030*/  UIMAD.WIDE.U32 UR10, UR18, UR10, URZ ;  /* 0x0000000a120a72a5 */ /* 0x000fe2000f8e003f */
[----:B------:R-:W-:Y:S01]  /*1040*/  PLOP3.LUT P0, PT, PT, PT, UP0, 0x80, 0x0 ;  /* 0x000000000000781c */ /* 0x000fe20003f0f008 */
[----:B------:R-:W-:Y:S01]  /*1050*/  @UP2 ULDC UR9, c[0x0][0xc50] ;  /* 0x0003140000092ab9 */ /* 0x000fe20000000800 */
[----:B------:R-:W-:Y:S01]  /*1060*/  UISETP.NE.AND.EX UP1, UPT, UR7, URZ, UPT, UP1 ;  /* 0x0000003f0700728c */ /* 0x000fe2000bf25310 */
[----:B------:R-:W-:Y:S01]  /*1070*/  UMOV UR43, UR18 ;  /* 0x00000012002b7c82 */ /* 0x000fe20008000000 */
[----:B------:R-:W-:Y:S02]  /*1080*/  @UP2 USHF.R.U32.HI UR43, URZ, UR9, UR11 ;  /* 0x000000093f2b2299 */ /* 0x000fe4000801160b */
[----:B------:R-:W-:-:S02]  /*1090*/  ULOP3.LUT UR8, UR8, 0x1ffffff, URZ, 0x3c, !UPT ;  /* 0x01ffffff08087892 */ /* 0x000fc4000f8e3c3f */
[----:B------:R-:W-:Y:S01]  /*10a0*/  PLOP3.LUT P1, PT, PT, PT, UP1, 0x80, 0x0 ;  /* 0x000000000000781c */ /* 0x000fe20003f2f018 */
[----:B------:R-:W-:Y:S01]  /*10b0*/  @UP0 USHF.R.S32.HI UR9, URZ, 0x1f, UR43 ;  /* 0x0000001f3f090899 */ /* 0x000fe2000801142b */
[----:B------:R-:W-:Y:S01]  /*10c0*/  @UP0 ULDC.64 UR10, c[0x0][0x9a8] ;  /* 0x00026a00000a0ab9 */ /* 0x000fe20000000a00 */
[----:B------:R-:W-:Y:S02]  /*10d0*/  UIADD3 UR15, -UR43, URZ, URZ ;  /* 0x0000003f2b0f7290 */ /* 0x000fe4000fffe13f */
[----:B------:R-:W-:Y:S02]  /*10e0*/  @UP0 UIMAD UR9, UR9, UR10, URZ ;  /* 0x0000000a090902a4 */ /* 0x000fe4000f8e023f */
[----:B------:R-:W-:Y:S02]  /*10f0*/  @UP0 UIMAD.WIDE.U32 UR12, UR43, UR10, URZ ;  /* 0x0000000a2b0c02a5 */ /* 0x000fe4000f8e003f */
[----:B------:R-:W-:Y:S01]  /*1100*/  @UP1 USHF.R.S32.HI UR10, URZ, 0x1f, UR43 ;  /* 0x0000001f3f0a1899 */ /* 0x000fe2000801142b */
[----:B------:R-:W-:Y:S01]  /*1110*/  @UP1 ULDC.64 UR16, c[0x0][0x9b8] ;  /* 0x00026e0000101ab9 */ /* 0x000fe20000000a00 */
[----:B------:R-:W-:-:S02]  /*1120*/  @UP0 UIMAD UR14, UR43, UR11, UR9 ;  /* 0x0000000b2b0e02a4 */ /* 0x000fc4000f8e0209 */
[----:B------:R-:W-:Y:S02]  /*1130*/  @UP1 UIMAD UR9, UR10, UR16, URZ ;  /* 0x000000100a0912a4 */ /* 0x000fe4000f8e023f */
[----:B------:R-:W-:Y:S02]  /*1140*/  UIMAD UR36, UR36, UR15, UR18 ;  /* 0x0000000f242472a4 */ /* 0x000fe4000f8e0212 */
[----:B------:R-:W-:Y:S02]  /*1150*/  @UP1 UIMAD UR15, UR43, UR17, UR9 ;  /* 0x000000112b0f12a4 */ /* 0x000fe4000f8e0209 */
[----:B------:R-:W-:Y:S02]  /*1160*/  @UP0 USHF.R.S32.HI UR9, URZ, 0x1f, UR36 ;  /* 0x0000001f3f090899 */ /* 0x000fe40008011424 */
[----:B------:R-:W-:Y:S02]  /*1170*/  @UP1 UIMAD.WIDE.U32 UR10, UR43, UR16, URZ ;  /* 0x000000102b0a12a5 */ /* 0x000fe4000f8e003f */
[----:B------:R-:W-:Y:S01]  /*1180*/  @UP1 USHF.R.S32.HI UR20, URZ, 0x1f, UR36 ;  /* 0x0000001f3f141899 */ /* 0x000fe20008011424 */
[----:B------:R-:W-:Y:S01]  /*1190*/  @UP0 ULDC.64 UR16, c[0x0][0x9b0] ;  /* 0x00026c0000100ab9 */ /* 0x000fe20000000a00 */
[----:B------:R-:W-:Y:S01]  /*11a0*/  @UP1 ULDC.64 UR18, c[0x0][0x9c0] ;  /* 0x0002700000121ab9 */ /* 0x000fe20000000a00 */
[----:B------:R-:W-:-:S02]  /*11b0*/  @UP0 UIADD3 UR13, UR13, UR14, URZ ;  /* 0x0000000e0d0d0290 */ /* 0x000fc4000fffe03f */
[----:B------:R-:W-:Y:S02]  /*11c0*/  @UP0 UIMAD UR9, UR9, UR16, URZ ;  /* 0x00000010090902a4 */ /* 0x000fe4000f8e023f */
[----:B------:R-:W-:Y:S02]  /*11d0*/  @UP1 UIADD3 UR11, UR11, UR15, URZ ;  /* 0x0000000f0b0b1290 */ /* 0x000fe4000fffe03f */
[----:B------:R-:W-:Y:S02]  /*11e0*/  @UP1 UIMAD UR14, UR20, UR18, URZ ;  /* 0x00000012140e12a4 */ /* 0x000fe4000f8e023f */
[----:B------:R-:W-:Y:S02]  /*11f0*/  @UP0 UIMAD UR9, UR36, UR17, UR9 ;  /* 0x00000011240902a4 */ /* 0x000fe4000f8e0209 */
[----:B------:R-:W-:Y:S02]  /*1200*/  @UP0 UIMAD.WIDE.U32 UR12, UR36, UR16, UR12 ;  /* 0x00000010240c02a5 */ /* 0x000fe4000f8e000c */
[----:B------:R-:W-:-:S02]  /*1210*/  @UP1 UIMAD UR14, UR36, UR19, UR14 ;  /* 0x00000013240e12a4 */ /* 0x000fc4000f8e020e */
[----:B------:R-:W-:Y:S02]  /*1220*/  @UP1 UIMAD.WIDE.U32 UR10, UR36, UR18, UR10 ;  /* 0x00000012240a12a5 */ /* 0x000fe4000f8e000a */
        /* <DEDUP_REMOVED lines=8> */
[----:B------:R-:W-:Y:S01]  /*12b0*/  ULDC UR4, c[0x0][0x988] ;  /* 0x0002620000047ab9 */ /* 0x000fe20000000800 */
[----:B------:R-:W-:Y:S01]  /*12c0*/  IMAD.U32 R3, RZ, RZ, UR5 ;  /* 0x00000005ff037e24 */ /* 0x000fe2000f8e00ff */
[----:B------:R-:W-:Y:S01]  /*12d0*/  ULDC UR5, c[0x0][0x448] ;  /* 0x0001120000057ab9 */ /* 0x000fe20000000800 */
[----:B------:R-:W-:Y:S01]  /*12e0*/  IMAD.U32 R5, RZ, RZ, UR7 ;  /* 0x00000007ff057e24 */ /* 0x000fe2000f8e00ff */
[----:B------:R-:W-:Y:S01]  /*12f0*/  ULDC UR48, c[0x0][0x424] ;  /* 0x0001090000307ab9 */ /* 0x000fe20000000800 */
[----:B------:R-:W-:Y:S01]  /*1300*/  ULDC UR9, c[0x0][0x2f0] ;  /* 0x0000bc0000097ab9 */ /* 0x000fe20000000800 */
[----:B------:R0:W2:Y:S01]  /*1310*/  @P0 LDG.E R7, desc[UR50][R2.64] ;  /* 0x0000003202070981 */ /* 0x0000a2000c1e1900 */
[----:B------:R-:W-:Y:S01]  /*1320*/  UISETP.NE.AND UP1, UPT, UR5, 0x1, UPT ;  /* 0x000000010500788c */ /* 0x000fe2000bf25270 */
[----:B------:R-:W-:Y:S02]  /*1330*/  ULDC.64 UR6, c[0x0][0x418] ;  /* 0x0001060000067ab9 */ /* 0x000fe40000000a00 */
[----:B------:R1:W2:Y:S01]  /*1340*/  @P1 LDG.E R0, desc[UR50][R4.64] ;  /* 0x0000003204001981 */ /* 0x0002a2000c1e1900 */
[----:B------:R-:W-:Y:S01]  /*1350*/  UISETP.NE.U32.AND UP0, UPT, UR6, URZ, UPT ;  /* 0x0000003f0600728c */ /* 0x000fe2000bf05070 */
[----:B------:R-:W-:-:S02]  /*1360*/  PLOP3.LUT P0, PT, PT, PT, PT, 0x80, 0x0 ;  /* 0x000000000000781c */ /* 0x000fc40003f0f070 */
[----:B------:R-:W-:Y:S02]  /*1370*/  CS2R R86, SRZ ;  /* 0x0000000000567805 */ /* 0x000fe4000001ff00 */
[----:B------:R-:W-:Y:S01]  /*1380*/  CS2R R84, SRZ ;  /* 0x0000000000547805 */ /* 0x000fe2000001ff00 */
[----:B------:R-:W-:Y:S01]  /*1390*/  UISETP.NE.AND.EX UP0, UPT, UR7, URZ, UPT, UP0 ;  /* 0x0000003f0700728c */ /* 0x000fe2000bf05300 */
[----:B0-----:R-:W-:Y:S02]  /*13a0*/  CS2R R2, SRZ ;  /* 0x0000000000027805 */ /* 0x001fe4000001ff00 */
[----:B------:R-:W-:Y:S01]  /*13b0*/  CS2R R78, SRZ ;  /* 0x00000000004e7805 */ /* 0x000fe2000001ff00 */
[----:B------:R-:W-:Y:S01]  /*13c0*/  ULDC UR7, c[0x0][0x288] ;  /* 0x0000a20000077ab9 */ /* 0x000fe20000000800 */
[----:B------:R-:W-:Y:S01]  /*13d0*/  USEL UR48, UR48, 0x1, UP0 ;  /* 0x0000000130307887 */ /* 0x000fe20008000000 */
[----:B-1----:R-:W-:Y:S01]  /*13e0*/  CS2R R4, SRZ ;  /* 0x0000000000047805 */ /* 0x002fe2000001ff00 */
[----:B------:R-:W-:Y:S01]  /*13f0*/  UIADD3 UR7, -UR7, 0xa0, URZ ;  /* 0x000000a007077890 */ /* 0x000fe2000fffe13f */
[----:B------:R-:W-:-:S02]  /*1400*/  CS2R R8, SRZ ;  /* 0x0000000000087805 */ /* 0x000fc4000001ff00 */
[----:B------:R-:W-:Y:S02]  /*1410*/  CS2R R76, SRZ ;  /* 0x00000000004c7805 */ /* 0x000fe4000001ff00 */
[----:B------:R-:W-:Y:S01]  /*1420*/  CS2R R10, SRZ ;  /* 0x00000000000a7805 */ /* 0x000fe2000001ff00 */
[----:B------:R-:W-:Y:S01]  /*1430*/  UIMAD UR7, UR48, UR9, UR7 ;  /* 0x00000009300772a4 */ /* 0x000fe2000f8e0207 */
        /* <DEDUP_REMOVED lines=25> */
[----:B--2---:R-:W-:Y:S01]  /*15d0*/  FMUL.FTZ R0, R7, R0 ;  /* 0x0000000007007220 */ /* 0x004fe20000410000 */
[----:B------:R-:W-:-:S03]  /*15e0*/  CS2R R6, SRZ ;  /* 0x0000000000067805 */ /* 0x000fc6000001ff00 */
[----:B------:R-:W-:Y:S01]  /*15f0*/  FMUL.FTZ R0, R0, UR4 ;  /* 0x0000000400007c20 */ /* 0x000fe20008410000 */
[----:B------:R-:W-:Y:S02]  /*1600*/  ULDC UR4, c[0x0][0xc3c] ;  /* 0x00030f0000047ab9 */ /* 0x000fe40000000800 */
[----:B------:R-:W-:Y:S02]  /*1610*/  UIADD3 UR4, UR8, UR4, URZ ;  /* 0x0000000408047290 */ /* 0x000fe4000fffe03f */
[----:B------:R-:W-:Y:S01]  /*1620*/  R2UR UR37, R0 ;  /* 0x00000000002572ca */ /* 0x000fe200000e0000 */
[----:B------:R-:W-:Y:S01]  /*1630*/  @UP1 ULDC UR8, c[0x0][0x450] ;  /* 0x0001140000081ab9 */ /* 0x000fe20000000800 */
[----:B------:R-:W-:-:S03]  /*1640*/  USHF.L.U32 UR39, UR4, 0x7, URZ ;  /* 0x0000000704277899 */ /* 0x000fc6000800063f */
[----:B------:R-:W-:Y:S01]  /*1650*/  @UP1 ULDC UR4, c[0x0][0x44c] ;  /* 0x0001130000041ab9 */ /* 0x000fe20000000800 */
[----:B------:R-:W-:-:S04]  /*1660*/  UIADD3 UR6, UR39, 0x7f, URZ ;  /* 0x0000007f27067890 */ /* 0x000fc8000fffe03f */
[----:B------:R-:W-:Y:S02]  /*1670*/  UIMAD.WIDE.U32 UR4, UR6, UR4, URZ ;  /* 0x00000004060472a5 */ /* 0x000fe4000f8e003f */
[----:B------:R-:W-:Y:S02]  /*1680*/  UIMAD UR4, UR48, UR9, 0x9f ;  /* 0x0000009f300474a4 */ /* 0x000fe4000f8e0209 */
[----:B------:R-:W-:Y:S02]  /*1690*/  @UP1 USHF.R.U32.HI UR6, URZ, UR8, UR5 ;  /* 0x000000083f061299 */ /* 0x000fe40008011605 */
[----:B------:R-:W-:Y:S02]  /*16a0*/  UIMAD.WIDE UR4, UR4, 0x66666667, URZ ;  /* 0x66666667040478a5 */ /* 0x000fe4000f8e023f */
[----:B------:R-:W-:Y:S02]  /*16b0*/  UIADD3 UR6, UR7, UR6, URZ ;  /* 0x0000000607067290 */ /* 0x000fe4000fffe03f */
[----:B------:R-:W-:-:S02]  /*16c0*/  USHF.R.U32.HI UR4, URZ, 0x1f, UR5 ;  /* 0x0000001f3f047899 */ /* 0x000fc40008011605 */
[----:B------:R-:W-:Y:S02]  /*16d0*/  UIMAD.WIDE UR6, UR6, 0x66666667, URZ ;  /* 0x66666667060678a5 */ /* 0x000fe4000f8e023f */
[----:B------:R-:W-:Y:S02]  /*16e0*/  ULEA.HI.SX32 UR4, UR5, UR4, 0x1a ;  /* 0x0000000405047291 */ /* 0x000fe4000f8fd23f */
[----:B------:R-:W-:-:S04]  /*16f0*/  USHF.R.U32.HI UR6, URZ, 0x1f, UR7 ;  /* 0x0000001f3f067899 */ /* 0x000fc80008011607 */
[----:B------:R-:W-:-:S04]  /*1700*/  ULEA.HI.SX32 UR6, UR7, UR6, 0x1a ;  /* 0x0000000607067291 */ /* 0x000fc8000f8fd23f */
[----:B------:R-:W-:-:S04]  /*1710*/  UISETP.LT.AND UP0, UPT, UR4, UR6, UPT ;  /* 0x000000060400728c */ /* 0x000fc8000bf01270 */
[----:B------:R-:W-:-:S04]  /*1720*/  USEL UR52, UR4, UR6, UP0 ;  /* 0x0000000604347287 */ /* 0x000fc80008000000 */
[----:B------:R-:W-:-:S06]  /*1730*/  UISETP.GE.AND UP0, UPT, UR52, 0x1, UPT ;  /* 0x000000013400788c */ /* 0x000fcc000bf06270 */
[----:B------:R-:W-:-:S13]  /*1740*/  PLOP3.LUT P1, PT, PT, PT, UP0, 0x80, 0x0 ;  /* 0x000000000000781c */ /* 0x000fda0003f2f008 */
[----:B------:R-:W-:Y:S05]  /*1750*/  @!P1 BRA `(.L_x_1994) ;  /* 0x000000a400449947 */ /* 0x000fea0003800000 */
        /* <DEDUP_REMOVED lines=31> */
.L_x_1995:
        /* <DEDUP_REMOVED lines=9> */
.L_x_2126:
[----:B------:R-:W-:Y:S05]  /*19e0*/  @!P0 BRA `(.L_x_1997) ;  /* 0x0000000000048947 */ /* 0x000fea0003800000 */
[----:B------:R-:W-:Y:S01]  /*19f0*/  BPT.TRAP 0x1 ;  /* 0x000000040000795c */ /* 0x000fe20000300000 */
.L_x_1997:
[----:B------:R-:W-:Y:S02]  /*1a00*/  IMAD.U32 R2, RZ, RZ, UR49 ;  /* 0x00000031ff027e24 */ /* 0x000fe4000f8e00ff */
[----:B0-----:R-:W-:-:S03]  /*1a10*/  IMAD.U32 R3, RZ, RZ, UR44 ;  /* 0x0000002cff037e24 */ /* 0x001fc6000f8e00ff */
[----:B------:R-:W-:Y:S02]  /*1a20*/  LEA R2, R2, UR41, 0x3 ;  /* 0x0000002902027c11 */ /* 0x000fe4000f8e18ff */
[----:B------:R-:W-:-:S04]  /*1a30*/  SHF.L.U32 R3, R3, 0x1f, RZ ;  /* 0x0000001f03037819 */ /* 0x000fc800000006ff */
[----:B------:R0:W1:Y:S01]  /*1a40*/  SYNCS.PHASECHK.TRANS64.TRYWAIT P2, [R2+URZ+0x29830], R3 ;  /* 0x02983003020075a7 */ /* 0x000062000804017f */
[----:B------:R-:W-:Y:S05]  /*1a50*/  @!P0 BRA `(.L_x_1998) ;  /* 0x0000000000048947 */ /* 0x000fea0003800000 */
[----:B------:R-:W-:Y:S01]  /*1a60*/  BPT.TRAP 0x1 ;  /* 0x000000040000795c */ /* 0x000fe20000300000 */
.L_x_1998:
[----:B------:R-:W2:Y:S02]  /*1a70*/  S2R R0, SR_TID.X ;  /* 0x0000000000007919 */ /* 0x000ea40000002100 */
[----:B--2---:R-:W-:Y:S01]  /*1a80*/  LOP3.LUT P1, RZ, R0, 0x7f, RZ, 0xc0, !PT ;  /* 0x0000007f00ff7812 */ /* 0x004fe2000782c0ff */
[----:B-1----:R-:W-:-:S12]  /*1a90*/  @P2 BRA `(.L_x_1999) ;  /* 0x0000000000082947 */ /* 0x002fd80003800000 */
[----:B------:R-:W1:Y:S02]  /*1aa0*/  SYNCS.PHASECHK.TRANS64.TRYWAIT P2, [R2+URZ+0x29830], R3 ;  /* 0x02983003020075a7 */ /* 0x000e64000804017f */
[----:B-1----:R-:W-:Y:S05]  /*1ab0*/  @!P2 BRA `(.L_x_2000) ;  /* 0x000001040054a947 */ /* 0x002fea0003800000 */
.L_x_1999:
[----:B------:R-:W-:Y:S05]  /*1ac0*/  WARPSYNC.ALL ;  /* 0x0000000000007948 */ /* 0x000fea0003800000 */
[----:B------:R-:W-:Y:S01]  /*1ad0*/  UIADD3 UR4, UR41, 0x1a400, URZ ;  /* 0x0001a40029047890 */ /* 0x000fe2000fffe03f */
[----:B------:R-:W-:Y:S01]  /*1ae0*/  WARPGROUP.ARRIVE ;  /* 0x00000000000079c5 */ /* 0x000fe20000000000 */
[----:B------:R-:W-:Y:S01]  /*1af0*/  ULOP3.LUT UR20, UR53, 0x10000, URZ, 0xfc, !UPT ;  /* 0x0001000035147892 */ /* 0x000fe2000f8efc3f */
[----:B------:R-:W-:Y:S01]  /*1b00*/  VIADD R0, R18, UR39 ;  /* 0x0000002712007c36 */ /* 0x000fe20008000000 */
[----:B------:R-:W-:Y:S01]  /*1b10*/  USHF.R.U32.HI UR4, URZ, 0x4, UR4 ;  /* 0x000000043f047899 */ /* 0x000fe20008011604 */
[----:B01----:R-:W-:Y:S01]  /*1b20*/  @!P1 VIADD R2, R2, 0x29840 ;  /* 0x0002984002029836 */ /* 0x003fe20000000000 */
[----:B------:R-:W-:Y:S01]  /*1b30*/  UMOV UR25, 0x80000020 ;  /* 0x8000002000197882 */ /* 0x000fe20000000000 */
[----:B------:R-:W-:Y:S01]  /*1b40*/  UMOV UR27, 0x80000020 ;  /* 0x80000020001b7882 */ /* 0x000fe20000000000 */
[----:B------:R-:W-:Y:S01]  /*1b50*/  ULOP3.LUT UR4, UR4, 0x3fff, URZ, 0xc0, !UPT ;  /* 0x00003fff04047892 */ /* 0x000fe2000f8ec03f */
[----:B------:R-:W-:Y:S01]  /*1b60*/  IMAD.MOV.U32 R9, RZ, RZ, R0 ;  /* 0x000000ffff097224 */ /* 0x000fe200078e0000 */
[----:B------:R-:W-:Y:S01]  /*1b70*/  UMOV UR24, UR20 ;  /* 0x0000001400187c82 */ /* 0x000fe20008000000 */
[----:B------:R-:W-:Y:S01]  /*1b80*/  UIADD3 UR6, UR20, 0x2, URZ ;  /* 0x0000000214067890 */ /* 0x000fe2000fffe03f */
[----:B------:R-:W-:Y:S01]  /*1b90*/  @!P1 PRMT R2, RZ, 0x654, R2 ;  /* 0x00000654ff029816 */ /* 0x000fe20000000002 */
        /* <DEDUP_REMOVED lines=11> */
[----:B------:R-:W-:Y:S01]  /*1c50*/  UIADD3 UR26, UR28, 0x80, URZ ;  /* 0x000000801c1a7890 */ /* 0x000fe2000fffe03f */
[----:B------:R-:W-:Y:S01]  /*1c60*/  UMOV UR27, 0x80000020 ;  /* 0x80000020001b7882 */ /* 0x000fe20000000000 */
[----:B------:R-:W-:-:S02]  /*1c70*/  UIADD3 UR9, UR28, 0x202, URZ ;  /* 0x000002021c097890 */ /* 0x000fc4000fffe03f */
[----:B------:R-:W-:Y:S02]  /*1c80*/  UIADD3 UR12, UR28, 0x280, URZ ;  /* 0x000002801c0c7890 */ /* 0x000fe4000fffe03f */
[----:B------:R-:W-:Y:S01]  /*1c90*/  UIADD3 UR14, UR28, 0x282, URZ ;  /* 0x000002821c0e7890 */ /* 0x000fe2000fffe03f */
[----:B------:R-:W-:Y:S01]  /*1ca0*/  UMOV UR15, 0x80000020 ;  /* 0x80000020000f7882 */ /* 0x000fe20000000000 */
[----:B------:R-:W-:Y:S02]  /*1cb0*/  UIADD3 UR16, UR20, 0x400, URZ ;  /* 0x0000040014107890 */ /* 0x000fe4000fffe03f */
[----:B------:R-:W-:Y:S01]  /*1cc0*/  UIADD3 UR18, UR28, 0x500, URZ ;  /* 0x000005001c127890 */ /* 0x000fe2000fffe03f */
[----:B------:R-:W-:Y:S01]  /*1cd0*/  UMOV UR17, 0x80000020 ;  /* 0x8000002000117882 */ /* 0x000fe20000000000 */
[----:B------:R-:W-:Y:S01]  /*1ce0*/  UMOV UR19, 0x80000020 ;  /* 0x8000002000137882 */ /* 0x000fe20000000000 */
[----:B------:R-:W-:Y:S01]  /*1cf0*/  UIADD3 UR22, UR28, 0x502, URZ ;  /* 0x000005021c167890 */ /* 0x000fe2000fffe03f */
[----:B------:R-:W-:Y:S01]  /*1d00*/  UMOV UR21, 0x80000020 ;  /* 0x8000002000157882 */ /* 0x000fe20000000000 */
[----:B------:R-:W-:Y:S01]  /*1d10*/  UMOV UR23, 0x80000020 ;  /* 0x8000002000177882 */ /* 0x000fe20000000000 */
[----:B------:R-:W-:Y:S01]  /*1d20*/  UIADD3 UR53, UR52, -0x2, URZ ;  /* 0xfffffffe34357890 */ /* 0x000fe2000fffe03f */
        /* <DEDUP_REMOVED lines=10> */
[----:B------:R-:W-:Y:S01]  /*1dd0*/  UMOV UR4, UR6 ;  /* 0x0000000600047c82 */ /* 0x000fe20008000000 */
[----:B------:R-:W-:Y:S01]  /*1de0*/  UMOV UR6, UR8 ;  /* 0x0000000800067c82 */ /* 0x000fe20008000000 */
        /* <DEDUP_REMOVED lines=25> */
[----:B------:R-:W-:Y:S01]  /*1f80*/  UMOV UR8, UR10 ;  /* 0x0000000a00087c82 */ /* 0x000fe20008000000 */
[----:B------:R-:W-:Y:S01]  /*1f90*/  UMOV UR10, UR12 ;  /* 0x0000000c000a7c82 */ /* 0x000fe20008000000 */
        /* <DEDUP_REMOVED lines=38> */
[----:B------:R-:W-:Y:S01]  /*2200*/  ULDC UR10, c[0x0][0x448] ;  /* 0x00011200000a7ab9 */ /* 0x000fe20000000800 */
[----:B------:R-:W-:Y:S01]  /*2210*/  ULDC UR11, c[0x0][0x2f0] ;  /* 0x0000bc00000b7ab9 */ /* 0x000fe20000000800 */
[----:B------:R-:W-:Y:S01]  /*2220*/  UISETP.NE.AND UP0, UPT, UR10, 0x1, UPT ;  /* 0x000000010a00788c */ /* 0x000fe2000bf05270 */
[----:B------:R-:W-:Y:S02]  /*2230*/  IMAD.U32 R11, RZ, RZ, UR11 ;  /* 0x0000000bff0b7e24 */ /* 0x000fe4000f8e00ff */
[----:B------:R-:W-:-:S03]  /*2240*/  UMOV UR10, UR39 ;  /* 0x00000027000a7c82 */ /* 0x000fc60008000000 */
[----:B------:R-:W-:Y:S01]  /*2250*/  PLOP3.LUT P2, PT, PT, PT, UP0, 0x80, 0x0 ;  /* 0x000000000000781c */ /* 0x000fe20003f4f008 */
        /* <DEDUP_REMOVED lines=43> */
[----:B------:R-:W-:Y:S01]  /*2510*/  UIMAD UR6, UR52, -0xa0, URZ ;  /* 0xffffff60340678a4 */ /* 0x000fe2000f8e023f */
[----:B------:R-:W-:Y:S02]  /*2520*/  WARPGROUP.DEPBAR.LE gsb0, 0x0 ;  /* 0x00008000000079c5 */ /* 0x000fe40000010000 */
[----:B------:R-:W-:-:S06]  /*2530*/  WARPGROUP.ARRIVE ;  /* 0x00000000000079c5 */ /* 0x000fcc0000000000 */
[----:B------:R-:W-:Y:S01]  /*2540*/  QGMMA.64x32x32.F32.E4M3.E4M3 R40, gdesc[UR16], R40, gsb0 ;  /* 0x00600000102879f3 */ /* 0x000fe20008000828 */
[----:B------:R-:W-:Y:S01]  /*2550*/  UMOV UR18, UR7 ;  /* 0x0000000700127c82 */ /* 0x000fe20008000000 */
[----:B------:R-:W-:Y:S01]  /*2560*/  UMOV UR19, 0x80000020 ;  /* 0x8000002000137882 */ /* 0x000fe20000000000 */
[----:B------:R-:W-:Y:S02]  /*2570*/  @UP0 ULDC UR7, c[0x0][0x450] ;  /* 0x0001140000070ab9 */ /* 0x000fe40000000800 */
[----:B------:R-:W-:Y:S01]  /*2580*/  @P2 SHF.R.U32.HI R9, RZ, UR7, R3 ;  /* 0x00000007ff092c19 */ /* 0x000fe20008011603 */
[----:B------:R-:W-:Y:S02]  /*2590*/  UIADD3 UR7, UR6, 0xa1, URZ ;  /* 0x000000a106077890 */ /* 0x000fe4000fffe03f */
[----:B------:R-:W-:Y:S02]  /*25a0*/  UIMAD UR6, UR48, UR11, UR6 ;  /* 0x0000000b300672a4 */ /* 0x000fe4000f8e0206 */
[----:B------:R-:W0:Y:S01]  /*25b0*/  SHFL.IDX PT, R4, R9, RZ, 0x1c1f ;  /* 0x001c1fff09047589 */ /* 0x000e2200000e0000 */
[----:B------:R-:W-:Y:S01]  /*25c0*/  UIMAD UR11, UR48, UR11, -UR14 ;  /* 0x0000000b300b72a4 */ /* 0x000fe2000f8e0a0e */
[----:B------:R-:W-:Y:S01]  /*25d0*/  IMAD.U32 R0, RZ, RZ, UR7 ;  /* 0x00000007ff007e24 */ /* 0x000fe2000f8e00ff */
[----:B------:R-:W-:-:S03]  /*25e0*/  UIADD3 UR6, UR6, 0xa0, URZ ;  /* 0x000000a006067890 */ /* 0x000fc6000fffe03f */
[----:B------:R-:W-:-:S03]  /*25f0*/  IMAD R0, R17, -0x2, R0 ;  /* 0xfffffffe11007824 */ /* 0x000fc600078e0200 */
[----:B------:R-:W-:Y:S01]  /*2600*/  IMAD.U32 R10, RZ, RZ, UR6 ;  /* 0x00000006ff0a7e24 */ /* 0x000fe2000f8e00ff */
[----:B------:R-:W-:Y:S01]  /*2610*/  @UP0 ULDC UR6, c[0x0][0x44c] ;  /* 0x0001130000060ab9 */ /* 0x000fe20000000800 */
[----:B------:R-:W-:Y:S01]  /*2620*/  IMAD R11, R11, UR48, R0 ;  /* 0x000000300b0b7c24 */ /* 0x000fe2000f8e0200 */
[----:B------:R-:W-:Y:S01]  /*2630*/  UIMAD.WIDE.U32 UR6, UR39, UR6, URZ ;  /* 0x00000006270672a5 */ /* 0x000fe2000f8e003f */
[----:B------:R-:W-:Y:S02]  /*2640*/  IMAD R10, R17, -0x2, R10 ;  /* 0xfffffffe110a7824 */ /* 0x000fe400078e020a */
[----:B------:R-:W-:-:S05]  /*2650*/  VIADD R3, R11, -UR14 ;  /* 0x8000000e0b037c36 */ /* 0x000fca0008000000 */
[----:B0-----:R-:W-:-:S04]  /*2660*/  VIADDMNMX R3, R4, R3, R10, PT ;  /* 0x0000000304037246 */ /* 0x001fc8000380010a */
[C---:B------:R-:W-:Y:S02]  /*2670*/  ISETP.GT.AND P3, PT, R3.reuse, RZ, PT ;  /* 0x000000ff0300720c */ /* 0x040fe40003f64270 */
[C---:B------:R-:W-:Y:S02]  /*2680*/  ISETP.GT.AND P4, PT, R3.reuse, 0x1, PT ;  /* 0x000000010300780c */ /* 0x040fe40003f84270 */
[----:B------:R-:W-:Y:S01]  /*2690*/  ISETP.GT.AND P5, PT, R3, 0x8, PT ;  /* 0x000000080300780c */ /* 0x000fe20003fa4270 */
        /* <DEDUP_REMOVED lines=12> */
[----:B------:R-:W-:Y:S01]  /*2760*/  ISETP.GT.AND P3, PT, R3, 0x9, PT ;  /* 0x000000090300780c */ /* 0x000fe20003f64270 */
[----:B------:R-:W-:Y:S01]  /*2770*/  QGMMA.64x32x32.F32.E4M3.E4M3 R72, gdesc[UR20], R72, gsb0 ;  /* 0x00600000144879f3 */ /* 0x000fe20008000848 */
[----:B------:R-:W-:Y:S01]  /*2780*/  UIADD3 UR22, UR28, 0x602, URZ ;  /* 0x000006021c167890 */ /* 0x000fe2000fffe03f */
[----:B------:R-:W-:Y:S01]  /*2790*/  FSEL R92, R92, -INF , P5 ;  /* 0xff8000005c5c7808 */ /* 0x000fe20002800000 */
[----:B------:R-:W-:Y:S01]  /*27a0*/  UMOV UR23, 0x80000020 ;  /* 0x8000002000177882 */ /* 0x000fe20000000000 */
[----:B------:R-:W-:-:S02]  /*27b0*/  FMNMX.FTZ R5, R88, R8, !PT ;  /* 0x0000000858057209 */ /* 0x000fc40007810000 */
[----:B------:R-:W-:Y:S02]  /*27c0*/  ISETP.GT.AND P4, PT, R3, 0x10, PT ;  /* 0x000000100300780c */ /* 0x000fe40003f84270 */
[----:B------:R-:W-:Y:S02]  /*27d0*/  FSEL R12, R93, -INF , P3 ;  /* 0xff8000005d0c7808 */ /* 0x000fe40001800000 */
[----:B------:R-:W-:Y:S02]  /*27e0*/  FMNMX.FTZ R5, R92, R5, !PT ;  /* 0x000000055c057209 */ /* 0x000fe40007810000 */
[----:B------:R-:W-:Y:S02]  /*27f0*/  ISETP.GT.AND P3, PT, R3, 0x11, PT ;  /* 0x000000110300780c */ /* 0x000fe40003f64270 */
[----:B------:R-:W-:Y:S02]  /*2800*/  FSEL R96, R96, -INF , P4 ;  /* 0xff80000060607808 */ /* 0x000fe40002000000 */
        /* <DEDUP_REMOVED lines=11> */
[----:B------:R-:W-:Y:S01]  /*28c0*/  FMNMX.FTZ R5, R20, R5, !PT ;  /* 0x0000000514057209 */ /* 0x000fe20007810000 */
[----:B------:R-:W-:Y:S02]  /*28d0*/  WARPGROUP.DEPBAR.LE gsb0, 0x0 ;  /* 0x00008000000079c5 */ /* 0x000fe40000010000 */
[----:B------:R-:W-:Y:S01]  /*28e0*/  WARPGROUP.ARRIVE ;  /* 0x00000000000079c5 */ /* 0x000fe20000000000 */
[----:B------:R-:W-:-:S02]  /*28f0*/  FSEL R72, R72, -INF , P4 ;  /* 0xff80000048487808 */ /* 0x000fc40002000000 */
[----:B------:R-:W-:Y:S02]  /*2900*/  ISETP.GT.AND P4, PT, R3, 0x28, PT ;  /* 0x000000280300780c */ /* 0x000fe40003f84270 */
[----:B------:R-:W-:Y:S01]  /*2910*/  FSEL R104, R73, -INF , P3 ;  /* 0xff80000049687808 */ /* 0x000fe20001800000 */
[----:B------:R-:W-:Y:S01]  /*2920*/  QGMMA.64x32x32.F32.E4M3.E4M3 R56, gdesc[UR20], R56, gsb0 ;  /* 0x00600000143879f3 */ /* 0x000fe20008000838 */
[----:B------:R-:W-:Y:S01]  /*2930*/  UIADD3 UR22, UR28, 0x682, URZ ;  /* 0x000006821c167890 */ /* 0x000fe2000fffe03f */
[----:B------:R-:W-:Y:S01]  /*2940*/  FMNMX.FTZ R5, R72, R5, !PT ;  /* 0x0000000548057209 */ /* 0x000fe20007810000 */
[----:B------:R-:W-:Y:S01]  /*2950*/  UMOV UR23, 0x80000020 ;  /* 0x8000002000177882 */ /* 0x000fe20000000000 */
        /* <DEDUP_REMOVED lines=23> */
[----:B------:R-:W-:Y:S01]  /*2ad0*/  ISETP.GT.AND P4, PT, R3, 0x48, PT ;  /* 0x000000480300780c */ /* 0x000fe20003f84270 */
[----:B------:R-:W0:Y:S01]  /*2ae0*/  SHFL.IDX PT, R56, R9, 0x1, 0x1c1f ;  /* 0x003c1f0009387f89 */ /* 0x000e2200000e0000 */
        /* <DEDUP_REMOVED lines=24> */
[----:B------:R-:W-:Y:S02]  /*2c70*/  FMNMX.FTZ R5, R69, R0, !PT ;  /* 0x0000000045057209 */ /* 0x000fe40007810000 */
[----:B0-----:R-:W-:Y:S01]  /*2c80*/  IADD3 R11, R56, -UR14, R11 ;  /* 0x8000000e380b7c10 */ /* 0x001fe2000fffe00b */
[----:B------:R-:W-:-:S02]  /*2c90*/  @UP0 ULDC UR14, c[0x0][0x450] ;  /* 0x00011400000e0ab9 */ /* 0x000fc40000000800 */
[----:B------:R-:W-:Y:S01]  /*2ca0*/  @UP0 USHF.R.U32.HI UR10, URZ, UR14, UR7 ;  /* 0x0000000e3f0a0299 */ /* 0x000fe20008011607 */
[----:B------:R-:W-:-:S03]  /*2cb0*/  VIMNMX R73, R10, R11, PT ;  /* 0x0000000b0a497248 */ /* 0x000fc60003fe0100 */
[----:B------:R-:W-:Y:S01]  /*2cc0*/  UIADD3 UR6, UR11, UR10, URZ ;  /* 0x0000000a0b067290 */ /* 0x000fe2000fffe03f */
[----:B------:R-:W-:-:S03]  /*2cd0*/  ISETP.GT.AND P5, PT, R73, 0x8, PT ;  /* 0x000000084900780c */ /* 0x000fc60003fa4270 */
[----:B------:R-:W-:Y:S01]  /*2ce0*/  UIMAD.WIDE UR6, UR6, 0x66666667, URZ ;  /* 0x66666667060678a5 */ /* 0x000fe2000f8e023f */
[----:B------:R-:W-:-:S03]  /*2cf0*/  FSEL R94, R94, -INF , P5 ;  /* 0xff8000005e5e7808 */ /* 0x000fc60002800000 */
[----:B------:R-:W-:Y:S01]  /*2d00*/  USHF.R.U32.HI UR6, URZ, 0x1f, UR7 ;  /* 0x0000001f3f067899 */ /* 0x000fe20008011607 */
[----:B------:R-:W-:Y:S02]  /*2d10*/  WARPGROUP.DEPBAR.LE gsb0, 0x0 ;  /* 0x00008000000079c5 */ /* 0x000fe40000010000 */
[----:B------:R-:W-:Y:S01]  /*2d20*/  WARPGROUP.ARRIVE ;  /* 0x00000000000079c5 */ /* 0x000fe20000000000 */
[----:B------:R-:W-:Y:S01]  /*2d30*/  FSEL R40, R40, -INF , P4 ;  /* 0xff80000028287808 */ /* 0x000fe20002000000 */
[----:B------:R-:W-:Y:S01]  /*2d40*/  ULEA.HI.SX32 UR6, UR7, UR6, 0x1a ;  /* 0x0000000607067291 */ /* 0x000fe2000f8fd23f */
[----:B------:R-:W-:Y:S02]  /*2d50*/  ISETP.GT.AND P4, PT, R3, 0x68, PT ;  /* 0x000000680300780c */ /* 0x000fe40003f84270 */
[----:B------:R-:W-:Y:S01]  /*2d60*/  FSEL R41, R41, -INF , P3 ;  /* 0xff80000029297808 */ /* 0x000fe20001800000 */
[----:B------:R-:W-:Y:S01]  /*2d70*/  QGMMA.64x32x32.F32.E4M3.E4M3 R24, gdesc[UR20], R24, gsb0 ;  /* 0x00600000141879f3 */ /* 0x000fe20008000818 */
[----:B------:R-:W-:Y:S01]  /*2d80*/  FMNMX.FTZ R0, R40, R5, !PT ;  /* 0x0000000528007209 */ /* 0x000fe20007810000 */
[----:B------:R-:W-:Y:S01]  /*2d90*/  UISETP.LT.AND UP1, UPT, URZ, UR6, UPT ;  /* 0x000000063f00728c */ /* 0x000fe2000bf21270 */
[----:B------:R-:W-:-:S02]  /*2da0*/  ISETP.GT.AND P3, PT, R3, 0x69, PT ;  /* 0x000000690300780c */ /* 0x000fc40003f64270 */
[----:B------:R-:W-:Y:S01]  /*2db0*/  FSEL R44, R44, -INF , P4 ;  /* 0xff8000002c2c7808 */ /* 0x000fe20002000000 */
[----:B------:R-:W-:Y:S01]  /*2dc0*/  USEL UR52, URZ, UR6, !UP1 ;  /* 0x000000063f347287 */ /* 0x000fe2000c800000 */
[----:B------:R-:W-:Y:S02]  /*2dd0*/  FMNMX.FTZ R5, R41, R0, !PT ;  /* 0x0000000029057209 */ /* 0x000fe40007810000 */
[----:B------:R-:W-:Y:S01]  /*2de0*/  ISETP.GT.AND P4, PT, R3, 0x70, PT ;  /* 0x000000700300780c */ /* 0x000fe20003f84270 */
[----:B------:R-:W-:Y:S01]  /*2df0*/  UISETP.GE.AND UP1, UPT, UR53, UR52, UPT ;  /* 0x000000343500728c */ /* 0x000fe2000bf26270 */
[----:B------:R-:W-:Y:S02]  /*2e00*/  FSEL R45, R45, -INF , P3 ;  /* 0xff8000002d2d7808 */ /* 0x000fe40001800000 */
[----:B------:R-:W-:Y:S02]  /*2e10*/  FMNMX.FTZ R0, R44, R5, !PT ;  /* 0x000000052c007209 */ /* 0x000fe40007810000 */
[----:B------:R-:W-:-:S02]  /*2e20*/  ISETP.GT.AND P3, PT, R3, 0x71, PT ;  /* 0x000000710300780c */ /* 0x000fc40003f64270 */
[----:B------:R-:W-:Y:S02]  /*2e30*/  FSEL R48, R48, -INF , P4 ;  /* 0xff80000030307808 */ /* 0x000fe40002000000 */
[----:B------:R-:W-:Y:S02]  /*2e40*/  FMNMX.FTZ R5, R45, R0, !PT ;  /* 0x000000002d057209 */ /* 0x000fe40007810000 */
[----:B------:R-:W-:Y:S02]  /*2e50*/  ISETP.GT.AND P4, PT, R3, 0x78, PT ;  /* 0x000000780300780c */ /* 0x000fe40003f84270 */
        /* <DEDUP_REMOVED lines=9> */
[----:B------:R-:W-:Y:S01]  /*2ef0*/  FMNMX.FTZ R5, R53, R0, !PT ;  /* 0x0000000035057209 */ /* 0x000fe20007810000 */
[----:B------:R-:W-:Y:S02]  /*2f00*/  WARPGROUP.DEPBAR.LE gsb0, 0x0 ;  /* 0x00008000000079c5 */ /* 0x000fe40000010000 */
[----:B------:R-:W-:Y:S01]  /*2f10*/  FSEL R24, R24, -INF , P4 ;  /* 0xff80000018187808 */ /* 0x000fe20002000000 */
[----:B------:R0:W-:Y:S01]  /*2f20*/  @!P1 SYNCS.ARRIVE.TRANS64.RED.A1T0 RZ, [R2+URZ], RZ ;  /* 0x000000ff02ff99a7 */ /* 0x0001e2000810043f */
        /* <DEDUP_REMOVED lines=18> */
[----:B------:R-:W-:Y:S02]  /*3050*/  FSEL R37, R37, -INF , P3 ;  /* 0xff80000025257808 */ /* 0x000fe40001800000 */
[----:B------:R-:W-:Y:S01]  /*3060*/  FMNMX.FTZ R0, R36, R3, !PT ;  /* 0x0000000324007209 */ /* 0x000fe20007810000 */
[----:B------:R-:W-:Y:S01]  /*3070*/  IMAD.U32 R3, RZ, RZ, UR37 ;  /* 0x00000025ff037e24 */ /* 0x000fe2000f8e00ff */
[----:B------:R-:W-:Y:S02]  /*3080*/  ISETP.GT.AND P4, PT, R73, 0x1, PT ;  /* 0x000000014900780c */ /* 0x000fe40003f84270 */
[----:B------:R-:W-:-:S02]  /*3090*/  FMNMX.FTZ R5, R37, R0, !PT ;  /* 0x0000000025057209 */ /* 0x000fc40007810000 */
[----:B------:R-:W-:Y:S02]  /*30a0*/  FSEL R91, R91, -INF , P4 ;  /* 0xff8000005b5b7808 */ /* 0x000fe40002000000 */
[C---:B------:R-:W-:Y:S01]  /*30b0*/  ISETP.GT.AND P4, PT, R73.reuse, 0x10, PT ;  /* 0x000000104900780c */ /* 0x040fe20003f84270 */
[----:B------:R-:W1:Y:S03]  /*30c0*/  SHFL.BFLY PT, R0, R5, 0x2, 0x1f ;  /* 0x0c401f0005007f89 */ /* 0x000e6600000e0000 */
[----:B------:R-:W-:Y:S02]  /*30d0*/  FSEL R98, R98, -INF , P4 ;  /* 0xff80000062627808 */ /* 0x000fe40002000000 */
[----:B------:R-:W-:-:S04]  /*30e0*/  ISETP.GT.AND P4, PT, R73, 0x18, PT ;  /* 0x000000184900780c */ /* 0x000fc80003f84270 */
[----:B------:R-:W-:Y:S02]  /*30f0*/  FSEL R102, R102, -INF , P4 ;  /* 0xff80000066667808 */ /* 0x000fe40002000000 */
[----:B------:R-:W-:-:S04]  /*3100*/  ISETP.GT.AND P4, PT, R73, 0x21, PT ;  /* 0x000000214900780c */ /* 0x000fc80003f84270 */
[----:B------:R-:W-:Y:S02]  /*3110*/  FSEL R75, R75, -INF , P4 ;  /* 0xff8000004b4b7808 */ /* 0x000fe40002000000 */
[----:B------:R-:W-:-:S04]  /*3120*/  ISETP.GT.AND P4, PT, R73, 0x29, PT ;  /* 0x000000294900780c */ /* 0x000fc80003f84270 */
[----:B------:R-:W-:Y:S02]  /*3130*/  FSEL R79, R79, -INF , P4 ;  /* 0xff8000004f4f7808 */ /* 0x000fe40002000000 */
[----:B------:R-:W-:Y:S02]  /*3140*/  ISETP.GT.AND P4, PT, R73, 0x31, PT ;  /* 0x000000314900780c */ /* 0x000fe40003f84270 */
[----:B-1----:R-:W-:Y:S02]  /*3150*/  FMNMX.FTZ R7, R5, R0, !PT ;  /* 0x0000000005077209 */ /* 0x002fe40007810000 */
[----:B------:R-:W-:Y:S02]  /*3160*/  FSEL R83, R83, -INF , P4 ;  /* 0xff80000053537808 */ /* 0x000fe40002000000 */
[----:B------:R-:W-:Y:S01]  /*3170*/  ISETP.GT.AND P4, PT, R73, 0x39, PT ;  /* 0x000000394900780c */ /* 0x000fe20003f84270 */
[----:B------:R-:W1:Y:S03]  /*3180*/  SHFL.BFLY PT, R0, R7, 0x1, 0x1f ;  /* 0x0c201f0007007f89 */ /* 0x000e6600000e0000 */
[----:B------:R-:W-:-:S02]  /*3190*/  FSEL R87, R87, -INF , P4 ;  /* 0xff80000057577808 */ /* 0x000fc40002000000 */
[----:B------:R-:W-:-:S04]  /*31a0*/  ISETP.GT.AND P4, PT, R73, 0x41, PT ;  /* 0x000000414900780c */ /* 0x000fc80003f84270 */
[----:B------:R-:W-:Y:S02]  /*31b0*/  FSEL R59, R59, -INF , P4 ;  /* 0xff8000003b3b7808 */ /* 0x000fe40002000000 */
[----:B------:R-:W-:Y:S02]  /*31c0*/  ISETP.GT.AND P4, PT, R73, 0x49, PT ;  /* 0x000000494900780c */ /* 0x000fe40003f84270 */
[----:B-1----:R-:W-:-:S04]  /*31d0*/  FMNMX.FTZ R0, R7, R0, !PT ;  /* 0x0000000007007209 */ /* 0x002fc80007810000 */
[C---:B------:R-:W-:Y:S01]  /*31e0*/  FSETP.NEU.FTZ.AND P3, PT, R0.reuse, -INF , PT ;  /* 0xff8000000000780b */ /* 0x040fe20003f7d000 */
[----:B------:R-:W-:-:S05]  /*31f0*/  FFMA.FTZ R3, R0, R3, -8 ;  /* 0xc100000000037423 */ /* 0x000fca0000010003 */
[----:B------:R-:W-:Y:S02]  /*3200*/  FSEL R3, R3, RZ, P3 ;  /* 0x000000ff03037208 */ /* 0x000fe40001800000 */
[----:B------:R-:W-:-:S03]  /*3210*/  ISETP.GT.AND P3, PT, R73, RZ, PT ;  /* 0x000000ff4900720c */ /* 0x000fc60003f64270 */
[--C-:B------:R-:W-:Y:S01]  /*3220*/  FFMA.FTZ R10, R14, UR37, -R3.reuse ;  /* 0x000000250e0a7c23 */ /* 0x100fe20008010803 */
[----:B------:R-:W-:Y:S01]  /*3230*/  FSEL R90, R90, -INF , P3 ;  /* 0xff8000005a5a7808 */ /* 0x000fe20001800000 */
[--C-:B------:R-:W-:Y:S01]  /*3240*/  FFMA.FTZ R5, R8, UR37, -R3.reuse ;  /* 0x0000002508057c23 */ /* 0x100fe20008010803 */
[----:B------:R-:W-:Y:S01]  /*3250*/  ISETP.GT.AND P3, PT, R73, 0x9, PT ;  /* 0x000000094900780c */ /* 0x000fe20003f64270 */
[--C-:B------:R-:W-:Y:S01]  /*3260*/  FFMA.FTZ R8, R12, UR37, -R3.reuse ;  /* 0x000000250c087c23 */ /* 0x100fe20008010803 */
[----:B------:R-:W-:Y:S01]  /*3270*/  FMNMX.FTZ R13, R90, R91, !PT ;  /* 0x0000005b5a0d7209 */ /* 0x000fe20007810000 */
[--C-:B------:R-:W-:Y:S01]  /*3280*/  FFMA.FTZ R12, R20, UR37, -R3.reuse ;  /* 0x00000025140c7c23 */ /* 0x100fe20008010803 */
[----:B------:R-:W-:Y:S01]  /*3290*/  FSEL R95, R95, -INF , P3 ;  /* 0xff8000005f5f7808 */ /* 0x000fe20001800000 */
[--C-:B------:R-:W-:Y:S01]  /*32a0*/  FFMA.FTZ R72, R72, UR37, -R3.reuse ;  /* 0x0000002548487c23 */ /* 0x100fe20008010803 */
[----:B------:R-:W-:Y:S01]  /*32b0*/  FMNMX.FTZ R14, R94, R13, !PT ;  /* 0x0000000d5e0e7209 */ /* 0x000fe20007810000 */
        /* <DEDUP_REMOVED lines=10> */
[----:B------:R1:W-:Y:S01]  /*3360*/  MUFU.EX2 R13, R72 ;  /* 0x00000048000d7308 */ /* 0x0003e20000000800 */
[----:B------:R-:W-:Y:S01]  /*3370*/  FMNMX.FTZ R15, R99, R14, !PT ;  /* 0x0000000e630f7209 */ /* 0x000fe20007810000 */
[--C-:B------:R-:W-:Y:S01]  /*3380*/  FFMA.FTZ R7, R92, UR37, -R3.reuse ;  /* 0x000000255c077c23 */ /* 0x100fe20008010803 */
[----:B------:R-:W-:Y:S01]  /*3390*/  FSEL R103, R103, -INF , P3 ;  /* 0xff80000067677808 */ /* 0x000fe20001800000 */
[--C-:B------:R-:W-:Y:S01]  /*33a0*/  FFMA.FTZ R96, R96, UR37, -R3.reuse ;  /* 0x0000002560607c23 */ /* 0x100fe20008010803 */
[----:B------:R-:W-:Y:S01]  /*33b0*/  ISETP.GT.AND P3, PT, R73, 0x20, PT ;  /* 0x000000204900780c */ /* 0x000fe20003f64270 */
[--C-:B------:R-:W-:Y:S01]  /*33c0*/  FFMA.FTZ R11, R100, UR37, -R3.reuse ;  /* 0x00000025640b7c23 */ /* 0x100fe20008010803 */
[----:B------:R-:W-:Y:S01]  /*33d0*/  FMNMX.FTZ R20, R102, R15, !PT ;  /* 0x0000000f66147209 */ /* 0x000fe20007810000 */
[----:B------:R-:W-:Y:S01]  /*33e0*/  MUFU.EX2 R4, R4 ;  /* 0x0000000400047308 */ /* 0x000fe20000000800 */
[----:B------:R-:W-:Y:S01]  /*33f0*/  FSEL R74, R74, -INF , P3 ;  /* 0xff8000004a4a7808 */ /* 0x000fe20001800000 */
[--C-:B------:R-:W-:Y:S01]  /*3400*/  FFMA.FTZ R14, R104, UR37, -R3.reuse ;  /* 0x00000025680e7c23 */ /* 0x100fe20008010803 */
[----:B------:R-:W-:Y:S01]  /*3410*/  FMNMX.FTZ R15, R103, R20, !PT ;  /* 0x00000014670f7209 */ /* 0x000fe20007810000 */
[--C-:B------:R-:W-:Y:S01]  /*3420*/  FFMA.FTZ R114, R114, UR37, -R3.reuse ;  /* 0x0000002572727c23 */ /* 0x100fe20008010803 */
[----:B------:R-:W-:Y:S01]  /*3430*/  ISETP.GT.AND P3, PT, R73, 0x28, PT ;  /* 0x000000284900780c */ /* 0x000fe20003f64270 */
[--C-:B------:R-:W-:Y:S01]  /*3440*/  FFMA.FTZ R24, R24, UR37, -R3.reuse ;  /* 0x0000002518187c23 */ /* 0x100fe20008010803 */
[----:B------:R-:W-:Y:S01]  /*3450*/  FMNMX.FTZ R20, R74, R15, !PT ;  /* 0x0000000f4a147209 */ /* 0x000fe20007810000 */
[----:B------:R-:W2:Y:S01]  /*3460*/  MUFU.EX2 R5, R5 ;  /* 0x0000000500057308 */ /* 0x000ea20000000800 */
[----:B------:R-:W-:Y:S01]  /*3470*/  FSEL R78, R78, -INF , P3 ;  /* 0xff8000004e4e7808 */ /* 0x000fe20001800000 */
[--C-:B------:R-:W-:Y:S01]  /*3480*/  FFMA.FTZ R25, R25, UR37, -R3.reuse ;  /* 0x0000002519197c23 */ /* 0x100fe20008010803 */
[----:B------:R-:W-:Y:S01]  /*3490*/  FMNMX.FTZ R21, R75, R20, !PT ;  /* 0x000000144b157209 */ /* 0x000fe20007810000 */
[--C-:B------:R-:W-:Y:S01]  /*34a0*/  FFMA.FTZ R20, R106, UR37, -R3.reuse ;  /* 0x000000256a147c23 */ /* 0x100fe20008010803 */
[----:B------:R-:W-:Y:S01]  /*34b0*/  ISETP.GT.AND P3, PT, R73, 0x30, PT ;  /* 0x000000304900780c */ /* 0x000fe20003f64270 */
[--C-:B------:R-:W-:Y:S01]  /*34c0*/  FFMA.FTZ R28, R28, UR37, -R3.reuse ;  /* 0x000000251c1c7c23 */ /* 0x100fe20008010803 */
[----:B------:R-:W-:Y:S01]  /*34d0*/  FMNMX.FTZ R56, R78, R21, !PT ;  /* 0x000000154e387209 */ /* 0x000fe20007810000 */
[----:B------:R3:W-:Y:S01]  /*34e0*/  MUFU.EX2 R15, R76 ;  /* 0x0000004c000f7308 */ /* 0x0007e20000000800 */
[----:B------:R-:W-:Y:S01]  /*34f0*/  FSEL R82, R82, -INF , P3 ;  /* 0xff80000052527808 */ /* 0x000fe20001800000 */
[--C-:B------:R-:W-:Y:S01]  /*3500*/  FFMA.FTZ R29, R29, UR37, -R3.reuse ;  /* 0x000000251d1d7c23 */ /* 0x100fe20008010803 */
[----:B------:R-:W-:Y:S01]  /*3510*/  FMNMX.FTZ R21, R79, R56, !PT ;  /* 0x000000384f157209 */ /* 0x000fe20007810000 */
[--C-:B------:R-:W-:Y:S01]  /*3520*/  FFMA.FTZ R32, R32, UR37, -R3.reuse ;  /* 0x0000002520207c23 */ /* 0x100fe20008010803 */
[----:B------:R-:W-:Y:S01]  /*3530*/  ISETP.GT.AND P3, PT, R73, 0x38, PT ;  /* 0x000000384900780c */ /* 0x000fe20003f64270 */
[--C-:B------:R-:W-:Y:S01]  /*3540*/  FFMA.FTZ R33, R33, UR37, -R3.reuse ;  /* 0x0000002521217c23 */ /* 0x100fe20008010803 */
[----:B------:R-:W-:Y:S01]  /*3550*/  FMNMX.FTZ R56, R82, R21, !PT ;  /* 0x0000001552387209 */ /* 0x000fe20007810000 */
[----:B------:R-:W4:Y:S01]  /*3560*/  MUFU.EX2 R7, R7 ;  /* 0x0000000700077308 */ /* 0x000f220000000800 */
[----:B------:R-:W-:Y:S01]  /*3570*/  FSEL R86, R86, -INF , P3 ;  /* 0xff80000056567808 */ /* 0x000fe20001800000 */
[--C-:B------:R-:W-:Y:S01]  /*3580*/  FFMA.FTZ R36, R36, UR37, -R3.reuse ;  /* 0x0000002524247c23 */ /* 0x100fe20008010803 */
[----:B------:R-:W-:Y:S01]  /*3590*/  FMNMX.FTZ R57, R83, R56, !PT ;  /* 0x0000003853397209 */ /* 0x000fe20007810000 */
[----:B------:R-:W-:Y:S01]  /*35a0*/  FFMA.FTZ R56, R108, UR37, -R3 ;  /* 0x000000256c387c23 */ /* 0x000fe20008010803 */
[----:B------:R-:W-:-:S02]  /*35b0*/  ISETP.GT.AND P3, PT, R73, 0x40, PT ;  /* 0x000000404900780c */ /* 0x000fc40003f64270 */
[----:B-1----:R-:W-:Y:S01]  /*35c0*/  FMNMX.FTZ R72, R86, R57, !PT ;  /* 0x0000003956487209 */ /* 0x002fe20007810000 */
[----:B------:R1:W-:Y:S01]  /*35d0*/  MUFU.EX2 R21, R80 ;  /* 0x0000005000157308 */ /* 0x0003e20000000800 */
[----:B------:R-:W-:Y:S02]  /*35e0*/  FSEL R58, R58, -INF , P3 ;  /* 0xff8000003a3a7808 */ /* 0x000fe40001800000 */
[----:B------:R-:W-:Y:S02]  /*35f0*/  FMNMX.FTZ R57, R87, R72, !PT ;  /* 0x0000004857397209 */ /* 0x000fe40007810000 */
[----:B------:R-:W-:Y:S02]  /*3600*/  ISETP.GT.AND P3, PT, R73, 0x48, PT ;  /* 0x000000484900780c */ /* 0x000fe40003f64270 */
[----:B---3--:R-:W-:Y:S01]  /*3610*/  FMNMX.FTZ R76, R58, R57, !PT ;  /* 0x000000393a4c7209 */ /* 0x008fe20007810000 */
[----:B------:R-:W-:Y:S01]  /*3620*/  MUFU.EX2 R8, R8 ;  /* 0x0000000800087308 */ /* 0x000fe20000000800 */
[----:B------:R-:W-:Y:S01]  /*3630*/  FSEL R72, R62, -INF , P3 ;  /* 0xff8000003e487808 */ /* 0x000fe20001800000 */
[----:B------:R-:W-:Y:S01]  /*3640*/  FFMA.FTZ R62, R110, UR37, -R3 ;  /* 0x000000256e3e7c23 */ /* 0x000fe20008010803 */
[----:B------:R-:W-:-:S02]  /*3650*/  FMNMX.FTZ R61, R59, R76, !PT ;  /* 0x0000004c3b3d7209 */ /* 0x000fc40007810000 */
[----:B------:R-:W-:Y:S02]  /*3660*/  ISETP.GT.AND P3, PT, R73, 0x50, PT ;  /* 0x000000504900780c */ /* 0x000fe40003f64270 */
[----:B------:R-:W-:Y:S01]  /*3670*/  FSEL R76, R63, -INF , P4 ;  /* 0xff8000003f4c7808 */ /* 0x000fe20002000000 */
[----:B------:R3:W-:Y:S01]  /*3680*/  MUFU.EX2 R57, R84 ;  /* 0x0000005400397308 */ /* 0x0007e20000000800 */
[----:B------:R-:W-:Y:S02]  /*3690*/  FMNMX.FTZ R61, R72, R61, !PT ;  /* 0x0000003d483d7209 */ /* 0x000fe40007810000 */
[----:B------:R-:W-:Y:S02]  /*36a0*/  FSEL R77, R66, -INF , P3 ;  /* 0xff800000424d7808 */ /* 0x000fe40001800000 */
[C---:B------:R-:W-:Y:S02]  /*36b0*/  ISETP.GT.AND P4, PT, R73.reuse, 0x51, PT ;  /* 0x000000514900780c */ /* 0x040fe40003f84270 */
[----:B------:R-:W-:Y:S01]  /*36c0*/  FMNMX.FTZ R66, R76, R61, !PT ;  /* 0x0000003d4c427209 */ /* 0x000fe20007810000 */
[----:B------:R-:W-:Y:S01]  /*36d0*/  MUFU.EX2 R9, R96 ;  /* 0x0000006000097308 */ /* 0x000fe20000000800 */
[----:B------:R-:W-:Y:S01]  /*36e0*/  ISETP.GT.AND P3, PT, R73, 0x58, PT ;  /* 0x000000584900780c */ /* 0x000fe20003f64270 */
[----:B------:R-:W-:Y:S01]  /*36f0*/  FFMA.FTZ R61, R112, UR37, -R3 ;  /* 0x00000025703d7c23 */ /* 0x000fe20008010803 */
[----:B-1----:R-:W-:-:S02]  /*3700*/  FSEL R80, R67, -INF , P4 ;  /* 0xff80000043507808 */ /* 0x002fc40002000000 */
[----:B------:R-:W-:Y:S02]  /*3710*/  FMNMX.FTZ R63, R77, R66, !PT ;  /* 0x000000424d3f7209 */ /* 0x000fe40007810000 */
[----:B------:R-:W-:Y:S01]  /*3720*/  ISETP.GT.AND P4, PT, R73, 0x59, PT ;  /* 0x000000594900780c */ /* 0x000fe20003f84270 */
[----:B------:R-:W-:Y:S01]  /*3730*/  MUFU.EX2 R10, R10 ;  /* 0x0000000a000a7308 */ /* 0x000fe20000000800 */
[----:B------:R-:W-:Y:S02]  /*3740*/  FSEL R81, R70, -INF , P3 ;  /* 0xff80000046517808 */ /* 0x000fe40001800000 */
[----:B------:R-:W-:Y:S02]  /*3750*/  FMNMX.FTZ R66, R80, R63, !PT ;  /* 0x0000003f50427209 */ /* 0x000fe40007810000 */
[----:B------:R-:W-:Y:S02]  /*3760*/  FSEL R71, R71, -INF , P4 ;  /* 0xff80000047477808 */ /* 0x000fe40002000000 */
[----:B------:R-:W-:Y:S01]  /*3770*/  ISETP.GT.AND P3, PT, R73, 0x60, PT ;  /* 0x000000604900780c */ /* 0x000fe20003f64270 */
[----:B------:R-:W-:Y:S01]  /*3780*/  MUFU.EX2 R11, R11 ;  /* 0x0000000b000b7308 */ /* 0x000fe20000000800 */
[----:B------:R-:W-:-:S02]  /*3790*/  FMNMX.FTZ R66, R81, R66, !PT ;  /* 0x0000004251427209 */ /* 0x000fc40007810000 */
[----:B------:R-:W-:Y:S02]  /*37a0*/  ISETP.GT.AND P4, PT, R73, 0x61, PT ;  /* 0x000000614900780c */ /* 0x000fe40003f84270 */
[----:B---3--:R-:W-:Y:S02]  /*37b0*/  FSEL R84, R42, -INF , P3 ;  /* 0xff8000002a547808 */ /* 0x008fe40001800000 */
[----:B------:R-:W-:Y:S01]  /*37c0*/  FMNMX.FTZ R67, R71, R66, !PT ;  /* 0x0000004247437209 */ /* 0x000fe20007810000 */
[----:B------:R-:W-:Y:S01]  /*37d0*/  MUFU.EX2 R12, R12 ;  /* 0x0000000c000c7308 */ /* 0x000fe20000000800 */
[----:B------:R-:W-:Y:S02]  /*37e0*/  ISETP.GT.AND P3, PT, R73, 0x68, PT ;  /* 0x000000684900780c */ /* 0x000fe40003f64270 */
[----:B------:R-:W-:Y:S01]  /*37f0*/  FSEL R63, R43, -INF , P4 ;  /* 0xff8000002b3f7808 */ /* 0x000fe20002000000 */
[----:B------:R-:W-:-:S01]  /*3800*/  FFMA.FTZ R43, R60, UR37, -R3 ;  /* 0x000000253c2b7c23 */ /* 0x000fc20008010803 */
[----:B------:R-:W-:-:S02]  /*3810*/  FMNMX.FTZ R66, R84, R67, !PT ;  /* 0x0000004354427209 */ /* 0x000fc40007810000 */
[----:B------:R-:W-:Y:S01]  /*3820*/  ISETP.GT.AND P4, PT, R73, 0x69, PT ;  /* 0x000000694900780c */ /* 0x000fe20003f84270 */
[----:B------:R-:W-:Y:S01]  /*3830*/  MUFU.EX2 R14, R14 ;  /* 0x0000000e000e7308 */ /* 0x000fe20000000800 */
[----:B------:R-:W-:Y:S01]  /*3840*/  FSEL R60, R46, -INF , P3 ;  /* 0xff8000002e3c7808 */ /* 0x000fe20001800000 */
[--C-:B------:R-:W-:Y:S01]  /*3850*/  FFMA.FTZ R46, R6, UR37, -R3.reuse ;  /* 0x00000025062e7c23 */ /* 0x100fe20008010803 */
[----:B------:R-:W-:Y:S02]  /*3860*/  FMNMX.FTZ R67, R63, R66, !PT ;  /* 0x000000423f437209 */ /* 0x000fe40007810000 */
[----:B------:R-:W-:Y:S02]  /*3870*/  ISETP.GT.AND P3, PT, R73, 0x70, PT ;  /* 0x000000704900780c */ /* 0x000fe40003f64270 */
[----:B------:R-:W-:Y:S01]  /*3880*/  FSEL R66, R47, -INF , P4 ;  /* 0xff8000002f427808 */ /* 0x000fe20002000000 */
[----:B------:R-:W-:Y:S01]  /*3890*/  FFMA.FTZ R47, R64, UR37, -R3 ;  /* 0x00000025402f7c23 */ /* 0x000fe20008010803 */
[----:B------:R-:W-:Y:S01]  /*38a0*/  FMNMX.FTZ R67, R60, R67, !PT ;  /* 0x000000433c437209 */ /* 0x000fe20007810000 */
[----:B------:R-:W-:Y:S01]  /*38b0*/  MUFU.EX2 R20, R20 ;  /* 0x0000001400147308 */ /* 0x000fe20000000800 */
[----:B------:R-:W-:-:S02]  /*38c0*/  ISETP.GT.AND P4, PT, R73, 0x71, PT ;  /* 0x000000714900780c */ /* 0x000fc40003f84270 */
[----:B------:R-:W-:Y:S02]  /*38d0*/  FSEL R50, R50, -INF , P3 ;  /* 0xff80000032327808 */ /* 0x000fe40001800000 */
[----:B------:R-:W-:Y:S02]  /*38e0*/  FMNMX.FTZ R67, R66, R67, !PT ;  /* 0x0000004342437209 */ /* 0x000fe40007810000 */
[----:B------:R-:W-:Y:S01]  /*38f0*/  ISETP.GT.AND P3, PT, R73, 0x78, PT ;  /* 0x000000784900780c */ /* 0x000fe20003f64270 */
[----:B------:R-:W-:Y:S01]  /*3900*/  MUFU.EX2 R56, R56 ;  /* 0x0000003800387308 */ /* 0x000fe20000000800 */
[----:B------:R-:W-:Y:S02]  /*3910*/  FSEL R51, R51, -INF , P4 ;  /* 0xff80000033337808 */ /* 0x000fe40002000000 */
[----:B------:R-:W-:Y:S02]  /*3920*/  FMNMX.FTZ R6, R50, R67, !PT ;  /* 0x0000004332067209 */ /* 0x000fe40007810000 */
[----:B------:R-:W-:-:S02]  /*3930*/  ISETP.GT.AND P4, PT, R73, 0x79, PT ;  /* 0x000000794900780c */ /* 0x000fc40003f84270 */
[----:B------:R-:W-:Y:S01]  /*3940*/  FSEL R54, R54, -INF , P3 ;  /* 0xff80000036367808 */ /* 0x000fe20001800000 */
[----:B------:R-:W-:Y:S01]  /*3950*/  MUFU.EX2 R62, R62 ;  /* 0x0000003e003e7308 */ /* 0x000fe20000000800 */
[----:B------:R-:W-:Y:S02]  /*3960*/  FMNMX.FTZ R67, R51, R6, !PT ;  /* 0x0000000633437209 */ /* 0x000fe40007810000 */
[----:B------:R-:W-:Y:S02]  /*3970*/  FSEL R55, R55, -INF , P4 ;  /* 0xff80000037377808 */ /* 0x000fe40002000000 */
[C---:B------:R-:W-:Y:S02]  /*3980*/  ISETP.GT.AND P3, PT, R73.reuse, 0x80, PT ;  /* 0x000000804900780c */ /* 0x040fe40003f64270 */
[----:B------:R-:W-:Y:S01]  /*3990*/  FMNMX.FTZ R6, R54, R67, !PT ;  /* 0x0000004336067209 */ /* 0x000fe20007810000 */
[----:B------:R-:W-:Y:S01]  /*39a0*/  MUFU.EX2 R61, R61 ;  /* 0x0000003d003d7308 */ /* 0x000fe20000000800 */
[----:B------:R-:W-:-:S02]  /*39b0*/  ISETP.GT.AND P4, PT, R73, 0x81, PT ;  /* 0x000000814900780c */ /* 0x000fc40003f84270 */
[----:B------:R-:W-:Y:S02]  /*39c0*/  FSEL R70, R26, -INF , P3 ;  /* 0xff8000001a467808 */ /* 0x000fe40001800000 */
[----:B------:R-:W-:Y:S02]  /*39d0*/  FMNMX.FTZ R65, R55, R6, !PT ;  /* 0x0000000637417209 */ /* 0x000fe40007810000 */
[----:B------:R-:W-:Y:S01]  /*39e0*/  ISETP.GT.AND P3, PT, R73, 0x88, PT ;  /* 0x000000884900780c */ /* 0x000fe20003f64270 */
[----:B------:R1:W-:Y:S01]  /*39f0*/  MUFU.EX2 R26, R85 ;  /* 0x00000055001a7308 */ /* 0x0003e20000000800 */
[----:B------:R-:W-:Y:S01]  /*3a00*/  FSEL R64, R27, -INF , P4 ;  /* 0xff8000001b407808 */ /* 0x000fe20002000000 */
[----:B------:R-:W-:Y:S01]  /*3a10*/  FFMA.FTZ R27, R68, UR37, -R3 ;  /* 0x00000025441b7c23 */ /* 0x000fe20008010803 */
[----:B------:R-:W-:Y:S02]  /*3a20*/  FMNMX.FTZ R67, R70, R65, !PT ;  /* 0x0000004146437209 */ /* 0x000fe40007810000 */
[----:B------:R-:W-:-:S02]  /*3a30*/  ISETP.GT.AND P4, PT, R73, 0x89, PT ;  /* 0x000000894900780c */ /* 0x000fc40003f84270 */
[----:B------:R-:W-:Y:S01]  /*3a40*/  FSEL R65, R30, -INF , P3 ;  /* 0xff8000001e417808 */ /* 0x000fe20001800000 */
[--C-:B------:R-:W-:Y:S01]  /*3a50*/  FFMA.FTZ R30, R69, UR37, -R3.reuse ;  /* 0x00000025451e7c23 */ /* 0x100fe20008010803 */
[----:B------:R-:W-:Y:S01]  /*3a60*/  FMNMX.FTZ R6, R64, R67, !PT ;  /* 0x0000004340067209 */ /* 0x000fe20007810000 */
[----:B------:R-:W-:Y:S01]  /*3a70*/  MUFU.EX2 R42, R114 ;  /* 0x00000072002a7308 */ /* 0x000fe20000000800 */
[----:B------:R-:W-:Y:S02]  /*3a80*/  FSEL R68, R31, -INF , P4 ;  /* 0xff8000001f447808 */ /* 0x000fe40002000000 */
[----:B------:R-:W-:Y:S02]  /*3a90*/  ISETP.GT.AND P3, PT, R73, 0x90, PT ;  /* 0x000000904900780c */ /* 0x000fe40003f64270 */
[----:B------:R-:W-:Y:S02]  /*3aa0*/  FMNMX.FTZ R31, R65, R6, !PT ;  /* 0x00000006411f7209 */ /* 0x000fe40007810000 */
[----:B------:R-:W-:Y:S01]  /*3ab0*/  ISETP.GT.AND P4, PT, R73, 0x91, PT ;  /* 0x000000914900780c */ /* 0x000fe20003f84270 */
[----:B------:R-:W-:Y:S01]  /*3ac0*/  MUFU.EX2 R43, R43 ;  /* 0x0000002b002b7308 */ /* 0x000fe20000000800 */
[----:B------:R-:W-:Y:S01]  /*3ad0*/  FSEL R67, R34, -INF , P3 ;  /* 0xff80000022437808 */ /* 0x000fe20001800000 */
[--C-:B------:R-:W-:Y:S01]  /*3ae0*/  FFMA.FTZ R34, R41, UR37, -R3.reuse ;  /* 0x0000002529227c23 */ /* 0x100fe20008010803 */
[----:B------:R-:W-:Y:S01]  /*3af0*/  FMNMX.FTZ R6, R68, R31, !PT ;  /* 0x0000001f44067209 */ /* 0x000fe20007810000 */
[--C-:B------:R-:W-:Y:S01]  /*3b00*/  FFMA.FTZ R31, R40, UR37, -R3.reuse ;  /* 0x00000025281f7c23 */ /* 0x100fe20008010803 */
[----:B------:R-:W-:Y:S01]  /*3b10*/  ISETP.GT.AND P3, PT, R73, 0x98, PT ;  /* 0x000000984900780c */ /* 0x000fe20003f64270 */
[--C-:B------:R-:W-:Y:S01]  /*3b20*/  FFMA.FTZ R40, R45, UR37, -R3.reuse ;  /* 0x000000252d287c23 */ /* 0x100fe20008010803 */
[----:B------:R-:W-:Y:S01]  /*3b30*/  FSEL R69, R35, -INF , P4 ;  /* 0xff80000023457808 */ /* 0x000fe20002000000 */
[----:B------:R-:W-:Y:S01]  /*3b40*/  IMAD.U32 R45, RZ, RZ, UR37 ;  /* 0x00000025ff2d7e24 */ /* 0x000fe2000f8e00ff */
[----:B------:R-:W-:Y:S01]  /*3b50*/  FMNMX.FTZ R6, R67, R6, !PT ;  /* 0x0000000643067209 */ /* 0x000fe20007810000 */
[----:B------:R-:W-:Y:S01]  /*3b60*/  FFMA.FTZ R41, R52, UR37, -R3 ;  /* 0x0000002534297c23 */ /* 0x000fe20008010803 */
[----:B------:R-:W-:Y:S01]  /*3b70*/  ISETP.GT.AND P4, PT, R73, 0x99, PT ;  /* 0x000000994900780c */ /* 0x000fe20003f84270 */
[----:B--2---:R-:W-:Y:S01]  /*3b80*/  FADD.FTZ R52, R4, R5 ;  /* 0x0000000504347221 */ /* 0x004fe20000010000 */
[----:B------:R-:W-:Y:S01]  /*3b90*/  FSEL R73, R38, -INF , P3 ;  /* 0xff80000026497808 */ /* 0x000fe20001800000 */
[--C-:B------:R-:W-:Y:S01]  /*3ba0*/  FFMA.FTZ R35, R44, UR37, -R3.reuse ;  /* 0x000000252c237c23 */ /* 0x100fe20008010803 */
[----:B------:R-:W-:Y:S01]  /*3bb0*/  FMNMX.FTZ R6, R69, R6, !PT ;  /* 0x0000000645067209 */ /* 0x000fe20007810000 */
[--C-:B------:R-:W-:Y:S01]  /*3bc0*/  FFMA.FTZ R44, R53, UR37, -R3.reuse ;  /* 0x00000025352c7c23 */ /* 0x100fe20008010803 */
[----:B-1----:R-:W-:Y:S01]  /*3bd0*/  FSEL R85, R39, -INF , P4 ;  /* 0xff80000027557808 */ /* 0x002fe20002000000 */
[--C-:B------:R-:W-:Y:S01]  /*3be0*/  FFMA.FTZ R39, R49, UR37, -R3.reuse ;  /* 0x0000002531277c23 */ /* 0x100fe20008010803 */
[----:B------:R-:W-:Y:S01]  /*3bf0*/  FMNMX.FTZ R6, R73, R6, !PT ;  /* 0x0000000649067209 */ /* 0x000fe20007810000 */
[----:B----4-:R-:W-:Y:S01]  /*3c00*/  FADD.FTZ R53, R7, R52 ;  /* 0x0000003407357221 */ /* 0x010fe20000010000 */
[----:B------:R-:W-:-:S01]  /*3c10*/  FFMA.FTZ R38, R48, UR37, -R3 ;  /* 0x0000002530267c23 */ /* 0x000fc20008010803 */
[----:B------:R-:W-:Y:S01]  /*3c20*/  FFMA.FTZ R3, R37, UR37, -R3 ;  /* 0x0000002525037c23 */ /* 0x000fe20008010803 */
[----:B------:R-:W-:Y:S01]  /*3c30*/  FMNMX.FTZ R6, R85, R6, !PT ;  /* 0x0000000655067209 */ /* 0x000fe20007810000 */
[----:B------:R-:W-:Y:S04]  /*3c40*/  MUFU.EX2 R46, R46 ;  /* 0x0000002e002e7308 */ /* 0x000fe80000000800 */
[----:B------:R-:W1:Y:S04]  /*3c50*/  SHFL.BFLY PT, R89, R6, 0x2, 0x1f ;  /* 0x0c401f0006597f89 */ /* 0x000e6800000e0000 */
[----:B------:R-:W-:Y:S08]  /*3c60*/  MUFU.EX2 R47, R47 ;  /* 0x0000002f002f7308 */ /* 0x000ff00000000800 */
[----:B------:R-:W-:Y:S08]  /*3c70*/  MUFU.EX2 R27, R27 ;  /* 0x0000001b001b7308 */ /* 0x000ff00000000800 */
[----:B------:R-:W-:Y:S01]  /*3c80*/  MUFU.EX2 R30, R30 ;  /* 0x0000001e001e7308 */ /* 0x000fe20000000800 */
[----:B-1----:R-:W-:-:S07]  /*3c90*/  FMNMX.FTZ R89, R6, R89, !PT ;  /* 0x0000005906597209 */ /* 0x002fce0007810000 */
[----:B------:R-:W-:Y:S01]  /*3ca0*/  MUFU.EX2 R31, R31 ;  /* 0x0000001f001f7308 */ /* 0x000fe20000000800 */
[----:B------:R-:W1:Y:S07]  /*3cb0*/  SHFL.BFLY PT, R6, R89, 0x1, 0x1f ;  /* 0x0c201f0059067f89 */ /* 0x000e6e00000e0000 */
[----:B------:R-:W-:Y:S08]  /*3cc0*/  MUFU.EX2 R34, R34 ;  /* 0x0000002200227308 */ /* 0x000ff00000000800 */
[----:B------:R-:W-:Y:S08]  /*3cd0*/  MUFU.EX2 R35, R35 ;  /* 0x0000002300237308 */ /* 0x000ff00000000800 */
[----:B------:R-:W-:Y:S01]  /*3ce0*/  MUFU.EX2 R40, R40 ;  /* 0x0000002800287308 */ /* 0x000fe20000000800 */
[----:B-1----:R-:W-:-:S04]  /*3cf0*/  FMNMX.FTZ R6, R89, R6, !PT ;  /* 0x0000000659067209 */ /* 0x002fc80007810000 */
        /* <DEDUP_REMOVED lines=28> */
[----:B------:R-:W-:-:S01]  /*3ec0*/  FFMA.FTZ R72, R72, UR37, -R45 ;  /* 0x0000002548487c23 */ /* 0x000fc2000801082d */
[--C-:B------:R-:W-:Y:S01]  /*3ed0*/  FFMA.FTZ R77, R77, UR37, -R45.reuse ;  /* 0x000000254d4d7c23 */ /* 0x100fe2000801082d */
[----:B------:R-:W-:-:S01]  /*3ee0*/  FFMA.FTZ R80, R80, UR37, -R45 ;  /* 0x0000002550507c23 */ /* 0x000fc2000801082d */
[--C-:B------:R-:W-:Y:S01]  /*3ef0*/  FFMA.FTZ R81, R81, UR37, -R45.reuse ;  /* 0x0000002551517c23 */ /* 0x100fe2000801082d */
[----:B------:R-:W-:-:S01]  /*3f00*/  FFMA.FTZ R84, R84, UR37, -R45 ;  /* 0x0000002554547c23 */ /* 0x000fc2000801082d */
[--C-:B------:R-:W-:Y:S01]  /*3f10*/  FFMA.FTZ R63, R63, UR37, -R45.reuse ;  /* 0x000000253f3f7c23 */ /* 0x100fe2000801082d */
[----:B------:R-:W-:-:S01]  /*3f20*/  FFMA.FTZ R60, R60, UR37, -R45 ;  /* 0x000000253c3c7c23 */ /* 0x000fc2000801082d */
[----:B------:R-:W3:Y:S01]  /*3f30*/  MUFU.EX2 R95, R95 ;  /* 0x0000005f005f7308 */ /* 0x000ee20000000800 */
        /* <DEDUP_REMOVED lines=9> */
[--C-:B------:R-:W-:Y:S01]  /*3fd0*/  FFMA.FTZ R64, R64, UR37, -R45.reuse ;  /* 0x0000002540407c23 */ /* 0x100fe2000801082d */
[----:B------:R-:W-:-:S01]  /*3fe0*/  FFMA.FTZ R65, R65, UR37, -R45 ;  /* 0x0000002541417c23 */ /* 0x000fc2000801082d */
[--C-:B------:R-:W-:Y:S01]  /*3ff0*/  FFMA.FTZ R68, R68, UR37, -R45.reuse ;  /* 0x0000002544447c23 */ /* 0x100fe2000801082d */
[----:B------:R-:W-:-:S01]  /*4000*/  FFMA.FTZ R67, R67, UR37, -R45 ;  /* 0x0000002543437c23 */ /* 0x000fc2000801082d */
[--C-:B------:R-:W-:Y:S01]  /*4010*/  FFMA.FTZ R69, R69, UR37, -R45.reuse ;  /* 0x0000002545457c23 */ /* 0x100fe2000801082d */
[----:B------:R-:W-:-:S01]  /*4020*/  FFMA.FTZ R73, R73, UR37, -R45 ;  /* 0x0000002549497c23 */ /* 0x000fc2000801082d */
[----:B------:R-:W1:Y:S01]  /*4030*/  MUFU.EX2 R99, R99 ;  /* 0x0000006300637308 */ /* 0x000e620000000800 */
[----:B---3--:R-:W-:-:S01]  /*4040*/  FADD.FTZ R49, R95, R52 ;  /* 0x000000345f317221 */ /* 0x008fc20000010000 */
[----:B------:R-:W-:Y:S01]  /*4050*/  FFMA.FTZ R45, R85, UR37, -R45 ;  /* 0x00000025552d7c23 */ /* 0x000fe2000801082d */
[----:B------:R-:W-:-:S04]  /*4060*/  F2FP.SATFINITE.E4M3.F32.PACK_AB_MERGE_C R94, R95, R94, RZ ;  /* 0x0000005e5f5e723e */ /* 0x000fc800048070ff */
[----:B------:R-:W-:Y:S01]  /*4070*/  F2FP.SATFINITE.E4M3.F32.PACK_AB_MERGE_C R185, R91, R90, R94 ;  /* 0x0000005a5bb9723e */ /* 0x000fe2000480705e */
[----:B------:R-:W2:Y:S01]  /*4080*/  MUFU.EX2 R102, R102 ;  /* 0x0000006600667308 */ /* 0x000ea20000000800 */
[----:B0-----:R-:W-:-:S07]  /*4090*/  FADD.FTZ R2, R98, R49 ;  /* 0x0000003162027221 */ /* 0x001fce0000010000 */
[----:B------:R0:W-:Y:S01]  /*40a0*/  MUFU.EX2 R37, R76 ;  /* 0x0000004c00257308 */ /* 0x0001e20000000800 */
[----:B-1----:R-:W-:-:S07]  /*40b0*/  FADD.FTZ R49, R99, R2 ;  /* 0x0000000263317221 */ /* 0x002fce0000010000 */
[----:B------:R-:W1:Y:S01]  /*40c0*/  MUFU.EX2 R103, R103 ;  /* 0x0000006700677308 */ /* 0x000e620000000800 */
[----:B0-----:R-:W-:-:S01]  /*40d0*/  FADD.FTZ R76, R8, R53 ;  /* 0x00000035084c7221 */ /* 0x001fc20000010000 */
[----:B--2---:R-:W-:-:S03]  /*40e0*/  FADD.FTZ R2, R102, R49 ;  /* 0x0000003166027221 */ /* 0x004fc60000010000 */
[----:B------:R-:W-:-:S03]  /*40f0*/  FADD.FTZ R53, R9, R76 ;  /* 0x0000004c09357221 */ /* 0x000fc60000010000 */
[----:B------:R-:W0:Y:S01]  /*4100*/  MUFU.EX2 R74, R74 ;  /* 0x0000004a004a7308 */ /* 0x000e220000000800 */
[----:B------:R-:W-:-:S04]  /*4110*/  FADD.FTZ R52, R10, R53 ;  /* 0x000000350a347221 */ /* 0x000fc80000010000 */
[----:B------:R-:W-:-:S03]  /*4120*/  FADD.FTZ R53, R11, R52 ;  /* 0x000000340b357221 */ /* 0x000fc60000010000 */
[----:B------:R-:W2:Y:S01]  /*4130*/  MUFU.EX2 R75, R75 ;  /* 0x0000004b004b7308 */ /* 0x000ea20000000800 */
[----:B------:R-:W-:-:S01]  /*4140*/  FADD.FTZ R52, R12, R53 ;  /* 0x000000350c347221 */ /* 0x000fc20000010000 */
[----:B-1----:R-:W-:Y:S01]  /*4150*/  FADD.FTZ R49, R103, R2 ;  /* 0x0000000267317221 */ /* 0x002fe20000010000 */
[----:B------:R-:W-:Y:S02]  /*4160*/  F2FP.SATFINITE.E4M3.F32.PACK_AB_MERGE_C R12, R12, R11, RZ ;  /* 0x0000000b0c0c723e */ /* 0x000fe400048070ff */
[----:B------:R-:W-:Y:S01]  /*4170*/  FADD.FTZ R53, R13, R52 ;  /* 0x000000340d357221 */ /* 0x000fe20000010000 */
[----:B------:R-:W-:Y:S02]  /*4180*/  F2FP.SATFINITE.E4M3.F32.PACK_AB_MERGE_C R102, R103, R102, RZ ;  /* 0x000000666766723e */ /* 0x000fe400048070ff */
[----:B------:R-:W1:Y:S01]  /*4190*/  MUFU.EX2 R78, R78 ;  /* 0x0000004e004e7308 */ /* 0x000e620000000800 */
[----:B0-----:R-:W-:-:S01]  /*41a0*/  FADD.FTZ R2, R74, R49 ;  /* 0x000000314a027221 */ /* 0x001fc20000010000 */
[----:B------:R-:W-:Y:S01]  /*41b0*/  FADD.FTZ R52, R14, R53 ;  /* 0x000000350e347221 */ /* 0x000fe20000010000 */
[----:B------:R-:W-:-:S02]  /*41c0*/  F2FP.SATFINITE.E4M3.F32.PACK_AB_MERGE_C R186, R10, R9, R12 ;  /* 0x000000090aba723e */ /* 0x000fc4000480700c */
[----:B------:R-:W-:-:S03]  /*41d0*/  F2FP.SATFINITE.E4M3.F32.PACK_AB_MERGE_C R187, R99, R98, R102 ;  /* 0x0000006263bb723e */ /* 0x000fc60004807066 */
[----:B------:R-:W0:Y:S01]  /*41e0*/  MUFU.EX2 R79, R79 ;  /* 0x0000004f004f7308 */ /* 0x000e220000000800 */
[----:B--2---:R-:W-:-:S07]  /*41f0*/  FADD.FTZ R53, R75, R2 ;  /* 0x000000024b357221 */ /* 0x004fce0000010000 */
[----:B------:R-:W2:Y:S01]  /*4200*/  MUFU.EX2 R82, R82 ;  /* 0x0000005200527308 */ /* 0x000ea20000000800 */
[----:B-1----:R-:W-:-:S07]  /*4210*/  FADD.FTZ R2, R78, R53 ;  /* 0x000000354e027221 */ /* 0x002fce0000010000 */
[----:B------:R-:W1:Y:S01]  /*4220*/  MUFU.EX2 R83, R83 ;  /* 0x0000005300537308 */ /* 0x000e620000000800 */
[----:B0-----:R-:W-:-:S01]  /*4230*/  FADD.FTZ R53, R79, R2 ;  /* 0x000000024f357221 */ /* 0x001fc20000010000 */
[----:B------:R-:W-:-:S04]  /*4240*/  F2FP.SATFINITE.E4M3.F32.PACK_AB_MERGE_C R78, R79, R78, RZ ;  /* 0x0000004e4f4e723e */ /* 0x000fc800048070ff */
[----:B------:R-:W-:Y:S02]  /*4250*/  F2FP.SATFINITE.E4M3.F32.PACK_AB_MERGE_C R181, R75, R74, R78 ;  /* 0x0000004a4bb5723e */ /* 0x000fe4000480704e */
[----:B------:R-:W-:Y:S01]  /*4260*/  CS2R R78, SRZ ;  /* 0x00000000004e7805 */ /* 0x000fe2000001ff00 */
[----:B------:R0:W-:Y:S01]  /*4270*/  MUFU.EX2 R48, R71 ;  /* 0x0000004700307308 */ /* 0x0001e20000000800 */
[----:B--2---:R-:W-:-:S01]  /*4280*/  FADD.FTZ R2, R82, R53 ;  /* 0x0000003552027221 */ /* 0x004fc20000010000 */
[----:B------:R-:W-:-:S06]  /*4290*/  CS2R R74, SRZ ;  /* 0x00000000004a7805 */ /* 0x000fcc000001ff00 */
[----:B------:R-:W2:Y:S01]  /*42a0*/  MUFU.EX2 R86, R86 ;  /* 0x0000005600567308 */ /* 0x000ea20000000800 */
[----:B0-----:R-:W-:-:S01]  /*42b0*/  FADD.FTZ R71, R15, R52 ;  /* 0x000000340f477221 */ /* 0x001fc20000010000 */
[----:B-1----:R-:W-:Y:S01]  /*42c0*/  FADD.FTZ R53, R83, R2 ;  /* 0x0000000253357221 */ /* 0x002fe20000010000 */
[C---:B------:R-:W-:Y:S02]  /*42d0*/  F2FP.SATFINITE.E4M3.F32.PACK_AB_MERGE_C R15, R20.reuse, R15, RZ ;  /* 0x0000000f140f723e */ /* 0x040fe400048070ff */
[----:B------:R-:W-:Y:S02]  /*42e0*/  FADD.FTZ R52, R20, R71 ;  /* 0x0000004714347221 */ /* 0x000fe40000010000 */
[----:B------:R-:W-:Y:S01]  /*42f0*/  F2FP.SATFINITE.E4M3.F32.PACK_AB_MERGE_C R180, R14, R13, R15 ;  /* 0x0000000d0eb4723e */ /* 0x000fe2000480700f */
[----:B------:R-:W0:Y:S01]  /*4300*/  MUFU.EX2 R87, R87 ;  /* 0x0000005700577308 */ /* 0x000e220000000800 */
[----:B------:R-:W-:-:S04]  /*4310*/  FADD.FTZ R71, R21, R52 ;  /* 0x0000003415477221 */ /* 0x000fc80000010000 */
[----:B------:R-:W-:-:S03]  /*4320*/  FADD.FTZ R52, R56, R71 ;  /* 0x0000004738347221 */ /* 0x000fc60000010000 */
[----:B------:R-:W1:Y:S01]  /*4330*/  MUFU.EX2 R58, R58 ;  /* 0x0000003a003a7308 */ /* 0x000e620000000800 */
[----:B------:R-:W-:-:S01]  /*4340*/  FADD.FTZ R71, R57, R52 ;  /* 0x0000003439477221 */ /* 0x000fc20000010000 */
[----:B--2---:R-:W-:Y:S01]  /*4350*/  FADD.FTZ R2, R86, R53 ;  /* 0x0000003556027221 */ /* 0x004fe20000010000 */
[----:B------:R-:W-:Y:S02]  /*4360*/  F2FP.SATFINITE.E4M3.F32.PACK_AB_MERGE_C R52, R8, R7, RZ ;  /* 0x000000070834723e */ /* 0x000fe400048070ff */
[C---:B------:R-:W-:Y:S01]  /*4370*/  FADD.FTZ R8, R62.reuse, R71 ;  /* 0x000000473e087221 */ /* 0x040fe20000010000 */
[----:B------:R-:W-:Y:S02]  /*4380*/  F2FP.SATFINITE.E4M3.F32.PACK_AB_MERGE_C R57, R62, R57, RZ ;  /* 0x000000393e39723e */ /* 0x000fe400048070ff */
[----:B------:R-:W2:Y:S01]  /*4390*/  MUFU.EX2 R59, R59 ;  /* 0x0000003b003b7308 */ /* 0x000ea20000000800 */
[----:B0-----:R-:W-:-:S01]  /*43a0*/  FADD.FTZ R7, R87, R2 ;  /* 0x0000000257077221 */ /* 0x001fc20000010000 */
[----:B------:R-:W-:Y:S01]  /*43b0*/  FADD.FTZ R53, R61, R8 ;  /* 0x000000083d357221 */ /* 0x000fe20000010000 */
[----:B------:R-:W-:-:S02]  /*43c0*/  F2FP.SATFINITE.E4M3.F32.PACK_AB_MERGE_C R184, R5, R4, R52 ;  /* 0x0000000405b8723e */ /* 0x000fc40004807034 */
[----:B------:R-:W-:Y:S01]  /*43d0*/  F2FP.SATFINITE.E4M3.F32.PACK_AB_MERGE_C R86, R87, R86, RZ ;  /* 0x000000565756723e */ /* 0x000fe200048070ff */
[----:B------:R-:W-:-:S01]  /*43e0*/  FADD.FTZ R8, R42, R53 ;  /* 0x000000352a087221 */ /* 0x000fc20000010000 */
[----:B------:R-:W-:Y:S01]  /*43f0*/  F2FP.SATFINITE.E4M3.F32.PACK_AB_MERGE_C R182, R56, R21, R57 ;  /* 0x0000001538b6723e */ /* 0x000fe20004807039 */
[----:B------:R-:W0:Y:S01]  /*4400*/  MUFU.EX2 R72, R72 ;  /* 0x0000004800487308 */ /* 0x000e220000000800 */
[----:B-1----:R-:W-:-:S01]  /*4410*/  FADD.FTZ R2, R58, R7 ;  /* 0x000000073a027221 */ /* 0x002fc20000010000 */
[----:B------:R-:W-:Y:S01]  /*4420*/  FADD.FTZ R11, R43, R8 ;  /* 0x000000082b0b7221 */ /* 0x000fe20000010000 */
[C---:B------:R-:W-:Y:S02]  /*4430*/  F2FP.SATFINITE.E4M3.F32.PACK_AB_MERGE_C R43, R46.reuse, R43, RZ ;  /* 0x0000002b2e2b723e */ /* 0x040fe400048070ff */
[----:B------:R-:W-:Y:S02]  /*4440*/  CS2R R56, SRZ ;  /* 0x0000000000387805 */ /* 0x000fe4000001ff00 */
[----:B------:R-:W-:Y:S01]  /*4450*/  F2FP.SATFINITE.E4M3.F32.PACK_AB_MERGE_C R183, R83, R82, R86 ;  /* 0x0000005253b7723e */ /* 0x000fe20004807056 */
[----:B------:R-:W-:Y:S01]  /*4460*/  FADD.FTZ R8, R46, R11 ;  /* 0x0000000b2e087221 */ /* 0x000fe20000010000 */
[----:B------:R-:W-:Y:S01]  /*4470*/  F2FP.SATFINITE.E4M3.F32.PACK_AB_MERGE_C R176, R42, R61, R43 ;  /* 0x0000003d2ab0723e */ /* 0x000fe2000480702b */
[----:B------:R-:W1:Y:S01]  /*4480*/  MUFU.EX2 R77, R77 ;  /* 0x0000004d004d7308 */ /* 0x000e620000000800 */
[----:B--2---:R-:W-:-:S01]  /*4490*/  FADD.FTZ R7, R59, R2 ;  /* 0x000000023b077221 */ /* 0x004fc20000010000 */
[----:B------:R-:W-:-:S02]  /*44a0*/  CS2R R86, SRZ ;  /* 0x0000000000567805 */ /* 0x000fc4000001ff00 */
[----:B------:R-:W-:Y:S02]  /*44b0*/  CS2R R82, SRZ ;  /* 0x0000000000527805 */ /* 0x000fe4000001ff00 */
[----:B------:R-:W-:Y:S02]  /*44c0*/  CS2R R52, SRZ ;  /* 0x0000000000347805 */ /* 0x000fe4000001ff00 */
[----:B------:R-:W-:Y:S01]  /*44d0*/  CS2R R42, SRZ ;  /* 0x00000000002a7805 */ /* 0x000fe2000001ff00 */
[----:B------:R-:W2:Y:S01]  /*44e0*/  MUFU.EX2 R80, R80 ;  /* 0x0000005000507308 */ /* 0x000ea20000000800 */
[----:B0-----:R-:W-:-:S01]  /*44f0*/  FADD.FTZ R2, R72, R7 ;  /* 0x0000000748027221 */ /* 0x001fc20000010000 */
[----:B------:R-:W-:-:S03]  /*4500*/  FADD.FTZ R7, R47, R8 ;  /* 0x000000082f077221 */ /* 0x000fc60000010000 */
[C---:B------:R-:W-:Y:S01]  /*4510*/  FADD.FTZ R2, R37.reuse, R2 ;  /* 0x0000000225027221 */ /* 0x040fe20000010000 */
[----:B------:R-:W-:Y:S02]  /*4520*/  F2FP.SATFINITE.E4M3.F32.PACK_AB_MERGE_C R37, R37, R72, RZ ;  /* 0x000000482525723e */ /* 0x000fe400048070ff */
[----:B------:R-:W0:Y:S01]  /*4530*/  MUFU.EX2 R81, R81 ;  /* 0x0000005100517308 */ /* 0x000e220000000800 */
[----:B-1----:R-:W-:-:S01]  /*4540*/  FADD.FTZ R11, R77, R2 ;  /* 0x000000024d0b7221 */ /* 0x002fc20000010000 */
[----:B------:R-:W-:Y:S01]  /*4550*/  FADD.FTZ R2, R26, R7 ;  /* 0x000000071a027221 */ /* 0x000fe20000010000 */
[----:B------:R-:W-:Y:S02]  /*4560*/  F2FP.SATFINITE.E4M3.F32.PACK_AB_MERGE_C R177, R59, R58, R37 ;  /* 0x0000003a3bb1723e */ /* 0x000fe40004807025 */
[----:B------:R-:W-:Y:S01]  /*4570*/  CS2R R58, SRZ ;  /* 0x00000000003a7805 */ /* 0x000fe2000001ff00 */
[----:B------:R-:W-:-:S01]  /*4580*/  FADD.FTZ R7, R27, R2 ;  /* 0x000000021b077221 */ /* 0x000fc20000010000 */
[----:B------:R-:W-:Y:S01]  /*4590*/  F2FP.SATFINITE.E4M3.F32.PACK_AB_MERGE_C R27, R30, R27, RZ ;  /* 0x0000001b1e1b723e */ /* 0x000fe200048070ff */
[----:B------:R-:W1:Y:S01]  /*45a0*/  MUFU.EX2 R84, R84 ;  /* 0x0000005400547308 */ /* 0x000e620000000800 */
[----:B--2---:R-:W-:-:S01]  /*45b0*/  FADD.FTZ R4, R80, R11 ;  /* 0x0000000b50047221 */ /* 0x004fc20000010000 */
[----:B------:R-:W-:Y:S01]  /*45c0*/  FADD.FTZ R30, R30, R7 ;  /* 0x000000071e1e7221 */ /* 0x000fe20000010000 */
[----:B------:R-:W-:-:S02]  /*45d0*/  F2FP.SATFINITE.E4M3.F32.PACK_AB_MERGE_C R178, R26, R47, R27 ;  /* 0x0000002f1ab2723e */ /* 0x000fc4000480701b */
[----:B------:R-:W-:Y:S02]  /*45e0*/  CS2R R46, SRZ ;  /* 0x00000000002e7805 */ /* 0x000fe4000001ff00 */
[----:B------:R-:W-:Y:S01]  /*45f0*/  CS2R R26, SRZ ;  /* 0x00000000001a7805 */ /* 0x000fe2000001ff00 */
[----:B------:R-:W-:Y:S01]  /*4600*/  FADD.FTZ R7, R31, R30 ;  /* 0x0000001e1f077221 */ /* 0x000fe20000010000 */
[----:B------:R-:W2:Y:S01]  /*4610*/  MUFU.EX2 R63, R63 ;  /* 0x0000003f003f7308 */ /* 0x000ea20000000800 */
[----:B0-----:R-:W-:-:S02]  /*4620*/  FADD.FTZ R11, R81, R4 ;  /* 0x00000004510b7221 */ /* 0x001fc40000010000 */
[----:B------:R-:W-:Y:S01]  /*4630*/  FADD.FTZ R4, R34, R7 ;  /* 0x0000000722047221 */ /* 0x000fe20000010000 */
[C---:B------:R-:W-:Y:S01]  /*4640*/  F2FP.SATFINITE.E4M3.F32.PACK_AB_MERGE_C R81, R48.reuse, R81, RZ ;  /* 0x000000513051723e */ /* 0x040fe200048070ff */
[----:B------:R-:W-:Y:S02]  /*4650*/  FADD.FTZ R11, R48, R11 ;  /* 0x0000000b300b7221 */ /* 0x000fe40000010000 */
[----:B------:R-:W-:-:S01]  /*4660*/  FADD.FTZ R9, R35, R4 ;  /* 0x0000000423097221 */ /* 0x000fc20000010000 */
[----:B------:R-:W-:Y:S01]  /*4670*/  F2FP.SATFINITE.E4M3.F32.PACK_AB_MERGE_C R35, R40, R35, RZ ;  /* 0x000000232823723e */ /* 0x000fe200048070ff */
[----:B------:R-:W0:Y:S01]  /*4680*/  MUFU.EX2 R60, R60 ;  /* 0x0000003c003c7308 */ /* 0x000e220000000800 */
[----:B-1----:R-:W-:-:S01]  /*4690*/  FADD.FTZ R2, R84, R11 ;  /* 0x0000000b54027221 */ /* 0x002fc20000010000 */
[----:B------:R-:W-:Y:S01]  /*46a0*/  FADD.FTZ R9, R40, R9 ;  /* 0x0000000928097221 */ /* 0x000fe20000010000 */
[----:B------:R-:W-:-:S02]  /*46b0*/  F2FP.SATFINITE.E4M3.F32.PACK_AB_MERGE_C R179, R80, R77, R81 ;  /* 0x0000004d50b3723e */ /* 0x000fc40004807051 */
[----:B------:R-:W-:Y:S02]  /*46c0*/  CS2R R80, SRZ ;  /* 0x0000000000507805 */ /* 0x000fe4000001ff00 */
[----:B------:R-:W-:Y:S02]  /*46d0*/  F2FP.SATFINITE.E4M3.F32.PACK_AB_MERGE_C R172, R34, R31, R35 ;  /* 0x0000001f22ac723e */ /* 0x000fe40004807023 */
[----:B------:R-:W-:Y:S02]  /*46e0*/  CS2R R76, SRZ ;  /* 0x00000000004c7805 */ /* 0x000fe4000001ff00 */
[----:B------:R-:W-:Y:S01]  /*46f0*/  CS2R R34, SRZ ;  /* 0x0000000000227805 */ /* 0x000fe2000001ff00 */
[----:B------:R-:W1:Y:S01]  /*4700*/  MUFU.EX2 R49, R66 ;  /* 0x0000004200317308 */ /* 0x000e620000000800 */
[----:B--2---:R-:W-:-:S01]  /*4710*/  FADD.FTZ R7, R63, R2 ;  /* 0x000000023f077221 */ /* 0x004fc20000010000 */
[----:B------:R-:W-:-:S06]  /*4720*/  CS2R R30, SRZ ;  /* 0x00000000001e7805 */ /* 0x000fcc000001ff00 */
[----:B------:R-:W2:Y:S01]  /*4730*/  MUFU.EX2 R50, R50 ;  /* 0x0000003200327308 */ /* 0x000ea20000000800 */
[----:B0-----:R-:W-:-:S07]  /*4740*/  FADD.FTZ R2, R60, R7 ;  /* 0x000000073c027221 */ /* 0x001fce0000010000 */
[----:B------:R-:W0:Y:S01]  /*4750*/  MUFU.EX2 R39, R39 ;  /* 0x0000002700277308 */ /* 0x000e220000000800 */
[C---:B-1----:R-:W-:Y:S01]  /*4760*/  F2FP.SATFINITE.E4M3.F32.PACK_AB_MERGE_C R60, R49.reuse, R60, RZ ;  /* 0x0000003c313c723e */ /* 0x042fe200048070ff */
[----:B------:R-:W-:Y:S01]  /*4770*/  FADD.FTZ R49, R49, R2 ;  /* 0x0000000231317221 */ /* 0x000fe20000010000 */
[----:B------:R-:W-:-:S02]  /*4780*/  FADD.FTZ R2, R38, R9 ;  /* 0x0000000926027221 */ /* 0x000fc40000010000 */
[----:B------:R-:W-:Y:S02]  /*4790*/  F2FP.SATFINITE.E4M3.F32.PACK_AB_MERGE_C R173, R63, R84, R60 ;  /* 0x000000543fad723e */ /* 0x000fe4000480703c */
[----:B------:R-:W-:Y:S02]  /*47a0*/  CS2R R84, SRZ ;  /* 0x0000000000547805 */ /* 0x000fe4000001ff00 */
[----:B------:R-:W-:Y:S01]  /*47b0*/  CS2R R62, SRZ ;  /* 0x00000000003e7805 */ /* 0x000fe2000001ff00 */
[----:B------:R-:W1:Y:S01]  /*47c0*/  MUFU.EX2 R51, R51 ;  /* 0x0000003300337308 */ /* 0x000e620000000800 */
[----:B--2---:R-:W-:-:S01]  /*47d0*/  FADD.FTZ R4, R50, R49 ;  /* 0x0000003132047221 */ /* 0x004fc20000010000 */
[----:B------:R-:W-:-:S02]  /*47e0*/  CS2R R60, SRZ ;  /* 0x00000000003c7805 */ /* 0x000fc4000001ff00 */
[----:B------:R-:W-:-:S04]  /*47f0*/  CS2R R48, SRZ ;  /* 0x0000000000307805 */ /* 0x000fc8000001ff00 */
        /* <DEDUP_REMOVED lines=12> */
[----:B------:R-:W-:Y:S01]  /*48c0*/  CS2R R40, SRZ ;  /* 0x0000000000287805 */ /* 0x000fe2000001ff00 */
[----:B------:R-:W1:Y:S01]  /*48d0*/  MUFU.EX2 R70, R70 ;  /* 0x0000004600467308 */ /* 0x000e620000000800 */
[C---:B--2---:R-:W-:Y:S01]  /*48e0*/  F2FP.SATFINITE.E4M3.F32.PACK_AB_MERGE_C R54, R55.reuse, R54, RZ ;  /* 0x000000363736723e */ /* 0x044fe200048070ff */
[----:B------:R-:W-:Y:S01]  /*48f0*/  FADD.FTZ R55, R55, R4 ;  /* 0x0000000437377221 */ /* 0x000fe20000010000 */
[----:B------:R-:W-:Y:S02]  /*4900*/  CS2R R38, SRZ ;  /* 0x0000000000267805 */ /* 0x000fe4000001ff00 */
[----:B------:R-:W-:Y:S02]  /*4910*/  F2FP.SATFINITE.E4M3.F32.PACK_AB_MERGE_C R175, R51, R50, R54 ;  /* 0x0000003233af723e */ /* 0x000fe40004807036 */
[----:B------:R-:W-:Y:S01]  /*4920*/  CS2R R50, SRZ ;  /* 0x0000000000327805 */ /* 0x000fe2000001ff00 */
[----:B------:R-:W2:Y:S01]  /*4930*/  MUFU.EX2 R25, R25 ;  /* 0x0000001900197308 */ /* 0x000ea20000000800 */
[----:B0-----:R-:W-:-:S07]  /*4940*/  FADD.FTZ R4, R24, R9 ;  /* 0x0000000918047221 */ /* 0x001fce0000010000 */
        /* <DEDUP_REMOVED lines=14> */
[----:B------:R-:W-:Y:S02]  /*4a30*/  F2FP.SATFINITE.E4M3.F32.PACK_AB_MERGE_C R168, R25, R24, R28 ;  /* 0x0000001819a8723e */ /* 0x000fe4000480701c */
[----:B------:R-:W-:Y:S01]  /*4a40*/  CS2R R24, SRZ ;  /* 0x0000000000187805 */ /* 0x000fe2000001ff00 */
[----:B------:R-:W0:Y:S01]  /*4a50*/  MUFU.EX2 R67, R67 ;  /* 0x0000004300437308 */ /* 0x000e220000000800 */
[C---:B-1----:R-:W-:Y:S01]  /*4a60*/  F2FP.SATFINITE.E4M3.F32.PACK_AB_MERGE_C R65, R68.reuse, R65, RZ ;  /* 0x000000414441723e */ /* 0x042fe200048070ff */
[----:B------:R-:W-:-:S03]  /*4a70*/  FADD.FTZ R68, R68, R7 ;  /* 0x0000000744447221 */ /* 0x000fc60000010000 */
[----:B------:R-:W-:Y:S02]  /*4a80*/  F2FP.SATFINITE.E4M3.F32.PACK_AB_MERGE_C R169, R5, R70, R65 ;  /* 0x0000004605a9723e */ /* 0x000fe40004807041 */
[----:B------:R-:W-:Y:S02]  /*4a90*/  CS2R R70, SRZ ;  /* 0x0000000000467805 */ /* 0x000fe4000001ff00 */
[----:B------:R-:W-:Y:S01]  /*4aa0*/  CS2R R64, SRZ ;  /* 0x0000000000407805 */ /* 0x000fe2000001ff00 */
[----:B------:R-:W1:Y:S01]  /*4ab0*/  MUFU.EX2 R33, R33 ;  /* 0x0000002100217308 */ /* 0x000e620000000800 */
[----:B--2---:R-:W-:-:S01]  /*4ac0*/  FADD.FTZ R8, R32, R29 ;  /* 0x0000001d20087221 */ /* 0x004fc20000010000 */
[----:B------:R-:W-:-:S06]  /*4ad0*/  CS2R R28, SRZ ;  /* 0x00000000001c7805 */ /* 0x000fcc000001ff00 */
[----:B------:R2:W3:Y:S01]  /*4ae0*/  MUFU.EX2 R2, R69 ;  /* 0x0000004500027308 */ /* 0x0004e20000000800 */
[----:B0-----:R-:W-:-:S07]  /*4af0*/  FADD.FTZ R7, R67, R68 ;  /* 0x0000004443077221 */ /* 0x001fce0000010000 */
[----:B------:R-:W-:Y:S01]  /*4b00*/  MUFU.EX2 R36, R36 ;  /* 0x0000002400247308 */ /* 0x000fe20000000800 */
[----:B-1----:R-:W-:-:S01]  /*4b10*/  FADD.FTZ R5, R33, R8 ;  /* 0x0000000821057221 */ /* 0x002fc20000010000 */
[----:B--2---:R-:W-:-:S06]  /*4b20*/  CS2R R68, SRZ ;  /* 0x0000000000447805 */ /* 0x004fcc000001ff00 */
[----:B------:R-:W0:Y:S01]  /*4b30*/  MUFU.EX2 R3, R3 ;  /* 0x0000000300037308 */ /* 0x000e220000000800 */
[----:B---3--:R-:W-:-:S07]  /*4b40*/  FADD.FTZ R8, R2, R7 ;  /* 0x0000000702087221 */ /* 0x008fce0000010000 */
[----:B------:R-:W-:Y:S08]  /*4b50*/  MUFU.EX2 R73, R73 ;  /* 0x0000004900497308 */ /* 0x000ff00000000800 */
[----:B------:R1:W2:Y:S01]  /*4b60*/  MUFU.EX2 R4, R45 ;  /* 0x0000002d00047308 */ /* 0x0002a20000000800 */
[----:B0-----:R-:W-:Y:S01]  /*4b70*/  F2FP.SATFINITE.E4M3.F32.PACK_AB_MERGE_C R7, R3, R36, RZ ;  /* 0x000000240307723e */ /* 0x001fe200048070ff */
[----:B------:R-:W-:-:S03]  /*4b80*/  FADD.FTZ R36, R36, R5 ;  /* 0x0000000524247221 */ /* 0x000fc60000010000 */
[----:B------:R-:W-:Y:S01]  /*4b90*/  F2FP.SATFINITE.E4M3.F32.PACK_AB_MERGE_C R170, R33, R32, R7 ;  /* 0x0000002021aa723e */ /* 0x000fe20004807007 */
[----:B------:R-:W-:-:S01]  /*4ba0*/  FADD.FTZ R3, R3, R36 ;  /* 0x0000002403037221 */ /* 0x000fc20000010000 */
[----:B------:R-:W-:Y:S02]  /*4bb0*/  CS2R R36, SRZ ;  /* 0x0000000000247805 */ /* 0x000fe4000001ff00 */
[----:B------:R-:W-:Y:S02]  /*4bc0*/  CS2R R32, SRZ ;  /* 0x0000000000207805 */ /* 0x000fe4000001ff00 */
[----:B-1----:R-:W-:Y:S02]  /*4bd0*/  CS2R R44, SRZ ;  /* 0x00000000002c7805 */ /* 0x002fe4000001ff00 */
[----:B--2---:R-:W-:Y:S01]  /*4be0*/  F2FP.SATFINITE.E4M3.F32.PACK_AB_MERGE_C R9, R4, R73, RZ ;  /* 0x000000490409723e */ /* 0x004fe200048070ff */
[----:B------:R-:W-:-:S03]  /*4bf0*/  FADD.FTZ R73, R73, R8 ;  /* 0x0000000849497221 */ /* 0x000fc60000010000 */
[----:B------:R-:W-:Y:S01]  /*4c00*/  F2FP.SATFINITE.E4M3.F32.PACK_AB_MERGE_C R171, R2, R67, R9 ;  /* 0x0000004302ab723e */ /* 0x000fe20004807009 */
[----:B------:R-:W-:-:S01]  /*4c10*/  FADD.FTZ R2, R4, R73 ;  /* 0x0000004904027221 */ /* 0x000fc20000010000 */
[----:B------:R-:W-:Y:S02]  /*4c20*/  CS2R R72, SRZ ;  /* 0x0000000000487805 */ /* 0x000fe4000001ff00 */
[----:B------:R-:W-:Y:S01]  /*4c30*/  CS2R R66, SRZ ;  /* 0x0000000000427805 */ /* 0x000fe2000001ff00 */
[----:B------:R-:W-:Y:S06]  /*4c40*/  @!P3 BRA `(.L_x_2001) ;  /* 0x000000380018b947 */ /* 0x000fec0003800000 */
[----:B------:R-:W-:Y:S01]  /*4c50*/  IMAD.MOV.U32 R5, RZ, RZ, R6 ;  /* 0x000000ffff057224 */ /* 0x000fe200078e0006 */
[----:B------:R-:W-:Y:S01]  /*4c60*/  UMOV UR55, UR49 ;  /* 0x0000003100377c82 */ /* 0x000fe20008000000 */
[----:B------:R-:W-:Y:S01]  /*4c70*/  IMAD.MOV.U32 R4, RZ, RZ, R0 ;  /* 0x000000ffff047224 */ /* 0x000fe200078e0000 */
[----:B------:R-:W-:Y:S01]  /*4c80*/  UMOV UR56, UR44 ;  /* 0x0000002c00387c82 */ /* 0x000fe20008000000 */
[----:B------:R-:W-:Y:S01]  /*4c90*/  IMAD.MOV.U32 R87, RZ, RZ, RZ ;  /* 0x000000ffff577224 */ /* 0x000fe200078e00ff */
[----:B------:R-:W-:-:S06]  /*4ca0*/  ULDC UR49, c[0x0][0x288] ;  /* 0x0000a20000317ab9 */ /* 0x000fcc0000000800 */
.L_x_2011:
[----:B------:R-:W-:Y:S01]  /*4cb0*/  ISETP.NE.AND P4, PT, RZ, UR42, PT ;  /* 0x0000002aff007c0c */ /* 0x000fe2000bf85270 */
[----:B------:R-:W-:-:S04]  /*4cc0*/  UISETP.NE.AND UP1, UPT, UR55, 0x1, UPT ;  /* 0x000000013700788c */ /* 0x000fc8000bf25270 */
[----:B------:R-:W-:-:S04]  /*4cd0*/  USEL UR44, URZ, 0x1, UP1 ;  /* 0x000000013f2c7887 */ /* 0x000fc80008800000 */
[----:B------:R-:W-:-:S04]  /*4ce0*/  ULOP3.LUT UR44, UR56, UR44, URZ, 0x3c, !UPT ;  /* 0x0000002c382c7292 */ /* 0x000fc8000f8e3c3f */
[----:B------:R-:W-:Y:S08]  /*4cf0*/  @P4 BRA `(.L_x_2002) ;  /* 0x0000000000384947 */ /* 0x000ff00003800000 */
[----:B------:R-:W-:Y:S05]  /*4d00*/  @!P0 BRA `(.L_x_2003) ;  /* 0x0000000000048947 */ /* 0x000fea0003800000 */
[----:B------:R-:W-:Y:S01]  /*4d10*/  BPT.TRAP 0x1 ;  /* 0x000000040000795c */ /* 0x000fe20000300000 */
.L_x_2003:
        /* <DEDUP_REMOVED lines=9> */
.L_x_2004:
[----:B-1----:R-:W-:Y:S05]  /*4db0*/  @P3 BRA `(.L_x_2002) ;  /* 0x0000000000083947 */ /* 0x002fea0003800000 */
[----:B------:R-:W1:Y:S02]  /*4dc0*/  SYNCS.PHASECHK.TRANS64.TRYWAIT P3, [UR6+0x29830], R0 ;  /* 0x02983000ff0075a7 */ /* 0x000e640008060146 */
[----:B-1----:R-:W-:Y:S05]  /*4dd0*/  @!P3 BRA `(.L_x_2005) ;  /* 0x000000d000a0b947 */ /* 0x002fea0003800000 */
.L_x_2002:
        /* <DEDUP_REMOVED lines=191> */
.L_x_2007:
[----:B------:R-:W-:Y:S01]  /*59d0*/  ULEA UR6, UR55, UR41, 0x3 ;  /* 0x0000002937067291 */ /* 0x000fe2000f8e183f */
[----:B------:R-:W-:-:S05]  /*59e0*/  IMAD.U32 R0, RZ, RZ, UR56 ;  /* 0x00000038ff007e24 */ /* 0x000fca000f8e00ff */
[----:B------:R-:W-:-:S04]  /*59f0*/  SHF.L.U32 R0, R0, 0x1f, RZ ;  /* 0x0000001f00007819 */ /* 0x000fc800000006ff */
[----:B------:R0:W1:Y:S01]  /*5a00*/  SYNCS.PHASECHK.TRANS64.TRYWAIT P3, [UR6+0x29850], R0 ;  /* 0x02985000ff0075a7 */ /* 0x0000620008060146 */
[----:B------:R-:W-:Y:S05]  /*5a10*/  @!P0 BRA `(.L_x_2008) ;  /* 0x0000000000048947 */ /* 0x000fea0003800000 */
[----:B------:R-:W-:Y:S01]  /*5a20*/  BPT.TRAP 0x1 ;  /* 0x000000040000795c */ /* 0x000fe20000300000 */
.L_x_2008:
[----:B-1----:R-:W-:Y:S05]  /*5a30*/  @P3 BRA `(.L_x_2006) ;  /* 0x0000000000083947 */ /* 0x002fea0003800000 */
[----:B------:R-:W1:Y:S02]  /*5a40*/  SYNCS.PHASECHK.TRANS64.TRYWAIT P3, [UR6+0x29850], R0 ;  /* 0x02985000ff0075a7 */ /* 0x000e640008060146 */
[----:B-1----:R-:W-:Y:S05]  /*5a50*/  @!P3 BRA `(.L_x_2009) ;  /* 0x000000c40098b947 */ /* 0x002fea0003800000 */
.L_x_2006:
[----:B------:R-:W-:Y:S01]  /*5a60*/  VIADD R15, R18, UR39 ;  /* 0x00000027120f7c36 */ /* 0x000fe20008000000 */
[----:B------:R-:W-:Y:S01]  /*5a70*/  @UP0 ULDC UR6, c[0x0][0x44c] ;  /* 0x0001130000060ab9 */ /* 0x000fe20000000800 */
[----:B------:R-:W2:Y:S01]  /*5a80*/  LDC R9, c[0x0][0x2f0] ;  /* 0x0000bc00ff097b82 */ /* 0x000ea20000000800 */
[----:B------:R-:W-:Y:S01]  /*5a90*/  WARPGROUP.ARRIVE ;  /* 0x00000000000079c5 */ /* 0x000fe20000000000 */
[----:B01----:R-:W-:Y:S01]  /*5aa0*/  @P2 IMAD.HI.U32 R0, R15, UR6, RZ ;  /* 0x000000060f002c27 */ /* 0x003fe2000f8e00ff */
[----:B------:R-:W-:Y:S01]  /*5ab0*/  @UP0 ULDC UR6, c[0x0][0x450] ;  /* 0x0001140000060ab9 */ /* 0x000fe20000000800 */
[----:B------:R-:W-:-:S03]  /*5ac0*/  UMOV UR7, 0xc0000010 ;  /* 0xc000001000077882 */ /* 0x000fc60000000000 */
[----:B------:R-:W0:Y:S01]  /*5ad0*/  S2R R196, SR_TID.X ;  /* 0x0000000000c47919 */ /* 0x000e220000002100 */
[----:B------:R-:W-:Y:S01]  /*5ae0*/  @P2 SHF.R.U32.HI R15, RZ, UR6, R0 ;  /* 0x00000006ff0f2c19 */ /* 0x000fe20008011600 */
[----:B------:R-:W-:Y:S02]  /*5af0*/  UMOV UR6, 0x1 ;  /* 0x0000000100067882 */ /* 0x000fe40000000000 */
[----:B------:R-:W-:Y:S02]  /*5b00*/  UIMAD UR6, UR53, -0xa0, UR6 ;  /* 0xffffff60350678a4 */ /* 0x000fe4000f8e0206 */
[----:B------:R-:W1:Y:S04]  /*5b10*/  SHFL.IDX PT, R7, R15, RZ, 0x1c1f ;  /* 0x001c1fff0f077589 */ /* 0x000e6800000e0000 */
[----:B------:R-:W-:Y:S01]  /*5b20*/  IMAD.U32 R6, RZ, RZ, UR6 ;  /* 0x00000006ff067e24 */ /* 0x000fe2000f8e00ff */
[----:B------:R-:W-:Y:S01]  /*5b30*/  UIADD3 UR6, UR41, 0x400, URZ ;  /* 0x0000040029067890 */ /* 0x000fe2000fffe03f */
[----:B------:R-:W3:Y:S02]  /*5b40*/  SHFL.IDX PT, R15, R15, 0x1, 0x1c1f ;  /* 0x003c1f000f0f7f89 */ /* 0x000ee400000e0000 */
[----:B------:R-:W-:Y:S01]  /*5b50*/  IMAD R6, R17, -0x2, R6 ;  /* 0xfffffffe11067824 */ /* 0x000fe200078e0206 */
[----:B------:R-:W-:-:S03]  /*5b60*/  USHF.R.U32.HI UR6, URZ, 0x4, UR6 ;  /* 0x000000043f067899 */ /* 0x000fc60008011606 */
[----:B--2---:R-:W-:Y:S01]  /*5b70*/  IMAD R6, R9, UR48, R6 ;  /* 0x0000003009067c24 */ /* 0x004fe2000f8e0206 */
[----:B------:R-:W-:-:S04]  /*5b80*/  ULOP3.LUT UR6, UR6, 0x3fff, URZ, 0xc0, !UPT ;  /* 0x00003fff06067892 */ /* 0x000fc8000f8ec03f */
[----:B------:R-:W-:-:S04]  /*5b90*/  ULOP3.LUT UR6, UR6, 0x10000, URZ, 0xfc, !UPT ;  /* 0x0001000006067892 */ /* 0x000fc8000f8efc3f */
[----:B------:R-:W-:Y:S01]  /*5ba0*/  UIMAD UR10, UR55, 0x500, UR6 ;  /* 0x00000500370a78a4 */ /* 0x000fe2000f8e0206 */
[----:B-1----:R-:W-:Y:S02]  /*5bb0*/  IADD3 R0, R7, -UR49, R6 ;  /* 0x8000003107007c10 */ /* 0x002fe4000fffe006 */
[----:B0-----:R-:W-:Y:S02]  /*5bc0*/  SHF.R.U32.HI R196, RZ, 0x7, R196 ;  /* 0x00000007ffc47819 */ /* 0x001fe400000116c4 */
[C---:B------:R-:W-:Y:S02]  /*5bd0*/  ISETP.GT.AND P3, PT, R0.reuse, RZ, PT ;  /* 0x000000ff0000720c */ /* 0x040fe40003f64270 */
[----:B------:R-:W-:Y:S01]  /*5be0*/  UMOV UR6, UR10 ;  /* 0x0000000a00067c82 */ /* 0x000fe20008000000 */
[----:B------:R-:W-:Y:S01]  /*5bf0*/  ISETP.GT.AND P4, PT, R0, 0x1, PT ;  /* 0x000000010000780c */ /* 0x000fe20003f84270 */
[----:B------:R-:W-:Y:S01]  /*5c00*/  QGMMA.64x128x32.F32.E4M3.E4M3 R24, R184, gdesc[UR4], R24, gsb0 ;  /* 0x01e00004b8187df3 */ /* 0x000fe20008000818 */
[----:B------:R-:W-:Y:S01]  /*5c10*/  FSEL R21, R152, -INF , P3 ;  /* 0xff80000098157808 */ /* 0x000fe20001800000 */
[----:B------:R-:W-:Y:S01]  /*5c20*/  UIADD3 UR6, UR10, 0x100, URZ ;  /* 0x000001000a067890 */ /* 0x000fe2000fffe03f */
[----:B------:R-:W-:Y:S01]  /*5c30*/  ISETP.GT.AND P3, PT, R0, 0x8, PT ;  /* 0x000000080000780c */ /* 0x000fe20003f64270 */
[----:B------:R-:W-:Y:S01]  /*5c40*/  UMOV UR7, 0xc0000010 ;  /* 0xc000001000077882 */ /* 0x000fe20000000000 */
[----:B------:R-:W-:-:S02]  /*5c50*/  FSEL R9, R153, -INF , P4 ;  /* 0xff80000099097808 */ /* 0x000fc40002000000 */
[----:B------:R-:W-:Y:S02]  /*5c60*/  FMNMX.FTZ R8, R21, R4, !PT ;  /* 0x0000000415087209 */ /* 0x000fe40007810000 */
[----:B------:R-:W-:Y:S02]  /*5c70*/  ISETP.GT.AND P4, PT, R0, 0x9, PT ;  /* 0x000000090000780c */ /* 0x000fe40003f84270 */
[----:B------:R-:W-:Y:S02]  /*5c80*/  FSEL R11, R156, -INF , P3 ;  /* 0xff8000009c0b7808 */ /* 0x000fe40001800000 */
[----:B------:R-:W-:Y:S02]  /*5c90*/  FMNMX.FTZ R8, R9, R8, !PT ;  /* 0x0000000809087209 */ /* 0x000fe40007810000 */
[----:B------:R-:W-:Y:S02]  /*5ca0*/  ISETP.GT.AND P3, PT, R0, 0x10, PT ;  /* 0x000000100000780c */ /* 0x000fe40003f64270 */
        /* <DEDUP_REMOVED lines=62> */
[----:B------:R-:W-:Y:S01]  /*6090*/  ISETP.GT.AND P4, PT, R0, 0x61, PT ;  /* 0x000000610000780c */ /* 0x000fe20003f84270 */
[----:B------:R-:W-:Y:S02]  /*60a0*/  WARPGROUP.DEPBAR.LE gsb0, 0x0 ;  /* 0x00008000000079c5 */ /* 0x000fe40000010000 */
[----:B------:R-:W-:Y:S01]  /*60b0*/  FSEL R104, R104, -INF , P3 ;  /* 0xff80000068687808 */ /* 0x000fe20001800000 */
[----:B------:R-:W-:Y:S01]  /*60c0*/  WARPGROUP.ARRIVE ;  /* 0x00000000000079c5 */ /* 0x000fe20000000000 */
[----:B------:R-:W-:Y:S01]  /*60d0*/  FMNMX.FTZ R201, R133, R8, !PT ;  /* 0x0000000885c97209 */ /* 0x000fe20007810000 */
[----:B------:R-:W-:Y:S01]  /*60e0*/  IMAD.U32 R185, RZ, RZ, UR37 ;  /* 0x00000025ffb97e24 */ /* 0x000fe2000f8e00ff */
[----:B------:R-:W-:Y:S02]  /*60f0*/  ISETP.GT.AND P3, PT, R0, 0x68, PT ;  /* 0x000000680000780c */ /* 0x000fe40003f64270 */
[----:B------:R-:W-:Y:S01]  /*6100*/  FSEL R105, R105, -INF , P4 ;  /* 0xff80000069697808 */ /* 0x000fe20002000000 */
[----:B------:R-:W-:Y:S01]  /*6110*/  QGMMA.64x128x32.F32.E4M3.E4M3 R24, R180, gdesc[UR4], R24, gsb0 ;  /* 0x01e00004b4187df3 */ /* 0x000fe20008000818 */
[----:B------:R-:W-:Y:S01]  /*6120*/  FMNMX.FTZ R8, R104, R201, !PT ;  /* 0x000000c968087209 */ /* 0x000fe20007810000 */
        /* <DEDUP_REMOVED lines=41> */
[----:B------:R-:W-:Y:S02]  /*63c0*/  FSEL R101, R101, -INF , P4 ;  /* 0xff80000065657808 */ /* 0x000fe40002000000 */
[----:B------:R-:W-:Y:S02]  /*63d0*/  FMNMX.FTZ R0, R100, R201, !PT ;  /* 0x000000c964007209 */ /* 0x000fe40007810000 */
[----:B---3--:R-:W-:Y:S02]  /*63e0*/  IADD3 R6, R15, -UR49, R6 ;  /* 0x800000310f067c10 */ /* 0x008fe4000fffe006 */
[----:B------:R-:W-:Y:S02]  /*63f0*/  FMNMX.FTZ R10, R101, R0, !PT ;  /* 0x00000000650a7209 */ /* 0x000fe40007810000 */
[----:B------:R-:W-:-:S02]  /*6400*/  ISETP.GT.AND P4, PT, R6, RZ, PT ;  /* 0x000000ff0600720c */ /* 0x000fc40003f84270 */
[----:B------:R-:W-:Y:S01]  /*6410*/  ISETP.GT.AND P5, PT, R6, 0x1, PT ;  /* 0x000000010600780c */ /* 0x000fe20003fa4270 */
[----:B------:R-:W0:Y:S01]  /*6420*/  SHFL.BFLY PT, R201, R10, 0x2, 0x1f ;  /* 0x0c401f000ac97f89 */ /* 0x000e2200000e0000 */
[----:B------:R-:W-:Y:S02]  /*6430*/  FSEL R154, R154, -INF , P4 ;  /* 0xff8000009a9a7808 */ /* 0x000fe40002000000 */
[----:B------:R-:W-:Y:S02]  /*6440*/  ISETP.GT.AND P4, PT, R6, 0x8, PT ;  /* 0x000000080600780c */ /* 0x000fe40003f84270 */
[----:B------:R-:W-:Y:S02]  /*6450*/  FSEL R155, R155, -INF , P5 ;  /* 0xff8000009b9b7808 */ /* 0x000fe40002800000 */
[----:B------:R-:W-:Y:S02]  /*6460*/  FMNMX.FTZ R136, R154, R5, !PT ;  /* 0x000000059a887209 */ /* 0x000fe40007810000 */
[----:B------:R-:W-:-:S02]  /*6470*/  ISETP.GT.AND P5, PT, R6, 0x9, PT ;  /* 0x000000090600780c */ /* 0x000fc40003fa4270 */
[----:B------:R-:W-:Y:S02]  /*6480*/  FSEL R158, R158, -INF , P4 ;  /* 0xff8000009e9e7808 */ /* 0x000fe40002000000 */
[C---:B------:R-:W-:Y:S02]  /*6490*/  ISETP.GT.AND P4, PT, R6.reuse, 0x10, PT ;  /* 0x000000100600780c */ /* 0x040fe40003f84270 */
[----:B------:R-:W-:Y:S02]  /*64a0*/  FSEL R159, R159, -INF , P5 ;  /* 0xff8000009f9f7808 */ /* 0x000fe40002800000 */
[----:B------:R-:W-:Y:S02]  /*64b0*/  ISETP.GT.AND P5, PT, R6, 0x11, PT ;  /* 0x000000110600780c */ /* 0x000fe40003fa4270 */
[----:B------:R-:W-:Y:S02]  /*64c0*/  FSEL R162, R162, -INF , P4 ;  /* 0xff800000a2a27808 */ /* 0x000fe40002000000 */
[----:B------:R-:W-:-:S02]  /*64d0*/  ISETP.GT.AND P4, PT, R6, 0x18, PT ;  /* 0x000000180600780c */ /* 0x000fc40003f84270 */
[----:B------:R-:W-:Y:S02]  /*64e0*/  FSEL R163, R163, -INF , P5 ;  /* 0xff800000a3a37808 */ /* 0x000fe40002800000 */
[----:B0-----:R-:W-:Y:S02]  /*64f0*/  FMNMX.FTZ R201, R10, R201, !PT ;  /* 0x000000c90ac97209 */ /* 0x001fe40007810000 */
[----:B------:R-:W-:Y:S02]  /*6500*/  ISETP.GT.AND P5, PT, R6, 0x19, PT ;  /* 0x000000190600780c */ /* 0x000fe40003fa4270 */
[----:B------:R-:W-:Y:S01]  /*6510*/  FSEL R166, R166, -INF , P4 ;  /* 0xff800000a6a67808 */ /* 0x000fe20002000000 */
[----:B------:R-:W0:Y:S01]  /*6520*/  SHFL.BFLY PT, R0, R201, 0x1, 0x1f ;  /* 0x0c201f00c9007f89 */ /* 0x000e2200000e0000 */
[----:B------:R-:W-:Y:S02]  /*6530*/  FSEL R167, R167, -INF , P5 ;  /* 0xff800000a7a77808 */ /* 0x000fe40002800000 */
[----:B------:R-:W-:-:S02]  /*6540*/  ISETP.GT.AND P4, PT, R6, 0x20, PT ;  /* 0x000000200600780c */ /* 0x000fc40003f84270 */
[----:B------:R-:W-:-:S04]  /*6550*/  ISETP.GT.AND P5, PT, R6, 0x21, PT ;  /* 0x000000210600780c */ /* 0x000fc80003fa4270 */
[----:B------:R-:W-:Y:S02]  /*6560*/  FSEL R139, R139, -INF , P5 ;  /* 0xff8000008b8b7808 */ /* 0x000fe40002800000 */
[----:B------:R-:W-:-:S04]  /*6570*/  ISETP.GT.AND P5, PT, R6, 0x29, PT ;  /* 0x000000290600780c */ /* 0x000fc80003fa4270 */
[----:B------:R-:W-:Y:S02]  /*6580*/  FSEL R143, R143, -INF , P5 ;  /* 0xff8000008f8f7808 */ /* 0x000fe40002800000 */
[----:B------:R-:W-:Y:S01]  /*6590*/  ISETP.GT.AND P5, PT, R6, 0x31, PT ;  /* 0x000000310600780c */ /* 0x000fe20003fa4270 */
[----:B------:R-:W-:-:S03]  /*65a0*/  WARPGROUP.DEPBAR.LE gsb0, 0x0 ;  /* 0x00008000000079c5 */ /* 0x000fc60000010000 */
[----:B------:R-:W-:Y:S01]  /*65b0*/  FSEL R147, R147, -INF , P5 ;  /* 0xff80000093937808 */ /* 0x000fe20002800000 */
[----:B------:R-:W-:Y:S01]  /*65c0*/  WARPGROUP.ARRIVE ;  /* 0x00000000000079c5 */ /* 0x000fe20000000000 */
[----:B0-----:R-:W-:Y:S02]  /*65d0*/  FMNMX.FTZ R0, R201, R0, !PT ;  /* 0x00000000c9007209 */ /* 0x001fe40007810000 */
[----:B------:R-:W-:Y:S02]  /*65e0*/  ISETP.GT.AND P5, PT, R6, 0x39, PT ;  /* 0x000000390600780c */ /* 0x000fe40003fa4270 */
[C---:B------:R-:W-:Y:S01]  /*65f0*/  FSETP.NEU.FTZ.AND P3, PT, R0.reuse, -INF , PT ;  /* 0xff8000000000780b */ /* 0x040fe20003f7d000 */
[----:B------:R-:W-:-:S01]  /*6600*/  FFMA.FTZ R8, R0, R185, -8 ;  /* 0xc100000000087423 */ /* 0x000fc200000100b9 */
[----:B------:R-:W-:Y:S01]  /*6610*/  FSEL R151, R151, -INF , P5 ;  /* 0xff80000097977808 */ /* 0x000fe20002800000 */
[----:B------:R-:W-:Y:S01]  /*6620*/  QGMMA.64x128x32.F32.E4M3.E4M3 R24, R176, gdesc[UR4], R24, gsb0 ;  /* 0x01e00004b0187df3 */ /* 0x000fe20008000818 */
[----:B------:R-:W-:Y:S01]  /*6630*/  ISETP.GT.AND P5, PT, R6, 0x41, PT ;  /* 0x000000410600780c */ /* 0x000fe20003fa4270 */
[----:B------:R-:W-:Y:S01]  /*6640*/  UIADD3 UR6, UR10, 0x300, URZ ;  /* 0x000003000a067890 */ /* 0x000fe2000fffe03f */
[----:B------:R-:W-:Y:S01]  /*6650*/  FSEL R8, R8, RZ, P3 ;  /* 0x000000ff08087208 */ /* 0x000fe20001800000 */
[----:B------:R-:W-:Y:S01]  /*6660*/  UMOV UR7, 0xc0000010 ;  /* 0xc000001000077882 */ /* 0x000fe20000000000 */
[----:B------:R-:W-:-:S02]  /*6670*/  FSEL R123, R123, -INF , P5 ;  /* 0xff8000007b7b7808 */ /* 0x000fc40002800000 */
[----:B------:R-:W-:Y:S01]  /*6680*/  ISETP.GT.AND P5, PT, R6, 0x49, PT ;  /* 0x000000490600780c */ /* 0x000fe20003fa4270 */
[----:B------:R-:W-:-:S01]  /*6690*/  FFMA.FTZ R15, R161, UR37, -R8 ;  /* 0x00000025a10f7c23 */ /* 0x000fc20008010808 */
[----:B------:R-:W-:Y:S01]  /*66a0*/  FMNMX.FTZ R161, R155, R136, !PT ;  /* 0x000000889ba17209 */ /* 0x000fe20007810000 */
[----:B------:R-:W-:-:S01]  /*66b0*/  FFMA.FTZ R136, R157, UR37, -R8 ;  /* 0x000000259d887c23 */ /* 0x000fc20008010808 */
        /* <DEDUP_REMOVED lines=18> */
[--C-:B0-----:R-:W-:Y:S01]  /*67e0*/  FFMA.FTZ R21, R165, UR37, -R8.reuse ;  /* 0x00000025a5157c23 */ /* 0x101fe20008010808 */
[----:B------:R-:W-:Y:S01]  /*67f0*/  FMNMX.FTZ R144, R166, R157, !PT ;  /* 0x0000009da6907209 */ /* 0x000fe20007810000 */
[----:B------:R0:W-:Y:S01]  /*6800*/  MUFU.EX2 R138, R148 ;  /* 0x00000094008a7308 */ /* 0x0001e20000000800 */
        /* <DEDUP_REMOVED lines=22> */
[----:B0-----:R-:W-:Y:S01]  /*6970*/  FMNMX.FTZ R148, R146, R153, !PT ;  /* 0x0000009992947209 */ /* 0x001fe20007810000 */
        /* <DEDUP_REMOVED lines=17> */
[----:B------:R-:W-:Y:S01]  /*6a90*/  FSEL R145, R126, -INF , P4 ;  /* 0xff8000007e917808 */ /* 0x000fe20002000000 */
[--C-:B------:R-:W-:Y:S01]  /*6aa0*/  FFMA.FTZ R97, R97, UR37, -R8.reuse ;  /* 0x0000002561617c23 */ /* 0x100fe20008010808 */
[----:B------:R-:W-:Y:S01]  /*6ab0*/  FMNMX.FTZ R148, R123, R148, !PT ;  /* 0x000000947b947209 */ /* 0x000fe20007810000 */
[----:B------:R0:W-:Y:S01]  /*6ac0*/  MUFU.EX2 R126, R152 ;  /* 0x00000098007e7308 */ /* 0x0001e20000000800 */
[----:B------:R-:W-:Y:S01]  /*6ad0*/  ISETP.GT.AND P4, PT, R6, 0x50, PT ;  /* 0x000000500600780c */ /* 0x000fe20003f84270 */
[--C-:B------:R-:W-:Y:S01]  /*6ae0*/  FFMA.FTZ R100, R100, UR37, -R8.reuse ;  /* 0x0000002564647c23 */ /* 0x100fe20008010808 */
[----:B------:R-:W-:Y:S01]  /*6af0*/  FMNMX.FTZ R148, R145, R148, !PT ;  /* 0x0000009491947209 */ /* 0x000fe20007810000 */
[----:B------:R-:W-:Y:S01]  /*6b00*/  FFMA.FTZ R101, R101, UR37, -R8 ;  /* 0x0000002565657c23 */ /* 0x000fe20008010808 */
[----:B------:R-:W-:-:S02]  /*6b10*/  FSEL R130, R130, -INF , P4 ;  /* 0xff80000082827808 */ /* 0x000fc40002000000 */
[----:B------:R-:W-:Y:S01]  /*6b20*/  FMNMX.FTZ R149, R127, R148, !PT ;  /* 0x000000947f957209 */ /* 0x000fe20007810000 */
[----:B------:R-:W-:Y:S01]  /*6b30*/  MUFU.EX2 R9, R9 ;  /* 0x0000000900097308 */ /* 0x000fe20000000800 */
[----:B------:R-:W-:Y:S01]  /*6b40*/  ISETP.GT.AND P4, PT, R6, 0x58, PT ;  /* 0x000000580600780c */ /* 0x000fe20003f84270 */
[----:B0-----:R-:W-:Y:S01]  /*6b50*/  FFMA.FTZ R152, R124, UR37, -R8 ;  /* 0x000000257c987c23 */ /* 0x001fe20008010808 */
[----:B------:R-:W-:Y:S02]  /*6b60*/  FMNMX.FTZ R148, R130, R149, !PT ;  /* 0x0000009582947209 */ /* 0x000fe40007810000 */
[----:B------:R-:W-:Y:S02]  /*6b70*/  FSEL R134, R134, -INF , P4 ;  /* 0xff80000086867808 */ /* 0x000fe40002000000 */
[----:B------:R-:W-:Y:S01]  /*6b80*/  FMNMX.FTZ R149, R131, R148, !PT ;  /* 0x0000009483957209 */ /* 0x000fe20007810000 */
[----:B------:R-:W-:Y:S01]  /*6b90*/  MUFU.EX2 R11, R11 ;  /* 0x0000000b000b7308 */ /* 0x000fe20000000800 */
[----:B------:R-:W-:-:S02]  /*6ba0*/  ISETP.GT.AND P4, PT, R6, 0x60, PT ;  /* 0x000000600600780c */ /* 0x000fc40003f84270 */
[----:B------:R-:W-:Y:S02]  /*6bb0*/  FMNMX.FTZ R148, R134, R149, !PT ;  /* 0x0000009586947209 */ /* 0x000fe40007810000 */
[----:B------:R-:W-:Y:S02]  /*6bc0*/  ISETP.GT.AND P5, PT, R6, 0x61, PT ;  /* 0x000000610600780c */ /* 0x000fe40003fa4270 */
[----:B------:R-:W-:Y:S01]  /*6bd0*/  FSEL R124, R106, -INF , P4 ;  /* 0xff8000006a7c7808 */ /* 0x000fe20002000000 */
[----:B------:R-:W-:Y:S01]  /*6be0*/  MUFU.EX2 R12, R12 ;  /* 0x0000000c000c7308 */ /* 0x000fe20000000800 */
[----:B------:R-:W-:Y:S02]  /*6bf0*/  FMNMX.FTZ R149, R135, R148, !PT ;  /* 0x0000009487957209 */ /* 0x000fe40007810000 */
[----:B------:R-:W-:Y:S02]  /*6c00*/  ISETP.GT.AND P4, PT, R6, 0x68, PT ;  /* 0x000000680600780c */ /* 0x000fe40003f84270 */
[----:B------:R-:W-:-:S02]  /*6c10*/  FSEL R107, R107, -INF , P5 ;  /* 0xff8000006b6b7808 */ /* 0x000fc40002800000 */
[----:B------:R-:W-:Y:S01]  /*6c20*/  FMNMX.FTZ R148, R124, R149, !PT ;  /* 0x000000957c947209 */ /* 0x000fe20007810000 */
[----:B------:R0:W-:Y:S01]  /*6c30*/  MUFU.EX2 R106, R152 ;  /* 0x00000098006a7308 */ /* 0x0001e20000000800 */
[----:B------:R-:W-:Y:S02]  /*6c40*/  ISETP.GT.AND P5, PT, R6, 0x69, PT ;  /* 0x000000690600780c */ /* 0x000fe40003fa4270 */
[----:B------:R-:W-:Y:S02]  /*6c50*/  FSEL R110, R110, -INF , P4 ;  /* 0xff8000006e6e7808 */ /* 0x000fe40002000000 */
[----:B------:R-:W-:Y:S02]  /*6c60*/  FMNMX.FTZ R149, R107, R148, !PT ;  /* 0x000000946b957209 */ /* 0x000fe40007810000 */
[----:B------:R-:W-:Y:S01]  /*6c70*/  ISETP.GT.AND P4, PT, R6, 0x70, PT ;  /* 0x000000700600780c */ /* 0x000fe20003f84270 */
[----:B------:R-:W-:Y:S01]  /*6c80*/  MUFU.EX2 R14, R14 ;  /* 0x0000000e000e7308 */ /* 0x000fe20000000800 */
[----:B------:R-:W-:Y:S01]  /*6c90*/  FSEL R111, R111, -INF , P5 ;  /* 0xff8000006f6f7808 */ /* 0x000fe20002800000 */
[----:B0-----:R-:W-:Y:S01]  /*6ca0*/  FFMA.FTZ R152, R128, UR37, -R8 ;  /* 0x0000002580987c23 */ /* 0x001fe20008010808 */
[----:B------:R-:W-:-:S02]  /*6cb0*/  FMNMX.FTZ R148, R110, R149, !PT ;  /* 0x000000956e947209 */ /* 0x000fc40007810000 */
[----:B------:R-:W-:Y:S02]  /*6cc0*/  ISETP.GT.AND P5, PT, R6, 0x71, PT ;  /* 0x000000710600780c */ /* 0x000fe40003fa4270 */
[----:B------:R-:W-:Y:S01]  /*6cd0*/  FSEL R128, R114, -INF , P4 ;  /* 0xff80000072807808 */ /* 0x000fe20002000000 */
[----:B------:R-:W-:Y:S01]  /*6ce0*/  MUFU.EX2 R15, R15 ;  /* 0x0000000f000f7308 */ /* 0x000fe20000000800 */
[----:B------:R-:W-:Y:S02]  /*6cf0*/  FMNMX.FTZ R149, R111, R148, !PT ;  /* 0x000000946f957209 */ /* 0x000fe40007810000 */
[----:B------:R-:W-:Y:S02]  /*6d00*/  ISETP.GT.AND P4, PT, R6, 0x78, PT ;  /* 0x000000780600780c */ /* 0x000fe40003f84270 */
[----:B------:R-:W-:Y:S02]  /*6d10*/  FSEL R115, R115, -INF , P5 ;  /* 0xff80000073737808 */ /* 0x000fe40002800000 */
[----:B------:R-:W-:Y:S01]  /*6d20*/  FMNMX.FTZ R148, R128, R149, !PT ;  /* 0x0000009580947209 */ /* 0x000fe20007810000 */
[----:B------:R0:W-:Y:S01]  /*6d30*/  MUFU.EX2 R114, R152 ;  /* 0x0000009800727308 */ /* 0x0001e20000000800 */
[----:B------:R-:W-:-:S02]  /*6d40*/  ISETP.GT.AND P5, PT, R6, 0x79, PT ;  /* 0x000000790600780c */ /* 0x000fc40003fa4270 */
[----:B------:R-:W-:Y:S02]  /*6d50*/  FSEL R118, R118, -INF , P4 ;  /* 0xff80000076767808 */ /* 0x000fe40002000000 */
[----:B------:R-:W-:Y:S02]  /*6d60*/  FMNMX.FTZ R149, R115, R148, !PT ;  /* 0x0000009473957209 */ /* 0x000fe40007810000 */
[----:B------:R-:W-:Y:S01]  /*6d70*/  FSEL R119, R119, -INF , P5 ;  /* 0xff80000077777808 */ /* 0x000fe20002800000 */
[----:B------:R-:W-:Y:S01]  /*6d80*/  MUFU.EX2 R20, R20 ;  /* 0x0000001400147308 */ /* 0x000fe20000000800 */
[----:B------:R-:W-:Y:S02]  /*6d90*/  ISETP.GT.AND P4, PT, R6, 0x80, PT ;  /* 0x000000800600780c */ /* 0x000fe40003f84270 */
[----:B------:R-:W-:Y:S01]  /*6da0*/  FMNMX.FTZ R148, R118, R149, !PT ;  /* 0x0000009576947209 */ /* 0x000fe20007810000 */
[----:B------:R-:W-:Y:S02]  /*6db0*/  WARPGROUP.DEPBAR.LE gsb0, 0x0 ;  /* 0x00008000000079c5 */ /* 0x000fe40000010000 */
[----:B------:R-:W-:Y:S01]  /*6dc0*/  ISETP.GT.AND P5, PT, R6, 0x81, PT ;  /* 0x000000810600780c */ /* 0x000fe20003fa4270 */
[----:B------:R-:W-:Y:S01]  /*6dd0*/  WARPGROUP.ARRIVE ;  /* 0x00000000000079c5 */ /* 0x000fe20000000000 */
[----:B------:R-:W-:Y:S01]  /*6de0*/  FSEL R132, R90, -INF , P4 ;  /* 0xff8000005a847808 */ /* 0x000fe20002000000 */
[----:B------:R-:W-:Y:S01]  /*6df0*/  MUFU.EX2 R21, R21 ;  /* 0x0000001500157308 */ /* 0x000fe20000000800 */
[----:B------:R-:W-:-:S02]  /*6e00*/  FMNMX.FTZ R149, R119, R148, !PT ;  /* 0x0000009477957209 */ /* 0x000fc40007810000 */
[----:B------:R-:W-:Y:S01]  /*6e10*/  ISETP.GT.AND P4, PT, R6, 0x88, PT ;  /* 0x000000880600780c */ /* 0x000fe20003f84270 */
[----:B------:R-:W-:Y:S01]  /*6e20*/  QGMMA.64x128x32.F32.E4M3.E4M3 R24, R172, gdesc[UR4], R24, gsb0 ;  /* 0x01e00004ac187df3 */ /* 0x000fe20008000818 */
[----:B------:R-:W-:Y:S01]  /*6e30*/  FSEL R91, R91, -INF , P5 ;  /* 0xff8000005b5b7808 */ /* 0x000fe20002800000 */
[----:B------:R-:W-:Y:S01]  /*6e40*/  UIADD3 UR6, UR10, 0x400, URZ ;  /* 0x000004000a067890 */ /* 0x000fe2000fffe03f */
[----:B0-----:R-:W-:Y:S01]  /*6e50*/  FMNMX.FTZ R152, R132, R149, !PT ;  /* 0x0000009584987209 */ /* 0x001fe20007810000 */
[----:B------:R0:W-:Y:S01]  /*6e60*/  MUFU.EX2 R90, R153 ;  /* 0x00000099005a7308 */ /* 0x0001e20000000800 */
[----:B------:R-:W-:Y:S01]  /*6e70*/  ISETP.GT.AND P5, PT, R6, 0x89, PT ;  /* 0x000000890600780c */ /* 0x000fe20003fa4270 */
[----:B------:R-:W-:Y:S01]  /*6e80*/  UMOV UR7, 0xc0000010 ;  /* 0xc000001000077882 */ /* 0x000fe20000000000 */
[----:B------:R-:W-:Y:S01]  /*6e90*/  FSEL R148, R94, -INF , P4 ;  /* 0xff8000005e947808 */ /* 0x000fe20002000000 */
[----:B------:R-:W-:Y:S01]  /*6ea0*/  FFMA.FTZ R94, R104, UR37, -R8 ;  /* 0x00000025685e7c23 */ /* 0x000fe20008010808 */
[----:B------:R-:W-:-:S02]  /*6eb0*/  FMNMX.FTZ R149, R91, R152, !PT ;  /* 0x000000985b957209 */ /* 0x000fc40007810000 */
[----:B------:R-:W-:Y:S01]  /*6ec0*/  ISETP.GT.AND P4, PT, R6, 0x90, PT ;  /* 0x000000900600780c */ /* 0x000fe20003f84270 */
[----:B------:R-:W-:Y:S01]  /*6ed0*/  MUFU.EX2 R136, R136 ;  /* 0x0000008800887308 */ /* 0x000fe20000000800 */
[----:B------:R-:W-:Y:S02]  /*6ee0*/  FSEL R95, R95, -INF , P5 ;  /* 0xff8000005f5f7808 */ /* 0x000fe40002800000 */
[----:B------:R-:W-:Y:S02]  /*6ef0*/  FMNMX.FTZ R104, R148, R149, !PT ;  /* 0x0000009594687209 */ /* 0x000fe40007810000 */
[----:B------:R-:W-:Y:S02]  /*6f00*/  ISETP.GT.AND P5, PT, R6, 0x91, PT ;  /* 0x000000910600780c */ /* 0x000fe40003fa4270 */
[----:B------:R-:W-:Y:S01]  /*6f10*/  FSEL R98, R98, -INF , P4 ;  /* 0xff80000062627808 */ /* 0x000fe20002000000 */
[----:B------:R-:W-:Y:S01]  /*6f20*/  MUFU.EX2 R137, R137 ;  /* 0x0000008900897308 */ /* 0x000fe20000000800 */
[----:B------:R-:W-:-:S02]  /*6f30*/  FMNMX.FTZ R149, R95, R104, !PT ;  /* 0x000000685f957209 */ /* 0x000fc40007810000 */
[----:B------:R-:W-:Y:S02]  /*6f40*/  ISETP.GT.AND P4, PT, R6, 0x98, PT ;  /* 0x000000980600780c */ /* 0x000fe40003f84270 */
[----:B------:R-:W-:Y:S02]  /*6f50*/  FSEL R99, R99, -INF , P5 ;  /* 0xff80000063637808 */ /* 0x000fe40002800000 */
[----:B------:R-:W-:Y:S01]  /*6f60*/  FMNMX.FTZ R104, R98, R149, !PT ;  /* 0x0000009562687209 */ /* 0x000fe20007810000 */
[----:B------:R-:W-:Y:S01]  /*6f70*/  MUFU.EX2 R141, R141 ;  /* 0x0000008d008d7308 */ /* 0x000fe20000000800 */
[----:B------:R-:W-:Y:S02]  /*6f80*/  ISETP.GT.AND P5, PT, R6, 0x99, PT ;  /* 0x000000990600780c */ /* 0x000fe40003fa4270 */
[----:B------:R-:W-:Y:S02]  /*6f90*/  FSEL R102, R102, -INF , P4 ;  /* 0xff80000066667808 */ /* 0x000fe40002000000 */
[----:B------:R-:W-:Y:S01]  /*6fa0*/  FMNMX.FTZ R149, R99, R104, !PT ;  /* 0x0000006863957209 */ /* 0x000fe20007810000 */
[--C-:B------:R-:W-:Y:S01]  /*6fb0*/  FFMA.FTZ R104, R108, UR37, -R8.reuse ;  /* 0x000000256c687c23 */ /* 0x100fe20008010808 */
[----:B------:R-:W-:Y:S01]  /*6fc0*/  FSEL R103, R103, -INF , P5 ;  /* 0xff80000067677808 */ /* 0x000fe20002800000 */
[--C-:B------:R-:W-:Y:S01]  /*6fd0*/  FFMA.FTZ R108, R112, UR37, -R8.reuse ;  /* 0x00000025706c7c23 */ /* 0x100fe20008010808 */
[----:B------:R-:W-:Y:S01]  /*6fe0*/  FMNMX.FTZ R6, R102, R149, !PT ;  /* 0x0000009566067209 */ /* 0x000fe20007810000 */
[----:B------:R-:W-:Y:S01]  /*6ff0*/  FFMA.FTZ R112, R116, UR37, -R8 ;  /* 0x0000002574707c23 */ /* 0x000fe20008010808 */
[----:B------:R-:W-:Y:S02]  /*7000*/  MUFU.EX2 R13, R13 ;  /* 0x0000000d000d7308 */ /* 0x000fe40000000800 */
[----:B------:R-:W-:-:S05]  /*7010*/  FMNMX.FTZ R6, R103, R6, !PT ;  /* 0x0000000667067209 */ /* 0x000fca0007810000 */
[----:B------:R-:W1:Y:S01]  /*7020*/  SHFL.BFLY PT, R149, R6, 0x2, 0x1f ;  /* 0x0c401f0006957f89 */ /* 0x000e6200000e0000 */
        /* <DEDUP_REMOVED lines=9> */
[----:B-1----:R-:W-:Y:S01]  /*70c0*/  FMNMX.FTZ R6, R149, R6, !PT ;  /* 0x0000000695067209 */ /* 0x002fe20007810000 */
[----:B------:R-:W-:-:S03]  /*70d0*/  IMAD.U32 R149, RZ, RZ, UR37 ;  /* 0x00000025ff957e24 */ /* 0x000fc6000f8e00ff */
[C---:B------:R-:W-:Y:S01]  /*70e0*/  FSETP.NEU.FTZ.AND P4, PT, R6.reuse, -INF , PT ;  /* 0xff8000000600780b */ /* 0x040fe20003f9d000 */
[----:B------:R-:W-:-:S02]  /*70f0*/  FFMA.FTZ R116, R6, R149, -8 ;  /* 0xc100000006747423 */ /* 0x000fc40000010095 */
[----:B------:R-:W-:Y:S03]  /*7100*/  MUFU.EX2 R94, R94 ;  /* 0x0000005e005e7308 */ /* 0x000fe60000000800 */
[----:B------:R-:W-:-:S05]  /*7110*/  FSEL R8, R116, RZ, P4 ;  /* 0x000000ff74087208 */ /* 0x000fca0002000000 */
[----:B------:R-:W-:Y:S01]  /*7120*/  MUFU.EX2 R105, R105 ;  /* 0x0000006900697308 */ /* 0x000fe20000000800 */
[----:B------:R-:W-:-:S01]  /*7130*/  FFMA.FTZ R152, R158, UR37, -R8 ;  /* 0x000000259e987c23 */ /* 0x000fc20008010808 */
[--C-:B0-----:R-:W-:Y:S01]  /*7140*/  FFMA.FTZ R153, R159, UR37, -R8.reuse ;  /* 0x000000259f997c23 */ /* 0x101fe20008010808 */
[----:B------:R-:W-:Y:S01]  /*7150*/  FSEL R158, R6, RZ, P4 ;  /* 0x000000ff069e7208 */ /* 0x000fe20002000000 */
[--C-:B------:R-:W-:Y:S01]  /*7160*/  FFMA.FTZ R149, R154, UR37, -R8.reuse ;  /* 0x000000259a957c23 */ /* 0x100fe20008010808 */
[----:B------:R-:W-:Y:S01]  /*7170*/  FSEL R159, R0, RZ, P3 ;  /* 0x000000ff009f7208 */ /* 0x000fe20001800000 */
[--C-:B------:R-:W-:Y:S01]  /*7180*/  FFMA.FTZ R116, R155, UR37, -R8.reuse ;  /* 0x000000259b747c23 */ /* 0x100fe20008010808 */
[----:B------:R-:W-:-:S01]  /*7190*/  FFMA.FTZ R154, R162, UR37, -R8 ;  /* 0x00000025a29a7c23 */ /* 0x000fc20008010808 */
[----:B------:R-:W-:Y:S01]  /*71a0*/  FADD.FTZ R158, -R158, R5 ;  /* 0x000000059e9e7221 */ /* 0x000fe20000010100 */
[----:B------:R-:W-:Y:S01]  /*71b0*/  MUFU.EX2 R152, R152 ;  /* 0x0000009800987308 */ /* 0x000fe20000000800 */
[----:B------:R-:W-:-:S01]  /*71c0*/  FADD.FTZ R159, -R159, R4 ;  /* 0x000000049f9f7221 */ /* 0x000fc20000010100 */
[--C-:B------:R-:W-:Y:S01]  /*71d0*/  FFMA.FTZ R155, R163, UR37, -R8.reuse ;  /* 0x00000025a39b7c23 */ /* 0x100fe20008010808 */
[----:B------:R-:W-:Y:S01]  /*71e0*/  FMUL.FTZ R158, R158, UR37 ;  /* 0x000000259e9e7c20 */ /* 0x000fe20008410000 */
[--C-:B------:R-:W-:Y:S01]  /*71f0*/  FFMA.FTZ R156, R166, UR37, -R8.reuse ;  /* 0x00000025a69c7c23 */ /* 0x100fe20008010808 */
[----:B------:R-:W-:Y:S01]  /*7200*/  FMUL.FTZ R159, R159, UR37 ;  /* 0x000000259f9f7c20 */ /* 0x000fe20008410000 */
        /* <DEDUP_REMOVED lines=14> */
[----:B------:R-:W-:-:S02]  /*72f0*/  WARPGROUP.DEPBAR.LE gsb0, 0x0 ;  /* 0x00008000000079c5 */ /* 0x000fc40000010000 */
[----:B------:R-:W-:Y:S01]  /*7300*/  WARPGROUP.ARRIVE ;  /* 0x00000000000079c5 */ /* 0x000fe20000000000 */
[--C-:B------:R-:W-:Y:S01]  /*7310*/  FFMA.FTZ R127, R127, UR37, -R8.reuse ;  /* 0x000000257f7f7c23 */ /* 0x100fe20008010808 */
[----:B------:R-:W1:Y:S01]  /*7320*/  MUFU.EX2 R158, R158 ;  /* 0x0000009e009e7308 */ /* 0x000e620000000800 */
[----:B------:R-:W-:-:S01]  /*7330*/  FFMA.FTZ R130, R130, UR37, -R8 ;  /* 0x0000002582827c23 */ /* 0x000fc20008010808 */
[--C-:B------:R-:W-:Y:S01]  /*7340*/  FFMA.FTZ R131, R131, UR37, -R8.reuse ;  /* 0x0000002583837c23 */ /* 0x100fe20008010808 */
[----:B------:R-:W-:-:S01]  /*7350*/  FFMA.FTZ R134, R134, UR37, -R8 ;  /* 0x0000002586867c23 */ /* 0x000fc20008010808 */
[----:B------:R-:W-:Y:S01]  /*7360*/  QGMMA.64x128x32.F32.E4M3.E4M3 R24, R168, gdesc[UR4], R24, gsb0 ;  /* 0x01e00004a8187df3 */ /* 0x000fe20008000818 */
[----:B------:R-:W-:-:S01]  /*7370*/  FFMA.FTZ R135, R135, UR37, -R8 ;  /* 0x0000002587877c23 */ /* 0x000fc20008010808 */
[--C-:B------:R-:W-:Y:S01]  /*7380*/  FFMA.FTZ R124, R124, UR37, -R8.reuse ;  /* 0x000000257c7c7c23 */ /* 0x100fe20008010808 */
[----:B------:R-:W-:-:S01]  /*7390*/  FFMA.FTZ R107, R107, UR37, -R8 ;  /* 0x000000256b6b7c23 */ /* 0x000fc20008010808 */
[----:B------:R-:W2:Y:S01]  /*73a0*/  MUFU.EX2 R116, R116 ;  /* 0x0000007400747308 */ /* 0x000ea20000000800 */
        /* <DEDUP_REMOVED lines=8> */
[----:B-1----:R-:W-:-:S01]  /*7430*/  FFMA.FTZ R3, R158, R2, R149 ;  /* 0x000000029e037223 */ /* 0x002fc20000010095 */
[--C-:B------:R-:W-:Y:S01]  /*7440*/  FFMA.FTZ R148, R148, UR37, -R8.reuse ;  /* 0x0000002594947c23 */ /* 0x100fe20008010808 */
[----:B------:R-:W-:-:S01]  /*7450*/  FFMA.FTZ R95, R95, UR37, -R8 ;  /* 0x000000255f5f7c23 */ /* 0x000fc20008010808 */
[--C-:B------:R-:W-:Y:S01]  /*7460*/  FFMA.FTZ R99, R99, UR37, -R8.reuse ;  /* 0x0000002563637c23 */ /* 0x100fe20008010808 */
[----:B------:R-:W-:-:S03]  /*7470*/  FFMA.FTZ R102, R102, UR37, -R8 ;  /* 0x0000002566667c23 */ /* 0x000fc60008010808 */
[----:B------:R-:W1:Y:S01]  /*7480*/  MUFU.EX2 R154, R154 ;  /* 0x0000009a009a7308 */ /* 0x000e620000000800 */
[----:B--2---:R-:W-:-:S04]  /*7490*/  FADD.FTZ R3, R116, R3 ;  /* 0x0000000374037221 */ /* 0x004fc80000010000 */
[----:B------:R-:W-:-:S03]  /*74a0*/  FADD.FTZ R2, R152, R3 ;  /* 0x0000000398027221 */ /* 0x000fc60000010000 */
[----:B------:R-:W2:Y:S01]  /*74b0*/  MUFU.EX2 R155, R155 ;  /* 0x0000009b009b7308 */ /* 0x000ea20000000800 */
[----:B0-----:R-:W-:-:S07]  /*74c0*/  FADD.FTZ R3, R153, R2 ;  /* 0x0000000299037221 */ /* 0x001fce0000010000 */
[----:B------:R0:W-:Y:S08]  /*74d0*/  MUFU.EX2 R4, R145 ;  /* 0x0000009100047308 */ /* 0x0001f00000000800 */
[----:B------:R-:W3:Y:S01]  /*74e0*/  MUFU.EX2 R156, R156 ;  /* 0x0000009c009c7308 */ /* 0x000ee20000000800 */
        /* <DEDUP_REMOVED lines=8> */
[----:B------:R-:W-:-:S01]  /*7570*/  FADD.FTZ R2, R20, R3 ;  /* 0x0000000314027221 */ /* 0x000fc20000010000 */
[----:B---3--:R-:W-:-:S03]  /*7580*/  FADD.FTZ R160, R156, R145 ;  /* 0x000000919ca07221 */ /* 0x008fc60000010000 */
[----:B------:R-:W-:-:S03]  /*7590*/  FADD.FTZ R3, R21, R2 ;  /* 0x0000000215037221 */ /* 0x000fc60000010000 */
        /* <DEDUP_REMOVED lines=25> */
[----:B--2---:R-:W-:-:S01]  /*7730*/  FADD.FTZ R3, R151, R2 ;  /* 0x0000000297037221 */ /* 0x004fc20000010000 */
[----:B------:R-:W-:Y:S01]  /*7740*/  FADD.FTZ R2, R120, R145 ;  /* 0x0000009178027221 */ /* 0x000fe20000010000 */
[----:B------:R-:W-:-:S01]  /*7750*/  FFMA.FTZ R145, R119, UR37, -R8 ;  /* 0x0000002577917c23 */ /* 0x000fc20008010808 */
[----:B------:R-:W-:-:S04]  /*7760*/  FFMA.FTZ R119, R132, UR37, -R8 ;  /* 0x0000002584777c23 */ /* 0x000fc80008010808 */
[----:B------:R-:W2:Y:S01]  /*7770*/  MUFU.EX2 R127, R127 ;  /* 0x0000007f007f7308 */ /* 0x000ea20000000800 */
[----:B0-----:R-:W-:-:S01]  /*7780*/  FADD.FTZ R160, R122, R3 ;  /* 0x000000037aa07221 */ /* 0x001fc20000010000 */
[----:B------:R-:W-:Y:S01]  /*7790*/  FADD.FTZ R3, R121, R2 ;  /* 0x0000000279037221 */ /* 0x000fe20000010000 */
[----:B------:R-:W-:-:S03]  /*77a0*/  WARPGROUP.DEPBAR.LE gsb0, 0x0 ;  /* 0x00008000000079c5 */ /* 0x000fc60000010000 */
[----:B------:R-:W-:Y:S02]  /*77b0*/  FADD.FTZ R2, R106, R3 ;  /* 0x000000036a027221 */ /* 0x000fe40000010000 */
[----:B------:R-:W0:Y:S01]  /*77c0*/  MUFU.EX2 R130, R130 ;  /* 0x0000008200827308 */ /* 0x000e220000000800 */
[----:B-1----:R-:W-:-:S01]  /*77d0*/  FADD.FTZ R159, R123, R160 ;  /* 0x000000a07b9f7221 */ /* 0x002fc20000010000 */
[----:B------:R-:W-:-:S03]  /*77e0*/  FADD.FTZ R3, R125, R2 ;  /* 0x000000027d037221 */ /* 0x000fc60000010000 */
[----:B------:R-:W-:Y:S01]  /*77f0*/  FADD.FTZ R160, R4, R159 ;  /* 0x0000009f04a07221 */ /* 0x000fe20000010000 */
        /* <DEDUP_REMOVED lines=11> */
[----:B------:R-:W-:Y:S01]  /*78b0*/  FFMA.FTZ R132, R91, UR37, -R8 ;  /* 0x000000255b847c23 */ /* 0x000fe20008010808 */
[----:B------:R-:W-:-:S05]  /*78c0*/  FADD.FTZ R3, R105, R2 ;  /* 0x0000000269037221 */ /* 0x000fca0000010000 */
        /* <DEDUP_REMOVED lines=12> */
[--C-:B------:R-:W-:Y:S01]  /*7990*/  FFMA.FTZ R91, R98, UR37, -R8.reuse ;  /* 0x00000025625b7c23 */ /* 0x100fe20008010808 */
[----:B------:R-:W-:-:S05]  /*79a0*/  FFMA.FTZ R8, R103, UR37, -R8 ;  /* 0x0000002567087c23 */ /* 0x000fca0008010808 */
[----:B------:R-:W1:Y:S01]  /*79b0*/  MUFU.EX2 R108, R108 ;  /* 0x0000006c006c7308 */ /* 0x000e620000000800 */
[----:B--2---:R-:W-:-:S01]  /*79c0*/  FADD.FTZ R3, R109, R2 ;  /* 0x000000026d037221 */ /* 0x004fc20000010000 */
[----:B------:R-:W-:-:S06]  /*79d0*/  IADD3 R2, -R196, 0xb, RZ ;  /* 0x0000000bc4027810 */ /* 0x000fcc0007ffe1ff */
[----:B------:R-:W-:Y:S01]  /*79e0*/  MUFU.EX2 R128, R128 ;  /* 0x0000008000807308 */ /* 0x000fe20000000800 */
[----:B0-----:R-:W-:-:S07]  /*79f0*/  FADD.FTZ R159, R111, R160 ;  /* 0x000000a06f9f7221 */ /* 0x001fce0000010000 */
[----:B------:R-:W0:Y:S01]  /*7a00*/  MUFU.EX2 R113, R113 ;  /* 0x0000007100717308 */ /* 0x000e220000000800 */
[----:B-1----:R-:W-:-:S07]  /*7a10*/  FADD.FTZ R98, R108, R3 ;  /* 0x000000036c627221 */ /* 0x002fce0000010000 */
        /* <DEDUP_REMOVED lines=11> */
[----:B-1----:R-:W-:-:S07]  /*7ad0*/  FADD.FTZ R98, R88, R3 ;  /* 0x0000000358627221 */ /* 0x002fce0000010000 */
[----:B------:R-:W-:Y:S01]  /*7ae0*/  MUFU.EX2 R89, R89 ;  /* 0x0000005900597308 */ /* 0x000fe20000000800 */
[----:B--2---:R-:W-:-:S04]  /*7af0*/  FADD.FTZ R148, R128, R159 ;  /* 0x0000009f80947221 */ /* 0x004fc80000010000 */
[----:B------:R-:W-:-:S03]  /*7b00*/  FADD.FTZ R159, R115, R148 ;  /* 0x00000094739f7221 */ /* 0x000fc60000010000 */
[----:B------:R-:W1:Y:S01]  /*7b10*/  MUFU.EX2 R132, R132 ;  /* 0x0000008400847308 */ /* 0x000e620000000800 */
[----:B------:R-:W-:-:S04]  /*7b20*/  FADD.FTZ R148, R118, R159 ;  /* 0x0000009f76947221 */ /* 0x000fc80000010000 */
[----:B------:R-:W-:-:S03]  /*7b30*/  FADD.FTZ R148, R145, R148 ;  /* 0x0000009491947221 */ /* 0x000fc60000010000 */
[----:B------:R-:W2:Y:S01]  /*7b40*/  MUFU.EX2 R92, R92 ;  /* 0x0000005c005c7308 */ /* 0x000ea20000000800 */
[----:B0-----:R-:W-:-:S07]  /*7b50*/  FADD.FTZ R3, R119, R148 ;  /* 0x0000009477037221 */ /* 0x001fce0000010000 */
[----:B------:R0:W-:Y:S01]  /*7b60*/  MUFU.EX2 R161, R95 ;  /* 0x0000005f00a17308 */ /* 0x0001e20000000800 */
[----:B-1----:R-:W-:-:S04]  /*7b70*/  FADD.FTZ R3, R132, R3 ;  /* 0x0000000384037221 */ /* 0x002fc80000010000 */
[----:B------:R-:W-:-:S03]  /*7b80*/  FADD.FTZ R3, R162, R3 ;  /* 0x00000003a2037221 */ /* 0x000fc60000010000 */
[----:B------:R-:W1:Y:S01]  /*7b90*/  MUFU.EX2 R93, R93 ;  /* 0x0000005d005d7308 */ /* 0x000e620000000800 */
[----:B0-----:R-:W-:-:S05]  /*7ba0*/  IMAD.U32 R95, RZ, RZ, UR54 ;  /* 0x00000036ff5f7e24 */ /* 0x001fca000f8e00ff */
[----:B------:R-:W-:Y:S01]  /*7bb0*/  @!P1 LEA R95, R95, UR41, 0x3 ;  /* 0x000000295f5f9c11 */ /* 0x000fe2000f8e18ff */
[----:B------:R0:W-:Y:S06]  /*7bc0*/  BAR.ARV R2, 0x100 ;  /* 0x000400020000751d */ /* 0x0001ec0000002000 */
[----:B------:R-:W3:Y:S01]  /*7bd0*/  MUFU.EX2 R96, R96 ;  /* 0x0000006000607308 */ /* 0x000ee20000000800 */
[----:B0-----:R-:W-:Y:S02]  /*7be0*/  @!P1 VIADD R2, R95, 0x29840 ;  /* 0x000298405f029836 */ /* 0x001fe40000000000 */
[----:B------:R-:W-:-:S03]  /*7bf0*/  FADD.FTZ R95, R89, R98 ;  /* 0x00000062595f7221 */ /* 0x000fc60000010000 */
[----:B------:R-:W-:Y:S02]  /*7c00*/  @!P1 PRMT R2, RZ, 0x654, R2 ;  /* 0x00000654ff029816 */ /* 0x000fe40000000002 */
[----:B------:R-:W0:Y:S01]  /*7c10*/  MUFU.EX2 R91, R91 ;  /* 0x0000005b005b7308 */ /* 0x000e220000000800 */
[----:B--2---:R-:W-:-:S01]  /*7c20*/  FADD.FTZ R98, R92, R95 ;  /* 0x0000005f5c627221 */ /* 0x004fc20000010000 */
[----:B------:R2:W-:Y:S03]  /*7c30*/  @!P1 SYNCS.ARRIVE.TRANS64.RED.A1T0 RZ, [R2+URZ], RZ ;  /* 0x000000ff02ff99a7 */ /* 0x0005e6000810043f */
[----:B-1----:R-:W-:-:S03]  /*7c40*/  FADD.FTZ R95, R93, R98 ;  /* 0x000000625d5f7221 */ /* 0x002fc60000010000 */
[----:B------:R-:W1:Y:S01]  /*7c50*/  MUFU.EX2 R97, R97 ;  /* 0x0000006100617308 */ /* 0x000e620000000800 */
[----:B---3--:R-:W-:-:S01]  /*7c60*/  FADD.FTZ R98, R96, R95 ;  /* 0x0000005f60627221 */ /* 0x008fc20000010000 */
[----:B--2---:R-:W-:-:S06]  /*7c70*/  FADD.FTZ R2, R161, R3 ;  /* 0x00000003a1027221 */ /* 0x004fcc0000010000 */
        /* <DEDUP_REMOVED lines=14> */
.L_x_2010:
[----:B------:R-:W-:Y:S01]  /*7d60*/  UISETP.GT.AND UP1, UPT, UR53, UR52, UPT ;  /* 0x000000343500728c */ /* 0x000fe2000bf24270 */
[----:B------:R-:W-:Y:S01]  /*7d70*/  F2FP.SATFINITE.E4M3.F32.PACK_AB_MERGE_C R11, R12, R11, RZ ;  /* 0x0000000b0c0b723e */ /* 0x000fe200048070ff */
[----:B------:R-:W-:Y:S01]  /*7d80*/  ULEA UR6, UR55, UR41, 0x3 ;  /* 0x0000002937067291 */ /* 0x000fe2000f8e183f */
[----:B------:R-:W-:Y:S01]  /*7d90*/  F2FP.SATFINITE.E4M3.F32.PACK_AB_MERGE_C R4, R127, R4, RZ ;  /* 0x000000047f04723e */ /* 0x000fe200048070ff */
[----:B------:R-:W-:Y:S01]  /*7da0*/  UIADD3 UR53, UR53, -0x1, URZ ;  /* 0xffffffff35357890 */ /* 0x000fe2000fffe03f */
[----:B------:R-:W-:Y:S01]  /*7db0*/  F2FP.SATFINITE.E4M3.F32.PACK_AB_MERGE_C R152, R153, R152, RZ ;  /* 0x000000989998723e */ /* 0x000fe200048070ff */
[----:B------:R-:W-:Y:S01]  /*7dc0*/  UIADD3 UR6, UR6, 0x29860, URZ ;  /* 0x0002986006067890 */ /* 0x000fe2000fffe03f */
[----:B------:R-:W-:Y:S01]  /*7dd0*/  PLOP3.LUT P3, PT, PT, PT, UP1, 0x80, 0x0 ;  /* 0x000000000000781c */ /* 0x000fe20003f6f018 */
[----:B------:R-:W-:Y:S01]  /*7de0*/  UMOV UR56, UR44 ;  /* 0x0000002c00387c82 */ /* 0x000fe20008000000 */
[----:B------:R-:W-:Y:S01]  /*7df0*/  F2FP.SATFINITE.E4M3.F32.PACK_AB_MERGE_C R20, R21, R20, RZ ;  /* 0x000000141514723e */ /* 0x000fe200048070ff */
[----:B------:R-:W-:Y:S01]  /*7e00*/  UPRMT UR6, UR40, 0x654, UR6 ;  /* 0x0000065428067896 */ /* 0x000fe20008000006 */
[----:B------:R-:W-:Y:S01]  /*7e10*/  F2FP.SATFINITE.E4M3.F32.PACK_AB_MERGE_C R156, R157, R156, RZ ;  /* 0x0000009c9d9c723e */ /* 0x000fe200048070ff */
[----:B------:R-:W-:Y:S01]  /*7e20*/  UMOV UR55, UR54 ;  /* 0x0000003600377c82 */ /* 0x000fe20008000000 */
[----:B------:R-:W-:Y:S01]  /*7e30*/  F2FP.SATFINITE.E4M3.F32.PACK_AB_MERGE_C R138, R141, R138, RZ ;  /* 0x0000008a8d8a723e */ /* 0x000fe200048070ff */
[-C--:B------:R-:W-:Y:S01]  /*7e40*/  FMUL.FTZ R24, R24, R5.reuse ;  /* 0x0000000518187220 */ /* 0x080fe20000410000 */
[----:B------:R-:W-:Y:S01]  /*7e50*/  F2FP.SATFINITE.E4M3.F32.PACK_AB_MERGE_C R142, R143, R142, RZ ;  /* 0x0000008e8f8e723e */ /* 0x000fe200048070ff */
[----:B------:R-:W-:Y:S01]  /*7e60*/  FMUL.FTZ R25, R25, R5 ;  /* 0x0000000519197220 */ /* 0x000fe20000410000 */
        /* <DEDUP_REMOVED lines=100> */
.L_x_2001:
[----:B------:R-:W-:-:S13]  /*84b0*/  ISETP.LE.AND P2, PT, RZ, UR53, PT ;  /* 0x00000035ff007c0c */ /* 0x000fda000bf43270 */
[----:B------:R-:W-:Y:S05]  /*84c0*/  @!P2 BRA `(.L_x_2012) ;  /* 0x0000002c0028a947 */ /* 0x000fea0003800000 */
[----:B------:R-:W-:Y:S01]  /*84d0*/  IMAD.MOV.U32 R7, RZ, RZ, R6 ;  /* 0x000000ffff077224 */ /* 0x000fe200078e0006 */
[----:B------:R-:W-:Y:S01]  /*84e0*/  UMOV UR52, UR44 ;  /* 0x0000002c00347c82 */ /* 0x000fe20008000000 */
[----:B------:R-:W-:Y:S01]  /*84f0*/  IMAD.MOV.U32 R5, RZ, RZ, R0 ;  /* 0x000000ffff057224 */ /* 0x000fe200078e0000 */
[----:B------:R-:W-:-:S06]  /*8500*/  UMOV UR48, UR49 ;  /* 0x0000003100307c82 */ /* 0x000fcc0008000000 */
.L_x_2022:
        /* <DEDUP_REMOVED lines=9> */
.L_x_2014:
[----:B------:R-:W-:Y:S01]  /*85a0*/  ULEA UR6, UR49, UR41, 0x3 ;  /* 0x0000002931067291 */ /* 0x000fe2000f8e183f */
[----:B------:R-:W-:-:S05]  /*85b0*/  IMAD.U32 R0, RZ, RZ, UR44 ;  /* 0x0000002cff007e24 */ /* 0x000fca000f8e00ff */
[----:B------:R-:W-:-:S04]  /*85c0*/  SHF.L.U32 R0, R0, 0x1f, RZ ;  /* 0x0000001f00007819 */ /* 0x000fc800000006ff */
[----:B------:R0:W1:Y:S01]  /*85d0*/  SYNCS.PHASECHK.TRANS64.TRYWAIT P2, [UR6+0x29830], R0 ;  /* 0x02983000ff0075a7 */ /* 0x0000620008040146 */
[----:B------:R-:W-:Y:S05]  /*85e0*/  @!P0 BRA `(.L_x_2015) ;  /* 0x0000000000048947 */ /* 0x000fea0003800000 */
[----:B------:R-:W-:Y:S01]  /*85f0*/  BPT.TRAP 0x1 ;  /* 0x000000040000795c */ /* 0x000fe20000300000 */
.L_x_2015:
[----:B-1----:R-:W-:Y:S05]  /*8600*/  @P2 BRA `(.L_x_2013) ;  /* 0x0000000000082947 */ /* 0x002fea0003800000 */
[----:B------:R-:W1:Y:S02]  /*8610*/  SYNCS.PHASECHK.TRANS64.TRYWAIT P2, [UR6+0x29830], R0 ;  /* 0x02983000ff0075a7 */ /* 0x000e640008040146 */
[----:B-1----:R-:W-:Y:S05]  /*8620*/  @!P2 BRA `(.L_x_2016) ;  /* 0x0000009800bca947 */ /* 0x002fea0003800000 */
.L_x_2013:
[----:B------:R-:W2:Y:S01]  /*8630*/  S2R R4, SR_TID.X ;  /* 0x0000000000047919 */ /* 0x000ea20000002100 */
        /* <DEDUP_REMOVED lines=21> */
[----:B--2---:R-:W-:-:S05]  /*8790*/  SHF.R.U32.HI R4, RZ, 0x7, R4 ;  /* 0x00000007ff047819 */ /* 0x004fca0000011604 */
        /* <DEDUP_REMOVED lines=165> */
.L_x_2018:
[----:B------:R-:W-:Y:S01]  /*91f0*/  ULEA UR6, UR48, UR41, 0x3 ;  /* 0x0000002930067291 */ /* 0x000fe2000f8e183f */
[----:B------:R-:W-:-:S05]  /*9200*/  IMAD.U32 R0, RZ, RZ, UR52 ;  /* 0x00000034ff007e24 */ /* 0x000fca000f8e00ff */
[----:B------:R-:W-:-:S04]  /*9210*/  SHF.L.U32 R0, R0, 0x1f, RZ ;  /* 0x0000001f00007819 */ /* 0x000fc800000006ff */
[----:B------:R0:W1:Y:S01]  /*9220*/  SYNCS.PHASECHK.TRANS64.TRYWAIT P2, [UR6+0x29850], R0 ;  /* 0x02985000ff0075a7 */ /* 0x0000620008040146 */
[----:B------:R-:W-:Y:S05]  /*9230*/  @!P0 BRA `(.L_x_2019) ;  /* 0x0000000000048947 */ /* 0x000fea0003800000 */
[----:B------:R-:W-:Y:S01]  /*9240*/  BPT.TRAP 0x1 ;  /* 0x000000040000795c */ /* 0x000fe20000300000 */
.L_x_2019:
[----:B-1----:R-:W-:Y:S05]  /*9250*/  @P2 BRA `(.L_x_2017) ;  /* 0x0000000000082947 */ /* 0x002fea0003800000 */
[----:B------:R-:W1:Y:S02]  /*9260*/  SYNCS.PHASECHK.TRANS64.TRYWAIT P2, [UR6+0x29850], R0 ;  /* 0x02985000ff0075a7 */ /* 0x000e640008040146 */
[----:B-1----:R-:W-:Y:S05]  /*9270*/  @!P2 BRA `(.L_x_2020) ;  /* 0x0000008c00c0a947 */ /* 0x002fea0003800000 */
.L_x_2017:
        /* <DEDUP_REMOVED lines=118> */
[----:B------:R-:W-:Y:S01]  /*99e0*/  FFMA.FTZ R101, R6, R149, -8 ;  /* 0xc100000006657423 */ /* 0x000fe20000010095 */
[----:B------:R-:W-:-:S01]  /*99f0*/  FFMA.FTZ R15, R136, UR37, -R195 ;  /* 0x00000025880f7c23 */ /* 0x000fc200080108c3 */
[--C-:B------:R-:W-:Y:S01]  /*9a00*/  FFMA.FTZ R136, R141, UR37, -R195.reuse ;  /* 0x000000258d887c23 */ /* 0x100fe200080108c3 */
[----:B------:R-:W-:-:S01]  /*9a10*/  FFMA.FTZ R7, R152, UR37, -R195 ;  /* 0x0000002598077c23 */ /* 0x000fc200080108c3 */
[----:B------:R-:W-:Y:S01]  /*9a20*/  FFMA.FTZ R141, R148, UR37, -R195 ;  /* 0x00000025948d7c23 */ /* 0x000fe200080108c3 */
[----:B------:R-:W-:Y:S01]  /*9a30*/  FMUL.FTZ R5, R5, UR37 ;  /* 0x0000002505057c20 */ /* 0x000fe20008410000 */
        /* <DEDUP_REMOVED lines=76> */
[----:B0-----:R-:W-:-:S01]  /*9f00*/  FADD.FTZ R2, R152, R3 ;  /* 0x0000000398027221 */ /* 0x001fc20000010000 */
[----:B------:R-:W-:Y:S01]  /*9f10*/  FFMA.FTZ R92, R92, UR37, -R195 ;  /* 0x000000255c5c7c23 */ /* 0x000fe200080108c3 */
[----:B------:R-:W-:-:S01]  /*9f20*/  FFMA.FTZ R94, R94, UR37, -R101 ;  /* 0x000000255e5e7c23 */ /* 0x000fc20008010865 */
[----:B------:R-:W-:Y:S01]  /*9f30*/  FFMA.FTZ R93, R93, UR37, -R195 ;  /* 0x000000255d5d7c23 */ /* 0x000fe200080108c3 */
[----:B------:R-:W-:Y:S01]  /*9f40*/  QGMMA.64x128x32.F32.E4M3.E4M3 R24, R176, gdesc[UR4], R24, gsb0 ;  /* 0x01e00004b0187df3 */ /* 0x000fe20008000818 */
[----:B------:R-:W-:Y:S01]  /*9f50*/  UIADD3 UR6, UR10, 0x300, URZ ;  /* 0x000003000a067890 */ /* 0x000fe2000fffe03f */
[----:B------:R-:W-:Y:S01]  /*9f60*/  FFMA.FTZ R95, R95, UR37, -R101 ;  /* 0x000000255f5f7c23 */ /* 0x000fe20008010865 */
[----:B------:R-:W-:Y:S01]  /*9f70*/  UMOV UR7, 0xc0000010 ;  /* 0xc000001000077882 */ /* 0x000fe20000000000 */
        /* <DEDUP_REMOVED lines=11> */
[----:B------:R-:W-:-:S05]  /*a030*/  IADD3 R163, -R196, 0xb, RZ ;  /* 0x0000000bc4a37810 */ /* 0x000fca0007ffe1ff */
        /* <DEDUP_REMOVED lines=32> */
[----:B------:R-:W-:Y:S02]  /*a240*/  WARPGROUP.DEPBAR.LE gsb0, 0x0 ;  /* 0x00008000000079c5 */ /* 0x000fe40000010000 */
[----:B------:R-:W-:-:S04]  /*a250*/  WARPGROUP.ARRIVE ;  /* 0x00000000000079c5 */ /* 0x000fc80000000000 */
[----:B------:R-:W0:Y:S01]  /*a260*/  MUFU.EX2 R140, R140 ;  /* 0x0000008c008c7308 */ /* 0x000e220000000800 */
[----:B--2---:R-:W-:-:S01]  /*a270*/  FADD.FTZ R159, R137, R158 ;  /* 0x0000009e899f7221 */ /* 0x004fc20000010000 */
[----:B------:R-:W-:Y:S01]  /*a280*/  QGMMA.64x128x32.F32.E4M3.E4M3 R24, R172, gdesc[UR4], R24, gsb0 ;  /* 0x01e00004ac187df3 */ /* 0x000fe20008000818 */
[----:B------:R-:W-:Y:S01]  /*a290*/  UIADD3 UR6, UR10, 0x400, URZ ;  /* 0x000004000a067890 */ /* 0x000fe2000fffe03f */
[----:B------:R-:W-:-:S04]  /*a2a0*/  UMOV UR7, 0xc0000010 ;  /* 0xc000001000077882 */ /* 0x000fc80000000000 */
        /* <DEDUP_REMOVED lines=39> */
[----:B-1----:R-:W-:-:S05]  /*a520*/  FADD.FTZ R159, R131, R158 ;  /* 0x0000009e839f7221 */ /* 0x002fca0000010000 */
        /* <DEDUP_REMOVED lines=35> */
[----:B------:R-:W-:-:S06]  /*a760*/  WARPGROUP.DEPBAR.LE gsb0, 0x0 ;  /* 0x00008000000079c5 */ /* 0x000fcc0000010000 */
[----:B------:R-:W1:Y:S01]  /*a770*/  MUFU.EX2 R119, R119 ;  /* 0x0000007700777308 */ /* 0x000e620000000800 */
[----:B--2---:R-:W-:-:S01]  /*a780*/  FADD.FTZ R158, R118, R159 ;  /* 0x0000009f769e7221 */ /* 0x004fc20000010000 */
[----:B------:R-:W-:-:S06]  /*a790*/  IMAD.U32 R159, RZ, RZ, UR49 ;  /* 0x00000031ff9f7e24 */ /* 0x000fcc000f8e00ff */
[----:B------:R-:W-:Y:S01]  /*a7a0*/  MUFU.EX2 R88, R88 ;  /* 0x0000005800587308 */ /* 0x000fe20000000800 */
[----:B0-----:R-:W-:-:S01]  /*a7b0*/  FADD.FTZ R3, R117, R2 ;  /* 0x0000000275037221 */ /* 0x001fc20000010000 */
        /* <DEDUP_REMOVED lines=13> */
[----:B-1----:R-:W-:-:S04]  /*a890*/  FADD.FTZ R95, R119, R158 ;  /* 0x0000009e775f7221 */ /* 0x002fc80000010000 */
[----:B0-----:R-:W-:-:S03]  /*a8a0*/  FADD.FTZ R158, R90, R95 ;  /* 0x0000005f5a9e7221 */ /* 0x001fc60000010000 */
        /* <DEDUP_REMOVED lines=24> */
.L_x_2021:
        /* <DEDUP_REMOVED lines=16> */
[----:B------:R-:W-:Y:S01]  /*ab30*/  FMUL.FTZ R27, R27, R5 ;  /* 0x000000051b1b7220 */ /* 0x000fe20000410000 */
        /* <DEDUP_REMOVED lines=99> */
.L_x_2012:
[----:B------:R-:W-:Y:S06]  /*b170*/  BAR.ARV 0x8, 0x180 ;  /* 0x0206000000007b1d */ /* 0x000fec0000002000 */
[----:B------:R-:W-:Y:S05]  /*b180*/  @!P0 BRA `(.L_x_2023) ;  /* 0x0000000000048947 */ /* 0x000fea0003800000 */
[----:B------:R-:W-:Y:S01]  /*b190*/  BPT.TRAP 0x1 ;  /* 0x000000040000795c */ /* 0x000fe20000300000 */
.L_x_2023:
[----:B------:R-:W-:Y:S01]  /*b1a0*/  ULEA UR9, UR49, UR41, 0x3 ;  /* 0x0000002931097291 */ /* 0x000fe2000f8e183f */
[----:B------:R-:W-:-:S05]  /*b1b0*/  IMAD.U32 R4, RZ, RZ, UR44 ;  /* 0x0000002cff047e24 */ /* 0x000fca000f8e00ff */
[----:B------:R-:W-:-:S04]  /*b1c0*/  SHF.L.U32 R4, R4, 0x1f, RZ ;  /* 0x0000001f04047819 */ /* 0x000fc800000006ff */
[----:B------:R0:W1:Y:S01]  /*b1d0*/  SYNCS.PHASECHK.TRANS64.TRYWAIT P1, [UR9+0x29850], R4 ;  /* 0x02985004ff0075a7 */ /* 0x0000620008020149 */
[----:B------:R-:W-:Y:S05]  /*b1e0*/  @!P0 BRA `(.L_x_2024) ;  /* 0x0000000000048947 */ /* 0x000fea0003800000 */
[----:B------:R-:W-:Y:S01]  /*b1f0*/  BPT.TRAP 0x1 ;  /* 0x000000040000795c */ /* 0x000fe20000300000 */
.L_x_2024:
[----:B-1----:R-:W-:Y:S05]  /*b200*/  @P1 BRA `(.L_x_2025) ;  /* 0x0000000000081947 */ /* 0x002fea0003800000 */
[----:B------:R-:W1:Y:S02]  /*b210*/  SYNCS.PHASECHK.TRANS64.TRYWAIT P1, [UR9+0x29850], R4 ;  /* 0x02985004ff0075a7 */ /* 0x000e640008020149 */
[----:B-1----:R-:W-:Y:S05]  /*b220*/  @!P1 BRA `(.L_x_2026) ;  /* 0x0000006c00ec9947 */ /* 0x002fea0003800000 */
.L_x_2025:
        /* <DEDUP_REMOVED lines=35> */
[----:B01----:R-:W-:-:S03]  /*b460*/  IMAD.U32 R4, RZ, RZ, UR6 ;  /* 0x00000006ff047e24 */ /* 0x003fc6000f8e00ff */
        /* <DEDUP_REMOVED lines=11> */
[----:B------:R-:W1:Y:S04]  /*b520*/  SHFL.BFLY PT, R8, R3, 0x2, 0x1f ;  /* 0x0c401f0003087f89 */ /* 0x000e6800000e0000 */
[----:B------:R-:W3:Y:S01]  /*b530*/  SHFL.BFLY PT, R9, R2, 0x2, 0x1f ;  /* 0x0c401f0002097f89 */ /* 0x000ee200000e0000 */
[----:B------:R-:W-:Y:S02]  /*b540*/  WARPGROUP.DEPBAR.LE gsb0, 0x0 ;  /* 0x00008000000079c5 */ /* 0x000fe40000010000 */
[----:B------:R-:W-:-:S06]  /*b550*/  WARPGROUP.ARRIVE ;  /* 0x00000000000079c5 */ /* 0x000fcc0000000000 */
[----:B------:R-:W-:Y:S01]  /*b560*/  QGMMA.64x128x32.F32.E4M3.E4M3 R24, R172, gdesc[UR4], R24, gsb0 ;  /* 0x01e00004ac187df3 */ /* 0x000fe20008000818 */
[----:B------:R-:W-:Y:S01]  /*b570*/  UMOV UR6, UR8 ;  /* 0x0000000800067c82 */ /* 0x000fe20008000000 */
        /* <DEDUP_REMOVED lines=37> */
.L_x_2027:
        /* <DEDUP_REMOVED lines=74> */
.L_x_1994:
        /* <DEDUP_REMOVED lines=45> */
[----:B------:R-:W-:Y:S01]  /*bf40*/  USHF.R.S32.HI UR12, URZ, 0x1f, UR36 ;  /* 0x0000001f3f0c7899 */ /* 0x000fe20008011424 */
[----:B------:R-:W-:Y:S01]  /*bf50*/  LOP3.LUT R24, R24, 0xc, RZ, 0xc0, !PT ;  /* 0x0000000c18187812 */ /* 0x000fe200078ec0ff */
[----:B------:R-:W-:Y:S01]  /*bf60*/  ULDC.64 UR8, c[0x0][0xb90] ;  /* 0x0002e40000087ab9 */ /* 0x000fe20000000a00 */
[----:B------:R-:W-:Y:S01]  /*bf70*/  USHF.R.S32.HI UR13, URZ, 0x1f, UR43 ;  /* 0x0000001f3f0d7899 */ /* 0x000fe2000801142b */
[----:B------:R-:W-:Y:S01]  /*bf80*/  BAR.SYNC.DEFER_BLOCKING 0x1, 0x100 ;  /* 0x0044000000007b1d */ /* 0x000fe20000010000 */
[----:B------:R-:W-:-:S05]  /*bf90*/  IADD3 R24, P0, R24, UR6, RZ ;  /* 0x0000000618187c10 */ /* 0x000fca000ff1e0ff */
[----:B------:R-:W-:Y:S01]  /*bfa0*/  IMAD.X R25, RZ, RZ, UR7, P0 ;  /* 0x00000007ff197e24 */ /* 0x000fe200080e06ff */
[----:B------:R-:W-:-:S04]  /*bfb0*/  ULDC.64 UR10, c[0x0][0xb98] ;  /* 0x0002e600000a7ab9 */ /* 0x000fc80000000a00 */
[----:B------:R0:W2:Y:S01]  /*bfc0*/  LDG.E.CONSTANT R24, desc[UR50][R24.64] ;  /* 0x0000003218187981 */ /* 0x0000a2000c1e9900 */
[----:B------:R-:W-:Y:S02]  /*bfd0*/  MOV R4, R0 ;  /* 0x0000000000047202 */ /* 0x000fe40000000f00 */
[----:B-1----:R-:W-:Y:S01]  /*bfe0*/  MOV R5, R35 ;  /* 0x0000002300057202 */ /* 0x002fe20000000f00 */
[----:B------:R-:W-:Y:S02]  /*bff0*/  UIMAD UR5, UR12, UR8, URZ ;  /* 0x000000080c0572a4 */ /* 0x000fe4000f8e023f */
[----:B------:R-:W-:Y:S02]  /*c000*/  UIMAD.WIDE.U32 UR6, UR36, UR8, URZ ;  /* 0x00000008240672a5 */ /* 0x000fe4000f8e003f */
[----:B------:R-:W-:Y:S02]  /*c010*/  UIMAD UR5, UR36, UR9, UR5 ;  /* 0x00000009240572a4 */ /* 0x000fe4000f8e0205 */
[----:B------:R-:W-:Y:S01]  /*c020*/  UIMAD UR8, UR13, UR10, URZ ;  /* 0x0000000a0d0872a4 */ /* 0x000fe2000f8e023f */
[----:B0-----:R-:W-:Y:S01]  /*c030*/  LOP3.LUT P0, R25, R42, 0x3, RZ, 0xc0, !PT ;  /* 0x000000032a197812 */ /* 0x001fe2000780c0ff */
[----:B------:R-:W-:-:S02]  /*c040*/  UIADD3 UR7, UR7, UR5, URZ ;  /* 0x0000000507077290 */ /* 0x000fc4000fffe03f */
[----:B------:R-:W-:Y:S01]  /*c050*/  UIMAD UR8, UR43, UR11, UR8 ;  /* 0x0000000b2b0872a4 */ /* 0x000fe2000f8e0208 */
[----:B------:R-:W-:Y:S01]  /*c060*/  ISETP.EQ.OR P0, PT, R25, 0x3, !P0 ;  /* 0x000000031900780c */ /* 0x000fe20004702670 */
[----:B------:R-:W-:Y:S01]  /*c070*/  UIMAD.WIDE.U32 UR6, UR43, UR10, UR6 ;  /* 0x0000000a2b0672a5 */ /* 0x000fe2000f8e0006 */
[----:B------:R-:W-:Y:S02]  /*c080*/  ULDC UR5, c[0x0][0xa88] ;  /* 0x0002a20000057ab9 */ /* 0x000fe40000000800 */
[----:B------:R-:W-:Y:S01]  /*c090*/  SEL R61, R7, R6, P0 ;  /* 0x00000006073d7207 */ /* 0x000fe20000000000 */
[----:B------:R-:W-:Y:S01]  /*c0a0*/  ULDC.64 UR10, c[0x0][0xaf0] ;  /* 0x0002bc00000a7ab9 */ /* 0x000fe20000000a00 */
[----:B------:R-:W-:Y:S01]  /*c0b0*/  SEL R58, R6, R7, P0 ;  /* 0x00000007063a7207 */ /* 0x000fe20000000000 */
[----:B------:R-:W-:Y:S01]  /*c0c0*/  IMAD.WIDE R6, R191, 0x2, R4 ;  /* 0x00000002bf067825 */ /* 0x000fe200078e0204 */
[----:B------:R-:W-:Y:S02]  /*c0d0*/  SEL R53, R33, R32, P0 ;  /* 0x0000002021357207 */ /* 0x000fe40000000000 */
[----:B------:R-:W-:-:S02]  /*c0e0*/  SEL R50, R32, R33, P0 ;  /* 0x0000002120327207 */ /* 0x000fc40000000000 */
[----:B------:R-:W-:Y:S02]  /*c0f0*/  IADD3 R33, P6, R6, 0x4060, RZ ;  /* 0x0000406006217810 */ /* 0x000fe40007fde0ff */
[----:B------:R-:W-:Y:S02]  /*c100*/  SEL R55, R29, R28, P0 ;  /* 0x0000001c1d377207 */ /* 0x000fe40000000000 */
[----:B------:R-:W-:Y:S02]  /*c110*/  LOP3.LUT R32, R33, 0x380, RZ, 0xc0, !PT ;  /* 0x0000038021207812 */ /* 0x000fe400078ec0ff */
[----:B------:R-:W-:Y:S01]  /*c120*/  SEL R52, R28, R29, P0 ;  /* 0x0000001d1c347207 */ /* 0x000fe20000000000 */
[----:B------:R-:W-:Y:S01]  /*c130*/  IMAD R29, R23, 0x40, R16 ;  /* 0x00000040171d7824 */ /* 0x000fe200078e0210 */
[----:B------:R-:W-:Y:S02]  /*c140*/  SHF.R.U64 R32, R32, 0x3, RZ ;  /* 0x0000000320207819 */ /* 0x000fe400000012ff */
[----:B------:R-:W-:Y:S01]  /*c150*/  SEL R65, R31, R30, P0 ;  /* 0x0000001e1f417207 */ /* 0x000fe20000000000 */
[----:B------:R-:W-:Y:S01]  /*c160*/  IMAD.WIDE R28, R29, 0x2, R4 ;  /* 0x000000021d1c7825 */ /* 0x000fe200078e0204 */
[----:B------:R-:W-:-:S02]  /*c170*/  SEL R62, R30, R31, P0 ;  /* 0x0000001f1e3e7207 */ /* 0x000fc40000000000 */
[----:B------:R-:W0:Y:S01]  /*c180*/  LDC R30, c[0x0][0xbe8] ;  /* 0x0002fa00ff1e7b82 */ /* 0x000e220000000800 */
[----:B------:R-:W-:Y:S01]  /*c190*/  LOP3.LUT R32, R32, R33, RZ, 0x3c, !PT ;  /* 0x0000002120207212 */ /* 0x000fe200078e3cff */
[--C-:B------:R-:W-:Y:S01]  /*c1a0*/  IMAD.X R33, RZ, RZ, R7.reuse, P6 ;  /* 0x000000ffff217224 */ /* 0x100fe200030e0607 */
[----:B------:R-:W-:Y:S02]  /*c1b0*/  SEL R73, R9, R8, P0 ;  /* 0x0000000809497207 */ /* 0x000fe40000000000 */
[----:B------:R-:W-:Y:S02]  /*c1c0*/  SEL R72, R8, R9, P0 ;  /* 0x0000000908487207 */ /* 0x000fe40000000000 */
[C---:B------:R-:W-:Y:S02]  /*c1d0*/  IADD3 R5, P2, R6.reuse, 0x20, RZ ;  /* 0x0000002006057810 */ /* 0x040fe40007f5e0ff */
[----:B------:R-:W-:Y:S02]  /*c1e0*/  IADD3 R9, P6, R6, 0x40, RZ ;  /* 0x0000004006097810 */ /* 0x000fe40007fde0ff */
[----:B------:R-:W-:Y:S01]  /*c1f0*/  SEL R67, R27, R26, P0 ;  /* 0x0000001a1b437207 */ /* 0x000fe20000000000 */
[--C-:B------:R-:W-:Y:S01]  /*c200*/  IMAD.X R43, RZ, RZ, R7.reuse, P2 ;  /* 0x000000ffff2b7224 */ /* 0x100fe200010e0607 */
[----:B------:R-:W-:Y:S01]  /*c210*/  SEL R64, R26, R27, P0 ;  /* 0x0000001b1a407207 */ /* 0x000fe20000000000 */
[----:B------:R-:W-:Y:S01]  /*c220*/  IMAD.X R27, RZ, RZ, R7, P6 ;  /* 0x000000ffff1b7224 */ /* 0x000fe200030e0607 */
[----:B------:R-:W-:-:S02]  /*c230*/  SEL R57, R15, R14, P0 ;  /* 0x0000000e0f397207 */ /* 0x000fc40000000000 */
[----:B------:R-:W-:Y:S02]  /*c240*/  SEL R54, R14, R15, P0 ;  /* 0x0000000f0e367207 */ /* 0x000fe40000000000 */
[----:B------:R-:W-:Y:S02]  /*c250*/  SEL R69, R21, R20, P0 ;  /* 0x0000001415457207 */ /* 0x000fe40000000000 */
[----:B------:R-:W-:Y:S02]  /*c260*/  SEL R66, R20, R21, P0 ;  /* 0x0000001514427207 */ /* 0x000fe40000000000 */
[----:B------:R-:W-:Y:S02]  /*c270*/  LOP3.LUT R4, R5, 0x380, RZ, 0xc0, !PT ;  /* 0x0000038005047812 */ /* 0x000fe400078ec0ff */
[C---:B------:R-:W-:Y:S02]  /*c280*/  IADD3 R21, P6, R28.reuse, 0x1000, RZ ;  /* 0x000010001c157810 */ /* 0x040fe40007fde0ff */
[----:B------:R-:W-:-:S02]  /*c290*/  IADD3 R15, P2, R28, 0x2000, RZ ;  /* 0x000020001c0f7810 */ /* 0x000fc40007f5e0ff */
[----:B------:R-:W-:Y:S02]  /*c2a0*/  SHF.R.U64 R4, R4, 0x3, RZ ;  /* 0x0000000304047819 */ /* 0x000fe400000012ff */
[----:B------:R-:W-:Y:S02]  /*c2b0*/  LOP3.LUT R20, R21, 0x380, RZ, 0xc0, !PT ;  /* 0x0000038015147812 */ /* 0x000fe400078ec0ff */
[----:B------:R-:W-:Y:S02]  /*c2c0*/  LOP3.LUT R14, R15, 0x380, RZ, 0xc0, !PT ;  /* 0x000003800f0e7812 */ /* 0x000fe400078ec0ff */
[----:B------:R-:W-:Y:S02]  /*c2d0*/  LOP3.LUT R42, R4, R5, RZ, 0x3c, !PT ;  /* 0x00000005042a7212 */ /* 0x000fe400078e3cff */
[----:B------:R-:W-:Y:S02]  /*c2e0*/  SHF.R.U64 R20, R20, 0x3, RZ ;  /* 0x0000000314147819 */ /* 0x000fe400000012ff */
[----:B------:R-:W-:-:S02]  /*c2f0*/  SHF.R.U64 R14, R14, 0x3, RZ ;  /* 0x000000030e0e7819 */ /* 0x000fc400000012ff */
[----:B------:R-:W-:Y:S02]  /*c300*/  LOP3.LUT R4, R9, 0x380, RZ, 0xc0, !PT ;  /* 0x0000038009047812 */ /* 0x000fe400078ec0ff */
[----:B------:R-:W-:Y:S01]  /*c310*/  LOP3.LUT R20, R20, R21, RZ, 0x3c, !PT ;  /* 0x0000001514147212 */ /* 0x000fe200078e3cff */
[--C-:B------:R-:W-:Y:S01]  /*c320*/  IMAD.X R21, RZ, RZ, R29.reuse, P6 ;  /* 0x000000ffff157224 */ /* 0x100fe200030e061d */
[----:B------:R-:W-:Y:S01]  /*c330*/  LOP3.LUT R14, R14, R15, RZ, 0x3c, !PT ;  /* 0x0000000f0e0e7212 */ /* 0x000fe200078e3cff */
[----:B------:R-:W-:Y:S01]  /*c340*/  IMAD.X R15, RZ, RZ, R29, P2 ;  /* 0x000000ffff0f7224 */ /* 0x000fe200010e061d */
[----:B------:R-:W-:Y:S02]  /*c350*/  SHF.R.U64 R4, R4, 0x3, RZ ;  /* 0x0000000304047819 */ /* 0x000fe400000012ff */
[----:B------:R-:W-:Y:S02]  /*c360*/  IADD3 R31, P6, R28, 0x7000, RZ ;  /* 0x000070001c1f7810 */ /* 0x000fe40007fde0ff */
[----:B0-----:R-:W-:-:S02]  /*c370*/  ISETP.NE.AND P2, PT, R30, 0x1, PT ;  /* 0x000000011e00780c */ /* 0x001fc40003f45270 */
[----:B------:R-:W-:Y:S02]  /*c380*/  LOP3.LUT R26, R4, R9, RZ, 0x3c, !PT ;  /* 0x00000009041a7212 */ /* 0x000fe400078e3cff */
[----:B------:R-:W-:Y:S02]  /*c390*/  LOP3.LUT R4, R31, 0x380, RZ, 0xc0, !PT ;  /* 0x000003801f047812 */ /* 0x000fe400078ec0ff */
[----:B------:R-:W-:Y:S02]  /*c3a0*/  SEL R71, R13, R12, P0 ;  /* 0x0000000c0d477207 */ /* 0x000fe40000000000 */
[----:B------:R-:W-:Y:S02]  /*c3b0*/  SHF.R.U64 R4, R4, 0x3, RZ ;  /* 0x0000000304047819 */ /* 0x000fe400000012ff */
[----:B------:R-:W-:Y:S02]  /*c3c0*/  SEL R70, R12, R13, P0 ;  /* 0x0000000d0c467207 */ /* 0x000fe40000000000 */
[----:B------:R-:W-:-:S02]  /*c3d0*/  LOP3.LUT R4, R4, R31, RZ, 0x3c, !PT ;  /* 0x0000001f04047212 */ /* 0x000fc400078e3cff */
[----:B------:R-:W0:Y:S01]  /*c3e0*/  @P2 LDC R31, c[0x0][0xbec] ;  /* 0x0002fb00ff1f2b82 */ /* 0x000e220000000800 */
[C---:B------:R-:W-:Y:S02]  /*c3f0*/  IADD3 R13, P5, R6.reuse, 0x4040, RZ ;  /* 0x00004040060d7810 */ /* 0x040fe40007fbe0ff */
[----:B------:R-:W-:Y:S02]  /*c400*/  MOV R74, R32 ;  /* 0x00000020004a7202 */ /* 0x000fe40000000f00 */
[----:B------:R-:W-:Y:S01]  /*c410*/  LOP3.LUT R12, R13, 0x380, RZ, 0xc0, !PT ;  /* 0x000003800d0c7812 */ /* 0x000fe200078ec0ff */
[----:B------:R-:W-:Y:S01]  /*c420*/  IMAD.X R35, RZ, RZ, R7, P5 ;  /* 0x000000ffff237224 */ /* 0x000fe200028e0607 */
[----:B------:R-:W-:Y:S01]  /*c430*/  LOP3.LUT R45, R6, 0x380, RZ, 0xc0, !PT ;  /* 0x00000380062d7812 */ /* 0x000fe200078ec0ff */
[----:B------:R-:W1:Y:S01]  /*c440*/  @P2 LDC R32, c[0x0][0xbf0] ;  /* 0x0002fc00ff202b82 */ /* 0x000e620000000800 */
[----:B------:R-:W-:Y:S02]  /*c450*/  SHF.R.U64 R12, R12, 0x3, RZ ;  /* 0x000000030c0c7819 */ /* 0x000fe400000012ff */
[----:B------:R-:W-:-:S02]  /*c460*/  SHF.R.U64 R45, R45, 0x3, RZ ;  /* 0x000000032d2d7819 */ /* 0x000fc400000012ff */
[----:B------:R-:W-:Y:S02]  /*c470*/  LOP3.LUT R34, R12, R13, RZ, 0x3c, !PT ;  /* 0x0000000d0c227212 */ /* 0x000fe400078e3cff */
[----:B------:R-:W-:Y:S01]  /*c480*/  LOP3.LUT R44, R45, R6, RZ, 0x3c, !PT ;  /* 0x000000062d2c7212 */ /* 0x000fe200078e3cff */
[----:B------:R-:W-:Y:S01]  /*c490*/  IMAD.MOV.U32 R45, RZ, RZ, R7 ;  /* 0x000000ffff2d7224 */ /* 0x000fe200078e0007 */
[----:B------:R-:W-:Y:S02]  /*c4a0*/  SEL R59, R11, R10, P0 ;  /* 0x0000000a0b3b7207 */ /* 0x000fe40000000000 */
[----:B------:R-:W-:Y:S02]  /*c4b0*/  SEL R56, R10, R11, P0 ;  /* 0x0000000b0a387207 */ /* 0x000fe40000000000 */
[C---:B------:R-:W-:Y:S02]  /*c4c0*/  IADD3 R10, P4, R6.reuse, 0x4020, RZ ;  /* 0x00004020060a7810 */ /* 0x040fe40007f9e0ff */
[----:B------:R-:W-:-:S02]  /*c4d0*/  IADD3 R11, P3, R6, 0x4000, RZ ;  /* 0x00004000060b7810 */ /* 0x000fc40007f7e0ff */
[----:B------:R-:W-:Y:S02]  /*c4e0*/  IADD3 R8, P1, R6, 0x60, RZ ;  /* 0x0000006006087810 */ /* 0x000fe40007f3e0ff */
[----:B------:R-:W-:Y:S01]  /*c4f0*/  MOV R76, R34 ;  /* 0x00000022004c7202 */ /* 0x000fe20000000f00 */
[----:B------:R-:W-:Y:S01]  /*c500*/  VIADD R34, R18, UR39 ;  /* 0x0000002712227c36 */ /* 0x000fe20008000000 */
[----:B------:R-:W-:Y:S01]  /*c510*/  SEL R63, R48, R49, P0 ;  /* 0x00000031303f7207 */ /* 0x000fe20000000000 */
[--C-:B------:R-:W-:Y:S01]  /*c520*/  IMAD.X R41, RZ, RZ, R7.reuse, P1 ;  /* 0x000000ffff297224 */ /* 0x100fe200008e0607 */
[----:B------:R-:W-:Y:S02]  /*c530*/  SEL R48, R49, R48, P0 ;  /* 0x0000003031307207 */ /* 0x000fe40000000000 */
[----:B------:R-:W-:Y:S02]  /*c540*/  SEL R51, R37, R36, P0 ;  /* 0x0000002425337207 */ /* 0x000fe40000000000 */
[----:B------:R-:W-:Y:S01]  /*c550*/  SEL R46, R36, R37, P0 ;  /* 0x00000025242e7207 */ /* 0x000fe20000000000 */
[----:B------:R-:W-:Y:S01]  /*c560*/  IMAD.X R37, RZ, RZ, R7, P4 ;  /* 0x000000ffff257224 */ /* 0x000fe200020e0607 */
[----:B------:R-:W-:-:S02]  /*c570*/  SEL R49, R38, R39, P0 ;  /* 0x0000002726317207 */ /* 0x000fc40000000000 */
[----:B------:R-:W-:Y:S01]  /*c580*/  SEL R60, R39, R38, P0 ;  /* 0x00000026273c7207 */ /* 0x000fe20000000000 */
[----:B------:R-:W-:Y:S01]  /*c590*/  IMAD.X R39, RZ, RZ, R7, P3 ;  /* 0x000000ffff277224 */ /* 0x000fe200018e0607 */
[----:B------:R-:W-:Y:S02]  /*c5a0*/  LOP3.LUT R6, R11, 0x380, RZ, 0xc0, !PT ;  /* 0x000003800b067812 */ /* 0x000fe400078ec0ff */
[----:B------:R-:W-:Y:S02]  /*c5b0*/  MOV R81, R44 ;  /* 0x0000002c00517202 */ /* 0x000fe40000000f00 */
[----:B------:R-:W-:Y:S02]  /*c5c0*/  SEL R25, R94, R93, P0 ;  /* 0x0000005d5e197207 */ /* 0x000fe40000000000 */
[----:B------:R-:W-:Y:S02]  /*c5d0*/  SEL R47, R90, R89, P0 ;  /* 0x000000595a2f7207 */ /* 0x000fe40000000000 */
[----:B------:R-:W-:Y:S01]  /*c5e0*/  MOV R45, R26 ;  /* 0x0000001a002d7202 */ /* 0x000fe20000000f00 */
[----:B0-----:R-:W-:Y:S01]  /*c5f0*/  @P2 IMAD.HI.U32 R27, R34, R31, RZ ;  /* 0x0000001f221b2227 */ /* 0x001fe200078e00ff */
[----:B------:R-:W-:-:S02]  /*c600*/  SEL R94, R93, R94, P0 ;  /* 0x0000005e5d5e7207 */ /* 0x000fc40000000000 */
[----:B------:R-:W-:Y:S01]  /*c610*/  SEL R90, R89, R90, P0 ;  /* 0x0000005a595a7207 */ /* 0x000fe20000000000 */
[----:B------:R-:W-:Y:S01]  /*c620*/  IMAD.MOV.U32 R26, RZ, RZ, R34 ;  /* 0x000000ffff1a7224 */ /* 0x000fe200078e0022 */
[----:B------:R-:W-:Y:S02]  /*c630*/  LOP3.LUT R7, R10, 0x380, RZ, 0xc0, !PT ;  /* 0x000003800a077812 */ /* 0x000fe400078ec0ff */
[----:B------:R-:W-:Y:S02]  /*c640*/  SHF.R.U64 R6, R6, 0x3, RZ ;  /* 0x0000000306067819 */ /* 0x000fe400000012ff */
[----:B------:R-:W-:Y:S02]  /*c650*/  SHF.R.U64 R7, R7, 0x3, RZ ;  /* 0x0000000307077819 */ /* 0x000fe400000012ff */
[----:B------:R-:W-:Y:S02]  /*c660*/  LOP3.LUT R38, R6, R11, RZ, 0x3c, !PT ;  /* 0x0000000b06267212 */ /* 0x000fe400078e3cff */
[----:B------:R-:W-:-:S02]  /*c670*/  IADD3 R13, P1, R28, 0x3000, RZ ;  /* 0x000030001c0d7810 */ /* 0x000fc40007f3e0ff */
[----:B------:R-:W-:Y:S02]  /*c680*/  LOP3.LUT R6, R8, 0x380, RZ, 0xc0, !PT ;  /* 0x0000038008067812 */ /* 0x000fe400078ec0ff */
[----:B------:R-:W-:Y:S02]  /*c690*/  LOP3.LUT R36, R7, R10, RZ, 0x3c, !PT ;  /* 0x0000000a07247212 */ /* 0x000fe400078e3cff */
[----:B-1----:R-:W-:Y:S01]  /*c6a0*/  @P2 SHF.R.U32.HI R26, RZ, R32, R27 ;  /* 0x00000020ff1a2219 */ /* 0x002fe2000001161b */
[----:B------:R-:W-:Y:S01]  /*c6b0*/  IMAD.U32 R27, RZ, RZ, UR8 ;  /* 0x00000008ff1b7e24 */ /* 0x000fe2000f8e00ff */
[----:B------:R-:W-:Y:S01]  /*c6c0*/  LOP3.LUT R12, R13, 0x380, RZ, 0xc0, !PT ;  /* 0x000003800d0c7812 */ /* 0x000fe200078ec0ff */
[----:B------:R-:W-:Y:S01]  /*c6d0*/  ULDC.64 UR8, c[0x0][0xae8] ;  /* 0x0002ba0000087ab9 */ /* 0x000fe20000000a00 */
[----:B------:R-:W-:Y:S02]  /*c6e0*/  SHF.R.U64 R5, R6, 0x3, RZ ;  /* 0x0000000306057819 */ /* 0x000fe400000012ff */
[----:B------:R-:W-:Y:S01]  /*c6f0*/  MOV R77, R36 ;  /* 0x00000024004d7202 */ /* 0x000fe20000000f00 */
[----:B------:R-:W-:Y:S01]  /*c700*/  IMAD.MOV R37, RZ, RZ, -R26 ;  /* 0x000000ffff257224 */ /* 0x000fe200078e0a1a */
[----:B------:R-:W-:-:S02]  /*c710*/  SEL R75, R86, R87, P0 ;  /* 0x00000057564b7207 */ /* 0x000fc40000000000 */
[----:B------:R-:W-:Y:S01]  /*c720*/  SHF.R.U64 R12, R12, 0x3, RZ ;  /* 0x000000030c0c7819 */ /* 0x000fe200000012ff */
[----:B------:R-:W-:Y:S01]  /*c730*/  IMAD R37, R30, R37, R34 ;  /* 0x000000251e257224 */ /* 0x000fe200078e0222 */
[----:B------:R-:W-:Y:S02]  /*c740*/  LOP3.LUT R40, R5, R8, RZ, 0x3c, !PT ;  /* 0x0000000805287212 */ /* 0x000fe400078e3cff */
[----:B------:R-:W-:Y:S02]  /*c750*/  SEL R86, R87, R86, P0 ;  /* 0x0000005657567207 */ /* 0x000fe40000000000 */
[----:B------:R-:W-:Y:S01]  /*c760*/  LOP3.LUT R12, R12, R13, RZ, 0x3c, !PT ;  /* 0x0000000d0c0c7212 */ /* 0x000fe200078e3cff */
[----:B------:R-:W-:Y:S01]  /*c770*/  IMAD.X R13, RZ, RZ, R29, P1 ;  /* 0x000000ffff0d7224 */ /* 0x000fe200008e061d */
[----:B------:R-:W-:Y:S02]  /*c780*/  MOV R80, R42 ;  /* 0x0000002a00507202 */ /* 0x000fe40000000f00 */
[----:B------:R-:W-:-:S02]  /*c790*/  MOV R79, R40 ;  /* 0x00000028004f7202 */ /* 0x000fc40000000f00 */
[----:B------:R-:W-:Y:S02]  /*c7a0*/  IADD3 R40, P1, R26, UR6, RZ ;  /* 0x000000061a287c10 */ /* 0x000fe4000ff3e0ff */
[----:B------:R-:W-:Y:S02]  /*c7b0*/  SHF.R.S32.HI R36, RZ, 0x1f, R37 ;  /* 0x0000001fff247819 */ /* 0x000fe40000011425 */
[C---:B------:R-:W-:Y:S02]  /*c7c0*/  IADD3 R9, P4, R28.reuse, 0x5000, RZ ;  /* 0x000050001c097810 */ /* 0x040fe40007f9e0ff */
[----:B------:R-:W-:Y:S02]  /*c7d0*/  IADD3 R11, P3, R28, 0x4000, RZ ;  /* 0x000040001c0b7810 */ /* 0x000fe40007f7e0ff */
[----:B------:R-:W-:Y:S02]  /*c7e0*/  LOP3.LUT R8, R9, 0x380, RZ, 0xc0, !PT ;  /* 0x0000038009087812 */ /* 0x000fe400078ec0ff */
[----:B------:R-:W-:-:S02]  /*c7f0*/  LOP3.LUT R10, R11, 0x380, RZ, 0xc0, !PT ;  /* 0x000003800b0a7812 */ /* 0x000fc400078ec0ff */
[----:B------:R-:W-:Y:S02]  /*c800*/  MOV R78, R38 ;  /* 0x00000026004e7202 */ /* 0x000fe40000000f00 */
[----:B------:R-:W-:Y:S02]  /*c810*/  SHF.R.U64 R8, R8, 0x3, RZ ;  /* 0x0000000308087819 */ /* 0x000fe400000012ff */
[----:B------:R-:W-:Y:S02]  /*c820*/  SHF.R.U64 R10, R10, 0x3, RZ ;  /* 0x000000030a0a7819 */ /* 0x000fe400000012ff */
[----:B------:R-:W-:Y:S01]  /*c830*/  LOP3.LUT R8, R8, R9, RZ, 0x3c, !PT ;  /* 0x0000000908087212 */ /* 0x000fe200078e3cff */
[--C-:B------:R-:W-:Y:S01]  /*c840*/  IMAD.X R9, RZ, RZ, R29.reuse, P4 ;  /* 0x000000ffff097224 */ /* 0x100fe200020e061d */
[----:B------:R-:W-:Y:S01]  /*c850*/  LOP3.LUT R10, R10, R11, RZ, 0x3c, !PT ;  /* 0x0000000b0a0a7212 */ /* 0x000fe200078e3cff */
[----:B------:R-:W-:Y:S01]  /*c860*/  IMAD.X R11, RZ, RZ, R29, P3 ;  /* 0x000000ffff0b7224 */ /* 0x000fe200018e061d */
[----:B------:R-:W-:-:S02]  /*c870*/  IADD3 R7, P5, R28, 0x6000, RZ ;  /* 0x000060001c077810 */ /* 0x000fc40007fbe0ff */
[----:B------:R-:W-:Y:S02]  /*c880*/  LOP3.LUT R5, R28, 0x380, RZ, 0xc0, !PT ;  /* 0x000003801c057812 */ /* 0x000fe400078ec0ff */
        /* <DEDUP_REMOVED lines=16> */
[----:B------:R-:W-:Y:S04]  /*c990*/  SHFL.IDX PT, R49, R49, R24, 0x1c1f ;  /* 0x001c1f1831317589 */ /* 0x000fe800000e0000 */
[----:B------:R-:W2:Y:S01]  /*c9a0*/  SHFL.IDX PT, R60, R60, R31, 0x1c1f ;  /* 0x001c1f1f3c3c7589 */ /* 0x000ea200000e0000 */
[----:B0-----:R-:W-:-:S02]  /*c9b0*/  SEL R32, R47, R90, P0 ;  /* 0x0000005a2f207207 */ /* 0x001fc40000000000 */
[----:B------:R-:W-:Y:S01]  /*c9c0*/  SEL R34, R90, R47, P0 ;  /* 0x0000002f5a227207 */ /* 0x000fe20000000000 */
[----:B------:R-:W-:Y:S04]  /*c9d0*/  SHFL.IDX PT, R65, R65, R24, 0x1c1f ;  /* 0x001c1f1841417589 */ /* 0x000fe800000e0000 */
[----:B------:R-:W0:Y:S04]  /*c9e0*/  SHFL.IDX PT, R62, R62, R31, 0x1c1f ;  /* 0x001c1f1f3e3e7589 */ /* 0x000e2800000e0000 */
[----:B------:R-:W-:Y:S04]  /*c9f0*/  SHFL.IDX PT, R53, R53, R24, 0x1c1f ;  /* 0x001c1f1835357589 */ /* 0x000fe800000e0000 */
[----:B------:R-:W-:Y:S01]  /*ca00*/  SHFL.IDX PT, R55, R55, R24, 0x1c1f ;  /* 0x001c1f1837377589 */ /* 0x000fe200000e0000 */
[----:B-1----:R-:W-:-:S03]  /*ca10*/  SEL R38, R46, R51, P0 ;  /* 0x000000332e267207 */ /* 0x002fc60000000000 */
[----:B------:R-:W-:Y:S04]  /*ca20*/  SHFL.IDX PT, R57, R57, R24, 0x1c1f ;  /* 0x001c1f1839397589 */ /* 0x000fe800000e0000 */
[----:B------:R-:W-:Y:S01]  /*ca30*/  SHFL.IDX PT, R59, R59, R24, 0x1c1f ;  /* 0x001c1f183b3b7589 */ /* 0x000fe200000e0000 */
[----:B--2---:R-:W-:Y:S02]  /*ca40*/  SEL R33, R49, R60, P0 ;  /* 0x0000003c31217207 */ /* 0x004fe40000000000 */
[----:B------:R-:W-:Y:S01]  /*ca50*/  SEL R35, R60, R49, P0 ;  /* 0x000000313c237207 */ /* 0x000fe20000000000 */
[----:B------:R-:W-:Y:S04]  /*ca60*/  SHFL.IDX PT, R42, R61, R24, 0x1c1f ;  /* 0x001c1f183d2a7589 */ /* 0x000fe800000e0000 */
[----:B------:R-:W-:Y:S01]  /*ca70*/  SHFL.IDX PT, R67, R67, R24, 0x1c1f ;  /* 0x001c1f1843437589 */ /* 0x000fe200000e0000 */
[----:B0-----:R-:W-:-:S03]  /*ca80*/  SEL R39, R62, R65, P0 ;  /* 0x000000413e277207 */ /* 0x001fc60000000000 */
[----:B------:R-:W-:Y:S04]  /*ca90*/  SHFL.IDX PT, R69, R69, R24, 0x1c1f ;  /* 0x001c1f1845457589 */ /* 0x000fe800000e0000 */
[----:B------:R-:W-:Y:S04]  /*caa0*/  SHFL.IDX PT, R71, R71, R24, 0x1c1f ;  /* 0x001c1f1847477589 */ /* 0x000fe800000e0000 */
[----:B------:R-:W-:Y:S04]  /*cab0*/  SHFL.IDX PT, R73, R73, R24, 0x1c1f ;  /* 0x001c1f1849497589 */ /* 0x000fe800000e0000 */
[----:B------:R0:W-:Y:S04]  /*cac0*/  SHFL.IDX PT, R75, R75, R24, 0x1c1f ;  /* 0x001c1f184b4b7589 */ /* 0x0001e800000e0000 */
[----:B------:R-:W-:Y:S04]  /*cad0*/  SHFL.IDX PT, R50, R50, R31, 0x1c1f ;  /* 0x001c1f1f32327589 */ /* 0x000fe800000e0000 */
[----:B------:R-:W-:Y:S01]  /*cae0*/  SHFL.IDX PT, R52, R52, R31, 0x1c1f ;  /* 0x001c1f1f34347589 */ /* 0x000fe200000e0000 */
[----:B0-----:R-:W-:-:S03]  /*caf0*/  SHF.R.S32.HI R24, RZ, 0x1f, R26 ;  /* 0x0000001fff187819 */ /* 0x001fc6000001141a */
[----:B------:R-:W-:Y:S01]  /*cb00*/  SHFL.IDX PT, R44, R64, R31, 0x1c1f ;  /* 0x001c1f1f402c7589 */ /* 0x000fe200000e0000 */
[----:B------:R-:W-:Y:S02]  /*cb10*/  SEL R26, R94, R25, P0 ;  /* 0x000000195e1a7207 */ /* 0x000fe40000000000 */
[----:B------:R-:W-:Y:S01]  /*cb20*/  IADD3.X R41, R24, UR7, R27, P1, !PT ;  /* 0x0000000718297c10 */ /* 0x000fe20008ffe41b */
[----:B------:R-:W-:Y:S01]  /*cb30*/  SHFL.IDX PT, R54, R54, R31, 0x1c1f ;  /* 0x001c1f1f36367589 */ /* 0x000fe200000e0000 */
[----:B------:R-:W-:Y:S01]  /*cb40*/  ULDC.64 UR6, c[0x0][0xb88] ;  /* 0x0002e20000067ab9 */ /* 0x000fe20000000a00 */
[----:B------:R-:W-:Y:S01]  /*cb50*/  SEL R24, R25, R94, P0 ;  /* 0x0000005e19187207 */ /* 0x000fe20000000000 */
[----:B------:R-:W-:Y:S01]  /*cb60*/  IMAD R36, R36, UR6, RZ ;  /* 0x0000000624247c24 */ /* 0x000fe2000f8e02ff */
[----:B------:R-:W-:Y:S01]  /*cb70*/  SHFL.IDX PT, R68, R66, R31, 0x1c1f ;  /* 0x001c1f1f42447589 */ /* 0x000fe200000e0000 */
[----:B------:R-:W-:Y:S01]  /*cb80*/  SEL R25, R63, R48, P0 ;  /* 0x000000303f197207 */ /* 0x000fe20000000000 */
[C---:B------:R-:W-:Y:S01]  /*cb90*/  IMAD.WIDE.U32 R40, R37.reuse, UR6, R40 ;  /* 0x0000000625287c25 */ /* 0x040fe2000f8e0028 */
[----:B------:R-:W-:Y:S01]  /*cba0*/  SEL R27, R48, R63, P0 ;  /* 0x0000003f301b7207 */ /* 0x000fe20000000000 */
[----:B------:R-:W-:Y:S01]  /*cbb0*/  SHFL.IDX PT, R70, R70, R31, 0x1c1f ;  /* 0x001c1f1f46467589 */ /* 0x000fe200000e0000 */
[----:B------:R-:W-:Y:S01]  /*cbc0*/  LOP3.LUT P1, RZ, R188, 0x3, RZ, 0xc0, !PT ;  /* 0x00000003bcff7812 */ /* 0x000fe2000782c0ff */
[----:B------:R-:W-:Y:S01]  /*cbd0*/  IMAD R47, R37, UR7, R36 ;  /* 0x00000007252f7c24 */ /* 0x000fe2000f8e0224 */
[----:B------:R-:W-:Y:S01]  /*cbe0*/  SEL R36, R51, R46, P0 ;  /* 0x0000002e33247207 */ /* 0x000fe20000000000 */
[----:B------:R-:W0:Y:S01]  /*cbf0*/  SHFL.IDX PT, R56, R56, R31, 0x1c1f ;  /* 0x001c1f1f38387589 */ /* 0x000e2200000e0000 */
[----:B------:R-:W-:Y:S01]  /*cc00*/  VIADD R46, R190, UR39 ;  /* 0x00000027be2e7c36 */ /* 0x000fe20008000000 */
[----:B------:R-:W-:Y:S01]  /*cc10*/  ULDC.64 UR6, c[0x0][0xb50] ;  /* 0x0002d40000067ab9 */ /* 0x000fe20000000a00 */
[----:B------:R-:W-:Y:S01]  /*cc20*/  SEL R37, R65, R62, P0 ;  /* 0x0000003e41257207 */ /* 0x000fe20000000000 */
[----:B------:R-:W1:Y:S04]  /*cc30*/  SHFL.IDX PT, R72, R72, R31, 0x1c1f ;  /* 0x001c1f1f48487589 */ /* 0x000e6800000e0000 */
[----:B------:R-:W2:Y:S04]  /*cc40*/  SHFL.IDX PT, R43, R58, R31, 0x1c1f ;  /* 0x001c1f1f3a2b7589 */ /* 0x000ea800000e0000 */
[----:B------:R3:W4:Y:S04]  /*cc50*/  SHFL.IDX PT, R86, R86, R31, 0x1c1f ;  /* 0x001c1f1f56567589 */ /* 0x00072800000e0000 */
[----:B------:R2:W-:Y:S04]  /*cc60*/  STSM.16.M88.4 [R81], R24 ;  /* 0x0000001851007844 */ /* 0x0005e80000000200 */
[----:B------:R4:W-:Y:S01]  /*cc70*/  STSM.16.M88.4 [R80], R32 ;  /* 0x0000002050007844 */ /* 0x0009e20000000200 */
[----:B---3--:R-:W-:Y:S01]  /*cc80*/  IMAD R31, R30, UR5, RZ ;  /* 0x000000051e1f7c24 */ /* 0x008fe2000f8e02ff */
[----:B0-----:R-:W-:-:S02]  /*cc90*/  SEL R48, R59, R56, P0 ;  /* 0x000000383b307207 */ /* 0x001fc40000000000 */
[----:B------:R-:W-:Y:S02]  /*cca0*/  STSM.16.M88.4 [R45], R36 ;  /* 0x000000242d007844 */ /* 0x000fe40000000200 */
[----:B------:R-:W-:Y:S02]  /*ccb0*/  ISETP.GE.OR P3, PT, R46, R31, P1 ;  /* 0x0000001f2e00720c */ /* 0x000fe40000f66670 */
[----:B-1----:R-:W-:Y:S02]  /*ccc0*/  SEL R49, R73, R72, P0 ;  /* 0x0000004849317207 */ /* 0x002fe40000000000 */
[----:B------:R-:W-:Y:S01]  /*ccd0*/  SEL R51, R72, R73, P0 ;  /* 0x0000004948337207 */ /* 0x000fe20000000000 */
[----:B--2---:R-:W-:Y:S01]  /*cce0*/  VIADD R24, R46, 0x8 ;  /* 0x000000082e187836 */ /* 0x004fe20000000000 */
[----:B------:R-:W-:Y:S01]  /*ccf0*/  SEL R26, R50, R53, P0 ;  /* 0x00000035321a7207 */ /* 0x000fe20000000000 */
[----:B------:R-:W-:Y:S01]  /*cd00*/  IMAD.IADD R25, R41, 0x1, R47 ;  /* 0x0000000129197824 */ /* 0x000fe200078e022f */
[----:B------:R-:W-:-:S02]  /*cd10*/  LEA R41, P4, R40, UR6, 0x2 ;  /* 0x0000000628297c11 */ /* 0x000fc4000f8810ff */
[----:B------:R-:W-:Y:S02]  /*cd20*/  ISETP.GE.OR P1, PT, R24, R31, P1 ;  /* 0x0000001f1800720c */ /* 0x000fe40000f26670 */
[----:B------:R-:W-:Y:S01]  /*cd30*/  LEA.HI.X R40, R40, UR7, R25, 0x2, P4 ;  /* 0x0000000728287c11 */ /* 0x000fe2000a0f1419 */
[----:B------:R-:W-:Y:S01]  /*cd40*/  SHFL.IDX PT, R60, R41, RZ, 0x1c1f ;  /* 0x001c1fff293c7589 */ /* 0x000fe200000e0000 */
[----:B------:R-:W-:Y:S02]  /*cd50*/  SEL R24, R53, R50, P0 ;  /* 0x0000003235187207 */ /* 0x000fe40000000000 */
[----:B----4-:R-:W-:Y:S01]  /*cd60*/  SEL R32, R55, R52, P0 ;  /* 0x0000003437207207 */ /* 0x010fe20000000000 */
[----:B------:R-:W0:Y:S01]  /*cd70*/  SHFL.IDX PT, R61, R40, RZ, 0x1c1f ;  /* 0x001c1fff283d7589 */ /* 0x000e2200000e0000 */
[----:B------:R-:W-:Y:S02]  /*cd80*/  SEL R34, R52, R55, P0 ;  /* 0x0000003734227207 */ /* 0x000fe40000000000 */
[----:B------:R-:W-:Y:S01]  /*cd90*/  SEL R25, R67, R44, P0 ;  /* 0x0000002c43197207 */ /* 0x000fe20000000000 */
[----:B------:R-:W-:Y:S01]  /*cda0*/  SHFL.IDX PT, R62, R41, 0x1, 0x1c1f ;  /* 0x003c1f00293e7f89 */ /* 0x000fe200000e0000 */
[----:B------:R-:W-:-:S02]  /*cdb0*/  SEL R27, R44, R67, P0 ;  /* 0x000000432c1b7207 */ /* 0x000fc40000000000 */
[----:B------:R-:W-:Y:S01]  /*cdc0*/  SEL R52, R57, R54, P0 ;  /* 0x0000003639347207 */ /* 0x000fe20000000000 */
[----:B------:R-:W1:Y:S01]  /*cdd0*/  SHFL.IDX PT, R63, R40, 0x1, 0x1c1f ;  /* 0x003c1f00283f7f89 */ /* 0x000e6200000e0000 */
[----:B------:R-:W-:Y:S02]  /*cde0*/  SEL R33, R69, R68, P0 ;  /* 0x0000004445217207 */ /* 0x000fe40000000000 */
[----:B------:R-:W-:Y:S01]  /*cdf0*/  SEL R35, R68, R69, P0 ;  /* 0x0000004544237207 */ /* 0x000fe20000000000 */
[----:B------:R-:W-:Y:S01]  /*ce00*/  STSM.16.M88.4 [R79], R24 ;  /* 0x000000184f007844 */ /* 0x000fe20000000200 */
[----:B------:R-:W-:Y:S02]  /*ce10*/  SEL R54, R54, R57, P0 ;  /* 0x0000003936367207 */ /* 0x000fe40000000000 */
[----:B------:R-:W-:Y:S01]  /*ce20*/  SEL R53, R71, R70, P0 ;  /* 0x0000004647357207 */ /* 0x000fe20000000000 */
[----:B------:R-:W-:Y:S01]  /*ce30*/  STSM.16.M88.4 [R78], R32 ;  /* 0x000000204e007844 */ /* 0x000fe20000000200 */
[----:B------:R-:W-:-:S02]  /*ce40*/  SEL R55, R70, R71, P0 ;  /* 0x0000004746377207 */ /* 0x000fc40000000000 */
[----:B------:R-:W-:Y:S02]  /*ce50*/  SEL R50, R56, R59, P0 ;  /* 0x0000003b38327207 */ /* 0x000fe40000000000 */
[----:B------:R-:W-:Y:S01]  /*ce60*/  SEL R64, R42, R43, P0 ;  /* 0x0000002b2a407207 */ /* 0x000fe20000000000 */
[----:B------:R-:W-:Y:S01]  /*ce70*/  STSM.16.M88.4 [R77], R52 ;  /* 0x000000344d007844 */ /* 0x000fe20000000200 */
[----:B------:R-:W-:Y:S02]  /*ce80*/  SEL R66, R43, R42, P0 ;  /* 0x0000002a2b427207 */ /* 0x000fe40000000000 */
[----:B------:R-:W-:Y:S01]  /*ce90*/  SEL R65, R75, R86, P0 ;  /* 0x000000564b417207 */ /* 0x000fe20000000000 */
[----:B------:R-:W-:Y:S01]  /*cea0*/  STSM.16.M88.4 [R76], R48 ;  /* 0x000000304c007844 */ /* 0x000fe20000000200 */
[----:B------:R-:W-:-:S05]  /*ceb0*/  SEL R67, R86, R75, P0 ;  /* 0x0000004b56437207 */ /* 0x000fca0000000000 */
[----:B------:R2:W-:Y:S01]  /*cec0*/  STSM.16.M88.4 [R74], R64 ;  /* 0x000000404a007844 */ /* 0x0005e20000000200 */
[----:B------:R-:W-:Y:S08]  /*ced0*/  BAR.SYNC.DEFER_BLOCKING 0x1, 0x100 ;  /* 0x0044000000007b1d */ /* 0x000ff00000010000 */
[----:B--2---:R-:W2:Y:S01]  /*cee0*/  @P2 LDC R65, c[0x0][0xbec] ;  /* 0x0002fb00ff412b82 */ /* 0x004ea20000000800 */
[----:B0-----:R0:W-:Y:S01]  /*cef0*/  @!P3 ST.E desc[UR50][R60.64], R3 ;  /* 0x000000033c00b985 */ /* 0x0011e2000c101932 */
[----:B------:R-:W-:-:S03]  /*cf00*/  UIMAD UR5, UR12, UR8, URZ ;  /* 0x000000080c0572a4 */ /* 0x000fc6000f8e023f */
[----:B-1----:R1:W-:Y:S03]  /*cf10*/  @!P1 ST.E desc[UR50][R62.64], R2 ;  /* 0x000000023e009985 */ /* 0x0023e6000c101932 */
[----:B0-----:R-:W0:Y:S01]  /*cf20*/  @P2 LDC R3, c[0x0][0xbf0] ;  /* 0x0002fc00ff032b82 */ /* 0x001e220000000800 */
[----:B------:R3:W5:Y:S01]  /*cf30*/  LD.E.128 R48, desc[UR50][R6.64] ;  /* 0x0000003206307980 */ /* 0x000762000c101d00 */
[----:B-1----:R-:W-:Y:S01]  /*cf40*/  IMAD R2, R22, 0x20, R23 ;  /* 0x0000002016027824 */ /* 0x002fe200078e0217 */
[----:B------:R-:W-:Y:S02]  /*cf50*/  UIMAD.WIDE.U32 UR6, UR36, UR8, URZ ;  /* 0x00000008240672a5 */ /* 0x000fe4000f8e003f */
[----:B------:R1:W5:Y:S01]  /*cf60*/  LD.E.128 R32, desc[UR50][R4.64] ;  /* 0x0000003204207980 */ /* 0x000362000c101d00 */
[----:B------:R-:W-:-:S03]  /*cf70*/  UIMAD UR5, UR36, UR9, UR5 ;  /* 0x00000009240572a4 */ /* 0x000fc6000f8e0205 */
[----:B------:R-:W5:Y:S01]  /*cf80*/  LD.E.128 R44, desc[UR50][R28.64] ;  /* 0x000000321c2c7980 */ /* 0x000f62000c101d00 */
[----:B---3--:R-:W-:Y:S01]  /*cf90*/  VIADD R6, R2, UR39 ;  /* 0x0000002702067c36 */ /* 0x008fe20008000000 */
[----:B------:R-:W-:Y:S02]  /*cfa0*/  UIMAD UR8, UR13, UR10, URZ ;  /* 0x0000000a0d0872a4 */ /* 0x000fe4000f8e023f */
[----:B------:R-:W5:Y:S01]  /*cfb0*/  LD.E.128 R40, desc[UR50][R20.64] ;  /* 0x0000003214287980 */ /* 0x000f62000c101d00 */
[----:B--2---:R-:W-:Y:S01]  /*cfc0*/  @P2 IMAD.HI.U32 R2, R6, R65, RZ ;  /* 0x0000004106022227 */ /* 0x004fe200078e00ff */
[----:B------:R-:W-:Y:S02]  /*cfd0*/  UIADD3 UR7, UR7, UR5, URZ ;  /* 0x0000000507077290 */ /* 0x000fe4000fffe03f */
[----:B------:R-:W5:Y:S01]  /*cfe0*/  LD.E.128 R36, desc[UR50][R14.64] ;  /* 0x000000320e247980 */ /* 0x000f62000c101d00 */
[----:B-1----:R-:W-:Y:S01]  /*cff0*/  IMAD.MOV.U32 R5, RZ, RZ, R6 ;  /* 0x000000ffff057224 */ /* 0x002fe200078e0006 */
[----:B------:R-:W-:-:S02]  /*d000*/  UIMAD UR5, UR43, UR11, UR8 ;  /* 0x0000000b2b0572a4 */ /* 0x000fc4000f8e0208 */
[----:B------:R-:W-:Y:S01]  /*d010*/  UIMAD.WIDE.U32 UR6, UR43, UR10, UR6 ;  /* 0x0000000a2b0672a5 */ /* 0x000fe2000f8e0006 */
[----:B------:R-:W5:Y:S01]  /*d020*/  LD.E.128 R24, desc[UR50][R12.64] ;  /* 0x000000320c187980 */ /* 0x000f62000c101d00 */
[----:B0-----:R-:W-:Y:S01]  /*d030*/  @P2 SHF.R.U32.HI R5, RZ, R3, R2 ;  /* 0x00000003ff052219 */ /* 0x001fe20000011602 */
[----:B------:R-:W-:Y:S01]  /*d040*/  ULDC.64 UR8, c[0x0][0xae0] ;  /* 0x0002b80000087ab9 */ /* 0x000fe20000000a00 */
[----:B------:R-:W-:Y:S01]  /*d050*/  UIADD3 UR5, UR7, UR5, URZ ;  /* 0x0000000507057290 */ /* 0x000fe2000fffe03f */
[----:B------:R-:W5:Y:S01]  /*d060*/  LD.E.128 R56, desc[UR50][R10.64] ;  /* 0x000000320a387980 */ /* 0x000f62000c101d00 */
[--C-:B------:R-:W-:Y:S01]  /*d070*/  SHF.R.S32.HI R4, RZ, 0x1f, R5.reuse ;  /* 0x0000001fff047819 */ /* 0x100fe20000011405 */
[----:B------:R-:W-:Y:S02]  /*d080*/  IMAD.MOV R7, RZ, RZ, -R5 ;  /* 0x000000ffff077224 */ /* 0x000fe400078e0a05 */
[----:B------:R-:W-:Y:S01]  /*d090*/  IMAD.U32 R3, RZ, RZ, UR7 ;  /* 0x00000007ff037e24 */ /* 0x000fe2000f8e00ff */
[----:B------:R0:W5:Y:S01]  /*d0a0*/  LD.E.128 R52, desc[UR50][R8.64] ;  /* 0x0000003208347980 */ /* 0x000162000c101d00 */
[----:B------:R-:W-:-:S02]  /*d0b0*/  IMAD R4, R4, UR8, RZ ;  /* 0x0000000804047c24 */ /* 0x000fc4000f8e02ff */
[----:B------:R-:W-:Y:S01]  /*d0c0*/  IMAD R7, R30, R7, R6 ;  /* 0x000000071e077224 */ /* 0x000fe200078e0206 */
[----:B------:R-:W-:Y:S01]  /*d0d0*/  @!PT LDS RZ, [RZ] ;  /* 0x00000000fffff984 */ /* 0x000fe20000000800 */
[----:B------:R-:W-:Y:S01]  /*d0e0*/  @!PT LDS RZ, [RZ] ;  /* 0x00000000fffff984 */ /* 0x000fe20000000800 */
[----:B------:R-:W-:Y:S01]  /*d0f0*/  @!PT LDS RZ, [RZ] ;  /* 0x00000000fffff984 */ /* 0x000fe20000000800 */
[----:B------:R-:W-:Y:S01]  /*d100*/  @!PT LDS RZ, [RZ] ;  /* 0x00000000fffff984 */ /* 0x000fe20000000800 */
[----:B------:R1:W-:Y:S06]  /*d110*/  MEMBAR.ALL.CTA ;  /* 0x0000000000007992 */ /* 0x0003ec0000008000 */
[----:B-1----:R-:W1:Y:S01]  /*d120*/  FENCE.VIEW.ASYNC.S ;  /* 0x00000000000073c6 */ /* 0x002e620000000000 */
[----:B------:R-:W-:Y:S01]  /*d130*/  IMAD.U32 R2, RZ, RZ, UR6 ;  /* 0x00000006ff027e24 */ /* 0x000fe2000f8e00ff */
[----:B------:R-:W-:Y:S01]  /*d140*/  ULDC.64 UR6, c[0x0][0xad8] ;  /* 0x0002b60000067ab9 */ /* 0x000fe20000000a00 */
[----:B------:R-:W-:-:S02]  /*d150*/  IMAD.U32 R3, RZ, RZ, UR5 ;  /* 0x00000005ff037e24 */ /* 0x000fc4000f8e00ff */
[C---:B0-----:R-:W-:Y:S01]  /*d160*/  IMAD R9, R5.reuse, UR9, R4 ;  /* 0x0000000905097c24 */ /* 0x041fe2000f8e0204 */
        /* <DEDUP_REMOVED lines=19> */
[----:B-1----:R0:W-:Y:S01]  /*d2a0*/  SYNCS.ARRIVE.TRANS64.RED.A1T0 RZ, [R0+URZ], RZ ;  /* 0x000000ff00ff79a7 */ /* 0x0021e2000810043f */
        /* <DEDUP_REMOVED lines=12> */
.L_x_2031:
[----:B------:R-:W-:Y:S05]  /*d370*/  BSYNC B1 ;  /* 0x0000000000017941 */ /* 0x000fea0003800000 */
.L_x_2030:
        /* <DEDUP_REMOVED lines=13> */
.L_x_2033:
[----:B------:R-:W-:Y:S05]  /*d450*/  BSYNC B1 ;  /* 0x0000000000017941 */ /* 0x000fea0003800000 */
.L_x_2032:
        /* <DEDUP_REMOVED lines=13> */
.L_x_2035:
[----:B------:R-:W-:Y:S05]  /*d530*/  BSYNC B1 ;  /* 0x0000000000017941 */ /* 0x000fea0003800000 */
.L_x_2034:
[----:B0-----:R-:W-:Y:S01]  /*d540*/  VIADD R0, R8, 0x60 ;  /* 0x0000006008007836 */ /* 0x001fe20000000000 */
[----:B-1--4-:R-:W0:Y:S04]  /*d550*/  SHFL.IDX PT, R7, R7, 0x3, 0x181f ;  /* 0x00781f0007077f89 */ /* 0x012e2800000e0000 */
[----:B------:R-:W-:Y:S01]  /*d560*/  ISETP.GE.AND P0, PT, R0, R31, PT ;  /* 0x0000001f0000720c */ /* 0x000fe20003f06270 */
[----:B------:R-:W1:-:S12]  /*d570*/  SHFL.IDX PT, R6, R6, 0x3, 0x181f ;  /* 0x00781f0006067f89 */ /* 0x000e5800000e0000 */
[----:B------:R-:W-:Y:S05]  /*d580*/  @P0 BRA `(.L_x_2036) ;  /* 0x0000000800800947 */ /* 0x000fea0003800000 */
[----:B------:R-:W-:Y:S02]  /*d590*/  ULDC UR5, c[0x0][0xac8] ;  /* 0x0002b20000057ab9 */ /* 0x000fe40000000800 */
[----:B------:R-:W-:-:S13]  /*d5a0*/  ISETP.GE.AND P1, PT, R16, UR5, PT ;  /* 0x0000000510007c0c */ /* 0x000fda000bf26270 */
[----:B-1-3--:R-:W-:-:S04]  /*d5b0*/  @!P1 LEA R2, P0, R16, R6, 0x1 ;  /* 0x0000000610029211 */ /* 0x00afc800078008ff */
[----:B0-----:R-:W-:Y:S02]  /*d5c0*/  @!P1 LEA.HI.X R3, R16, R7, R193, 0x1, P0 ;  /* 0x0000000710039211 */ /* 0x001fe400000f0cc1 */
[----:B------:R-:W-:-:S03]  /*d5d0*/  ISETP.GE.AND P0, PT, R19, UR5, PT ;  /* 0x0000000513007c0c */ /* 0x000fc6000bf06270 */
[----:B-----5:R4:W-:Y:S10]  /*d5e0*/  @!P1 ST.E.128 desc[UR50][R2.64], R24 ;  /* 0x0000001802009985 */ /* 0x0209f4000c101d32 */
[----:B------:R-:W-:Y:S05]  /*d5f0*/  @P0 BRA `(.L_x_2036) ;  /* 0x0000000800640947 */ /* 0x000fea0003800000 */
[----:B----4-:R-:W-:-:S04]  /*d600*/  LEA R2, P0, R19, R6, 0x1 ;  /* 0x0000000613027211 */ /* 0x010fc800078008ff */
[----:B------:R-:W-:-:S05]  /*d610*/  LEA.HI.X R3, R19, R7, R192, 0x1, P0 ;  /* 0x0000000713037211 */ /* 0x000fca00000f0cc0 */
[----:B------:R0:W-:Y:S01]  /*d620*/  ST.E.128 desc[UR50][R2.64], R32 ;  /* 0x0000002002007985 */ /* 0x0001e2000c101d32 */
[----:B------:R-:W-:Y:S05]  /*d630*/  BRA `(.L_x_2036) ;  /* 0x0000000800547947 */ /* 0x000fea0003800000 */
.L_x_2029:
        /* <DEDUP_REMOVED lines=50> */
.L_x_2038:
[----:B------:R-:W-:Y:S05]  /*d960*/  BSYNC B1 ;  /* 0x0000000000017941 */ /* 0x000fea0003800000 */
.L_x_2037:
        /* <DEDUP_REMOVED lines=55> */
.L_x_2040:
[----:B------:R-:W-:Y:S05]  /*dce0*/  BSYNC B1 ;  /* 0x0000000000017941 */ /* 0x000fea0003800000 */
.L_x_2039:
        /* <DEDUP_REMOVED lines=13> */
.L_x_2042:
[----:B------:R-:W-:Y:S05]  /*ddc0*/  BSYNC B1 ;  /* 0x0000000000017941 */ /* 0x000fea0003800000 */
.L_x_2041:
        /* <DEDUP_REMOVED lines=13> */
.L_x_2044:
[----:B------:R-:W-:Y:S05]  /*dea0*/  BSYNC B1 ;  /* 0x0000000000017941 */ /* 0x000fea0003800000 */
.L_x_2043:
        /* <DEDUP_REMOVED lines=14> */
.L_x_2036:
[----:B------:R-:W-:Y:S05]  /*df90*/  BSYNC B0 ;  /* 0x0000000000007941 */ /* 0x000fea0003800000 */
.L_x_2028:
[----:B------:R-:W-:Y:S02]  /*dfa0*/  ULDC UR5, c[0x0][0xc38] ;  /* 0x00030e0000057ab9 */ /* 0x000fe40000000800 */
[----:B------:R-:W-:-:S06]  /*dfb0*/  UISETP.GE.AND UP0, UPT, UR4, UR5, UPT ;  /* 0x000000050400728c */ /* 0x000fcc000bf06270 */
[----:B------:R-:W-:-:S13]  /*dfc0*/  PLOP3.LUT P0, PT, PT, PT, UP0, 0x80, 0x0 ;  /* 0x000000000000781c */ /* 0x000fda0003f0f008 */
[----:B------:R-:W-:Y:S05]  /*dfd0*/  @!P0 BRA `(.L_x_2045) ;  /* 0xffffff2c00708947 */ /* 0x000fea000383ffff */
[----:B------:R-:W-:Y:S05]  /*dfe0*/  EXIT ;  /* 0x000000000000794d */ /* 0x000fea0003800000 */
.L_x_1990:
        /* <DEDUP_REMOVED lines=44> */
[----:B------:R-:W-:-:S03]  /*e2b0*/  LOP3.LUT R5, R2, 0x80, RZ, 0xc0, !PT ;  /* 0x0000008002057812 */ /* 0x000fc600078ec0ff */
[----:B------:R-:W-:Y:S01]  /*e2c0*/  IMAD.IADD R0, R17, 0x1, R0 ;  /* 0x0000000111007824 */ /* 0x000fe200078e0200 */
[----:B------:R-:W-:-:S04]  /*e2d0*/  LOP3.LUT R5, R5, 0x10, R11, 0xf8, !PT ;  /* 0x0000001005057812 */ /* 0x000fc800078ef80b */
[----:B------:R-:W-:Y:S02]  /*e2e0*/  LOP3.LUT R7, R5, 0x10, R8, 0x78, !PT ;  /* 0x0000001005077812 */ /* 0x000fe400078e7808 */
[----:B------:R-:W-:Y:S02]  /*e2f0*/  LOP3.LUT R5, R6, 0x70, R3, 0x78, !PT ;  /* 0x0000007006057812 */ /* 0x000fe400078e7803 */
[----:B------:R-:W-:Y:S02]  /*e300*/  LOP3.LUT R6, R9, 0x100, R2, 0xf8, !PT ;  /* 0x0000010009067812 */ /* 0x000fe400078ef802 */
[----:B------:R-:W-:Y:S02]  /*e310*/  LOP3.LUT R5, R5, 0xc00, R4, 0xf8, !PT ;  /* 0x00000c0005057812 */ /* 0x000fe400078ef804 */
[----:B------:R-:W-:-:S03]  /*e320*/  LOP3.LUT R4, R6, R7, RZ, 0xfc, !PT ;  /* 0x0000000706047212 */ /* 0x000fc600078efcff */
[----:B------:R0:W-:Y:S04]  /*e330*/  STL [R1+0x14], R5 ;  /* 0x0000140501007387 */ /* 0x0001e80000100800 */
[----:B------:R1:W-:Y:S04]  /*e340*/  STL [R1+0x10], R4 ;  /* 0x0000100401007387 */ /* 0x0003e80000100800 */
[----:B------:R2:W-:Y:S01]  /*e350*/  STL [R1+0x18], R0 ;  /* 0x0000180001007387 */ /* 0x0005e20000100800 */
[----:B0-----:R-:W-:Y:S02]  /*e360*/  SHF.R.U32.HI R5, RZ, 0x2, R10 ;  /* 0x00000002ff057819 */ /* 0x001fe4000001160a */
[----:B-1----:R-:W-:Y:S01]  /*e370*/  LOP3.LUT R4, R3, 0x30, RZ, 0xc0, !PT ;  /* 0x0000003003047812 */ /* 0x002fe200078ec0ff */
[----:B------:R-:W-:-:S02]  /*e380*/  IMAD.MOV.U32 R3, RZ, RZ, 0x40 ;  /* 0x00000040ff037424 */ /* 0x000fc400078e00ff */
[----:B--2---:R-:W-:-:S03]  /*e390*/  IMAD.MOV.U32 R0, RZ, RZ, 0x1 ;  /* 0x00000001ff007424 */ /* 0x004fc600078e00ff */
[----:B------:R-:W-:Y:S02]  /*e3a0*/  SEL R6, R3, 0xffffffc0, !P0 ;  /* 0xffffffc003067807 */ /* 0x000fe40004000000 */
[----:B------:R-:W-:Y:S01]  /*e3b0*/  LOP3.LUT R3, R5, 0x60, R2, 0xf8, !PT ;  /* 0x0000006005037812 */ /* 0x000fe200078ef802 */
[----:B------:R-:W-:-:S05]  /*e3c0*/  IMAD.U32 R2, RZ, RZ, UR6 ;  /* 0x00000006ff027e24 */ /* 0x000fca000f8e00ff */
[----:B------:R0:W-:Y:S04]  /*e3d0*/  STL [R1+0x1c], R2 ;  /* 0x00001c0201007387 */ /* 0x0001e80000100800 */
[----:B------:R-:W-:Y:S04]  /*e3e0*/  STL [R1+0x20], RZ ;  /* 0x000020ff01007387 */ /* 0x000fe80000100800 */
[----:B------:R1:W-:Y:S01]  /*e3f0*/  STL [R1], R0 ;  /* 0x0000000001007387 */ /* 0x0003e20000100800 */
[C---:B0-----:R-:W-:Y:S02]  /*e400*/  LOP3.LUT R2, R4.reuse, 0x40, RZ, 0xfc, !PT ;  /* 0x0000004004027812 */ /* 0x041fe400078efcff */
[----:B-1----:R-:W-:-:S07]  /*e410*/  LOP3.LUT R0, R4, 0x80, RZ, 0xfc, !PT ;  /* 0x0000008004007812 */ /* 0x002fce00078efcff */
.L_x_2109:
[----:B------:R-:W2:Y:S01]  /*e420*/  LDL R0, [R1+0x1c] ;  /* 0x00001c0001007983 */ /* 0x000ea20000100800 */
        /* <DEDUP_REMOVED lines=22> */
.L_x_2047:
[----:B------:R-:W-:Y:S01]  /*e590*/  ULDC UR9, c[0x0][0xc54] ;  /* 0x0003150000097ab9 */ /* 0x000fe20000000800 */
[----:B------:R-:W-:Y:S01]  /*e5a0*/  UMOV UR5, UR8 ;  /* 0x0000000800057c82 */ /* 0x000fe20008000000 */
[----:B------:R-:W-:-:S11]  /*e5b0*/  UISETP.NE.AND UP0, UPT, UR9, 0x1, UPT ;  /* 0x000000010900788c */ /* 0x000fd6000bf05270 */
[----:B------:R-:W-:Y:S02]  /*e5c0*/  @UP0 ULDC.64 UR10, c[0x0][0xc58] ;  /* 0x00031600000a0ab9 */ /* 0x000fe40000000a00 */
[----:B------:R-:W-:-:S04]  /*e5d0*/  UIMAD.WIDE.U32 UR6, UR8, UR10, URZ ;  /* 0x0000000a080672a5 */ /* 0x000fc8000f8e003f */
[----:B------:R-:W-:-:S04]  /*e5e0*/  @UP0 USHF.R.U32.HI UR5, URZ, UR11, UR7 ;  /* 0x0000000b3f050299 */ /* 0x000fc80008011607 */
[----:B------:R-:W-:-:S12]  /*e5f0*/  UIMAD UR6, UR5, UR9, URZ ;  /* 0x00000009050672a4 */ /* 0x000fd8000f8e023f */
.L_x_2048:
[----:B------:R-:W-:Y:S01]  /*e600*/  ULOP3.LUT UR41, URZ, UR5, URZ, 0x33, !UPT ;  /* 0x000000053f297292 */ /* 0x000fe2000f8e333f */
[----:B------:R-:W-:Y:S01]  /*e610*/  BSSY B7, `(.L_x_2049) ;  /* 0x000033e000077945 */ /* 0x000fe20003800000 */
[----:B------:R-:W-:Y:S01]  /*e620*/  ULDC UR7, c[0x0][0x448] ;  /* 0x0001120000077ab9 */ /* 0x000fe20000000800 */
[----:B------:R-:W-:Y:S01]  /*e630*/  ULDC UR5, c[0x0][0xc3c] ;  /* 0x00030f0000057ab9 */ /* 0x000fe20000000800 */
[----:B------:R-:W-:Y:S02]  /*e640*/  UISETP.NE.AND UP1, UPT, UR7, 0x1, UPT ;  /* 0x000000010700788c */ /* 0x000fe4000bf25270 */
[----:B------:R-:W-:Y:S01]  /*e650*/  UIADD3 UR41, UR41, UR5, URZ ;  /* 0x0000000529297290 */ /* 0x000fe2000fffe03f */
[----:B------:R-:W-:Y:S01]  /*e660*/  ULDC.64 UR10, c[0x0][0x418] ;  /* 0x00010600000a7ab9 */ /* 0x000fe20000000a00 */
[----:B------:R-:W-:Y:S02]  /*e670*/  UIADD3 UR5, UR8, -UR6, URZ ;  /* 0x8000000608057290 */ /* 0x000fe4000fffe03f */
[----:B------:R-:W-:-:S02]  /*e680*/  UISETP.NE.U32.AND UP0, UPT, UR10, URZ, UPT ;  /* 0x0000003f0a00728c */ /* 0x000fc4000bf05070 */
[----:B------:R-:W-:Y:S02]  /*e690*/  USHF.L.U32 UR8, UR41, 0x7, URZ ;  /* 0x0000000729087899 */ /* 0x000fe4000800063f */
[----:B------:R-:W-:Y:S01]  /*e6a0*/  UISETP.NE.AND.EX UP0, UPT, UR11, URZ, UPT, UP0 ;  /* 0x0000003f0b00728c */ /* 0x000fe2000bf05300 */
[----:B------:R-:W-:Y:S01]  /*e6b0*/  ULDC UR7, c[0x0][0x288] ;  /* 0x0000a20000077ab9 */ /* 0x000fe20000000800 */
[----:B------:R-:W-:Y:S01]  /*e6c0*/  UIADD3 UR8, UR8, 0x7f, URZ ;  /* 0x0000007f08087890 */ /* 0x000fe2000fffe03f */
[----:B------:R-:W-:Y:S01]  /*e6d0*/  ULDC UR6, c[0x0][0x424] ;  /* 0x0001090000067ab9 */ /* 0x000fe20000000800 */
[----:B------:R-:W-:Y:S02]  /*e6e0*/  UIADD3 UR13, -UR7, 0xa0, URZ ;  /* 0x000000a0070d7890 */ /* 0x000fe4000fffe13f */
[----:B------:R-:W-:Y:S01]  /*e6f0*/  USEL UR9, UR6, 0x1, UP0 ;  /* 0x0000000106097887 */ /* 0x000fe20008000000 */
[----:B------:R-:W-:Y:S01]  /*e700*/  @UP1 ULDC UR7, c[0x0][0x44c] ;  /* 0x0001130000071ab9 */ /* 0x000fe20000000800 */
[----:B------:R-:W-:Y:S01]  /*e710*/  ULDC UR12, c[0x0][0x2f0] ;  /* 0x0000bc00000c7ab9 */ /* 0x000fe20000000800 */
[----:B------:R-:W-:Y:S01]  /*e720*/  UIMAD.WIDE.U32 UR6, UR8, UR7, URZ ;  /* 0x00000007080672a5 */ /* 0x000fe2000f8e003f */
[----:B------:R-:W-:Y:S01]  /*e730*/  @UP1 ULDC UR14, c[0x0][0x450] ;  /* 0x00011400000e1ab9 */ /* 0x000fe20000000800 */
[----:B------:R-:W-:-:S02]  /*e740*/  UIMAD UR13, UR9, UR12, UR13 ;  /* 0x0000000c090d72a4 */ /* 0x000fc4000f8e020d */
[----:B------:R-:W-:Y:S02]  /*e750*/  @UP1 USHF.R.U32.HI UR8, URZ, UR14, UR7 ;  /* 0x0000000e3f081299 */ /* 0x000fe40008011607 */
[----:B------:R-:W-:Y:S02]  /*e760*/  UIMAD UR6, UR9, UR12, 0x9f ;  /* 0x0000009f090674a4 */ /* 0x000fe4000f8e020c */
[----:B------:R-:W-:Y:S02]  /*e770*/  UIADD3 UR8, UR13, UR8, URZ ;  /* 0x000000080d087290 */ /* 0x000fe4000fffe03f */
[----:B------:R-:W-:Y:S02]  /*e780*/  UIMAD.WIDE UR6, UR6, 0x66666667, URZ ;  /* 0x66666667060678a5 */ /* 0x000fe4000f8e023f */
[----:B------:R-:W-:Y:S02]  /*e790*/  UIMAD.WIDE UR8, UR8, 0x66666667, URZ ;  /* 0x66666667080878a5 */ /* 0x000fe4000f8e023f */
[----:B------:R-:W-:-:S02]  /*e7a0*/  USHF.R.U32.HI UR12, URZ, 0x1f, UR7 ;  /* 0x0000001f3f0c7899 */ /* 0x000fc40008011607 */
[----:B------:R-:W-:Y:S01]  /*e7b0*/  USHF.R.U32.HI UR6, URZ, 0x1f, UR9 ;  /* 0x0000001f3f067899 */ /* 0x000fe20008011609 */
[----:B------:R-:W-:Y:S01]  /*e7c0*/  ULDC UR11, c[0x0][0xc48] ;  /* 0x00031200000b7ab9 */ /* 0x000fe20000000800 */
[----:B------:R-:W-:Y:S02]  /*e7d0*/  ULEA.HI.SX32 UR12, UR7, UR12, 0x1a ;  /* 0x0000000c070c7291 */ /* 0x000fe4000f8fd23f */
[----:B------:R-:W-:Y:S02]  /*e7e0*/  ULEA.HI.SX32 UR6, UR9, UR6, 0x1a ;  /* 0x0000000609067291 */ /* 0x000fe4000f8fd23f */
[----:B------:R-:W-:Y:S02]  /*e7f0*/  UISETP.NE.AND UP0, UPT, UR11, 0x1, UPT ;  /* 0x000000010b00788c */ /* 0x000fe4000bf05270 */
[----:B------:R-:W-:Y:S01]  /*e800*/  UISETP.LT.AND UP1, UPT, UR12, UR6, UPT ;  /* 0x000000060c00728c */ /* 0x000fe2000bf21270 */
[----:B------:R-:W-:-:S03]  /*e810*/  ULDC UR10, c[0x0][0xc54] ;  /* 0x00031500000a7ab9 */ /* 0x000fc60000000800 */
[----:B------:R-:W-:Y:S02]  /*e820*/  USEL UR40, UR12, UR6, UP1 ;  /* 0x000000060c287287 */ /* 0x000fe40008800000 */
[----:B------:R-:W-:-:S03]  /*e830*/  UIMAD UR10, UR4, UR10, UR5 ;  /* 0x0000000a040a72a4 */ /* 0x000fc6000f8e0205 */
[----:B------:R-:W-:Y:S01]  /*e840*/  @UP0 ULDC UR4, c[0x0][0xc4c] ;  /* 0x0003130000040ab9 */ /* 0x000fe20000000800 */
[----:B------:R-:W-:Y:S01]  /*e850*/  ISETP.LT.AND P0, PT, RZ, UR40, PT ;  /* 0x00000028ff007c0c */ /* 0x000fe2000bf01270 */
[----:B------:R-:W-:Y:S01]  /*e860*/  UIMAD.WIDE.U32 UR4, UR10, UR4, URZ ;  /* 0x000000040a0472a5 */ /* 0x000fe2000f8e003f */
[----:B------:R-:W-:Y:S01]  /*e870*/  @UP0 ULDC UR7, c[0x0][0xc50] ;  /* 0x0003140000070ab9 */ /* 0x000fe20000000800 */
[----:B------:R-:W-:Y:S02]  /*e880*/  UMOV UR43, UR10 ;  /* 0x0000000a002b7c82 */ /* 0x000fe40008000000 */
[----:B------:R-:W-:-:S04]  /*e890*/  @UP0 USHF.R.U32.HI UR43, URZ, UR7, UR5 ;  /* 0x000000073f2b0299 */ /* 0x000fc80008011605 */
[----:B------:R-:W-:-:S04]  /*e8a0*/  UIADD3 UR36, -UR43, URZ, URZ ;  /* 0x0000003f2b247290 */ /* 0x000fc8000fffe13f */
[----:B------:R-:W-:Y:S01]  /*e8b0*/  UIMAD UR36, UR11, UR36, UR10 ;  /* 0x000000240b2472a4 */ /* 0x000fe2000f8e020a */
[----:B------:R-:W-:Y:S11]  /*e8c0*/  @P0 BRA `(.L_x_2050) ;  /* 0x0000000000480947 */ /* 0x000ff60003800000 */
        /* <DEDUP_REMOVED lines=18> */
.L_x_2050:
        /* <DEDUP_REMOVED lines=20> */
.L_x_2053:
[----:B------:R-:W-:Y:S05]  /*eb30*/  BSYNC B6 ;  /* 0x0000000000067941 */ /* 0x000fea0003800000 */
.L_x_2052:
        /* <DEDUP_REMOVED lines=24> */
.L_x_2055:
[----:B------:R-:W-:Y:S05]  /*ecc0*/  BSYNC B6 ;  /* 0x0000000000067941 */ /* 0x000fea0003800000 */
.L_x_2054:
        /* <DEDUP_REMOVED lines=20> */
.L_x_2057:
[----:B------:R-:W-:Y:S05]  /*ee10*/  BSYNC B6 ;  /* 0x0000000000067941 */ /* 0x000fea0003800000 */
.L_x_2056:
        /* <DEDUP_REMOVED lines=20> */
.L_x_2059:
[----:B------:R-:W-:Y:S05]  /*ef60*/  BSYNC B6 ;  /* 0x0000000000067941 */ /* 0x000fea0003800000 */
.L_x_2058:
        /* <DEDUP_REMOVED lines=26> */
.L_x_2128:
        /* <DEDUP_REMOVED lines=12> */
.L_x_2131:
        /* <DEDUP_REMOVED lines=20> */
.L_x_2063:
        /* <DEDUP_REMOVED lines=8> */
.L_x_2132:
        /* <DEDUP_REMOVED lines=8> */
.L_x_2065:
        /* <DEDUP_REMOVED lines=16> */
.L_x_2133:
        /* <DEDUP_REMOVED lines=8> */
.L_x_2067:
        /* <DEDUP_REMOVED lines=34> */
.L_x_2061:
        /* <DEDUP_REMOVED lines=22> */
.L_x_2069:
[----:B---3--:R-:W-:Y:S05]  /*f910*/  BSYNC B6 ;  /* 0x0000000000067941 */ /* 0x008fea0003800000 */
.L_x_2068:
[----:B------:R-:W0:Y:S01]  /*f920*/  LDC R7, c[0x0][0x448] ;  /* 0x00011200ff077b82 */ /* 0x000e220000000800 */
[----:B------:R-:W2:Y:S01]  /*f930*/  S2R R2, SR_TID.X ;  /* 0x0000000000027919 */ /* 0x000ea20000002100 */
[----:B------:R-:W-:Y:S01]  /*f940*/  USHF.R.S32.HI UR4, URZ, 0x1f, UR36 ;  /* 0x0000001f3f047899 */ /* 0x000fe20008011424 */
[----:B------:R-:W-:Y:S01]  /*f950*/  ULDC.64 UR8, c[0x0][0x2d8] ;  /* 0x0000b60000087ab9 */ /* 0x000fe20000000a00 */
[----:B-1----:R-:W1:Y:S02]  /*f960*/  S2R R19, SR_TID.X ;  /* 0x0000000000137919 */ /* 0x002e640000002100 */
[----:B------:R-:W-:Y:S02]  /*f970*/  UIMAD UR6, UR4, UR8, URZ ;  /* 0x00000008040672a4 */ /* 0x000fe4000f8e023f */
[----:B------:R-:W-:Y:S01]  /*f980*/  UIMAD.WIDE.U32 UR4, UR36, UR8, URZ ;  /* 0x00000008240472a5 */ /* 0x000fe2000f8e003f */
[----:B------:R-:W3:Y:S01]  /*f990*/  S2R R8, SR_TID.X ;  /* 0x0000000000087919 */ /* 0x000ee20000002100 */
        /* <DEDUP_REMOVED lines=12> */
[----:B--2---:R-:W-:Y:S02]  /*fa60*/  LOP3.LUT R2, R2, 0x7f, RZ, 0xc0, !PT ;  /* 0x0000007f02027812 */ /* 0x004fe400078ec0ff */
[----:B------:R-:W0:Y:S01]  /*fa70*/  @P0 LDC R3, c[0x0][0x44c] ;  /* 0x00011300ff030b82 */ /* 0x000e220000000800 */
[----:B-1----:R-:W-:Y:S01]  /*fa80*/  IMAD.SHL.U32 R19, R19, 0x20, RZ ;  /* 0x0000002013137824 */ /* 0x002fe200078e00ff */
[----:B------:R-:W-:Y:S01]  /*fa90*/  SHF.R.U32.HI R2, RZ, 0x2, R2 ;  /* 0x00000002ff027819 */ /* 0x000fe20000011602 */
[----:B---3--:R-:W-:-:S03]  /*faa0*/  IMAD.SHL.U32 R10, R8, 0x10, RZ ;  /* 0x00000010080a7824 */ /* 0x008fc600078e00ff */
[----:B------:R-:W-:Y:S01]  /*fab0*/  LOP3.LUT R19, R2, 0x60, R19, 0xf8, !PT ;  /* 0x0000006002137812 */ /* 0x000fe200078ef813 */
[----:B------:R-:W-:Y:S01]  /*fac0*/  IMAD.U32 R2, RZ, RZ, UR41 ;  /* 0x00000029ff027e24 */ /* 0x000fe2000f8e00ff */
[----:B------:R-:W1:Y:S01]  /*fad0*/  @P0 LDC R0, c[0x0][0x450] ;  /* 0x00011400ff000b82 */ /* 0x000e620000000800 */
[----:B------:R-:W-:Y:S02]  /*fae0*/  LOP3.LUT R10, R10, 0x30, RZ, 0xc0, !PT ;  /* 0x000000300a0a7812 */ /* 0x000fe400078ec0ff */
[----:B------:R-:W-:Y:S02]  /*faf0*/  IMAD R2, R2, 0x80, R19 ;  /* 0x0000008002027824 */ /* 0x000fe400078e0213 */
[C---:B------:R-:W-:Y:S01]  /*fb00*/  LOP3.LUT R8, R10.reuse, 0x40, RZ, 0xfc, !PT ;  /* 0x000000400a087812 */ /* 0x040fe200078efcff */
[----:B------:R-:W2:Y:S01]  /*fb10*/  S2R R19, SR_TID.X ;  /* 0x0000000000137919 */ /* 0x000ea20000002100 */
[----:B------:R-:W-:Y:S01]  /*fb20*/  IMAD.MOV.U32 R6, RZ, RZ, R2 ;  /* 0x000000ffff067224 */ /* 0x000fe200078e0002 */
[----:B------:R-:W-:Y:S01]  /*fb30*/  LOP3.LUT R10, R10, 0x80, RZ, 0xfc, !PT ;  /* 0x000000800a0a7812 */ /* 0x000fe200078efcff */
        /* <DEDUP_REMOVED lines=31> */
[----:B------:R-:W-:Y:S01]  /*fd30*/  IMAD.U32 R0, RZ, RZ, UR41 ;  /* 0x00000029ff007e24 */ /* 0x000fe2000f8e00ff */
[----:B------:R-:W-:Y:S02]  /*fd40*/  ULDC UR4, c[0x0][0x288] ;  /* 0x0000a20000047ab9 */ /* 0x000fe40000000800 */
[----:B------:R-:W1:Y:S01]  /*fd50*/  SHFL.IDX PT, R5, R3, RZ, 0x1c1f ;  /* 0x001c1fff03057589 */ /* 0x000e6200000e0000 */
[----:B------:R-:W-:Y:S02]  /*fd60*/  IMAD R2, R7, UR4, RZ ;  /* 0x0000000407027c24 */ /* 0x000fe4000f8e02ff */
[----:B------:R-:W-:-:S05]  /*fd70*/  IMAD R0, R0, 0x80, R10 ;  /* 0x0000008000007824 */ /* 0x000fca00078e020a */
        /* <DEDUP_REMOVED lines=30> */
.L_x_2142:
        /* <DEDUP_REMOVED lines=12> */
.L_x_2072:
[----:B------:R-:W-:Y:S05]  /*10020*/  BSYNC B0 ;  /* 0x0000000000007941 */ /* 0x000fea0003800000 */
.L_x_2071:
[----:B------:R-:W-:Y:S01]  /*10030*/  NOP ;  /* 0x0000000000007918 */ /* 0x000fe20000000000 */
[----:B------:R-:W-:-:S13]  /*10040*/  PLOP3.LUT P0, PT, PT, PT, PT, 0x80, 0x0 ;  /* 0x000000000000781c */ /* 0x000fda0003f0f070 */
.L_x_2073:
        /* <DEDUP_REMOVED lines=18> */
.L_x_2143:
[----:B------:R-:W-:Y:S05]  /*10170*/  BSYNC B0 ;  /* 0x0000000000007941 */ /* 0x000fea0003800000 */
.L_x_2074:
[----:B------:R-:W-:-:S06]  /*10180*/  UISETP.GE.AND UP0, UPT, UR40, 0x2, UPT ;  /* 0x000000022800788c */ /* 0x000fcc000bf06270 */
[----:B------:R-:W-:-:S13]  /*10190*/  PLOP3.LUT P0, PT, PT, PT, UP0, 0x80, 0x0 ;  /* 0x000000000000781c */ /* 0x000fda0003f0f008 */
[----:B------:R-:W-:Y:S05]  /*101a0*/  @!P0 BRA `(.L_x_2076) ;  /* 0x0000001000008947 */ /* 0x000fea0003800000 */
[----:B-1----:R1:W5:Y:S01]  /*101b0*/  LDL.LU R0, [R1] ;  /* 0x0000000001007983 */ /* 0x0023620000300800 */
[----:B------:R-:W-:Y:S01]  /*101c0*/  UIADD3 UR4, UR40, -0x2, URZ ;  /* 0xfffffffe28047890 */ /* 0x000fe2000fffe03f */
[----:B------:R-:W-:-:S05]  /*101d0*/  IMAD.MOV.U32 R3, RZ, RZ, R18 ;  /* 0x000000ffff037224 */ /* 0x000fca00078e0012 */
[----:B------:R-:W-:-:S07]  /*101e0*/  IMAD.U32 R2, RZ, RZ, UR4 ;  /* 0x00000004ff027e24 */ /* 0x000fce000f8e00ff */
.L_x_2098:
[----:B0-----:R-:W2:Y:S01]  /*101f0*/  LDL R5, [R1+0x4] ;  /* 0x0000040001057983 */ /* 0x001ea20000100800 */
        /* <DEDUP_REMOVED lines=8> */
[----:B--2---:R-:W-:-:S13]  /*10280*/  LOP3.LUT P1, RZ, R5, 0x2, RZ, 0xc0, !PT ;  /* 0x0000000205ff7812 */ /* 0x004fda000782c0ff */
[----:B---3--:R-:W-:Y:S05]  /*10290*/  @!P1 BRA `(.L_x_2078) ;  /* 0x0000000800009947 */ /* 0x008fea0003800000 */
[----:B------:R-:W-:Y:S01]  /*102a0*/  LOP3.LUT P1, RZ, R5, 0x1, RZ, 0xc0, !PT ;  /* 0x0000000105ff7812 */ /* 0x000fe2000782c0ff */
[----:B0-----:R-:W-:-:S12]  /*102b0*/  IMAD.MOV.U32 R8, RZ, RZ, R2 ;  /* 0x000000ffff087224 */ /* 0x001fd800078e0002 */
[----:B------:R-:W-:Y:S05]  /*102c0*/  @!P1 BRA `(.L_x_2079) ;  /* 0x0000000000509947 */ /* 0x000fea0003800000 */
[----:B------:R-:W2:Y:S01]  /*102d0*/  LDL R10, [R1+0xc] ;  /* 0x00000c00010a7983 */ /* 0x000ea20000100800 */
[----:B------:R-:W0:Y:S01]  /*102e0*/  LDC R8, c[0x0][0x43c] ;  /* 0x00010f00ff087b82 */ /* 0x000e220000000800 */
[----:B------:R-:W-:Y:S02]  /*102f0*/  ULDC.64 UR4, c[0x0][0x428] ;  /* 0x00010a0000047ab9 */ /* 0x000fe40000000a00 */
[----:B------:R-:W3:Y:S01]  /*10300*/  LDL R7, [R1+0x8] ;  /* 0x0000080001077983 */ /* 0x000ee20000100800 */
        /* <DEDUP_REMOVED lines=8> */
[----:B--2---:R-:W-:-:S04]  /*10390*/  IMAD R6, R10, UR4, RZ ;  /* 0x000000040a067c24 */ /* 0x004fc8000f8e02ff */
[C---:B---3--:R-:W-:Y:S02]  /*103a0*/  IMAD R6, R7.reuse, UR5, R6 ;  /* 0x0000000507067c24 */ /* 0x048fe4000f8e0206 */
[----:B------:R-:W-:Y:S01]  /*103b0*/  IMAD.WIDE.U32 R4, R7, UR4, R4 ;  /* 0x0000000407047c25 */ /* 0x000fe2000f8e0004 */
[----:B------:R-:W-:-:S03]  /*103c0*/  ULDC.64 UR4, c[0x0][0x418] ;  /* 0x0001060000047ab9 */ /* 0x000fc60000000a00 */
[----:B------:R-:W-:Y:S01]  /*103d0*/  IMAD.IADD R5, R6, 0x1, R5 ;  /* 0x0000000106057824 */ /* 0x000fe200078e0205 */
[----:B------:R-:W-:-:S04]  /*103e0*/  LEA R6, P0, R4, UR4, 0x2 ;  /* 0x0000000404067c11 */ /* 0x000fc8000f8010ff */
[----:B------:R-:W-:-:S05]  /*103f0*/  LEA.HI.X R7, R4, UR5, R5, 0x2, P0 ;  /* 0x0000000504077c11 */ /* 0x000fca00080f1405 */
[----:B------:R0:W5:Y:S04]  /*10400*/  LDG.E R16, desc[UR50][R6.64] ;  /* 0x0000003206107981 */ /* 0x000168000c1e1900 */
.L_x_2079:
        /* <DEDUP_REMOVED lines=8> */
.L_x_2144:
[----:B------:R-:W-:Y:S05]  /*10490*/  BSYNC B1 ;  /* 0x0000000000017941 */ /* 0x000fea0003800000 */
.L_x_2080:
        /* <DEDUP_REMOVED lines=9> */
.L_x_2083:
[----:B------:R-:W-:Y:S05]  /*10530*/  BSYNC B1 ;  /* 0x0000000000017941 */ /* 0x000fea0003800000 */
.L_x_2082:
        /* <DEDUP_REMOVED lines=11> */
.L_x_2084:
        /* <DEDUP_REMOVED lines=9> */
[----:B--2---:R-:W-:Y:S05]  /*10680*/  @P0 BRA.U.ANY `(.L_x_2084) ;  /* 0xfffffffd00d80947 */ /* 0x004fea000393ffff */
[----:B------:R-:W2:Y:S01]  /*10690*/  SYNCS.PHASECHK.TRANS64.TRYWAIT P0, [R4+URZ+0x29840], R5 ;  /* 0x02984005040075a7 */ /* 0x000ea2000800017f */
[----:B------:R-:W-:Y:S04]  /*106a0*/  BSSY B1, `(.L_x_2085) ;  /* 0x0000002000017945 */ /* 0x000fe80003800000 */
[----:B--2---:R-:W-:Y:S05]  /*106b0*/  @!P0 BRA `(.L_x_2086) ;  /* 0x0000002000bc8947 */ /* 0x004fea0003800000 */
.L_x_2145:
[----:B------:R-:W-:Y:S05]  /*106c0*/  BSYNC B1 ;  /* 0x0000000000017941 */ /* 0x000fea0003800000 */
.L_x_2085:
[----:B------:R-:W-:Y:S01]  /*106d0*/  BSSY B1, `(.L_x_2087) ;  /* 0x000000b000017945 */ /* 0x000fe20003800000 */
[----:B------:R-:W-:Y:S02]  /*106e0*/  IMAD.MOV.U32 R8, RZ, RZ, 0x0 ;  /* 0x00000000ff087424 */ /* 0x000fe400078e00ff */
[----:B------:R-:W-:Y:S01]  /*106f0*/  IMAD.MOV.U32 R9, RZ, RZ, 0x14f00000 ;  /* 0x14f00000ff097424 */ /* 0x000fe200078e00ff */
[----:B------:R-:W-:Y:S06]  /*10700*/  @P1 BRA `(.L_x_2088) ;  /* 0x00000000001c1947 */ /* 0x000fec0003800000 */
[----:B------:R-:W3:Y:S01]  /*10710*/  S2R R7, SR_TID.X ;  /* 0x0000000000077919 */ /* 0x000ee20000002100 */
[----:B0-2---:R-:W-:-:S04]  /*10720*/  IMAD.MOV.U32 R5, RZ, RZ, 0x7800 ;  /* 0x00007800ff057424 */ /* 0x005fc800078e00ff */
[----:B------:R4:W-:Y:S01]  /*10730*/  SYNCS.ARRIVE.TRANS64 RZ, [R4+URZ+0x29830], R5 ;  /* 0x0298300504ff79a7 */ /* 0x0009e2000800003f */
[----:B---3--:R-:W-:-:S04]  /*10740*/  LOP3.LUT R7, R7, 0x1f, RZ, 0xc0, !PT ;  /* 0x0000001f07077812 */ /* 0x008fc800078ec0ff */
[----:B------:R-:W-:-:S13]  /*10750*/  ISETP.NE.AND P0, PT, R7, RZ, PT ;  /* 0x000000ff0700720c */ /* 0x000fda0003f05270 */
[----:B----4-:R-:W-:Y:S05]  /*10760*/  @!P0 BRA `(.L_x_2088) ;  /* 0x0000000000048947 */ /* 0x010fea0003800000 */
[----:B------:R-:W-:Y:S01]  /*10770*/  BPT.TRAP 0x1 ;  /* 0x000000040000795c */ /* 0x000fe20000300000 */
.L_x_2088:
[----:B------:R-:W-:Y:S05]  /*10780*/  BSYNC B1 ;  /* 0x0000000000017941 */ /* 0x000fea0003800000 */
.L_x_2087:
[----:B------:R-:W-:Y:S01]  /*10790*/  R2UR UR10, R10 ;  /* 0x000000000a0a72ca */ /* 0x000fe200000e0000 */
[----:B0-2---:R-:W-:Y:S01]  /*107a0*/  IMAD R5, R18, 0x7800, R17 ;  /* 0x0000780012057824 */ /* 0x005fe200078e0211 */
[----:B------:R-:W-:Y:S01]  /*107b0*/  R2UR UR6, R8 ;  /* 0x00000000080672ca */ /* 0x000fe200000e0000 */
[----:B------:R-:W-:Y:S01]  /*107c0*/  UIADD3 UR4, UP0, UR46, 0x370, URZ ;  /* 0x000003702e047890 */ /* 0x000fe2000ff1e03f */
[----:B------:R-:W-:Y:S01]  /*107d0*/  R2UR UR7, R9 ;  /* 0x00000000090772ca */ /* 0x000fe200000e0000 */
[----:B------:R-:W-:Y:S01]  /*107e0*/  VIADD R4, R4, 0x29830 ;  /* 0x0002983004047836 */ /* 0x000fe20000000000 */
[----:B------:R-:W-:Y:S01]  /*107f0*/  PLOP3.LUT P0, PT, PT, PT, PT, 0x80, 0x0 ;  /* 0x000000000000781c */ /* 0x000fe20003f0f070 */
[----:B------:R-:W-:Y:S01]  /*10800*/  VIADD R7, R5, 0x1a400 ;  /* 0x0001a40005077836 */ /* 0x000fe20000000000 */
[----:B------:R-:W-:-:S12]  /*10810*/  UIADD3.X UR5, URZ, UR47, URZ, UP0, !UPT ;  /* 0x0000002f3f057290 */ /* 0x000fd800087fe43f */
.L_x_2089:
        /* <DEDUP_REMOVED lines=15> */
.L_x_2090:
        /* <DEDUP_REMOVED lines=15> */
.L_x_2091:
        /* <DEDUP_REMOVED lines=10> */
.L_x_2078:
[----:B------:R-:W-:Y:S05]  /*10aa0*/  BSYNC B0 ;  /* 0x0000000000007941 */ /* 0x000fea0003800000 */
.L_x_2077:
[----:B------:R-:W-:-:S06]  /*10ab0*/  UISETP.NE.AND UP0, UPT, UR39, 0x3, UPT ;  /* 0x000000032700788c */ /* 0x000fcc000bf05270 */
[----:B------:R-:W-:-:S13]  /*10ac0*/  PLOP3.LUT P0, PT, PT, PT, UP0, 0x80, 0x0 ;  /* 0x000000000000781c */ /* 0x000fda0003f0f008 */
[----:B------:R-:W-:Y:S05]  /*10ad0*/  @!P0 BRA `(.L_x_2092) ;  /* 0x0000000000048947 */ /* 0x000fea0003800000 */
[----:B------:R-:W-:Y:S01]  /*10ae0*/  BPT.TRAP 0x1 ;  /* 0x000000040000795c */ /* 0x000fe20000300000 */
.L_x_2092:
[----:B------:R-:W-:Y:S01]  /*10af0*/  IMAD.U32 R4, RZ, RZ, UR44 ;  /* 0x0000002cff047e24 */ /* 0x000fe2000f8e00ff */
[----:B------:R-:W-:Y:S01]  /*10b00*/  BSSY B0, `(.L_x_2093) ;  /* 0x0000007000007945 */ /* 0x000fe20003800000 */
[----:B------:R-:W-:-:S03]  /*10b10*/  IMAD R19, R3, 0x8, R17 ;  /* 0x0000000803137824 */ /* 0x000fc600078e0211 */
[----:B------:R-:W-:Y:S02]  /*10b20*/  ISETP.NE.AND P0, PT, R4, 0x3, PT ;  /* 0x000000030400780c */ /* 0x000fe40003f05270 */
[----:B------:R-:W-:-:S04]  /*10b30*/  LOP3.LUT R4, R0, 0x1, RZ, 0x3c, !PT ;  /* 0x0000000100047812 */ /* 0x000fc800078e3cff */
[----:B------:R-:W-:-:S04]  /*10b40*/  SHF.L.U32 R4, R4, 0x1f, RZ ;  /* 0x0000001f04047819 */ /* 0x000fc800000006ff */
[----:B------:R-:W2:Y:S02]  /*10b50*/  SYNCS.PHASECHK.TRANS64.TRYWAIT P1, [R19+URZ+0x29870], R4 ;  /* 0x02987004130075a7 */ /* 0x000ea4000802017f */
[----:B--2---:R-:W-:Y:S05]  /*10b60*/  @!P1 BRA `(.L_x_2094) ;  /* 0x0000001c00a49947 */ /* 0x004fea0003800000 */
.L_x_2146:
[----:B------:R-:W-:Y:S05]  /*10b70*/  BSYNC B0 ;  /* 0x0000000000007941 */ /* 0x000fea0003800000 */
.L_x_2093:
[----:B------:R-:W-:Y:S05]  /*10b80*/  @!P0 BRA `(.L_x_2095) ;  /* 0x0000000000048947 */ /* 0x000fea0003800000 */
[----:B------:R-:W-:Y:S01]  /*10b90*/  BPT.TRAP 0x1 ;  /* 0x000000040000795c */ /* 0x000fe20000300000 */
.L_x_2095:
[----:B------:R-:W-:Y:S01]  /*10ba0*/  SHF.L.U32 R0, R0, 0x1f, RZ ;  /* 0x0000001f00007819 */ /* 0x000fe200000006ff */
[----:B------:R-:W-:-:S03]  /*10bb0*/  IMAD R12, R3, 0x5000, RZ ;  /* 0x00005000030c7824 */ /* 0x000fc600078e02ff */
[----:B------:R-:W3:Y:S02]  /*10bc0*/  SYNCS.PHASECHK.TRANS64.TRYWAIT P1, [R19+URZ+0x29860], R0 ;  /* 0x02986000130075a7 */ /* 0x000ee4000802017f */
[----:B---3--:R-:W-:Y:S05]  /*10bd0*/  @!P1 BRA `(.L_x_2096) ;  /* 0x0000001c009c9947 */ /* 0x008fea0003800000 */
.L_x_2147:
[----:B------:R-:W3:Y:S04]  /*10be0*/  LDL R3, [R1+0x14] ;  /* 0x0000140001037983 */ /* 0x000ee80000100800 */
[----:B------:R-:W4:Y:S01]  /*10bf0*/  LDL R13, [R1+0x10] ;  /* 0x00001000010d7983 */ /* 0x000f220000100800 */
[----:B------:R-:W-:Y:S05]  /*10c00*/  WARPSYNC.ALL ;  /* 0x0000000000007948 */ /* 0x000fea0003800000 */
[----:B---3--:R-:W-:-:S02]  /*10c10*/  LOP3.LUT R0, R12, R3, RZ, 0xfc, !PT ;  /* 0x000000030c007212 */ /* 0x008fc400078efcff */
[----:B------:R-:W3:Y:S01]  /*10c20*/  S2R R3, SR_TID.X ;  /* 0x0000000000037919 */ /* 0x000ee20000002100 */
[----:B----4-:R-:W-:Y:S02]  /*10c30*/  LOP3.LUT R20, R12, R13, RZ, 0xfc, !PT ;  /* 0x0000000d0c147212 */ /* 0x010fe400078efcff */
[----:B------:R-:W-:-:S03]  /*10c40*/  IMAD.IADD R0, R17, 0x1, R0 ;  /* 0x0000000111007824 */ /* 0x000fc600078e0200 */
[----:B------:R-:W-:Y:S02]  /*10c50*/  IMAD.IADD R20, R17, 0x1, R20 ;  /* 0x0000000111147824 */ /* 0x000fe400078e0214 */
[----:B0-----:R-:W2:Y:S01]  /*10c60*/  LDSM.16.MT88.4 R8, [R0+0xa400] ;  /* 0x00a400000008783b */ /* 0x001ea20000004200 */
[----:B---3--:R-:W-:Y:S01]  /*10c70*/  LOP3.LUT P1, RZ, R3, 0x4, RZ, 0xc0, !PT ;  /* 0x0000000403ff7812 */ /* 0x008fe2000782c0ff */
[----:B------:R-:W-:-:S05]  /*10c80*/  IMAD.MOV.U32 R3, RZ, RZ, 0x40 ;  /* 0x00000040ff037424 */ /* 0x000fca00078e00ff */
[----:B------:R-:W-:-:S05]  /*10c90*/  SEL R3, R3, 0xffffffc0, !P1 ;  /* 0xffffffc003037807 */ /* 0x000fca0004800000 */
[----:B------:R-:W-:Y:S01]  /*10ca0*/  IMAD.IADD R3, R3, 0x1, R0 ;  /* 0x0000000103037824 */ /* 0x000fe200078e0200 */
[C-C-:B--2---:R-:W-:Y:S02]  /*10cb0*/  PRMT R4, R8.reuse, 0x6420, R9.reuse ;  /* 0x0000642008047816 */ /* 0x144fe40000000009 */
        /* <DEDUP_REMOVED lines=66> */
.L_x_2097:
        /* <DEDUP_REMOVED lines=12> */
[----:B---3--:R-:W-:Y:S05]  /*111a0*/  @P0 BRA `(.L_x_2098) ;  /* 0xfffffff000100947 */ /* 0x008fea000383ffff */
.L_x_2076:
[----:B0-----:R-:W0:Y:S01]  /*111b0*/  S2R R4, SR_TID.X ;  /* 0x0000000000047919 */ /* 0x001e220000002100 */
[----:B------:R-:W-:Y:S01]  /*111c0*/  BSSY B0, `(.L_x_2099) ;  /* 0x0000011000007945 */ /* 0x000fe20003800000 */
[----:B0-----:R-:W-:-:S04]  /*111d0*/  LOP3.LUT R4, R4, 0x7f, RZ, 0xc0, !PT ;  /* 0x0000007f04047812 */ /* 0x001fc800078ec0ff */
[----:B------:R-:W-:-:S13]  /*111e0*/  ISETP.NE.AND P0, PT, R4, RZ, PT ;  /* 0x000000ff0400720c */ /* 0x000fda0003f05270 */
[----:B------:R-:W-:Y:S05]  /*111f0*/  @P0 BRA `(.L_x_2100) ;  /* 0x0000000000340947 */ /* 0x000fea0003800000 */
[----:B------:R-:W0:Y:S01]  /*11200*/  S2R R3, SR_LANEID ;  /* 0x0000000000037919 */ /* 0x000e220000000000 */
[----:B------:R-:W-:Y:S02]  /*11210*/  VOTEU.ANY UR4, UPT, PT ;  /* 0x0000000000047886 */ /* 0x000fe400038e0100 */
[----:B-1---5:R-:W0:Y:S08]  /*11220*/  FLO.U32 R0, UR4 ;  /* 0x0000000400007d00 */ /* 0x022e3000080e0000 */
        /* <DEDUP_REMOVED lines=9> */
[----:B------:R0:W-:Y:S02]  /*112c0*/  STL [R1+0x1c], R0 ;  /* 0x00001c0001007387 */ /* 0x0001e40000100800 */
.L_x_2100:
[----:B------:R-:W-:Y:S05]  /*112d0*/  BSYNC B0 ;  /* 0x0000000000007941 */ /* 0x000fea0003800000 */
.L_x_2099:
[----:B------:R-:W-:-:S06]  /*112e0*/  UISETP.NE.AND UP0, UPT, UR39, 0x3, UPT ;  /* 0x000000032700788c */ /* 0x000fcc000bf05270 */
[----:B------:R-:W-:-:S13]  /*112f0*/  PLOP3.LUT P1, PT, PT, PT, UP0, 0x80, 0x0 ;  /* 0x000000000000781c */ /* 0x000fda0003f2f008 */
[----:B------:R-:W-:Y:S05]  /*11300*/  @!P1 BRA `(.L_x_2101) ;  /* 0x0000000000049947 */ /* 0x000fea0003800000 */
[----:B------:R-:W-:Y:S01]  /*11310*/  BPT.TRAP 0x1 ;  /* 0x000000040000795c */ /* 0x000fe20000300000 */
.L_x_2101:
[----:B------:R-:W2:Y:S01]  /*11320*/  LDL R2, [R1] ;  /* 0x0000000001027983 */ /* 0x000ea20000100800 */
[----:B------:R-:W-:Y:S01]  /*11330*/  IMAD R16, R18, 0x8, R17 ;  /* 0x0000000812107824 */ /* 0x000fe200078e0211 */
[----:B------:R-:W-:Y:S01]  /*11340*/  BSSY B0, `(.L_x_2102) ;  /* 0x0000007000007945 */ /* 0x000fe20003800000 */
[----:B01---5:R-:W-:-:S05]  /*11350*/  IMAD.U32 R0, RZ, RZ, UR44 ;  /* 0x0000002cff007e24 */ /* 0x023fca000f8e00ff */
[----:B------:R-:W-:Y:S02]  /*11360*/  ISETP.NE.AND P2, PT, R0, 0x3, PT ;  /* 0x000000030000780c */ /* 0x000fe40003f45270 */
[----:B--2---:R-:W-:-:S04]  /*11370*/  LOP3.LUT R3, R2, 0x1, RZ, 0x3c, !PT ;  /* 0x0000000102037812 */ /* 0x004fc800078e3cff */
[----:B------:R-:W-:-:S04]  /*11380*/  SHF.L.U32 R3, R3, 0x1f, RZ ;  /* 0x0000001f03037819 */ /* 0x000fc800000006ff */
[----:B------:R-:W0:Y:S02]  /*11390*/  SYNCS.PHASECHK.TRANS64.TRYWAIT P1, [R16+URZ+0x29870], R3 ;  /* 0x02987003100075a7 */ /* 0x000e24000802017f */
[----:B0-----:R-:W-:Y:S05]  /*113a0*/  @!P1 BRA `(.L_x_2103) ;  /* 0x0000001400bc9947 */ /* 0x001fea0003800000 */
.L_x_2148:
[----:B------:R-:W-:Y:S05]  /*113b0*/  BSYNC B0 ;  /* 0x0000000000007941 */ /* 0x000fea0003800000 */
.L_x_2102:
[----:B------:R-:W-:Y:S05]  /*113c0*/  @!P2 BRA `(.L_x_2104) ;  /* 0x000000000004a947 */ /* 0x000fea0003800000 */
[----:B------:R-:W-:Y:S01]  /*113d0*/  BPT.TRAP 0x1 ;  /* 0x000000040000795c */ /* 0x000fe20000300000 */
.L_x_2104:
[----:B------:R-:W0:Y:S02]  /*113e0*/  LDL R0, [R1] ;  /* 0x0000000001007983 */ /* 0x000e240000100800 */
[----:B0-----:R-:W-:-:S04]  /*113f0*/  SHF.L.U32 R3, R0, 0x1f, RZ ;  /* 0x0000001f00037819 */ /* 0x001fc800000006ff */
[----:B------:R-:W0:Y:S02]  /*11400*/  SYNCS.PHASECHK.TRANS64.TRYWAIT P1, [R16+URZ+0x29860], R3 ;  /* 0x02986003100075a7 */ /* 0x000e24000802017f */
[----:B0-----:R-:W-:Y:S05]  /*11410*/  @!P1 BRA `(.L_x_2105) ;  /* 0x0000001400b49947 */ /* 0x001fea0003800000 */
.L_x_2149:
[----:B------:R-:W2:Y:S04]  /*11420*/  LDL R2, [R1+0x14] ;  /* 0x0000140001027983 */ /* 0x000ea80000100800 */
[----:B------:R-:W3:Y:S01]  /*11430*/  LDL R12, [R1+0x10] ;  /* 0x00001000010c7983 */ /* 0x000ee20000100800 */
[----:B------:R-:W-:Y:S01]  /*11440*/  IMAD R0, R18, 0x5000, RZ ;  /* 0x0000500012007824 */ /* 0x000fe200078e02ff */
[----:B------:R-:W-:Y:S05]  /*11450*/  WARPSYNC.ALL ;  /* 0x0000000000007948 */ /* 0x000fea0003800000 */
[----:B------:R-:W1:Y:S01]  /*11460*/  S2R R9, SR_TID.X ;  /* 0x0000000000097919 */ /* 0x000e620000002100 */
[----:B------:R-:W-:Y:S01]  /*11470*/  IMAD.MOV.U32 R13, RZ, RZ, 0x40 ;  /* 0x00000040ff0d7424 */ /* 0x000fe200078e00ff */
[----:B-1----:R-:W-:-:S04]  /*11480*/  LOP3.LUT P1, RZ, R9, 0x4, RZ, 0xc0, !PT ;  /* 0x0000000409ff7812 */ /* 0x002fc8000782c0ff */
[----:B------:R-:W-:Y:S02]  /*11490*/  SEL R13, R13, 0xffffffc0, !P1 ;  /* 0xffffffc00d0d7807 */ /* 0x000fe40004800000 */
[C---:B--2---:R-:W-:Y:S02]  /*114a0*/  LOP3.LUT R2, R0.reuse, R2, RZ, 0xfc, !PT ;  /* 0x0000000200027212 */ /* 0x044fe400078efcff */
[----:B---3--:R-:W-:-:S03]  /*114b0*/  LOP3.LUT R0, R0, R12, RZ, 0xfc, !PT ;  /* 0x0000000c00007212 */ /* 0x008fc600078efcff */
        /* <DEDUP_REMOVED lines=71> */
.L_x_2106:
[----:B------:R-:W2:Y:S01]  /*11930*/  LDL.LU R2, [R1] ;  /* 0x0000000001027983 */ /* 0x000ea20000300800 */
        /* <DEDUP_REMOVED lines=9> */
[----:B--2---:R-:W-:-:S05]  /*119d0*/  LOP3.LUT R2, R2, R0, RZ, 0x3c, !PT ;  /* 0x0000000002027212 */ /* 0x004fca00078e3cff */
[----:B------:R0:W-:Y:S02]  /*119e0*/  STL [R1], R2 ;  /* 0x0000000201007387 */ /* 0x0001e40000100800 */
.L_x_2051:
[----:B------:R-:W-:Y:S05]  /*119f0*/  BSYNC B7 ;  /* 0x0000000000077941 */ /* 0x000fea0003800000 */
.L_x_2049:
[----:B-1----:R-:W2:Y:S04]  /*11a00*/  LDL R0, [R1+0x4] ;  /* 0x0000040001007983 */ /* 0x002ea80000100800 */
[----:B0-----:R0:W5:Y:S01]  /*11a10*/  LDL R2, [R1+0x1c] ;  /* 0x00001c0001027983 */ /* 0x0011620000100800 */
[----:B--2---:R-:W-:-:S13]  /*11a20*/  LOP3.LUT P1, RZ, R0, 0x4, RZ, 0xc0, !PT ;  /* 0x0000000400ff7812 */ /* 0x004fda000782c0ff */
        /* <DEDUP_REMOVED lines=10> */
.L_x_2107:
        /* <DEDUP_REMOVED lines=8> */
.L_x_2108:
[----:B-1----:R-:W2:Y:S01]  /*11b50*/  LDL R0, [R1+0x1c] ;  /* 0x00001c0001007983 */ /* 0x002ea20000100800 */
[----:B------:R-:W-:Y:S02]  /*11b60*/  ULDC UR4, c[0x0][0xc38] ;  /* 0x00030e0000047ab9 */ /* 0x000fe40000000800 */
[----:B--2---:R-:W-:-:S13]  /*11b70*/  ISETP.GE.AND P0, PT, R0, UR4, PT ;  /* 0x0000000400007c0c */ /* 0x004fda000bf06270 */
[----:B------:R-:W-:Y:S05]  /*11b80*/  @!P0 BRA `(.L_x_2109) ;  /* 0xffffffc800248947 */ /* 0x000fea000383ffff */
.L_x_2046:
[----:B0-----:R-:W2:Y:S01]  /*11b90*/  LDL.LU R0, [R1+0x20] ;  /* 0x0000200001007983 */ /* 0x001ea20000300800 */
[----:B------:R-:W-:Y:S01]  /*11ba0*/  BSSY B0, `(.L_x_2110) ;  /* 0x000000b000007945 */ /* 0x000fe20003800000 */
[----:B------:R-:W0:Y:S01]  /*11bb0*/  S2R R4, SR_CgaCtaId ;  /* 0x0000000000047919 */ /* 0x000e220000008800 */
[----:B--2---:R-:W-:-:S05]  /*11bc0*/  VIADD R0, R0, 0x1 ;  /* 0x0000000100007836 */ /* 0x004fca0000000000 */
        /* <DEDUP_REMOVED lines=8> */
.L_x_2150:
[----:B------:R-:W-:Y:S05]  /*11c50*/  BSYNC B0 ;  /* 0x0000000000007941 */ /* 0x000fea0003800000 */
.L_x_2110:
[----:B------:R-:W-:-:S03]  /*11c60*/  UMOV UR4, 0xffffffff ;  /* 0xffffffff00047882 */ /* 0x000fc60000000000 */
[----:B------:R-:W-:Y:S05]  /*11c70*/  BRA.DIV UR4, `(.L_x_2112) ;  /* 0x0000000e04c47947 */ /* 0x000fea000b800000 */
[----:B0-----:R-:W0:Y:S02]  /*11c80*/  S2R R0, SR_TID.X ;  /* 0x0000000000007919 */ /* 0x001e240000002100 */
[----:B0-----:R-:W-:-:S04]  /*11c90*/  SHF.R.U32.HI R0, RZ, 0x5, R0 ;  /* 0x00000005ff007819 */ /* 0x001fc80000011600 */
[----:B------:R-:W-:-:S05]  /*11ca0*/  LOP3.LUT R0, R0, 0x3, RZ, 0xc0, !PT ;  /* 0x0000000300007812 */ /* 0x000fca00078ec0ff */
[----:B------:R0:W1:Y:S02]  /*11cb0*/  SHFL.IDX PT, R14, R0, RZ, 0x1f ;  /* 0x00001fff000e7589 */ /* 0x00006400000e0000 */
.L_x_2153:
[----:B-1----:R-:W-:Y:S01]  /*11cc0*/  ISETP.NE.AND P0, PT, R14, RZ, PT ;  /* 0x000000ff0e00720c */ /* 0x002fe20003f05270 */
[----:B------:R-:W-:-:S12]  /*11cd0*/  BSSY B0, `(.L_x_2113) ;  /* 0x000002c000007945 */ /* 0x000fd80003800000 */
[----:B------:R-:W-:Y:S05]  /*11ce0*/  @P0 BRA `(.L_x_2114) ;  /* 0x0000000000a80947 */ /* 0x000fea0003800000 */
[----:B------:R-:W-:-:S03]  /*11cf0*/  UMOV UR4, 0xffffffff ;  /* 0xffffffff00047882 */ /* 0x000fc60000000000 */
[----:B------:R-:W-:Y:S05]  /*11d00*/  BRA.DIV UR4, `(.L_x_2115) ;  /* 0x0000000e04d47947 */ /* 0x000fea000b800000 */
[----:B------:R-:W-:-:S13]  /*11d10*/  ELECT P6, URZ, PT ;  /* 0x00000000003f782f */ /* 0x000fda00038c0000 */
.L_x_2156:
[----:B------:R-:W-:Y:S05]  /*11d20*/  @!P6 BRA `(.L_x_2114) ;  /* 0x000000000098e947 */ /* 0x000fea0003800000 */
[----:B------:R-:W-:-:S06]  /*11d30*/  ULOP3.LUT UR4, UR38, 0x2, URZ, 0xfc, !UPT ;  /* 0x0000000226047892 */ /* 0x000fcc000f8efc3f */
[----:B0-----:R-:W-:-:S05]  /*11d40*/  IMAD.U32 R0, RZ, RZ, UR4 ;  /* 0x00000004ff007e24 */ /* 0x001fca000f8e00ff */
[----:B------:R-:W-:-:S13]  /*11d50*/  ISETP.NE.AND P0, PT, R0, 0x3, PT ;  /* 0x000000030000780c */ /* 0x000fda0003f05270 */
[----:B------:R-:W-:Y:S05]  /*11d60*/  @!P0 BRA `(.L_x_2116) ;  /* 0x0000000000048947 */ /* 0x000fea0003800000 */
[----:B------:R-:W-:Y:S01]  /*11d70*/  BPT.TRAP 0x1 ;  /* 0x000000040000795c */ /* 0x000fe20000300000 */
.L_x_2116:
        /* <DEDUP_REMOVED lines=9> */
[----:B------:R-:W-:Y:S02]  /*11e10*/  SEL R2, R0, RZ, P2 ;  /* 0x000000ff00027207 */ /* 0x000fe40001000000 */
[----:B------:R-:W-:-:S03]  /*11e20*/  SHF.L.U32 R0, R6, 0x1f, RZ ;  /* 0x0000001f06007819 */ /* 0x000fc600000006ff */
[----:B------:R-:W-:Y:S01]  /*11e30*/  IMAD R5, R2, 0x8, R5 ;  /* 0x0000000802057824 */ /* 0x000fe200078e0205 */
[----:B0-----:R-:W-:Y:S06]  /*11e40*/  @!P1 BRA `(.L_x_2117) ;  /* 0x0000000c00a49947 */ /* 0x001fec0003800000 */
.L_x_2157:
[----:B------:R-:W1:Y:S02]  /*11e50*/  SYNCS.PHASECHK.TRANS64.TRYWAIT P1, [R5+URZ], R0 ;  /* 0x00000000050075a7 */ /* 0x000e64000802017f */
[----:B-1----:R-:W-:Y:S05]  /*11e60*/  @!P1 BRA `(.L_x_2118) ;  /* 0x0000000c00b09947 */ /* 0x002fea0003800000 */
.L_x_2158:
[----:B------:R-:W-:Y:S05]  /*11e70*/  @!P0 BRA `(.L_x_2119) ;  /* 0x0000000000048947 */ /* 0x000fea0003800000 */
[----:B------:R-:W-:Y:S01]  /*11e80*/  BPT.TRAP 0x1 ;  /* 0x000000040000795c */ /* 0x000fe20000300000 */
.L_x_2119:
[----:B-1----:R-:W-:-:S04]  /*11e90*/  IMAD R5, R18, 0x8, R3 ;  /* 0x0000000812057824 */ /* 0x002fc800078e0203 */
[----:B------:R-:W1:Y:S02]  /*11ea0*/  SYNCS.PHASECHK.TRANS64.TRYWAIT P1, [R5+URZ+0x29860], R4 ;  /* 0x02986004050075a7 */ /* 0x000e64000802017f */
[----:B-1----:R-:W-:Y:S05]  /*11eb0*/  @!P1 BRA `(.L_x_2120) ;  /* 0x0000000c00b09947 */ /* 0x002fea0003800000 */
.L_x_2159:
[----:B------:R-:W-:Y:S05]  /*11ec0*/  @!P0 BRA `(.L_x_2121) ;  /* 0x0000000000048947 */ /* 0x000fea0003800000 */
[----:B------:R-:W-:Y:S01]  /*11ed0*/  BPT.TRAP 0x1 ;  /* 0x000000040000795c */ /* 0x000fe20000300000 */
.L_x_2121:
[----:B------:R-:W-:-:S04]  /*11ee0*/  IMAD R3, R2, 0x8, R3 ;  /* 0x0000000802037824 */ /* 0x000fc800078e0203 */
[----:B------:R-:W2:Y:S02]  /*11ef0*/  SYNCS.PHASECHK.TRANS64.TRYWAIT P1, [R3+URZ+0x29860], R0 ;  /* 0x02986000030075a7 */ /* 0x000ea4000802017f */
[----:B--2---:R-:W-:Y:S05]  /*11f00*/  @!P1 BRA `(.L_x_2122) ;  /* 0x0000000c00b09947 */ /* 0x004fea0003800000 */
.L_x_2160:
[----:B------:R-:W-:Y:S05]  /*11f10*/  @!P0 BRA `(.L_x_2123) ;  /* 0x0000000000048947 */ /* 0x000fea0003800000 */
[----:B------:R-:W-:Y:S01]  /*11f20*/  BPT.TRAP 0x1 ;  /* 0x000000040000795c */ /* 0x000fe20000300000 */
.L_x_2123:
[----:B------:R-:W3:Y:S02]  /*11f30*/  SYNCS.PHASECHK.TRANS64.TRYWAIT P0, [R5+URZ+0x29880], R4 ;  /* 0x02988004050075a7 */ /* 0x000ee4000800017f */
[----:B---3--:R-:W-:Y:S05]  /*11f40*/  @!P0 BRA `(.L_x_2124) ;  /* 0x0000000c00b48947 */ /* 0x008fea0003800000 */
.L_x_2125:
[----:B----4-:R4:W0:Y:S02]  /*11f50*/  SYNCS.PHASECHK.TRANS64.TRYWAIT P0, [R3+URZ+0x29880], R0 ;  /* 0x02988000030075a7 */ /* 0x010824000800017f */
[----:B0-----:R-:W-:Y:S05]  /*11f60*/  @!P0 NANOSLEEP.SYNCS 0x989680 ;  /* 0x009896800000895d */ /* 0x001fea0003900000 */
[----:B------:R-:W0:Y:S02]  /*11f70*/  @!P0 SYNCS.PHASECHK.TRANS64 P0, [R3+URZ+0x29880], R0 ;  /* 0x02988000030085a7 */ /* 0x000e24000800007f */
[----:B0-----:R-:W-:Y:S05]  /*11f80*/  @!P0 BRA `(.L_x_2125) ;  /* 0xfffffffc00f08947 */ /* 0x001fea000383ffff */
.L_x_2114:
[----:B------:R-:W-:Y:S05]  /*11f90*/  BSYNC B0 ;  /* 0x0000000000007941 */ /* 0x000fea0003800000 */
.L_x_2113:
[----:B------:R-:W-:Y:S05]  /*11fa0*/  EXIT ;  /* 0x000000000000794d */ /* 0x000fea0003800000 */
.L_x_1996:
[----:B0-----:R-:W-:-:S04]  /*11fb0*/  IMAD.U32 R3, RZ, RZ, UR41 ;  /* 0x00000029ff037e24 */ /* 0x001fc8000f8e00ff */
[----:B------:R0:W1:Y:S03]  /*11fc0*/  SYNCS.PHASECHK.TRANS64.TRYWAIT P1, [R3+URZ+0x29800], R0 ;  /* 0x02980000030075a7 */ /* 0x000066000802017f */
[----:B-1----:R-:W-:Y:S05]  /*11fd0*/  @!P1 NANOSLEEP.SYNCS 0x989680 ;  /* 0x009896800000995d */ /* 0x002fea0003900000 */
[----:B------:R-:W1:Y:S02]  /*11fe0*/  @!P1 SYNCS.PHASECHK.TRANS64 P1, [R3+URZ+0x29800], R0 ;  /* 0x02980000030095a7 */ /* 0x000e64000802007f */
[----:B-1----:R-:W-:Y:S05]  /*11ff0*/  @!P1 BRA `(.L_x_1996) ;  /* 0xfffffffc00ec9947 */ /* 0x002fea000383ffff */
[----:B------:R-:W-:Y:S05]  /*12000*/  BRA `(.L_x_2126) ;  /* 0xfffffef800747947 */ /* 0x000fea000383ffff */
.L_x_2000:
[----:B-1----:R1:W2:Y:S02]  /*12010*/  SYNCS.PHASECHK.TRANS64.TRYWAIT P2, [R2+URZ+0x29830], R3 ;  /* 0x02983003020075a7 */ /* 0x0022a4000804017f */
[----:B--2---:R-:W-:Y:S05]  /*12020*/  @!P2 NANOSLEEP.SYNCS 0x989680 ;  /* 0x009896800000a95d */ /* 0x004fea0003900000 */
[----:B------:R-:W2:Y:S02]  /*12030*/  @!P2 SYNCS.PHASECHK.TRANS64 P2, [R2+URZ+0x29830], R3 ;  /* 0x029830030200a5a7 */ /* 0x000ea4000804007f */
[----:B--2---:R-:W-:Y:S05]  /*12040*/  @!P2 BRA `(.L_x_2000) ;  /* 0xfffffffc00f0a947 */ /* 0x004fea000383ffff */
[----:B------:R-:W-:Y:S05]  /*12050*/  BRA `(.L_x_1999) ;  /* 0xfffffef800987947 */ /* 0x000fea000383ffff */
.L_x_2005:
[----:B-1----:R-:W-:-:S04]  /*12060*/  IMAD.U32 R7, RZ, RZ, UR6 ;  /* 0x00000006ff077e24 */ /* 0x002fc8000f8e00ff */
[----:B------:R1:W2:Y:S03]  /*12070*/  SYNCS.PHASECHK.TRANS64.TRYWAIT P3, [R7+URZ+0x29830], R0 ;  /* 0x02983000070075a7 */ /* 0x0002a6000806017f */
[----:B--2---:R-:W-:Y:S05]  /*12080*/  @!P3 NANOSLEEP.SYNCS 0x989680 ;  /* 0x009896800000b95d */ /* 0x004fea0003900000 */
[----:B------:R-:W2:Y:S02]  /*12090*/  @!P3 SYNCS.PHASECHK.TRANS64 P3, [R7+URZ+0x29830], R0 ;  /* 0x029830000700b5a7 */ /* 0x000ea4000806007f */
[----:B--2---:R-:W-:Y:S05]  /*120a0*/  @!P3 BRA `(.L_x_2005) ;  /* 0xfffffffc00ecb947 */ /* 0x004fea000383ffff */
[----:B------:R-:W-:Y:S05]  /*120b0*/  BRA `(.L_x_2002) ;  /* 0xffffff2c00487947 */ /* 0x000fea000383ffff */
.L_x_2009:
[----:B-1----:R-:W-:-:S04]  /*120c0*/  IMAD.U32 R7, RZ, RZ, UR6 ;  /* 0x00000006ff077e24 */ /* 0x002fc8000f8e00ff */
[----:B------:R1:W2:Y:S03]  /*120d0*/  SYNCS.PHASECHK.TRANS64.TRYWAIT P3, [R7+URZ+0x29850], R0 ;  /* 0x02985000070075a7 */ /* 0x0002a6000806017f */
[----:B--2---:R-:W-:Y:S05]  /*120e0*/  @!P3 NANOSLEEP.SYNCS 0x989680 ;  /* 0x009896800000b95d */ /* 0x004fea0003900000 */
[----:B------:R-:W2:Y:S02]  /*120f0*/  @!P3 SYNCS.PHASECHK.TRANS64 P3, [R7+URZ+0x29850], R0 ;  /* 0x029850000700b5a7 */ /* 0x000ea4000806007f */
[----:B--2---:R-:W-:Y:S05]  /*12100*/  @!P3 BRA `(.L_x_2009) ;  /* 0xfffffffc00ecb947 */ /* 0x004fea000383ffff */
[----:B------:R-:W-:Y:S05]  /*12110*/  BRA `(.L_x_2006) ;  /* 0xffffff3800507947 */ /* 0x000fea000383ffff */
.L_x_2016:
[----:B-1----:R-:W-:-:S04]  /*12120*/  IMAD.U32 R9, RZ, RZ, UR6 ;  /* 0x00000006ff097e24 */ /* 0x002fc8000f8e00ff */
[----:B------:R1:W2:Y:S03]  /*12130*/  SYNCS.PHASECHK.TRANS64.TRYWAIT P2, [R9+URZ+0x29830], R0 ;  /* 0x02983000090075a7 */ /* 0x0002a6000804017f */
[----:B--2---:R-:W-:Y:S05]  /*12140*/  @!P2 NANOSLEEP.SYNCS 0x989680 ;  /* 0x009896800000a95d */ /* 0x004fea0003900000 */
[----:B------:R-:W2:Y:S02]  /*12150*/  @!P2 SYNCS.PHASECHK.TRANS64 P2, [R9+URZ+0x29830], R0 ;  /* 0x029830000900a5a7 */ /* 0x000ea4000804007f */
[----:B--2---:R-:W-:Y:S05]  /*12160*/  @!P2 BRA `(.L_x_2016) ;  /* 0xfffffffc00eca947 */ /* 0x004fea000383ffff */
[----:B------:R-:W-:Y:S05]  /*12170*/  BRA `(.L_x_2013) ;  /* 0xffffff64002c7947 */ /* 0x000fea000383ffff */
.L_x_2020:
[----:B-1----:R-:W-:-:S04]  /*12180*/  IMAD.U32 R9, RZ, RZ, UR6 ;  /* 0x00000006ff097e24 */ /* 0x002fc8000f8e00ff */
[----:B------:R1:W2:Y:S03]  /*12190*/  SYNCS.PHASECHK.TRANS64.TRYWAIT P2, [R9+URZ+0x29850], R0 ;  /* 0x02985000090075a7 */ /* 0x0002a6000804017f */
[----:B--2---:R-:W-:Y:S05]  /*121a0*/  @!P2 NANOSLEEP.SYNCS 0x989680 ;  /* 0x009896800000a95d */ /* 0x004fea0003900000 */
[----:B------:R-:W2:Y:S02]  /*121b0*/  @!P2 SYNCS.PHASECHK.TRANS64 P2, [R9+URZ+0x29850], R0 ;  /* 0x029850000900a5a7 */ /* 0x000ea4000804007f */
[----:B--2---:R-:W-:Y:S05]  /*121c0*/  @!P2 BRA `(.L_x_2020) ;  /* 0xfffffffc00eca947 */ /* 0x004fea000383ffff */
[----:B------:R-:W-:Y:S05]  /*121d0*/  BRA `(.L_x_2017) ;  /* 0xffffff7000287947 */ /* 0x000fea000383ffff */
.L_x_2026:
[----:B-1----:R-:W-:-:S04]  /*121e0*/  IMAD.U32 R5, RZ, RZ, UR9 ;  /* 0x00000009ff057e24 */ /* 0x002fc8000f8e00ff */
[----:B------:R1:W2:Y:S03]  /*121f0*/  SYNCS.PHASECHK.TRANS64.TRYWAIT P1, [R5+URZ+0x29850], R4 ;  /* 0x02985004050075a7 */ /* 0x0002a6000802017f */
[----:B--2---:R-:W-:Y:S05]  /*12200*/  @!P1 NANOSLEEP.SYNCS 0x989680 ;  /* 0x009896800000995d */ /* 0x004fea0003900000 */
[----:B------:R-:W2:Y:S02]  /*12210*/  @!P1 SYNCS.PHASECHK.TRANS64 P1, [R5+URZ+0x29850], R4 ;  /* 0x02985004050095a7 */ /* 0x000ea4000802007f */
[----:B--2---:R-:W-:Y:S05]  /*12220*/  @!P1 BRA `(.L_x_2026) ;  /* 0xfffffffc00ec9947 */ /* 0x004fea000383ffff */
[----:B------:R-:W-:Y:S05]  /*12230*/  BRA `(.L_x_2025) ;  /* 0xffffff8c00fc7947 */ /* 0x000fea000383ffff */
.L_x_2060:
[----:B------:R-:W-:Y:S02]  /*12240*/  IMAD.MOV.U32 R13, RZ, RZ, R0 ;  /* 0x000000ffff0d7224 */ /* 0x000fe400078e0000 */
[----:B------:R-:W-:Y:S02]  /*12250*/  IMAD.MOV.U32 R12, RZ, RZ, RZ ;  /* 0x000000ffff0c7224 */ /* 0x000fe400078e00ff */
[----:B------:R-:W-:Y:S02]  /*12260*/  IMAD.MOV.U32 R11, RZ, RZ, 0x1f ;  /* 0x0000001fff0b7424 */ /* 0x000fe400078e00ff */
[----:B------:R-:W-:-:S07]  /*12270*/  IMAD.MOV.U32 R15, RZ, RZ, -0x1 ;  /* 0xffffffffff0f7424 */ /* 0x000fce00078e00ff */
[----:B-1----:R-:W-:Y:S05]  /*12280*/  WARPSYNC.COLLECTIVE R15, `(.L_x_2127) ;  /* 0x000000000f087348 */ /* 0x002fea0003c00000 */
[----:B------:R0:W2:Y:S02]  /*12290*/  SHFL.IDX P6, R14, R13, R12, R11 ;  /* 0x0000000c0d0e7389 */ /* 0x0000a400000c000b */
[----:B012---:R-:W-:Y:S01]  /*122a0*/  ENDCOLLECTIVE ;  /* 0x000000000000791b */ /* 0x007fe20003800000 */
.L_x_2127:
[----:B------:R-:W-:Y:S05]  /*122b0*/  BRA `(.L_x_2128) ;  /* 0xffffffcc00947947 */ /* 0x000fea000383ffff */
.L_x_2062:
[----:B------:R-:W-:Y:S01]  /*122c0*/  BSSY B0, `(.L_x_2129) ;  /* 0x0000006000007945 */ /* 0x000fe20003800000 */
[----:B------:R-:W-:-:S07]  /*122d0*/  IMAD.MOV.U32 R15, RZ, RZ, -0x1 ;  /* 0xffffffffff0f7424 */ /* 0x000fce00078e00ff */
[----:B-1----:R-:W-:Y:S05]  /*122e0*/  WARPSYNC.COLLECTIVE R15, `(.L_x_2130) ;  /* 0x000000000f0c7348 */ /* 0x002fea0003c00000 */
[----:B------:R-:W-:Y:S02]  /*122f0*/  ELECT P6, UR62, PT ;  /* 0x00000000003e782f */ /* 0x000fe400038c0000 */
[----:B------:R-:W-:Y:S01]  /*12300*/  MOV R14, UR62 ;  /* 0x0000003e000e7c02 */ /* 0x000fe20008000f00 */
[----:B-1----:R-:W-:Y:S10]  /*12310*/  ENDCOLLECTIVE ;  /* 0x000000000000791b */ /* 0x002ff40003800000 */
.L_x_2130:
[----:B------:R-:W-:Y:S05]  /*12320*/  BSYNC B0 ;  /* 0x0000000000007941 */ /* 0x000fea0003800000 */
.L_x_2129:
[----:B------:R-:W-:Y:S05]  /*12330*/  BRA `(.L_x_2131) ;  /* 0xffffffcc00a47947 */ /* 0x000fea000383ffff */
.L_x_2064:
[----:B0-----:R0:W2:Y:S02]  /*12340*/  SYNCS.PHASECHK.TRANS64.TRYWAIT P1, [R2+URZ+0x29880], R3 ;  /* 0x02988003020075a7 */ /* 0x0010a4000802017f */
[----:B--2---:R-:W-:Y:S05]  /*12350*/  @!P1 NANOSLEEP.SYNCS 0x989680 ;  /* 0x009896800000995d */ /* 0x004fea0003900000 */
[----:B------:R-:W2:Y:S02]  /*12360*/  @!P1 SYNCS.PHASECHK.TRANS64 P1, [R2+URZ+0x29880], R3 ;  /* 0x02988003020095a7 */ /* 0x000ea4000802007f */
[----:B--2---:R-:W-:Y:S05]  /*12370*/  @!P1 BRA `(.L_x_2064) ;  /* 0xfffffffc00f09947 */ /* 0x004fea000383ffff */
[----:B------:R-:W-:Y:S05]  /*12380*/  BRA `(.L_x_2132) ;  /* 0xffffffd000007947 */ /* 0x000fea000383ffff */
.L_x_2066:
[----:B--2---:R2:W3:Y:S02]  /*12390*/  SYNCS.PHASECHK.TRANS64.TRYWAIT P1, [R2+URZ+0x29840], R3 ;  /* 0x02984003020075a7 */ /* 0x0044e4000802017f */
[----:B---3--:R-:W-:Y:S05]  /*123a0*/  @!P1 NANOSLEEP.SYNCS 0x989680 ;  /* 0x009896800000995d */ /* 0x008fea0003900000 */
[----:B------:R-:W3:Y:S02]  /*123b0*/  @!P1 SYNCS.PHASECHK.TRANS64 P1, [R2+URZ+0x29840], R3 ;  /* 0x02984003020095a7 */ /* 0x000ee4000802007f */
[----:B---3--:R-:W-:Y:S05]  /*123c0*/  @!P1 BRA `(.L_x_2066) ;  /* 0xfffffffc00f09947 */ /* 0x008fea000383ffff */
[----:B------:R-:W-:Y:S05]  /*123d0*/  BRA `(.L_x_2133) ;  /* 0xffffffd0004c7947 */ /* 0x000fea000383ffff */
.L_x_2070:
[----:B------:R-:W-:Y:S02]  /*123e0*/  IMAD.MOV.U32 R13, RZ, RZ, R3 ;  /* 0x000000ffff0d7224 */ /* 0x000fe400078e0003 */
[----:B------:R-:W-:Y:S02]  /*123f0*/  IMAD.MOV.U32 R12, RZ, RZ, RZ ;  /* 0x000000ffff0c7224 */ /* 0x000fe400078e00ff */
[----:B------:R-:W-:Y:S02]  /*12400*/  IMAD.MOV.U32 R11, RZ, RZ, 0x1c1f ;  /* 0x00001c1fff0b7424 */ /* 0x000fe400078e00ff */
[----:B------:R-:W-:Y:S02]  /*12410*/  IMAD.MOV.U32 R15, RZ, RZ, -0x1 ;  /* 0xffffffffff0f7424 */ /* 0x000fe400078e00ff */
[----:B------:R-:W-:-:S07]  /*12420*/  IMAD.U32 R0, RZ, RZ, UR41 ;  /* 0x00000029ff007e24 */ /* 0x000fce000f8e00ff */
[----:B-----5:R-:W-:Y:S05]  /*12430*/  WARPSYNC.COLLECTIVE R15, `(.L_x_2134) ;  /* 0x000000000f087348 */ /* 0x020fea0003c00000 */
[----:B------:R0:W1:Y:S02]  /*12440*/  SHFL.IDX P6, R14, R13, R12, R11 ;  /* 0x0000000c0d0e7389 */ /* 0x00006400000c000b */
[----:B01---5:R-:W-:Y:S01]  /*12450*/  ENDCOLLECTIVE ;  /* 0x000000000000791b */ /* 0x023fe20003800000 */
.L_x_2134:
[----:B------:R-:W-:Y:S02]  /*12460*/  IMAD R0, R0, 0x80, R10 ;  /* 0x0000008000007824 */ /* 0x000fe400078e020a */
[----:B------:R-:W-:Y:S02]  /*12470*/  IMAD.MOV.U32 R13, RZ, RZ, R4 ;  /* 0x000000ffff0d7224 */ /* 0x000fe400078e0004 */
[----:B------:R-:W-:-:S07]  /*12480*/  IMAD.MOV.U32 R5, RZ, RZ, R14 ;  /* 0x000000ffff057224 */ /* 0x000fce00078e000e */
[----:B------:R-:W-:Y:S05]  /*12490*/  WARPSYNC.COLLECTIVE R15, `(.L_x_2135) ;  /* 0x000000000f087348 */ /* 0x000fea0003c00000 */
[----:B------:R0:W1:Y:S02]  /*124a0*/  SHFL.IDX P6, R14, R13, R12, R11 ;  /* 0x0000000c0d0e7389 */ /* 0x00006400000c000b */
[----:B01----:R-:W-:Y:S01]  /*124b0*/  ENDCOLLECTIVE ;  /* 0x000000000000791b */ /* 0x003fe20003800000 */
.L_x_2135:
        /* <DEDUP_REMOVED lines=9> */
.L_x_2136:
        /* <DEDUP_REMOVED lines=16> */
.L_x_2137:
[----:B------:R-:W-:Y:S02]  /*12650*/  IMAD.MOV.U32 R13, RZ, RZ, R3 ;  /* 0x000000ffff0d7224 */ /* 0x000fe400078e0003 */
[----:B------:R-:W-:Y:S02]  /*12660*/  IMAD.MOV.U32 R12, RZ, RZ, 0x2 ;  /* 0x00000002ff0c7424 */ /* 0x000fe400078e00ff */
[----:B------:R-:W-:-:S07]  /*12670*/  IMAD.MOV.U32 R6, RZ, RZ, R14 ;  /* 0x000000ffff067224 */ /* 0x000fce00078e000e */
[----:B------:R-:W-:Y:S05]  /*12680*/  WARPSYNC.COLLECTIVE R15, `(.L_x_2138) ;  /* 0x000000000f087348 */ /* 0x000fea0003c00000 */
[----:B------:R0:W1:Y:S02]  /*12690*/  SHFL.IDX P6, R14, R13, R12, R11 ;  /* 0x0000000c0d0e7389 */ /* 0x00006400000c000b */
[----:B01----:R-:W-:Y:S01]  /*126a0*/  ENDCOLLECTIVE ;  /* 0x000000000000791b */ /* 0x003fe20003800000 */
.L_x_2138:
        /* <DEDUP_REMOVED lines=16> */
.L_x_2139:
[----:B------:R-:W-:Y:S02]  /*127b0*/  IMAD.MOV.U32 R13, RZ, RZ, R3 ;  /* 0x000000ffff0d7224 */ /* 0x000fe400078e0003 */
[----:B------:R-:W-:Y:S02]  /*127c0*/  IMAD.MOV.U32 R12, RZ, RZ, 0x3 ;  /* 0x00000003ff0c7424 */ /* 0x000fe400078e00ff */
[----:B------:R-:W-:-:S07]  /*127d0*/  IMAD.MOV.U32 R6, RZ, RZ, R14 ;  /* 0x000000ffff067224 */ /* 0x000fce00078e000e */
[----:B------:R-:W-:Y:S05]  /*127e0*/  WARPSYNC.COLLECTIVE R15, `(.L_x_2140) ;  /* 0x000000000f087348 */ /* 0x000fea0003c00000 */
[----:B------:R0:W1:Y:S02]  /*127f0*/  SHFL.IDX P6, R14, R13, R12, R11 ;  /* 0x0000000c0d0e7389 */ /* 0x00006400000c000b */
[----:B01----:R-:W-:Y:S01]  /*12800*/  ENDCOLLECTIVE ;  /* 0x000000000000791b */ /* 0x003fe20003800000 */
.L_x_2140:
        /* <DEDUP_REMOVED lines=14> */
.L_x_2141:
[----:B------:R-:W-:Y:S01]  /*128f0*/  IMAD.MOV.U32 R4, RZ, RZ, R14 ;  /* 0x000000ffff047224 */ /* 0x000fe200078e000e */
[----:B------:R-:W-:Y:S06]  /*12900*/  BRA `(.L_x_2142) ;  /* 0xffffffd400947947 */ /* 0x000fec000383ffff */
.L_x_2075:
[----:B-1----:R1:W2:Y:S02]  /*12910*/  SYNCS.PHASECHK.TRANS64.TRYWAIT P0, [R17+URZ+0x29820], R0 ;  /* 0x02982000110075a7 */ /* 0x0022a4000800017f */
[----:B--2---:R-:W-:Y:S05]  /*12920*/  @!P0 NANOSLEEP.SYNCS 0x989680 ;  /* 0x009896800000895d */ /* 0x004fea0003900000 */
[----:B------:R-:W2:Y:S02]  /*12930*/  @!P0 SYNCS.PHASECHK.TRANS64 P0, [R17+URZ+0x29820], R0 ;  /* 0x02982000110085a7 */ /* 0x000ea4000800007f */
[----:B--2---:R-:W-:Y:S05]  /*12940*/  @!P0 BRA `(.L_x_2075) ;  /* 0xfffffffc00f08947 */ /* 0x004fea000383ffff */
[----:B------:R-:W-:Y:S05]  /*12950*/  BRA `(.L_x_2143) ;  /* 0xffffffd800047947 */ /* 0x000fea000383ffff */
.L_x_2081:
[----:B0-----:R0:W2:Y:S02]  /*12960*/  SYNCS.PHASECHK.TRANS64.TRYWAIT P0, [R4+URZ+0x29880], R5 ;  /* 0x02988005040075a7 */ /* 0x0010a4000800017f */
[----:B--2---:R-:W-:Y:S05]  /*12970*/  @!P0 NANOSLEEP.SYNCS 0x989680 ;  /* 0x009896800000895d */ /* 0x004fea0003900000 */
[----:B------:R-:W2:Y:S02]  /*12980*/  @!P0 SYNCS.PHASECHK.TRANS64 P0, [R4+URZ+0x29880], R5 ;  /* 0x02988005040085a7 */ /* 0x000ea4000800007f */
[----:B--2---:R-:W-:Y:S05]  /*12990*/  @!P0 BRA `(.L_x_2081) ;  /* 0xfffffffc00f08947 */ /* 0x004fea000383ffff */
[----:B------:R-:W-:Y:S05]  /*129a0*/  BRA `(.L_x_2144) ;  /* 0xffffffd800b87947 */ /* 0x000fea000383ffff */
.L_x_2086:
[----:B--2---:R2:W3:Y:S02]  /*129b0*/  SYNCS.PHASECHK.TRANS64.TRYWAIT P0, [R4+URZ+0x29840], R5 ;  /* 0x02984005040075a7 */ /* 0x0044e4000800017f */
[----:B---3--:R-:W-:Y:S05]  /*129c0*/  @!P0 NANOSLEEP.SYNCS 0x989680 ;  /* 0x009896800000895d */ /* 0x008fea0003900000 */
[----:B------:R-:W3:Y:S02]  /*129d0*/  @!P0 SYNCS.PHASECHK.TRANS64 P0, [R4+URZ+0x29840], R5 ;  /* 0x02984005040085a7 */ /* 0x000ee4000800007f */
[----:B---3--:R-:W-:Y:S05]  /*129e0*/  @!P0 BRA `(.L_x_2086) ;  /* 0xfffffffc00f08947 */ /* 0x008fea000383ffff */
[----:B------:R-:W-:Y:S05]  /*129f0*/  BRA `(.L_x_2145) ;  /* 0xffffffdc00307947 */ /* 0x000fea000383ffff */
.L_x_2094:
[----:B--2---:R2:W3:Y:S02]  /*12a00*/  SYNCS.PHASECHK.TRANS64.TRYWAIT P1, [R19+URZ+0x29870], R4 ;  /* 0x02987004130075a7 */ /* 0x0044e4000802017f */
[----:B---3--:R-:W-:Y:S05]  /*12a10*/  @!P1 NANOSLEEP.SYNCS 0x989680 ;  /* 0x009896800000995d */ /* 0x008fea0003900000 */
[----:B------:R-:W3:Y:S02]  /*12a20*/  @!P1 SYNCS.PHASECHK.TRANS64 P1, [R19+URZ+0x29870], R4 ;  /* 0x02987004130095a7 */ /* 0x000ee4000802007f */
[----:B---3--:R-:W-:Y:S05]  /*12a30*/  @!P1 BRA `(.L_x_2094) ;  /* 0xfffffffc00f09947 */ /* 0x008fea000383ffff */
[----:B------:R-:W-:Y:S05]  /*12a40*/  BRA `(.L_x_2146) ;  /* 0xffffffe000487947 */ /* 0x000fea000383ffff */
.L_x_2096:
[----:B---3--:R3:W4:Y:S02]  /*12a50*/  SYNCS.PHASECHK.TRANS64.TRYWAIT P1, [R19+URZ+0x29860], R0 ;  /* 0x02986000130075a7 */ /* 0x008724000802017f */
[----:B----4-:R-:W-:Y:S05]  /*12a60*/  @!P1 NANOSLEEP.SYNCS 0x989680 ;  /* 0x009896800000995d */ /* 0x010fea0003900000 */
[----:B------:R-:W4:Y:S02]  /*12a70*/  @!P1 SYNCS.PHASECHK.TRANS64 P1, [R19+URZ+0x29860], R0 ;  /* 0x02986000130095a7 */ /* 0x000f24000802007f */
[----:B----4-:R-:W-:Y:S05]  /*12a80*/  @!P1 BRA `(.L_x_2096) ;  /* 0xfffffffc00f09947 */ /* 0x010fea000383ffff */
[----:B------:R-:W-:Y:S05]  /*12a90*/  BRA `(.L_x_2147) ;  /* 0xffffffe000507947 */ /* 0x000fea000383ffff */
.L_x_2103:
[----:B0-----:R0:W1:Y:S02]  /*12aa0*/  SYNCS.PHASECHK.TRANS64.TRYWAIT P1, [R16+URZ+0x29870], R3 ;  /* 0x02987003100075a7 */ /* 0x001064000802017f */
[----:B-1----:R-:W-:Y:S05]  /*12ab0*/  @!P1 NANOSLEEP.SYNCS 0x989680 ;  /* 0x009896800000995d */ /* 0x002fea0003900000 */
[----:B------:R-:W1:Y:S02]  /*12ac0*/  @!P1 SYNCS.PHASECHK.TRANS64 P1, [R16+URZ+0x29870], R3 ;  /* 0x02987003100095a7 */ /* 0x000e64000802007f */
[----:B-1----:R-:W-:Y:S05]  /*12ad0*/  @!P1 BRA `(.L_x_2103) ;  /* 0xfffffffc00f09947 */ /* 0x002fea000383ffff */
[----:B------:R-:W-:Y:S05]  /*12ae0*/  BRA `(.L_x_2148) ;  /* 0xffffffe800307947 */ /* 0x000fea000383ffff */
.L_x_2105:
[----:B0-----:R0:W1:Y:S02]  /*12af0*/  SYNCS.PHASECHK.TRANS64.TRYWAIT P1, [R16+URZ+0x29860], R3 ;  /* 0x02986003100075a7 */ /* 0x001064000802017f */
[----:B-1----:R-:W-:Y:S05]  /*12b00*/  @!P1 NANOSLEEP.SYNCS 0x989680 ;  /* 0x009896800000995d */ /* 0x002fea0003900000 */
[----:B------:R-:W1:Y:S02]  /*12b10*/  @!P1 SYNCS.PHASECHK.TRANS64 P1, [R16+URZ+0x29860], R3 ;  /* 0x02986003100095a7 */ /* 0x000e64000802007f */
[----:B-1----:R-:W-:Y:S05]  /*12b20*/  @!P1 BRA `(.L_x_2105) ;  /* 0xfffffffc00f09947 */ /* 0x002fea000383ffff */
[----:B------:R-:W-:Y:S05]  /*12b30*/  BRA `(.L_x_2149) ;  /* 0xffffffe800387947 */ /* 0x000fea000383ffff */
.L_x_2111:
[----:B0-----:R0:W1:Y:S02]  /*12b40*/  SYNCS.PHASECHK.TRANS64.TRYWAIT P0, [R3+URZ+0x29820], R0 ;  /* 0x02982000030075a7 */ /* 0x001064000800017f */
[----:B-1----:R-:W-:Y:S05]  /*12b50*/  @!P0 NANOSLEEP.SYNCS 0x989680 ;  /* 0x009896800000895d */ /* 0x002fea0003900000 */
[----:B------:R-:W1:Y:S02]  /*12b60*/  @!P0 SYNCS.PHASECHK.TRANS64 P0, [R3+URZ+0x29820], R0 ;  /* 0x02982000030085a7 */ /* 0x000e64000800007f */
[----:B-1----:R-:W-:Y:S05]  /*12b70*/  @!P0 BRA `(.L_x_2111) ;  /* 0xfffffffc00f08947 */ /* 0x002fea000383ffff */
[----:B------:R-:W-:Y:S05]  /*12b80*/  BRA `(.L_x_2150) ;  /* 0xfffffff000307947 */ /* 0x000fea000383ffff */
.L_x_2112:
        /* <DEDUP_REMOVED lines=8> */
[----:B0-----:R-:W-:Y:S05]  /*12c10*/  WARPSYNC.COLLECTIVE R15, `(.L_x_2152) ;  /* 0x000000000f087348 */ /* 0x001fea0003c00000 */
[----:B------:R1:W2:Y:S02]  /*12c20*/  SHFL.IDX P6, R14, R13, R12, R11 ;  /* 0x0000000c0d0e7389 */ /* 0x0002a400000c000b */
[----:B012---:R-:W-:Y:S01]  /*12c30*/  ENDCOLLECTIVE ;  /* 0x000000000000791b */ /* 0x007fe20003800000 */
.L_x_2152:
[----:B------:R-:W-:Y:S05]  /*12c40*/  BSYNC B0 ;  /* 0x0000000000007941 */ /* 0x000fea0003800000 */
.L_x_2151:
[----:B------:R-:W-:Y:S05]  /*12c50*/  BRA `(.L_x_2153) ;  /* 0xfffffff000187947 */ /* 0x000fea000383ffff */
.L_x_2115:
[----:B------:R-:W-:Y:S01]  /*12c60*/  BSSY B1, `(.L_x_2154) ;  /* 0x0000006000017945 */ /* 0x000fe20003800000 */
[----:B------:R-:W-:-:S07]  /*12c70*/  IMAD.MOV.U32 R15, RZ, RZ, -0x1 ;  /* 0xffffffffff0f7424 */ /* 0x000fce00078e00ff */
[----:B0-----:R-:W-:Y:S05]  /*12c80*/  WARPSYNC.COLLECTIVE R15, `(.L_x_2155) ;  /* 0x000000000f0c7348 */ /* 0x001fea0003c00000 */
[----:B------:R-:W-:Y:S02]  /*12c90*/  ELECT P6, UR62, PT ;  /* 0x00000000003e782f */ /* 0x000fe400038c0000 */
[----:B------:R-:W-:Y:S01]  /*12ca0*/  MOV R14, UR62 ;  /* 0x0000003e000e7c02 */ /* 0x000fe20008000f00 */
[----:B0-----:R-:W-:Y:S10]  /*12cb0*/  ENDCOLLECTIVE ;  /* 0x000000000000791b */ /* 0x001ff40003800000 */
.L_x_2155:
[----:B------:R-:W-:Y:S05]  /*12cc0*/  BSYNC B1 ;  /* 0x0000000000017941 */ /* 0x000fea0003800000 */
.L_x_2154:
[----:B------:R-:W-:Y:S05]  /*12cd0*/  BRA `(.L_x_2156) ;  /* 0xfffffff000107947 */ /* 0x000fea000383ffff */
.L_x_2117:
[----:B0-----:R0:W1:Y:S02]  /*12ce0*/  SYNCS.PHASECHK.TRANS64.TRYWAIT P1, [R7+URZ], R4 ;  /* 0x00000004070075a7 */ /* 0x001064000802017f */
[----:B-1----:R-:W-:Y:S05]  /*12cf0*/  @!P1 NANOSLEEP.SYNCS 0x989680 ;  /* 0x009896800000995d */ /* 0x002fea0003900000 */
[----:B------:R-:W1:Y:S02]  /*12d00*/  @!P1 SYNCS.PHASECHK.TRANS64 P1, [R7+URZ], R4 ;  /* 0x00000004070095a7 */ /* 0x000e64000802007f */
[----:B-1----:R-:W-:Y:S05]  /*12d10*/  @!P1 BRA `(.L_x_2117) ;  /* 0xfffffffc00f09947 */ /* 0x002fea000383ffff */
[----:B------:R-:W-:Y:S05]  /*12d20*/  BRA `(.L_x_2157) ;  /* 0xfffffff000487947 */ /* 0x000fea000383ffff */
.L_x_2118:
[----:B-1----:R1:W2:Y:S02]  /*12d30*/  SYNCS.PHASECHK.TRANS64.TRYWAIT P1, [R5+URZ], R0 ;  /* 0x00000000050075a7 */ /* 0x0022a4000802017f */
[----:B--2---:R-:W-:Y:S05]  /*12d40*/  @!P1 NANOSLEEP.SYNCS 0x989680 ;  /* 0x009896800000995d */ /* 0x004fea0003900000 */
[----:B------:R-:W2:Y:S02]  /*12d50*/  @!P1 SYNCS.PHASECHK.TRANS64 P1, [R5+URZ], R0 ;  /* 0x00000000050095a7 */ /* 0x000ea4000802007f */
[----:B--2---:R-:W-:Y:S05]  /*12d60*/  @!P1 BRA `(.L_x_2118) ;  /* 0xfffffffc00f09947 */ /* 0x004fea000383ffff */
[----:B------:R-:W-:Y:S05]  /*12d70*/  BRA `(.L_x_2158) ;  /* 0xfffffff0003c7947 */ /* 0x000fea000383ffff */
.L_x_2120:
[----:B-1----:R1:W2:Y:S02]  /*12d80*/  SYNCS.PHASECHK.TRANS64.TRYWAIT P1, [R5+URZ+0x29860], R4 ;  /* 0x02986004050075a7 */ /* 0x0022a4000802017f */
[----:B--2---:R-:W-:Y:S05]  /*12d90*/  @!P1 NANOSLEEP.SYNCS 0x989680 ;  /* 0x009896800000995d */ /* 0x004fea0003900000 */
[----:B------:R-:W2:Y:S02]  /*12da0*/  @!P1 SYNCS.PHASECHK.TRANS64 P1, [R5+URZ+0x29860], R4 ;  /* 0x02986004050095a7 */ /* 0x000ea4000802007f */
[----:B--2---:R-:W-:Y:S05]  /*12db0*/  @!P1 BRA `(.L_x_2120) ;  /* 0xfffffffc00f09947 */ /* 0x004fea000383ffff */
[----:B------:R-:W-:Y:S05]  /*12dc0*/  BRA `(.L_x_2159) ;  /* 0xfffffff0003c7947 */ /* 0x000fea000383ffff */
.L_x_2122:
[----:B--2---:R2:W3:Y:S02]  /*12dd0*/  SYNCS.PHASECHK.TRANS64.TRYWAIT P1, [R3+URZ+0x29860], R0 ;  /* 0x02986000030075a7 */ /* 0x0044e4000802017f */
[----:B---3--:R-:W-:Y:S05]  /*12de0*/  @!P1 NANOSLEEP.SYNCS 0x989680 ;  /* 0x009896800000995d */ /* 0x008fea0003900000 */
[----:B------:R-:W3:Y:S02]  /*12df0*/  @!P1 SYNCS.PHASECHK.TRANS64 P1, [R3+URZ+0x29860], R0 ;  /* 0x02986000030095a7 */ /* 0x000ee4000802007f */
[----:B---3--:R-:W-:Y:S05]  /*12e00*/  @!P1 BRA `(.L_x_2122) ;  /* 0xfffffffc00f09947 */ /* 0x008fea000383ffff */
[----:B------:R-:W-:Y:S05]  /*12e10*/  BRA `(.L_x_2160) ;  /* 0xfffffff0003c7947 */ /* 0x000fea000383ffff */
.L_x_2124:
[----:B---3--:R3:W4:Y:S02]  /*12e20*/  SYNCS.PHASECHK.TRANS64.TRYWAIT P0, [R5+URZ+0x29880], R4 ;  /* 0x02988004050075a7 */ /* 0x008724000800017f */
[----:B----4-:R-:W-:Y:S05]  /*12e30*/  @!P0 NANOSLEEP.SYNCS 0x989680 ;  /* 0x009896800000895d */ /* 0x010fea0003900000 */
[----:B------:R-:W4:Y:S02]  /*12e40*/  @!P0 SYNCS.PHASECHK.TRANS64 P0, [R5+URZ+0x29880], R4 ;  /* 0x02988004050085a7 */ /* 0x000f24000800007f */
[----:B----4-:R-:W-:Y:S05]  /*12e50*/  @!P0 BRA `(.L_x_2124) ;  /* 0xfffffffc00f08947 */ /* 0x010fea000383ffff */
[----:B------:R-:W-:Y:S05]  /*12e60*/  BRA `(.L_x_2125) ;  /* 0xfffffff000387947 */ /* 0x000fea000383ffff */
.L_x_2161:
        /* <DEDUP_REMOVED lines=9> */
.L_x_2856:


//--------------------- .text._ZN7cutlass13device_kernelIN5flash11enable_sm90INS1_16FlashAttnFwdSm90INS1_25CollectiveMainloopFwdSm90ILi2EN4cute5tupleIJNS5_1CILi1EEES8_S8_EEENS6_IJNS7_ILi128EEENS7_ILi160EEENS7_ILi192EEEEEELi128ENS_12float_e4m3_tEfNS_4arch4Sm90ELb1ELb0ELb0ELb1ELb0ELb0ELb0ELb1ELb1ELb1ELb0ELb0EEENS1_21CollectiveEpilogueFwdINS6_IJSA_SA_SB_EEES9_NS_10bfloat16_tESG_Li256ELb1ELb1ELb0ELb1EEENS1_36VarlenDynamicPersistentTileSchedulerILi128ELi160ELi256ELi128ELb0ELb1ELb1ELb1ELb1ELb1EEEEEEEEEvNT_6ParamsE --------------------------
	.section	.text._ZN7cutlass13device_kernelIN5flash11enable_sm90INS1_16FlashAttnFwdSm90INS1_25CollectiveMainloopFwdSm90ILi2EN4cute5tupleIJNS5_1CILi1EEES8_S8_EEENS6_IJNS7_ILi128EEENS7_ILi160EEENS7_ILi192EEEEEELi128ENS_12float_e4m3_tEfNS_4arch4Sm90ELb1ELb0ELb0ELb1ELb0ELb0ELb0ELb1ELb1ELb1ELb0ELb0EEENS1_21CollectiveEpilogueFwdINS6_IJSA_SA_SB_EEES9_NS_10bfloat16_tESG_Li256ELb1ELb1ELb0ELb1EEENS1_36VarlenDynamicPersistentTileSchedulerILi128ELi160ELi256ELi128ELb0ELb1ELb1ELb1ELb1ELb1EEEEEEEEEvNT_6ParamsE,"ax",@progbits
	.align	128
.text._ZN7cutlass13device_kernelIN5flash11enable_sm90INS1_16FlashAttnFwdSm90INS1_25CollectiveMainloopFwdSm90ILi2EN4cute5tupleIJNS5_1CILi1EEES8_S8_EEENS6_IJNS7_ILi128EEENS7_ILi160EEENS7_ILi192EEEEEELi128ENS_12float_e4m3_tEfNS_4arch4Sm90ELb1ELb0ELb0ELb1ELb0ELb0ELb0ELb1ELb1ELb1ELb0ELb0EEENS1_21CollectiveEpilogueFwdINS6_IJSA_SA_SB_EEES9_NS_10bfloat16_tESG_Li256ELb1ELb1ELb0ELb1EEENS1_36VarlenDynamicPersistentTileSchedulerILi128ELi160ELi256ELi128ELb0ELb1ELb1ELb1ELb1ELb1EEEEEEEEEvNT_6ParamsE:
        .type           _ZN7cutlass13device_kernelIN5flash11enable_sm90INS1_16FlashAttnFwdSm90INS1_25CollectiveMainloopFwdSm90ILi2EN4cute5tupleIJNS5_1CILi1EEES8_S8_EEENS6_IJNS7_ILi128EEENS7_ILi160EEENS7_ILi192EEEEEELi128ENS_12float_e4m3_tEfNS_4arch4Sm90ELb1ELb0ELb0ELb1ELb0ELb0ELb0ELb1ELb1ELb1ELb0ELb0EEENS1_21CollectiveEpilogueFwdINS6_IJSA_SA_SB_EEES9_NS_10bfloat16_tESG_Li256ELb1ELb1ELb0ELb1EEENS1_36VarlenDynamicPersistentTileSchedulerILi128ELi160ELi256ELi128ELb0ELb1ELb1ELb1ELb1ELb1EEEEEEEEEvNT_6ParamsE,@function
        .size           _ZN7cutlass13device_kernelIN5flash11enable_sm90INS1_16FlashAttnFwdSm90INS1_25CollectiveMainloopFwdSm90ILi2EN4cute5tupleIJNS5_1CILi1EEES8_S8_EEENS6_IJNS7_ILi128EEENS7_ILi160EEENS7_ILi192EEEEEELi128ENS_12float_e4m3_tEfNS_4arch4Sm90ELb1ELb0ELb0ELb1ELb0ELb0ELb0ELb1ELb1ELb1ELb0ELb0EEENS1_21CollectiveEpilogueFwdINS6_IJSA_SA_SB_EEES9_NS_10bfloat16_tESG_Li256ELb1ELb1ELb0ELb1EEENS1_36VarlenDynamicPersistentTileSchedulerILi128ELi160ELi256ELi128ELb0ELb1ELb1ELb1ELb1ELb1EEEEEEEEEvNT_6ParamsE,(.L_x_2857 - _ZN7cutlass13device_kernelIN5flash11enable_sm90INS1_16FlashAttnFwdSm90INS1_25CollectiveMainloopFwdSm90ILi2EN4cute5tupleIJNS5_1CILi1EEES8_S8_EEENS6_IJNS7_ILi128EEENS7_ILi160EEENS7_ILi192EEEEEELi128ENS_12float_e4m3_tEfNS_4arch4Sm90ELb1ELb0ELb0ELb1ELb0ELb0ELb0ELb1ELb1ELb1ELb0ELb0EEENS1_21CollectiveEpilogueFwdINS6_IJSA_SA_SB_EEES9_NS_10bfloat16_tESG_Li256ELb1ELb1ELb0ELb1EEENS1_36VarlenDynamicPersistentTileSchedulerILi128ELi160ELi256ELi128ELb0ELb1ELb1ELb1ELb1ELb1EEEEEEEEEvNT_6ParamsE)
        .other          _ZN7cutlass13device_kernelIN5flash11enable_sm90INS1_16FlashAttnFwdSm90INS1_25CollectiveMainloopFwdSm90ILi2EN4cute5tupleIJNS5_1CILi1EEES8_S8_EEENS6_IJNS7_ILi128EEENS7_ILi160EEENS7_ILi192EEEEEELi128ENS_12float_e4m3_tEfNS_4arch4Sm90ELb1ELb0ELb0ELb1ELb0ELb0ELb0ELb1ELb1ELb1ELb0ELb0EEENS1_21CollectiveEpilogueFwdINS6_IJSA_SA_SB_EEES9_NS_10bfloat16_tESG_Li256ELb1ELb1ELb0ELb1EEENS1_36VarlenDynamicPersistentTileSchedulerILi128ELi160ELi256ELi128ELb0ELb1ELb1ELb1ELb1ELb1EEEEEEEEEvNT_6ParamsE,@"STO_CUDA_ENTRY STV_DEFAULT"
_ZN7cutlass13device_kernelIN5flash11enable_sm90INS1_16FlashAttnFwdSm90INS1_25CollectiveMainloopFwdSm90ILi2EN4cute5tupleIJNS5_1CILi1EEES8_S8_EEENS6_IJNS7_ILi128EEENS7_ILi160EEENS7_ILi192EEEEEELi128ENS_12float_e4m3_tEfNS_4arch4Sm90ELb1ELb0ELb0ELb1ELb0ELb0ELb0ELb1ELb1ELb1ELb0ELb0EEENS1_21CollectiveEpilogueFwdINS6_IJSA_SA_SB_EEES9_NS_10bfloat16_tESG_Li256ELb1ELb1ELb0ELb1EEENS1_36VarlenDynamicPersistentTileSchedulerILi128ELi160ELi256ELi128ELb0ELb1ELb1ELb1ELb1ELb1EEEEEEEEEvNT_6ParamsE:
        /* <DEDUP_REMOVED lines=18> */
.L_x_2163:
[----:B------:R-:W-:Y:S05]  /*0120*/  BSYNC B0 ;  /* 0x0000000000007941 */ /* 0x000fea0003800000 */
.L_x_2162:
        /* <DEDUP_REMOVED lines=41> */
.L_x_2164:
        /* <DEDUP_REMOVED lines=22> */
.L_x_2165:
        /* <DEDUP_REMOVED lines=18> */
.L_x_2166:
        /* <DEDUP_REMOVED lines=22> */
.L_x_2167:
        /* <DEDUP_REMOVED lines=22> */
.L_x_2168:
[----:B------:R-:W-:Y:S01]  /*0900*/  PLOP3.LUT P0, PT, PT, PT, UP0, 0x80, 0x0 ;  /* 0x000000000000781c */ /* 0x000fe20003f0f008 */
[----:B------:R-:W-:Y:S01]  /*0910*/  UMOV UR38, 0x1 ;  /* 0x0000000100267882 */ /* 0x000fe20000000000 */
[----:B------:R-:W-:Y:S01]  /*0920*/  NOP ;  /* 0x0000000000007918 */ /* 0x000fe20000000000 */
[----:B------:R-:W-:Y:S01]  /*0930*/  USEL UR38, UR38, 0x2, !UP0 ;  /* 0x0000000226267887 */ /* 0x000fe2000c000000 */
[----:B------:R-:W-:Y:S01]  /*0940*/  ULDC.64 UR54, c[0x0][0x208] ;  /* 0x0000820000367ab9 */ /* 0x000fe20000000a00 */
[----:B012-4-:R-:W-:Y:S08]  /*0950*/  BAR.SYNC.DEFER_BLOCKING 0x0 ;  /* 0x0000000000007b1d */ /* 0x017ff00000010000 */
[----:B------:R-:W-:Y:S05]  /*0960*/  @!P0 BRA `(.L_x_2169) ;  /* 0x000000d800f88947 */ /* 0x000fea0003800000 */
.L_x_2170:
        /* <DEDUP_REMOVED lines=25> */
[----:B------:R-:W-:Y:S02]  /*0b00*/  UMOV UR52, URZ ;  /* 0x0000003f00347c82 */ /* 0x000fe40008000000 */
        /* <DEDUP_REMOVED lines=47> */
.L_x_2227:
[----:B012---:R-:W0:Y:S01]  /*0e00*/  LDC.64 R2, c[0x0][0xc88] ;  /* 0x00032200ff027b82 */ /* 0x007e220000000a00 */
[----:B------:R-:W-:Y:S01]  /*0e10*/  ULDC.64 UR6, c[0x0][0xa28] ;  /* 0x00028a0000067ab9 */ /* 0x000fe20000000a00 */
[----:B------:R-:W-:Y:S01]  /*0e20*/  ULDC.64 UR8, c[0x0][0xa18] ;  /* 0x0002860000087ab9 */ /* 0x000fe20000000a00 */
[----:B------:R-:W-:Y:S01]  /*0e30*/  ULDC UR4, c[0x0][0x424] ;  /* 0x0001090000047ab9 */ /* 0x000fe20000000800 */
[----:B0-----:R-:W-:-:S06]  /*0e40*/  IMAD.WIDE R2, R47, 0x4, R2 ;  /* 0x000000042f027825 */ /* 0x001fcc00078e0202 */
[----:B------:R-:W2:Y:S01]  /*0e50*/  LDG.E R2, desc[UR54][R2.64] ;  /* 0x0000003602027981 */ /* 0x000ea2000c1e1900 */
[----:B------:R-:W-:Y:S02]  /*0e60*/  UISETP.NE.U32.AND UP0, UPT, UR6, URZ, UPT ;  /* 0x0000003f0600728c */ /* 0x000fe4000bf05070 */
[----:B------:R-:W-:Y:S02]  /*0e70*/  UISETP.NE.U32.AND UP1, UPT, UR8, URZ, UPT ;  /* 0x0000003f0800728c */ /* 0x000fe4000bf25070 */
[----:B------:R-:W-:Y:S02]  /*0e80*/  UISETP.NE.AND.EX UP0, UPT, UR7, URZ, UPT, UP0 ;  /* 0x0000003f0700728c */ /* 0x000fe4000bf05300 */
[----:B------:R-:W-:-:S04]  /*0e90*/  UISETP.NE.AND.EX UP1, UPT, UR9, URZ, UPT, UP1 ;  /* 0x0000003f0900728c */ /* 0x000fc8000bf25310 */
[----:B------:R-:W-:Y:S02]  /*0ea0*/  PLOP3.LUT P0, PT, PT, PT, UP0, 0x80, 0x0 ;  /* 0x000000000000781c */ /* 0x000fe40003f0f008 */
[----:B------:R-:W-:Y:S02]  /*0eb0*/  PLOP3.LUT P2, PT, PT, PT, UP1, 0x80, 0x0 ;  /* 0x000000000000781c */ /* 0x000fe40003f4f018 */
[----:B--2---:R-:W-:-:S13]  /*0ec0*/  R2UR UR42, R2 ;  /* 0x00000000022a72ca */ /* 0x004fda00000e0000 */
[----:B------:R-:W-:Y:S02]  /*0ed0*/  USHF.R.S32.HI UR36, URZ, 0x1f, UR42 ;  /* 0x0000001f3f247899 */ /* 0x000fe4000801142a */
[----:B------:R-:W-:-:S04]  /*0ee0*/  @UP0 ULEA UR6, UP2, UR42, UR6, 0x2 ;  /* 0x000000062a060291 */ /* 0x000fc8000f84103f */
[----:B------:R-:W-:Y:S02]  /*0ef0*/  @UP0 ULEA.HI.X UR7, UR42, UR7, UR36, 0x2, UP2 ;  /* 0x000000072a070291 */ /* 0x000fe400090f1424 */
[----:B------:R-:W-:Y:S01]  /*0f00*/  @UP1 ULEA UR8, UP0, UR42, UR8, 0x2 ;  /* 0x000000082a081291 */ /* 0x000fe2000f80103f */
[----:B------:R-:W-:-:S03]  /*0f10*/  IMAD.U32 R2, RZ, RZ, UR6 ;  /* 0x00000006ff027e24 */ /* 0x000fc6000f8e00ff */
[----:B------:R-:W-:Y:S01]  /*0f20*/  @UP1 ULEA.HI.X UR9, UR42, UR9, UR36, 0x2, UP0 ;  /* 0x000000092a091291 */ /* 0x000fe200080f1424 */
[----:B------:R-:W-:Y:S01]  /*0f30*/  IMAD.U32 R3, RZ, RZ, UR7 ;  /* 0x00000007ff037e24 */ /* 0x000fe2000f8e00ff */
[----:B------:R-:W-:Y:S01]  /*0f40*/  ULDC.64 UR6, c[0x0][0x418] ;  /* 0x0001060000067ab9 */ /* 0x000fe20000000a00 */
[----:B------:R-:W-:-:S03]  /*0f50*/  IMAD.U32 R4, RZ, RZ, UR8 ;  /* 0x00000008ff047e24 */ /* 0x000fc6000f8e00ff */
[----:B------:R-:W-:Y:S01]  /*0f60*/  IMAD.U32 R5, RZ, RZ, UR9 ;  /* 0x00000009ff057e24 */ /* 0x000fe2000f8e00ff */
[----:B------:R-:W2:Y:S01]  /*0f70*/  @P0 LDG.E R2, desc[UR54][R2.64] ;  /* 0x0000003602020981 */ /* 0x000ea2000c1e1900 */
[----:B------:R-:W-:Y:S01]  /*0f80*/  UISETP.NE.U32.AND UP0, UPT, UR6, URZ, UPT ;  /* 0x0000003f0600728c */ /* 0x000fe2000bf05070 */
[----:B------:R-:W-:Y:S02]  /*0f90*/  ULDC.64 UR8, c[0x0][0xa20] ;  /* 0x0002880000087ab9 */ /* 0x000fe40000000a00 */
[----:B---3--:R-:W3:Y:S01]  /*0fa0*/  @P2 LDG.E R4, desc[UR54][R4.64] ;  /* 0x0000003604042981 */ /* 0x008ee2000c1e1900 */
[----:B------:R-:W-:Y:S01]  /*0fb0*/  UISETP.NE.AND.EX UP0, UPT, UR7, URZ, UPT, UP0 ;  /* 0x0000003f0700728c */ /* 0x000fe2000bf05300 */
[----:B------:R-:W-:Y:S01]  /*0fc0*/  ISETP.NE.U32.AND P1, PT, RZ, UR8, PT ;  /* 0x00000008ff007c0c */ /* 0x000fe2000bf25070 */
[----:B------:R-:W-:Y:S01]  /*0fd0*/  ULDC UR6, c[0x0][0x2f0] ;  /* 0x0000bc0000067ab9 */ /* 0x000fe20000000800 */
[----:B------:R-:W-:Y:S01]  /*0fe0*/  UMOV UR50, URZ ;  /* 0x0000003f00327c82 */ /* 0x000fe20008000000 */
[----:B------:R-:W-:Y:S01]  /*0ff0*/  USEL UR4, UR4, 0x1, UP0 ;  /* 0x0000000104047887 */ /* 0x000fe20008000000 */
[----:B------:R-:W-:Y:S01]  /*1000*/  ISETP.NE.AND.EX P1, PT, RZ, UR9, PT, P1 ;  /* 0x00000009ff007c0c */ /* 0x000fe2000bf25310 */
[----:B------:R-:W-:-:S02]  /*1010*/  ULDC UR51, c[0x0][0x288] ;  /* 0x0000a20000337ab9 */ /* 0x000fc40000000800 */
[----:B------:R-:W-:Y:S01]  /*1020*/  UIMAD UR4, UR4, UR6, URZ ;  /* 0x00000006040472a4 */ /* 0x000fe2000f8e023f */
[----:B--2---:R-:W-:Y:S02]  /*1030*/  @P0 R2UR UR50, R2 ;  /* 0x00000000023202ca */ /* 0x004fe400000e0000 */
[----:B---3--:R-:W-:Y:S01]  /*1040*/  @P2 R2UR UR51, R4 ;  /* 0x00000000043322ca */ /* 0x008fe200000e0000 */
[----:B----4-:R-:W-:-:S14]  /*1050*/  @P2 BRA `(.L_x_2171) ;  /* 0x0000000000342947 */ /* 0x010fdc0003800000 */
        /* <DEDUP_REMOVED lines=13> */
.L_x_2171:
[----:B------:R-:W-:Y:S01]  /*1130*/  UMOV UR43, UR48 ;  /* 0x00000030002b7c82 */ /* 0x000fe20008000000 */
[----:B------:R-:W-:Y:S05]  /*1140*/  @!P1 BRA `(.L_x_2172) ;  /* 0x00000000001c9947 */ /* 0x000fea0003800000 */
[----:B------:R-:W-:-:S04]  /*1150*/  ULEA UR4, UP0, UR42, UR8, 0x2 ;  /* 0x000000082a047291 */ /* 0x000fc8000f80103f */
[----:B------:R-:W-:Y:S02]  /*1160*/  ULEA.HI.X UR6, UR42, UR9, UR36, 0x2, UP0 ;  /* 0x000000092a067291 */ /* 0x000fe400080f1424 */
[----:B------:R-:W-:-:S04]  /*1170*/  IMAD.U32 R2, RZ, RZ, UR4 ;  /* 0x00000004ff027e24 */ /* 0x000fc8000f8e00ff */
[----:B------:R-:W-:-:S05]  /*1180*/  IMAD.U32 R3, RZ, RZ, UR6 ;  /* 0x00000006ff037e24 */ /* 0x000fca000f8e00ff */
[----:B------:R-:W2:Y:S02]  /*1190*/  LDG.E R2, desc[UR54][R2.64] ;  /* 0x0000003602027981 */ /* 0x000ea4000c1e1900 */
[----:B--2---:R-:W-:Y:S01]  /*11a0*/  R2UR UR4, R2 ;  /* 0x00000000020472ca */ /* 0x004fe200000e0000 */
[----:B------:R-:W-:-:S14]  /*11b0*/  BRA `(.L_x_2173) ;  /* 0x0000000000347947 */ /* 0x000fdc0003800000 */
.L_x_2172:
        /* <DEDUP_REMOVED lines=13> */
.L_x_2173:
[----:B------:R-:W-:Y:S01]  /*1290*/  ULDC.64 UR8, c[0x0][0x990] ;  /* 0x0002640000087ab9 */ /* 0x000fe20000000a00 */
[----:B------:R-:W-:Y:S01]  /*12a0*/  ULDC.64 UR6, c[0x0][0x998] ;  /* 0x0002660000067ab9 */ /* 0x000fe20000000a00 */
        /* <DEDUP_REMOVED lines=11> */
[----:B------:R-:W-:Y:S02]  /*1360*/  @UP0 UIMAD UR10, UR36, UR16, URZ ;  /* 0x00000010240a02a4 */ /* 0x000fe4000f8e023f */
[----:B------:R-:W-:Y:S02]  /*1370*/  @UP1 UIMAD UR12, UR36, UR18, URZ ;  /* 0x00000012240c12a4 */ /* 0x000fe4000f8e023f */
[----:B------:R-:W-:Y:S02]  /*1380*/  @UP0 UIMAD UR17, UR42, UR17, UR10 ;  /* 0x000000112a1102a4 */ /* 0x000fe4000f8e020a */
[----:B------:R-:W-:Y:S02]  /*1390*/  @UP1 UIMAD.WIDE.U32 UR10, UR42, UR18, URZ ;  /* 0x000000122a0a12a5 */ /* 0x000fe4000f8e003f */
[----:B------:R-:W-:-:S02]  /*13a0*/  @UP0 UIMAD.WIDE.U32 UR14, UR42, UR16, URZ ;  /* 0x000000102a0e02a5 */ /* 0x000fc4000f8e003f */
[----:B------:R-:W-:Y:S02]  /*13b0*/  @UP1 UIMAD UR18, UR42, UR19, UR12 ;  /* 0x000000132a1212a4 */ /* 0x000fe4000f8e020c */
[----:B------:R-:W-:Y:S02]  /*13c0*/  @UP1 USHF.R.S32.HI UR19, URZ, 0x1f, UR48 ;  /* 0x0000001f3f131899 */ /* 0x000fe40008011430 */
[----:B------:R-:W-:Y:S01]  /*13d0*/  @UP0 USHF.R.S32.HI UR16, URZ, 0x1f, UR48 ;  /* 0x0000001f3f100899 */ /* 0x000fe20008011430 */
[----:B------:R-:W-:Y:S01]  /*13e0*/  @UP1 ULDC.64 UR12, c[0x0][0x9c0] ;  /* 0x00027000000c1ab9 */ /* 0x000fe20000000a00 */
[----:B------:R-:W-:Y:S02]  /*13f0*/  @UP0 UIADD3 UR15, UR15, UR17, URZ ;  /* 0x000000110f0f0290 */ /* 0x000fe4000fffe03f */
[----:B------:R-:W-:Y:S02]  /*1400*/  @UP1 UIMAD UR17, UR19, UR12, URZ ;  /* 0x0000000c131112a4 */ /* 0x000fe4000f8e023f */
[----:B------:R-:W-:-:S02]  /*1410*/  @UP0 UIMAD UR16, UR16, UR20, URZ ;  /* 0x00000014101002a4 */ /* 0x000fc4000f8e023f */
[----:B------:R-:W-:Y:S02]  /*1420*/  @UP1 UIADD3 UR11, UR11, UR18, URZ ;  /* 0x000000120b0b1290 */ /* 0x000fe4000fffe03f */
[----:B------:R-:W-:Y:S02]  /*1430*/  @UP1 UIMAD UR17, UR48, UR13, UR17 ;  /* 0x0000000d301112a4 */ /* 0x000fe4000f8e0211 */
[----:B------:R-:W-:Y:S02]  /*1440*/  @UP0 UIMAD UR16, UR48, UR21, UR16 ;  /* 0x00000015301002a4 */ /* 0x000fe4000f8e0210 */
[----:B------:R-:W-:Y:S02]  /*1450*/  @UP0 UIMAD.WIDE.U32 UR14, UR48, UR20, UR14 ;  /* 0x00000014300e02a5 */ /* 0x000fe4000f8e000e */
[----:B------:R-:W-:Y:S02]  /*1460*/  @UP1 UIMAD.WIDE.U32 UR12, UR48, UR12, UR10 ;  /* 0x0000000c300c12a5 */ /* 0x000fe4000f8e000a */
[----:B------:R-:W-:-:S02]  /*1470*/  @UP0 UIADD3 UR11, UR15, UR16, URZ ;  /* 0x000000100f0b0290 */ /* 0x000fc4000fffe03f */
[----:B------:R-:W-:Y:S02]  /*1480*/  @UP0 ULEA UR8, UP2, UR14, UR8, 0x2 ;  /* 0x000000080e080291 */ /* 0x000fe4000f84103f */
[----:B------:R-:W-:Y:S02]  /*1490*/  @UP1 UIADD3 UR10, UR13, UR17, URZ ;  /* 0x000000110d0a1290 */ /* 0x000fe4000fffe03f */
[----:B------:R-:W-:Y:S02]  /*14a0*/  @UP1 ULEA UR6, UP3, UR12, UR6, 0x2 ;  /* 0x000000060c061291 */ /* 0x000fe4000f86103f */
[----:B------:R-:W-:Y:S01]  /*14b0*/  @UP0 ULEA.HI.X UR9, UR14, UR9, UR11, 0x2, UP2 ;  /* 0x000000090e090291 */ /* 0x000fe200090f140b */
[----:B------:R-:W-:Y:S01]  /*14c0*/  IMAD.U32 R4, RZ, RZ, UR8 ;  /* 0x00000008ff047e24 */ /* 0x000fe2000f8e00ff */
[----:B------:R-:W-:Y:S02]  /*14d0*/  @UP1 ULEA.HI.X UR7, UR12, UR7, UR10, 0x2, UP3 ;  /* 0x000000070c071291 */ /* 0x000fe400098f140a */
[----:B------:R-:W-:Y:S01]  /*14e0*/  IMAD.U32 R6, RZ, RZ, UR6 ;  /* 0x00000006ff067e24 */ /* 0x000fe2000f8e00ff */
[----:B------:R-:W-:Y:S01]  /*14f0*/  USHF.L.U32 UR37, UR5, 0x7, URZ ;  /* 0x0000000705257899 */ /* 0x000fe2000800063f */
[----:B------:R-:W-:Y:S01]  /*1500*/  IMAD.U32 R5, RZ, RZ, UR9 ;  /* 0x00000009ff057e24 */ /* 0x000fe2000f8e00ff */
[----:B------:R-:W-:Y:S01]  /*1510*/  ULDC UR6, c[0x0][0x988] ;  /* 0x0002620000067ab9 */ /* 0x000fe20000000800 */
[----:B------:R-:W-:Y:S01]  /*1520*/  IMAD.U32 R7, RZ, RZ, UR7 ;  /* 0x00000007ff077e24 */ /* 0x000fe2000f8e00ff */
[----:B------:R-:W-:-:S02]  /*1530*/  ULDC UR5, c[0x0][0x448] ;  /* 0x0001120000057ab9 */ /* 0x000fc40000000800 */
[----:B------:R-:W2:Y:S04]  /*1540*/  @P0 LDG.E R3, desc[UR54][R4.64] ;  /* 0x0000003604030981 */ /* 0x000ea8000c1e1900 */
[----:B------:R0:W2:Y:S01]  /*1550*/  @P1 LDG.E R0, desc[UR54][R6.64] ;  /* 0x0000003606001981 */ /* 0x0000a2000c1e1900 */
[----:B------:R-:W-:Y:S01]  /*1560*/  UISETP.NE.AND UP0, UPT, UR5, 0x1, UPT ;  /* 0x000000010500788c */ /* 0x000fe2000bf05270 */
[----:B------:R-:W-:Y:S01]  /*1570*/  PLOP3.LUT P0, PT, PT, PT, PT, 0x80, 0x0 ;  /* 0x000000000000781c */ /* 0x000fe20003f0f070 */
[----:B------:R-:W-:Y:S01]  /*1580*/  UIADD3 UR50, -UR50, UR4, URZ ;  /* 0x0000000432327290 */ /* 0x000fe2000fffe13f */
[----:B------:R-:W-:Y:S02]  /*1590*/  CS2R R86, SRZ ;  /* 0x0000000000567805 */ /* 0x000fe4000001ff00 */
[----:B------:R-:W-:-:S02]  /*15a0*/  CS2R R84, SRZ ;  /* 0x0000000000547805 */ /* 0x000fc4000001ff00 */
[----:B------:R-:W-:Y:S01]  /*15b0*/  CS2R R8, SRZ ;  /* 0x0000000000087805 */ /* 0x000fe2000001ff00 */
[----:B------:R-:W-:Y:S01]  /*15c0*/  UIADD3 UR7, UR50, 0xa0, -UR51 ;  /* 0x000000a032077890 */ /* 0x000fe2000fffe833 */
[----:B------:R-:W-:Y:S02]  /*15d0*/  CS2R R78, SRZ ;  /* 0x00000000004e7805 */ /* 0x000fe4000001ff00 */
[----:B------:R-:W-:Y:S02]  /*15e0*/  CS2R R10, SRZ ;  /* 0x00000000000a7805 */ /* 0x000fe4000001ff00 */
[----:B0-----:R-:W-:Y:S02]  /*15f0*/  CS2R R6, SRZ ;  /* 0x0000000000067805 */ /* 0x001fe4000001ff00 */
[----:B------:R-:W-:Y:S01]  /*1600*/  CS2R R76, SRZ ;  /* 0x00000000004c7805 */ /* 0x000fe2000001ff00 */
[----:B------:R-:W-:Y:S01]  /*1610*/  @UP0 ULDC UR4, c[0x0][0x44c] ;  /* 0x0001130000040ab9 */ /* 0x000fe20000000800 */
[----:B------:R-:W-:Y:S01]  /*1620*/  @UP0 ULDC UR8, c[0x0][0x450] ;  /* 0x0001140000080ab9 */ /* 0x000fe20000000800 */
        /* <DEDUP_REMOVED lines=29> */
[----:B------:R-:W-:-:S04]  /*1800*/  UIADD3 UR6, UR37, 0x7f, URZ ;  /* 0x0000007f25067890 */ /* 0x000fc8000fffe03f */
[----:B------:R-:W-:Y:S01]  /*1810*/  UIMAD.WIDE.U32 UR4, UR6, UR4, URZ ;  /* 0x00000004060472a5 */ /* 0x000fe2000f8e003f */
[----:B------:R-:W-:Y:S01]  /*1820*/  R2UR UR39, R0 ;  /* 0x00000000002772ca */ /* 0x000fe200000e0000 */
[----:B------:R-:W-:Y:S02]  /*1830*/  UIADD3 UR4, UR50, 0x9f, URZ ;  /* 0x0000009f32047890 */ /* 0x000fe4000fffe03f */
        /* <DEDUP_REMOVED lines=44> */
.L_x_2175:
        /* <DEDUP_REMOVED lines=9> */
.L_x_2325:
[----:B------:R-:W-:Y:S05]  /*1b90*/  @!P0 BRA `(.L_x_2177) ;  /* 0x0000000000048947 */ /* 0x000fea0003800000 */
[----:B------:R-:W-:Y:S01]  /*1ba0*/  BPT.TRAP 0x1 ;  /* 0x000000040000795c */ /* 0x000fe20000300000 */
.L_x_2177:
[----:B------:R-:W-:Y:S02]  /*1bb0*/  IMAD.U32 R2, RZ, RZ, UR52 ;  /* 0x00000034ff027e24 */ /* 0x000fe4000f8e00ff */
[----:B0-----:R-:W-:-:S03]  /*1bc0*/  IMAD.U32 R3, RZ, RZ, UR45 ;  /* 0x0000002dff037e24 */ /* 0x001fc6000f8e00ff */
[----:B------:R-:W-:Y:S02]  /*1bd0*/  LEA R2, R2, UR41, 0x3 ;  /* 0x0000002902027c11 */ /* 0x000fe4000f8e18ff */
[----:B------:R-:W-:-:S04]  /*1be0*/  SHF.L.U32 R3, R3, 0x1f, RZ ;  /* 0x0000001f03037819 */ /* 0x000fc800000006ff */
[----:B------:R0:W1:Y:S01]  /*1bf0*/  SYNCS.PHASECHK.TRANS64.TRYWAIT P2, [R2+URZ+0x29830], R3 ;  /* 0x02983003020075a7 */ /* 0x000062000804017f */
[----:B------:R-:W-:Y:S05]  /*1c00*/  @!P0 BRA `(.L_x_2178) ;  /* 0x0000000000048947 */ /* 0x000fea0003800000 */
[----:B------:R-:W-:Y:S01]  /*1c10*/  BPT.TRAP 0x1 ;  /* 0x000000040000795c */ /* 0x000fe20000300000 */
.L_x_2178:
[----:B------:R-:W2:Y:S02]  /*1c20*/  S2R R0, SR_TID.X ;  /* 0x0000000000007919 */ /* 0x000ea40000002100 */
[----:B--2---:R-:W-:Y:S01]  /*1c30*/  LOP3.LUT P1, RZ, R0, 0x7f, RZ, 0xc0, !PT ;  /* 0x0000007f00ff7812 */ /* 0x004fe2000782c0ff */
[----:B-1----:R-:W-:-:S12]  /*1c40*/  @P2 BRA `(.L_x_2179) ;  /* 0x0000000000082947 */ /* 0x002fd80003800000 */
[----:B------:R-:W1:Y:S02]  /*1c50*/  SYNCS.PHASECHK.TRANS64.TRYWAIT P2, [R2+URZ+0x29830], R3 ;  /* 0x02983003020075a7 */ /* 0x000e64000804017f */
[----:B-1----:R-:W-:Y:S05]  /*1c60*/  @!P2 BRA `(.L_x_2180) ;  /* 0x000001200058a947 */ /* 0x002fea0003800000 */
.L_x_2179:
        /* <DEDUP_REMOVED lines=10> */
[----:B------:R-:W-:Y:S01]  /*1d10*/  IMAD.MOV.U32 R10, RZ, RZ, R0 ;  /* 0x000000ffff0a7224 */ /* 0x000fe200078e0000 */
[----:B------:R-:W-:Y:S01]  /*1d20*/  UMOV UR24, UR20 ;  /* 0x0000001400187c82 */ /* 0x000fe20008000000 */
[----:B------:R-:W-:Y:S01]  /*1d30*/  UIADD3 UR6, UR20, 0x2, URZ ;  /* 0x0000000214067890 */ /* 0x000fe2000fffe03f */
[----:B01----:R-:W-:Y:S01]  /*1d40*/  @!P1 VIADD R2, R2, 0x29840 ;  /* 0x0002984002029836 */ /* 0x003fe20000000000 */
[----:B------:R-:W-:Y:S01]  /*1d50*/  ULOP3.LUT UR49, UR4, 0x10000, URZ, 0xfc, !UPT ;  /* 0x0001000004317892 */ /* 0x000fe2000f8efc3f */
[----:B------:R-:W-:Y:S01]  /*1d60*/  UMOV UR7, 0x80000020 ;  /* 0x8000002000077882 */ /* 0x000fe20000000000 */
[----:B------:R-:W-:-:S02]  /*1d70*/  UIADD3 UR10, UR20, 0x200, URZ ;  /* 0x00000200140a7890 */ /* 0x000fc4000fffe03f */
[----:B------:R-:W-:Y:S01]  /*1d80*/  @!P1 PRMT R2, RZ, 0x654, R2 ;  /* 0x00000654ff029816 */ /* 0x000fe20000000002 */
        /* <DEDUP_REMOVED lines=100> */
[----:B------:R-:W-:-:S03]  /*23d0*/  UISETP.NE.AND UP0, UPT, UR10, 0x1, UPT ;  /* 0x000000010a00788c */ /* 0x000fc6000bf05270 */
[----:B------:R-:W-:-:S03]  /*23e0*/  UMOV UR10, UR37 ;  /* 0x00000025000a7c82 */ /* 0x000fc60008000000 */
[----:B------:R-:W-:-:S05]  /*23f0*/  PLOP3.LUT P2, PT, PT, PT, UP0, 0x80, 0x0 ;  /* 0x000000000000781c */ /* 0x000fca0003f4f008 */
[----:B------:R-:W-:Y:S01]  /*2400*/  @UP0 ULDC UR11, c[0x0][0x450] ;  /* 0x00011400000b0ab9 */ /* 0x000fe20000000800 */
        /* <DEDUP_REMOVED lines=42> */
[----:B------:R-:W-:-:S04]  /*26b0*/  @UP0 ULDC UR6, c[0x0][0x450] ;  /* 0x0001140000060ab9 */ /* 0x000fc80000000800 */
[----:B------:R-:W-:Y:S01]  /*26c0*/  @P2 SHF.R.U32.HI R10, RZ, UR6, R3 ;  /* 0x00000006ff0a2c19 */ /* 0x000fe20008011603 */
[----:B------:R-:W-:-:S04]  /*26d0*/  UIMAD UR6, UR53, -0xa0, UR50 ;  /* 0xffffff60350678a4 */ /* 0x000fc8000f8e0232 */
[----:B------:R-:W0:Y:S01]  /*26e0*/  SHFL.IDX PT, R3, R10, RZ, 0x1c1f ;  /* 0x001c1fff0a037589 */ /* 0x000e2200000e0000 */
[----:B------:R-:W-:-:S03]  /*26f0*/  UIADD3 UR6, UR6, 0xa0, URZ ;  /* 0x000000a006067890 */ /* 0x000fc6000fffe03f */
[----:B------:R-:W1:Y:S03]  /*2700*/  SHFL.IDX PT, R10, R10, 0x1, 0x1c1f ;  /* 0x003c1f000a0a7f89 */ /* 0x000e6600000e0000 */
[----:B------:R-:W-:Y:S01]  /*2710*/  IMAD.U32 R4, RZ, RZ, UR6 ;  /* 0x00000006ff047e24 */ /* 0x000fe2000f8e00ff */
[----:B------:R-:W-:-:S03]  /*2720*/  @UP0 ULDC UR6, c[0x0][0x44c] ;  /* 0x0001130000060ab9 */ /* 0x000fc60000000800 */
[----:B------:R-:W-:Y:S01]  /*2730*/  IMAD R11, R17, -0x2, R4 ;  /* 0xfffffffe110b7824 */ /* 0x000fe200078e0204 */
[----:B------:R-:W-:Y:S02]  /*2740*/  WARPGROUP.DEPBAR.LE gsb0, 0x0 ;  /* 0x00008000000079c5 */ /* 0x000fe40000010000 */
[----:B------:R-:W-:-:S06]  /*2750*/  WARPGROUP.ARRIVE ;  /* 0x00000000000079c5 */ /* 0x000fcc0000000000 */
[----:B------:R-:W-:Y:S01]  /*2760*/  QGMMA.64x32x32.F32.E4M3.E4M3 R40, gdesc[UR16], R40, gsb0 ;  /* 0x00600000102879f3 */ /* 0x000fe20008000828 */
[----:B------:R-:W-:Y:S01]  /*2770*/  UMOV UR18, UR7 ;  /* 0x0000000700127c82 */ /* 0x000fe20008000000 */
[----:B------:R-:W-:Y:S01]  /*2780*/  UMOV UR19, 0x80000020 ;  /* 0x8000002000137882 */ /* 0x000fe20000000000 */
[----:B------:R-:W-:Y:S02]  /*2790*/  UMOV UR7, 0xffffff60 ;  /* 0xffffff6000077882 */ /* 0x000fe40000000000 */
[----:B------:R-:W-:-:S06]  /*27a0*/  UIMAD UR7, UR53, UR7, 0xa1 ;  /* 0x000000a1350774a4 */ /* 0x000fcc000f8e0207 */
[----:B------:R-:W-:Y:S01]  /*27b0*/  IMAD.U32 R0, RZ, RZ, UR7 ;  /* 0x00000007ff007e24 */ /* 0x000fe2000f8e00ff */
[----:B------:R-:W-:-:S03]  /*27c0*/  UIMAD.WIDE.U32 UR6, UR37, UR6, URZ ;  /* 0x00000006250672a5 */ /* 0x000fc6000f8e003f */
[----:B------:R-:W-:Y:S01]  /*27d0*/  IMAD R0, R17, -0x2, R0 ;  /* 0xfffffffe11007824 */ /* 0x000fe200078e0200 */
[----:B------:R-:W-:-:S04]  /*27e0*/  @UP0 USHF.R.U32.HI UR10, URZ, UR11, UR7 ;  /* 0x0000000b3f0a0299 */ /* 0x000fc80008011607 */
[----:B------:R-:W-:Y:S01]  /*27f0*/  IADD3 R12, -R5, UR50, R0 ;  /* 0x00000032050c7c10 */ /* 0x000fe2000fffe100 */
[----:B------:R-:W-:-:S03]  /*2800*/  UIADD3 UR6, UR10, UR50, -UR51 ;  /* 0x000000320a067290 */ /* 0x000fc6000fffe833 */
[----:B0-----:R-:W-:Y:S01]  /*2810*/  VIADDMNMX R3, R3, R12, R11, PT ;  /* 0x0000000c03037246 */ /* 0x001fe2000380010b */
[----:B------:R-:W-:-:S03]  /*2820*/  UIMAD.WIDE UR6, UR6, 0x66666667, URZ ;  /* 0x66666667060678a5 */ /* 0x000fc6000f8e023f */
[C---:B------:R-:W-:Y:S01]  /*2830*/  ISETP.GT.AND P3, PT, R3.reuse, RZ, PT ;  /* 0x000000ff0300720c */ /* 0x040fe20003f64270 */
[----:B------:R-:W-:Y:S01]  /*2840*/  USHF.R.U32.HI UR6, URZ, 0x1f, UR7 ;  /* 0x0000001f3f067899 */ /* 0x000fe20008011607 */
[C---:B------:R-:W-:Y:S02]  /*2850*/  ISETP.GT.AND P4, PT, R3.reuse, 0x1, PT ;  /* 0x000000010300780c */ /* 0x040fe40003f84270 */
[----:B------:R-:W-:Y:S01]  /*2860*/  ISETP.GT.AND P5, PT, R3, 0x8, PT ;  /* 0x000000080300780c */ /* 0x000fe20003fa4270 */
[----:B------:R-:W-:-:S04]  /*2870*/  ULEA.HI.SX32 UR6, UR7, UR6, 0x1a ;  /* 0x0000000607067291 */ /* 0x000fc8000f8fd23f */
[----:B------:R-:W-:-:S04]  /*2880*/  UISETP.LT.AND UP1, UPT, URZ, UR6, UPT ;  /* 0x000000063f00728c */ /* 0x000fc8000bf21270 */
[----:B------:R-:W-:-:S04]  /*2890*/  USEL UR53, URZ, UR6, !UP1 ;  /* 0x000000063f357287 */ /* 0x000fc8000c800000 */
[----:B------:R-:W-:Y:S01]  /*28a0*/  UISETP.GE.AND UP1, UPT, UR56, UR53, UPT ;  /* 0x000000353800728c */ /* 0x000fe2000bf26270 */
        /* <DEDUP_REMOVED lines=64> */
[----:B-1----:R-:W-:-:S04]  /*2cb0*/  VIADDMNMX R73, R10, R12, R11, PT ;  /* 0x0000000c0a497246 */ /* 0x002fc8000380010b */
[----:B------:R-:W-:-:S04]  /*2cc0*/  ISETP.GT.AND P5, PT, R73, 0x8, PT ;  /* 0x000000084900780c */ /* 0x000fc80003fa4270 */
[----:B------:R-:W-:Y:S01]  /*2cd0*/  FSEL R94, R94, -INF , P5 ;  /* 0xff8000005e5e7808 */ /* 0x000fe20002800000 */
[----:B------:R-:W-:Y:S02]  /*2ce0*/  WARPGROUP.DEPBAR.LE gsb0, 0x0 ;  /* 0x00008000000079c5 */ /* 0x000fe40000010000 */
[----:B------:R-:W-:Y:S01]  /*2cf0*/  WARPGROUP.ARRIVE ;  /* 0x00000000000079c5 */ /* 0x000fe20000000000 */
[----:B------:R-:W-:Y:S02]  /*2d00*/  FSEL R114, R56, -INF , P4 ;  /* 0xff80000038727808 */ /* 0x000fe40002000000 */
[----:B------:R-:W-:Y:S02]  /*2d10*/  ISETP.GT.AND P4, PT, R3, 0x48, PT ;  /* 0x000000480300780c */ /* 0x000fe40003f84270 */
[----:B------:R-:W-:Y:S01]  /*2d20*/  FSEL R116, R57, -INF , P3 ;  /* 0xff80000039747808 */ /* 0x000fe20001800000 */
[----:B------:R-:W-:Y:S01]  /*2d30*/  QGMMA.64x32x32.F32.E4M3.E4M3 R40, gdesc[UR20], R40, gsb0 ;  /* 0x00600000142879f3 */ /* 0x000fe20008000828 */
[----:B------:R-:W-:Y:S01]  /*2d40*/  UIADD3 UR22, UR28, 0x702, URZ ;  /* 0x000007021c167890 */ /* 0x000fe2000fffe03f */
[----:B------:R-:W-:Y:S01]  /*2d50*/  FMNMX.FTZ R5, R114, R5, !PT ;  /* 0x0000000572057209 */ /* 0x000fe20007810000 */
[----:B------:R-:W-:Y:S01]  /*2d60*/  UMOV UR23, 0x80000020 ;  /* 0x8000002000177882 */ /* 0x000fe20000000000 */
        /* <DEDUP_REMOVED lines=21> */
[----:B------:R-:W-:Y:S01]  /*2ec0*/  WARPGROUP.ARRIVE ;  /* 0x00000000000079c5 */ /* 0x000fe20000000000 */
[----:B------:R-:W-:Y:S02]  /*2ed0*/  FSEL R40, R40, -INF , P4 ;  /* 0xff80000028287808 */ /* 0x000fe40002000000 */
[----:B------:R-:W-:Y:S02]  /*2ee0*/  ISETP.GT.AND P4, PT, R3, 0x68, PT ;  /* 0x000000680300780c */ /* 0x000fe40003f84270 */
[----:B------:R-:W-:Y:S01]  /*2ef0*/  FSEL R41, R41, -INF , P3 ;  /* 0xff80000029297808 */ /* 0x000fe20001800000 */
[----:B------:R-:W-:Y:S01]  /*2f00*/  QGMMA.64x32x32.F32.E4M3.E4M3 R24, gdesc[UR20], R24, gsb0 ;  /* 0x00600000141879f3 */ /* 0x000fe20008000818 */
        /* <DEDUP_REMOVED lines=20> */
[----:B------:R-:W-:Y:S01]  /*3050*/  FMNMX.FTZ R5, R53, R0, !PT ;  /* 0x0000000035057209 */ /* 0x000fe20007810000 */
[----:B------:R-:W-:Y:S02]  /*3060*/  WARPGROUP.DEPBAR.LE gsb0, 0x0 ;  /* 0x00008000000079c5 */ /* 0x000fe40000010000 */
[----:B------:R-:W-:Y:S01]  /*3070*/  FSEL R24, R24, -INF , P4 ;  /* 0xff80000018187808 */ /* 0x000fe20002000000 */
[----:B------:R0:W-:Y:S01]  /*3080*/  @!P1 SYNCS.ARRIVE.TRANS64.RED.A1T0 RZ, [R2+URZ], RZ ;  /* 0x000000ff02ff99a7 */ /* 0x0001e2000810043f */
        /* <DEDUP_REMOVED lines=18> */
[----:B------:R-:W-:Y:S02]  /*31b0*/  FSEL R37, R37, -INF , P3 ;  /* 0xff80000025257808 */ /* 0x000fe40001800000 */
[----:B------:R-:W-:Y:S01]  /*31c0*/  FMNMX.FTZ R0, R36, R3, !PT ;  /* 0x0000000324007209 */ /* 0x000fe20007810000 */
[----:B------:R-:W-:Y:S01]  /*31d0*/  IMAD.U32 R3, RZ, RZ, UR39 ;  /* 0x00000027ff037e24 */ /* 0x000fe2000f8e00ff */
[----:B------:R-:W-:-:S02]  /*31e0*/  ISETP.GT.AND P4, PT, R73, 0x1, PT ;  /* 0x000000014900780c */ /* 0x000fc40003f84270 */
[----:B------:R-:W-:Y:S02]  /*31f0*/  FMNMX.FTZ R5, R37, R0, !PT ;  /* 0x0000000025057209 */ /* 0x000fe40007810000 */
        /* <DEDUP_REMOVED lines=447> */
[----:B------:R-:W-:-:S07]  /*4df0*/  IMAD.MOV.U32 R87, RZ, RZ, RZ ;  /* 0x000000ffff577224 */ /* 0x000fce00078e00ff */
.L_x_2191:
[----:B------:R-:W-:Y:S01]  /*4e00*/  ISETP.NE.AND P4, PT, RZ, UR44, PT ;  /* 0x0000002cff007c0c */ /* 0x000fe2000bf85270 */
[----:B------:R-:W-:-:S04]  /*4e10*/  UISETP.NE.AND UP1, UPT, UR57, 0x1, UPT ;  /* 0x000000013900788c */ /* 0x000fc8000bf25270 */
[----:B------:R-:W-:-:S04]  /*4e20*/  USEL UR45, URZ, 0x1, UP1 ;  /* 0x000000013f2d7887 */ /* 0x000fc80008800000 */
[----:B------:R-:W-:-:S04]  /*4e30*/  ULOP3.LUT UR45, UR58, UR45, URZ, 0x3c, !UPT ;  /* 0x0000002d3a2d7292 */ /* 0x000fc8000f8e3c3f */
[----:B------:R-:W-:Y:S08]  /*4e40*/  @P4 BRA `(.L_x_2182) ;  /* 0x0000000000384947 */ /* 0x000ff00003800000 */
[----:B------:R-:W-:Y:S05]  /*4e50*/  @!P0 BRA `(.L_x_2183) ;  /* 0x0000000000048947 */ /* 0x000fea0003800000 */
[----:B------:R-:W-:Y:S01]  /*4e60*/  BPT.TRAP 0x1 ;  /* 0x000000040000795c */ /* 0x000fe20000300000 */
.L_x_2183:
        /* <DEDUP_REMOVED lines=9> */
.L_x_2184:
[----:B-1----:R-:W-:Y:S05]  /*4f00*/  @P3 BRA `(.L_x_2182) ;  /* 0x0000000000083947 */ /* 0x002fea0003800000 */
[----:B------:R-:W1:Y:S02]  /*4f10*/  SYNCS.PHASECHK.TRANS64.TRYWAIT P3, [UR6+0x29830], R0 ;  /* 0x02983000ff0075a7 */ /* 0x000e640008060146 */
[----:B-1----:R-:W-:Y:S05]  /*4f20*/  @!P3 BRA `(.L_x_2185) ;  /* 0x000000ec00bcb947 */ /* 0x002fea0003800000 */
.L_x_2182:
        /* <DEDUP_REMOVED lines=191> */
.L_x_2187:
[----:B------:R-:W-:Y:S01]  /*5b20*/  ULEA UR6, UR57, UR41, 0x3 ;  /* 0x0000002939067291 */ /* 0x000fe2000f8e183f */
[----:B------:R-:W-:-:S05]  /*5b30*/  IMAD.U32 R0, RZ, RZ, UR58 ;  /* 0x0000003aff007e24 */ /* 0x000fca000f8e00ff */
[----:B------:R-:W-:-:S04]  /*5b40*/  SHF.L.U32 R0, R0, 0x1f, RZ ;  /* 0x0000001f00007819 */ /* 0x000fc800000006ff */
[----:B------:R0:W1:Y:S01]  /*5b50*/  SYNCS.PHASECHK.TRANS64.TRYWAIT P3, [UR6+0x29850], R0 ;  /* 0x02985000ff0075a7 */ /* 0x0000620008060146 */
[----:B------:R-:W-:Y:S05]  /*5b60*/  @!P0 BRA `(.L_x_2188) ;  /* 0x0000000000048947 */ /* 0x000fea0003800000 */
[----:B------:R-:W-:Y:S01]  /*5b70*/  BPT.TRAP 0x1 ;  /* 0x000000040000795c */ /* 0x000fe20000300000 */
.L_x_2188:
[----:B-1----:R-:W-:Y:S05]  /*5b80*/  @P3 BRA `(.L_x_2186) ;  /* 0x0000000000083947 */ /* 0x002fea0003800000 */
[----:B------:R-:W1:Y:S02]  /*5b90*/  SYNCS.PHASECHK.TRANS64.TRYWAIT P3, [UR6+0x29850], R0 ;  /* 0x02985000ff0075a7 */ /* 0x000e640008060146 */
[----:B-1----:R-:W-:Y:S05]  /*5ba0*/  @!P3 BRA `(.L_x_2189) ;  /* 0x000000e000b4b947 */ /* 0x002fea0003800000 */
.L_x_2186:
[----:B------:R-:W-:Y:S01]  /*5bb0*/  VIADD R15, R18, UR37 ;  /* 0x00000025120f7c36 */ /* 0x000fe20008000000 */
[----:B------:R-:W-:Y:S01]  /*5bc0*/  @UP0 ULDC UR6, c[0x0][0x44c] ;  /* 0x0001130000060ab9 */ /* 0x000fe20000000800 */
[----:B------:R-:W-:Y:S01]  /*5bd0*/  IMAD.U32 R9, RZ, RZ, UR51 ;  /* 0x00000033ff097e24 */ /* 0x000fe2000f8e00ff */
        /* <DEDUP_REMOVED lines=11> */
[----:B------:R-:W2:Y:S02]  /*5c90*/  SHFL.IDX PT, R15, R15, 0x1, 0x1c1f ;  /* 0x003c1f000f0f7f89 */ /* 0x000ea400000e0000 */
[----:B------:R-:W-:Y:S01]  /*5ca0*/  IMAD R6, R17, -0x2, R6 ;  /* 0xfffffffe11067824 */ /* 0x000fe200078e0206 */
[----:B------:R-:W-:-:S04]  /*5cb0*/  USHF.R.U32.HI UR6, URZ, 0x4, UR6 ;  /* 0x000000043f067899 */ /* 0x000fc80008011606 */
[----:B------:R-:W-:Y:S01]  /*5cc0*/  IADD3 R6, -R9, UR50, R6 ;  /* 0x0000003209067c10 */ /* 0x000fe2000fffe106 */
[----:B------:R-:W-:-:S04]  /*5cd0*/  ULOP3.LUT UR6, UR6, 0x3fff, URZ, 0xc0, !UPT ;  /* 0x00003fff06067892 */ /* 0x000fc8000f8ec03f */
[----:B------:R-:W-:-:S04]  /*5ce0*/  ULOP3.LUT UR6, UR6, 0x10000, URZ, 0xfc, !UPT ;  /* 0x0001000006067892 */ /* 0x000fc8000f8efc3f */
[----:B------:R-:W-:Y:S01]  /*5cf0*/  UIMAD UR10, UR57, 0x500, UR6 ;  /* 0x00000500390a78a4 */ /* 0x000fe2000f8e0206 */
[----:B-1----:R-:W-:Y:S01]  /*5d00*/  IMAD.IADD R0, R6, 0x1, R7 ;  /* 0x0000000106007824 */ /* 0x002fe200078e0207 */
[----:B0-----:R-:W-:-:S04]  /*5d10*/  SHF.R.U32.HI R196, RZ, 0x7, R196 ;  /* 0x00000007ffc47819 */ /* 0x001fc800000116c4 */
[C---:B------:R-:W-:Y:S01]  /*5d20*/  ISETP.GT.AND P3, PT, R0.reuse, RZ, PT ;  /* 0x000000ff0000720c */ /* 0x040fe20003f64270 */
[----:B------:R-:W-:Y:S01]  /*5d30*/  UMOV UR6, UR10 ;  /* 0x0000000a00067c82 */ /* 0x000fe20008000000 */
[----:B------:R-:W-:Y:S01]  /*5d40*/  ISETP.GT.AND P4, PT, R0, 0x1, PT ;  /* 0x000000010000780c */ /* 0x000fe20003f84270 */
[----:B------:R-:W-:Y:S01]  /*5d50*/  QGMMA.64x128x32.F32.E4M3.E4M3 R24, R184, gdesc[UR4], R24, gsb0 ;  /* 0x01e00004b8187df3 */ /* 0x000fe20008000818 */
[----:B------:R-:W-:Y:S01]  /*5d60*/  FSEL R21, R152, -INF , P3 ;  /* 0xff80000098157808 */ /* 0x000fe20001800000 */
[----:B------:R-:W-:Y:S01]  /*5d70*/  UIADD3 UR6, UR10, 0x100, URZ ;  /* 0x000001000a067890 */ /* 0x000fe2000fffe03f */
[----:B------:R-:W-:Y:S01]  /*5d80*/  ISETP.GT.AND P3, PT, R0, 0x8, PT ;  /* 0x000000080000780c */ /* 0x000fe20003f64270 */
[----:B------:R-:W-:Y:S01]  /*5d90*/  UMOV UR7, 0xc0000010 ;  /* 0xc000001000077882 */ /* 0x000fe20000000000 */
[----:B------:R-:W-:Y:S01]  /*5da0*/  FSEL R9, R153, -INF , P4 ;  /* 0xff80000099097808 */ /* 0x000fe20002000000 */
[----:B--2---:R-:W-:Y:S01]  /*5db0*/  IMAD.IADD R6, R6, 0x1, R15 ;  /* 0x0000000106067824 */ /* 0x004fe200078e020f */
        /* <DEDUP_REMOVED lines=120> */
[C---:B------:R-:W-:Y:S02]  /*6540*/  ISETP.GT.AND P4, PT, R6.reuse, RZ, PT ;  /* 0x000000ff0600720c */ /* 0x040fe40003f84270 */
[----:B------:R-:W-:Y:S02]  /*6550*/  FMNMX.FTZ R10, R101, R0, !PT ;  /* 0x00000000650a7209 */ /* 0x000fe40007810000 */
[----:B------:R-:W-:-:S02]  /*6560*/  ISETP.GT.AND P5, PT, R6, 0x1, PT ;  /* 0x000000010600780c */ /* 0x000fc40003fa4270 */
[----:B------:R-:W-:Y:S01]  /*6570*/  FSEL R154, R154, -INF , P4 ;  /* 0xff8000009a9a7808 */ /* 0x000fe20002000000 */
[----:B------:R-:W0:Y:S01]  /*6580*/  SHFL.BFLY PT, R201, R10, 0x2, 0x1f ;  /* 0x0c401f000ac97f89 */ /* 0x000e2200000e0000 */
[----:B------:R-:W-:Y:S02]  /*6590*/  ISETP.GT.AND P4, PT, R6, 0x8, PT ;  /* 0x000000080600780c */ /* 0x000fe40003f84270 */
[----:B------:R-:W-:Y:S02]  /*65a0*/  FSEL R155, R155, -INF , P5 ;  /* 0xff8000009b9b7808 */ /* 0x000fe40002800000 */
[----:B------:R-:W-:Y:S02]  /*65b0*/  FMNMX.FTZ R136, R154, R5, !PT ;  /* 0x000000059a887209 */ /* 0x000fe40007810000 */
[----:B------:R-:W-:Y:S02]  /*65c0*/  ISETP.GT.AND P5, PT, R6, 0x9, PT ;  /* 0x000000090600780c */ /* 0x000fe40003fa4270 */
[----:B------:R-:W-:-:S02]  /*65d0*/  FSEL R158, R158, -INF , P4 ;  /* 0xff8000009e9e7808 */ /* 0x000fc40002000000 */
[C---:B------:R-:W-:Y:S02]  /*65e0*/  ISETP.GT.AND P4, PT, R6.reuse, 0x10, PT ;  /* 0x000000100600780c */ /* 0x040fe40003f84270 */
[----:B------:R-:W-:Y:S02]  /*65f0*/  FSEL R159, R159, -INF , P5 ;  /* 0xff8000009f9f7808 */ /* 0x000fe40002800000 */
[----:B------:R-:W-:Y:S02]  /*6600*/  ISETP.GT.AND P5, PT, R6, 0x11, PT ;  /* 0x000000110600780c */ /* 0x000fe40003fa4270 */
[----:B------:R-:W-:Y:S02]  /*6610*/  FSEL R162, R162, -INF , P4 ;  /* 0xff800000a2a27808 */ /* 0x000fe40002000000 */
[----:B------:R-:W-:Y:S02]  /*6620*/  ISETP.GT.AND P4, PT, R6, 0x18, PT ;  /* 0x000000180600780c */ /* 0x000fe40003f84270 */
[----:B------:R-:W-:-:S02]  /*6630*/  FSEL R163, R163, -INF , P5 ;  /* 0xff800000a3a37808 */ /* 0x000fc40002800000 */
[----:B------:R-:W-:Y:S02]  /*6640*/  ISETP.GT.AND P5, PT, R6, 0x19, PT ;  /* 0x000000190600780c */ /* 0x000fe40003fa4270 */
[----:B0-----:R-:W-:Y:S02]  /*6650*/  FMNMX.FTZ R201, R10, R201, !PT ;  /* 0x000000c90ac97209 */ /* 0x001fe40007810000 */
[----:B------:R-:W-:Y:S02]  /*6660*/  FSEL R166, R166, -INF , P4 ;  /* 0xff800000a6a67808 */ /* 0x000fe40002000000 */
[----:B------:R-:W-:Y:S01]  /*6670*/  FSEL R167, R167, -INF , P5 ;  /* 0xff800000a7a77808 */ /* 0x000fe20002800000 */
[----:B------:R-:W0:Y:S01]  /*6680*/  SHFL.BFLY PT, R0, R201, 0x1, 0x1f ;  /* 0x0c201f00c9007f89 */ /* 0x000e2200000e0000 */
[C---:B------:R-:W-:Y:S02]  /*6690*/  ISETP.GT.AND P4, PT, R6.reuse, 0x20, PT ;  /* 0x000000200600780c */ /* 0x040fe40003f84270 */
[----:B------:R-:W-:-:S04]  /*66a0*/  ISETP.GT.AND P5, PT, R6, 0x21, PT ;  /* 0x000000210600780c */ /* 0x000fc80003fa4270 */
[----:B------:R-:W-:Y:S02]  /*66b0*/  FSEL R139, R139, -INF , P5 ;  /* 0xff8000008b8b7808 */ /* 0x000fe40002800000 */
[----:B------:R-:W-:-:S04]  /*66c0*/  ISETP.GT.AND P5, PT, R6, 0x29, PT ;  /* 0x000000290600780c */ /* 0x000fc80003fa4270 */
[----:B------:R-:W-:Y:S02]  /*66d0*/  FSEL R143, R143, -INF , P5 ;  /* 0xff8000008f8f7808 */ /* 0x000fe40002800000 */
[----:B------:R-:W-:-:S04]  /*66e0*/  ISETP.GT.AND P5, PT, R6, 0x31, PT ;  /* 0x000000310600780c */ /* 0x000fc80003fa4270 */
[----:B------:R-:W-:Y:S01]  /*66f0*/  FSEL R147, R147, -INF , P5 ;  /* 0xff80000093937808 */ /* 0x000fe20002800000 */
[----:B------:R-:W-:Y:S02]  /*6700*/  WARPGROUP.DEPBAR.LE gsb0, 0x0 ;  /* 0x00008000000079c5 */ /* 0x000fe40000010000 */
[----:B------:R-:W-:Y:S01]  /*6710*/  ISETP.GT.AND P5, PT, R6, 0x39, PT ;  /* 0x000000390600780c */ /* 0x000fe20003fa4270 */
[----:B------:R-:W-:Y:S01]  /*6720*/  WARPGROUP.ARRIVE ;  /* 0x00000000000079c5 */ /* 0x000fe20000000000 */
[----:B0-----:R-:W-:Y:S02]  /*6730*/  FMNMX.FTZ R0, R201, R0, !PT ;  /* 0x00000000c9007209 */ /* 0x001fe40007810000 */
[----:B------:R-:W-:Y:S02]  /*6740*/  FSEL R151, R151, -INF , P5 ;  /* 0xff80000097977808 */ /* 0x000fe40002800000 */
[C---:B------:R-:W-:Y:S01]  /*6750*/  FSETP.NEU.FTZ.AND P3, PT, R0.reuse, -INF , PT ;  /* 0xff8000000000780b */ /* 0x040fe20003f7d000 */
[----:B------:R-:W-:-:S01]  /*6760*/  FFMA.FTZ R8, R0, R185, -8 ;  /* 0xc100000000087423 */ /* 0x000fc200000100b9 */
[----:B------:R-:W-:Y:S01]  /*6770*/  ISETP.GT.AND P5, PT, R6, 0x41, PT ;  /* 0x000000410600780c */ /* 0x000fe20003fa4270 */
[----:B------:R-:W-:Y:S01]  /*6780*/  QGMMA.64x128x32.F32.E4M3.E4M3 R24, R176, gdesc[UR4], R24, gsb0 ;  /* 0x01e00004b0187df3 */ /* 0x000fe20008000818 */
[----:B------:R-:W-:-:S02]  /*6790*/  UIADD3 UR6, UR10, 0x300, URZ ;  /* 0x000003000a067890 */ /* 0x000fc4000fffe03f */
[----:B------:R-:W-:Y:S01]  /*67a0*/  FSEL R8, R8, RZ, P3 ;  /* 0x000000ff08087208 */ /* 0x000fe20001800000 */
[----:B------:R-:W-:Y:S01]  /*67b0*/  UMOV UR7, 0xc0000010 ;  /* 0xc000001000077882 */ /* 0x000fe20000000000 */
[----:B------:R-:W-:Y:S02]  /*67c0*/  FSEL R123, R123, -INF , P5 ;  /* 0xff8000007b7b7808 */ /* 0x000fe40002800000 */
[----:B------:R-:W-:Y:S01]  /*67d0*/  ISETP.GT.AND P5, PT, R6, 0x49, PT ;  /* 0x000000490600780c */ /* 0x000fe20003fa4270 */
[--C-:B------:R-:W-:Y:S01]  /*67e0*/  FFMA.FTZ R15, R161, UR39, -R8.reuse ;  /* 0x00000027a10f7c23 */ /* 0x100fe20008010808 */
[----:B------:R-:W-:Y:S01]  /*67f0*/  FMNMX.FTZ R161, R155, R136, !PT ;  /* 0x000000889ba17209 */ /* 0x000fe20007810000 */
[--C-:B------:R-:W-:Y:S01]  /*6800*/  FFMA.FTZ R136, R157, UR39, -R8.reuse ;  /* 0x000000279d887c23 */ /* 0x100fe20008010808 */
[----:B------:R-:W-:-:S01]  /*6810*/  FFMA.FTZ R148, R153, UR39, -R8 ;  /* 0x0000002799947c23 */ /* 0x000fc20008010808 */
[----:B------:R-:W-:Y:S01]  /*6820*/  FSEL R127, R127, -INF , P5 ;  /* 0xff8000007f7f7808 */ /* 0x000fe20002800000 */
[----:B------:R-:W-:-:S01]  /*6830*/  FFMA.FTZ R152, R149, UR39, -R8 ;  /* 0x0000002795987c23 */ /* 0x000fc20008010808 */
[----:B------:R-:W-:Y:S01]  /*6840*/  FMNMX.FTZ R140, R158, R161, !PT ;  /* 0x000000a19e8c7209 */ /* 0x000fe20007810000 */
[----:B------:R-:W-:-:S01]  /*6850*/  FFMA.FTZ R21, R21, UR39, -R8 ;  /* 0x0000002715157c23 */ /* 0x000fc20008010808 */
[----:B------:R-:W-:Y:S01]  /*6860*/  ISETP.GT.AND P5, PT, R6, 0x51, PT ;  /* 0x000000510600780c */ /* 0x000fe20003fa4270 */
[----:B------:R-:W-:-:S01]  /*6870*/  FFMA.FTZ R9, R9, UR39, -R8 ;  /* 0x0000002709097c23 */ /* 0x000fc20008010808 */
        /* <DEDUP_REMOVED lines=355> */
.L_x_2190:
        /* <DEDUP_REMOVED lines=116> */
.L_x_2181:
[----:B------:R-:W-:-:S13]  /*85f0*/  ISETP.LE.AND P2, PT, RZ, UR56, PT ;  /* 0x00000038ff007c0c */ /* 0x000fda000bf43270 */
[----:B------:R-:W-:Y:S05]  /*8600*/  @!P2 BRA `(.L_x_2192) ;  /* 0x0000002c0028a947 */ /* 0x000fea0003800000 */
[----:B------:R-:W-:Y:S01]  /*8610*/  IMAD.MOV.U32 R7, RZ, RZ, R6 ;  /* 0x000000ffff077224 */ /* 0x000fe200078e0006 */
[----:B------:R-:W-:Y:S01]  /*8620*/  UMOV UR51, UR45 ;  /* 0x0000002d00337c82 */ /* 0x000fe20008000000 */
[----:B------:R-:W-:Y:S01]  /*8630*/  IMAD.MOV.U32 R5, RZ, RZ, R0 ;  /* 0x000000ffff057224 */ /* 0x000fe200078e0000 */
[----:B------:R-:W-:-:S06]  /*8640*/  UMOV UR50, UR52 ;  /* 0x0000003400327c82 */ /* 0x000fcc0008000000 */
.L_x_2202:
        /* <DEDUP_REMOVED lines=9> */
.L_x_2194:
[----:B------:R-:W-:Y:S01]  /*86e0*/  ULEA UR6, UR52, UR41, 0x3 ;  /* 0x0000002934067291 */ /* 0x000fe2000f8e183f */
[----:B------:R-:W-:-:S05]  /*86f0*/  IMAD.U32 R0, RZ, RZ, UR45 ;  /* 0x0000002dff007e24 */ /* 0x000fca000f8e00ff */
[----:B------:R-:W-:-:S04]  /*8700*/  SHF.L.U32 R0, R0, 0x1f, RZ ;  /* 0x0000001f00007819 */ /* 0x000fc800000006ff */
[----:B------:R0:W1:Y:S01]  /*8710*/  SYNCS.PHASECHK.TRANS64.TRYWAIT P2, [UR6+0x29830], R0 ;  /* 0x02983000ff0075a7 */ /* 0x0000620008040146 */
[----:B------:R-:W-:Y:S05]  /*8720*/  @!P0 BRA `(.L_x_2195) ;  /* 0x0000000000048947 */ /* 0x000fea0003800000 */
[----:B------:R-:W-:Y:S01]  /*8730*/  BPT.TRAP 0x1 ;  /* 0x000000040000795c */ /* 0x000fe20000300000 */
.L_x_2195:
[----:B-1----:R-:W-:Y:S05]  /*8740*/  @P2 BRA `(.L_x_2193) ;  /* 0x0000000000082947 */ /* 0x002fea0003800000 */
[----:B------:R-:W1:Y:S02]  /*8750*/  SYNCS.PHASECHK.TRANS64.TRYWAIT P2, [UR6+0x29830], R0 ;  /* 0x02983000ff0075a7 */ /* 0x000e640008040146 */
[----:B-1----:R-:W-:Y:S05]  /*8760*/  @!P2 BRA `(.L_x_2196) ;  /* 0x000000b400dca947 */ /* 0x002fea0003800000 */
.L_x_2193:
        /* <DEDUP_REMOVED lines=188> */
.L_x_2198:
[----:B------:R-:W-:Y:S01]  /*9330*/  ULEA UR6, UR50, UR41, 0x3 ;  /* 0x0000002932067291 */ /* 0x000fe2000f8e183f */
[----:B------:R-:W-:-:S05]  /*9340*/  IMAD.U32 R0, RZ, RZ, UR51 ;  /* 0x00000033ff007e24 */ /* 0x000fca000f8e00ff */
[----:B------:R-:W-:-:S04]  /*9350*/  SHF.L.U32 R0, R0, 0x1f, RZ ;  /* 0x0000001f00007819 */ /* 0x000fc800000006ff */
[----:B------:R0:W1:Y:S01]  /*9360*/  SYNCS.PHASECHK.TRANS64.TRYWAIT P2, [UR6+0x29850], R0 ;  /* 0x02985000ff0075a7 */ /* 0x0000620008040146 */
[----:B------:R-:W-:Y:S05]  /*9370*/  @!P0 BRA `(.L_x_2199) ;  /* 0x0000000000048947 */ /* 0x000fea0003800000 */
[----:B------:R-:W-:Y:S01]  /*9380*/  BPT.TRAP 0x1 ;  /* 0x000000040000795c */ /* 0x000fe20000300000 */
.L_x_2199:
[----:B-1----:R-:W-:Y:S05]  /*9390*/  @P2 BRA `(.L_x_2197) ;  /* 0x0000000000082947 */ /* 0x002fea0003800000 */
[----:B------:R-:W1:Y:S02]  /*93a0*/  SYNCS.PHASECHK.TRANS64.TRYWAIT P2, [UR6+0x29850], R0 ;  /* 0x02985000ff0075a7 */ /* 0x000e640008040146 */
[----:B-1----:R-:W-:Y:S05]  /*93b0*/  @!P2 BRA `(.L_x_2200) ;  /* 0x000000a800e0a947 */ /* 0x002fea0003800000 */
.L_x_2197:
        /* <DEDUP_REMOVED lines=379> */
.L_x_2201:
        /* <DEDUP_REMOVED lines=116> */
.L_x_2192:
[----:B------:R-:W-:Y:S06]  /*b2b0*/  BAR.ARV 0x8, 0x180 ;  /* 0x0206000000007b1d */ /* 0x000fec0000002000 */
[----:B------:R-:W-:Y:S05]  /*b2c0*/  @!P0 BRA `(.L_x_2203) ;  /* 0x0000000000048947 */ /* 0x000fea0003800000 */
[----:B------:R-:W-:Y:S01]  /*b2d0*/  BPT.TRAP 0x1 ;  /* 0x000000040000795c */ /* 0x000fe20000300000 */
.L_x_2203:
[----:B------:R-:W-:Y:S01]  /*b2e0*/  ULEA UR9, UR52, UR41, 0x3 ;  /* 0x0000002934097291 */ /* 0x000fe2000f8e183f */
[----:B------:R-:W-:-:S05]  /*b2f0*/  IMAD.U32 R4, RZ, RZ, UR45 ;  /* 0x0000002dff047e24 */ /* 0x000fca000f8e00ff */
[----:B------:R-:W-:-:S04]  /*b300*/  SHF.L.U32 R4, R4, 0x1f, RZ ;  /* 0x0000001f04047819 */ /* 0x000fc800000006ff */
[----:B------:R0:W1:Y:S01]  /*b310*/  SYNCS.PHASECHK.TRANS64.TRYWAIT P1, [UR9+0x29850], R4 ;  /* 0x02985004ff0075a7 */ /* 0x0000620008020149 */
[----:B------:R-:W-:Y:S05]  /*b320*/  @!P0 BRA `(.L_x_2204) ;  /* 0x0000000000048947 */ /* 0x000fea0003800000 */
[----:B------:R-:W-:Y:S01]  /*b330*/  BPT.TRAP 0x1 ;  /* 0x000000040000795c */ /* 0x000fe20000300000 */
.L_x_2204:
[----:B-1----:R-:W-:Y:S05]  /*b340*/  @P1 BRA `(.L_x_2205) ;  /* 0x0000000000081947 */ /* 0x002fea0003800000 */
[----:B------:R-:W1:Y:S02]  /*b350*/  SYNCS.PHASECHK.TRANS64.TRYWAIT P1, [UR9+0x29850], R4 ;  /* 0x02985004ff0075a7 */ /* 0x000e640008020149 */
[----:B-1----:R-:W-:Y:S05]  /*b360*/  @!P1 BRA `(.L_x_2206) ;  /* 0x0000008c000c9947 */ /* 0x002fea0003800000 */
.L_x_2205:
        /* <DEDUP_REMOVED lines=38> */
[----:B------:R-:W-:Y:S01]  /*b5d0*/  UIADD3 UR4, UR8, 0x300, URZ ;  /* 0x0000030008047890 */ /* 0x000fe2000fffe03f */
[----:B------:R-:W-:Y:S02]  /*b5e0*/  WARPGROUP.DEPBAR.LE gsb0, 0x0 ;  /* 0x00008000000079c5 */ /* 0x000fe40000010000 */
[----:B------:R-:W-:-:S06]  /*b5f0*/  WARPGROUP.ARRIVE ;  /* 0x00000000000079c5 */ /* 0x000fcc0000000000 */
[----:B------:R-:W-:Y:S01]  /*b600*/  QGMMA.64x128x32.F32.E4M3.E4M3 R24, R176, gdesc[UR4], R24, gsb0 ;  /* 0x01e00004b0187df3 */ /* 0x000fe20008000818 */
[----:B------:R-:W-:Y:S01]  /*b610*/  UMOV UR6, UR4 ;  /* 0x0000000400067c82 */ /* 0x000fe20008000000 */
[----:B------:R-:W-:Y:S01]  /*b620*/  UMOV UR7, 0xc0000010 ;  /* 0xc000001000077882 */ /* 0x000fe20000000000 */
        /* <DEDUP_REMOVED lines=44> */
.L_x_2207:
        /* <DEDUP_REMOVED lines=22> */
[----:B------:R-:W-:Y:S01]  /*ba50*/  FMUL.FTZ R49, R34, R0 ;  /* 0x0000000022317220 */ /* 0x000fe20000410000 */
        /* <DEDUP_REMOVED lines=51> */
.L_x_2174:
        /* <DEDUP_REMOVED lines=35> */
[----:B------:R-:W-:Y:S02]  /*bfc0*/  F2FP.BF16.F32.PACK_AB R38, R38, R49 ;  /* 0x000000312626723e */ /* 0x000fe400000010ff */
[----:B------:R-:W-:Y:S02]  /*bfd0*/  F2FP.BF16.F32.PACK_AB R39, R39, R34 ;  /* 0x000000222727723e */ /* 0x000fe400000010ff */
[----:B------:R-:W-:Y:S02]  /*bfe0*/  F2FP.BF16.F32.PACK_AB R25, R62, R25 ;  /* 0x000000193e19723e */ /* 0x000fe400000010ff */
[----:B------:R-:W-:Y:S02]  /*bff0*/  MOV R4, R0 ;  /* 0x0000000000047202 */ /* 0x000fe40000000f00 */
[----:B0-----:R-:W-:-:S02]  /*c000*/  MOV R5, R51 ;  /* 0x0000003300057202 */ /* 0x001fc40000000f00 */
[----:B------:R-:W-:Y:S02]  /*c010*/  F2FP.BF16.F32.PACK_AB R24, R63, R24 ;  /* 0x000000183f18723e */ /* 0x000fe400000010ff */
[----:B------:R-:W-:Y:S01]  /*c020*/  F2FP.BF16.F32.PACK_AB R13, R76, R13 ;  /* 0x0000000d4c0d723e */ /* 0x000fe200000010ff */
[----:B------:R-:W-:Y:S01]  /*c030*/  IMAD.WIDE R6, R191, 0x2, R4 ;  /* 0x00000002bf067825 */ /* 0x000fe200078e0204 */
[----:B------:R-:W-:Y:S02]  /*c040*/  F2FP.BF16.F32.PACK_AB R12, R77, R12 ;  /* 0x0000000c4d0c723e */ /* 0x000fe400000010ff */
[----:B------:R-:W-:Y:S02]  /*c050*/  F2FP.BF16.F32.PACK_AB R37, R37, R40 ;  /* 0x000000282525723e */ /* 0x000fe400000010ff */
[C---:B------:R-:W-:Y:S02]  /*c060*/  IADD3 R61, P1, R6.reuse, 0x40, RZ ;  /* 0x00000040063d7810 */ /* 0x040fe40007f3e0ff */
[----:B------:R-:W-:-:S02]  /*c070*/  IADD3 R63, P2, R6, 0x60, RZ ;  /* 0x00000060063f7810 */ /* 0x000fc40007f5e0ff */
[----:B------:R-:W-:Y:S02]  /*c080*/  LOP3.LUT R10, R61, 0x380, RZ, 0xc0, !PT ;  /* 0x000003803d0a7812 */ /* 0x000fe400078ec0ff */
[----:B------:R-:W-:Y:S02]  /*c090*/  F2FP.BF16.F32.PACK_AB R31, R31, R42 ;  /* 0x0000002a1f1f723e */ /* 0x000fe400000010ff */
[----:B------:R-:W-:Y:S02]  /*c0a0*/  SHF.R.U64 R10, R10, 0x3, RZ ;  /* 0x000000030a0a7819 */ /* 0x000fe400000012ff */
[----:B------:R-:W-:Y:S02]  /*c0b0*/  F2FP.BF16.F32.PACK_AB R36, R36, R41 ;  /* 0x000000292424723e */ /* 0x000fe400000010ff */
[----:B------:R-:W-:Y:S02]  /*c0c0*/  F2FP.BF16.F32.PACK_AB R30, R30, R43 ;  /* 0x0000002b1e1e723e */ /* 0x000fe400000010ff */
[----:B------:R-:W-:-:S02]  /*c0d0*/  SEL R46, R9, R8, P0 ;  /* 0x00000008092e7207 */ /* 0x000fc40000000000 */
[----:B------:R-:W-:Y:S02]  /*c0e0*/  SEL R45, R8, R9, P0 ;  /* 0x00000009082d7207 */ /* 0x000fe40000000000 */
[----:B------:R-:W-:Y:S02]  /*c0f0*/  IADD3 R67, P4, R6, 0x4020, RZ ;  /* 0x0000402006437810 */ /* 0x000fe40007f9e0ff */
[----:B------:R-:W-:Y:S02]  /*c100*/  F2FP.BF16.F32.PACK_AB R27, R54, R27 ;  /* 0x0000001b361b723e */ /* 0x000fe400000010ff */
[----:B------:R-:W-:Y:S02]  /*c110*/  LOP3.LUT R9, R6, 0x380, RZ, 0xc0, !PT ;  /* 0x0000038006097812 */ /* 0x000fe400078ec0ff */
[----:B------:R-:W-:Y:S02]  /*c120*/  F2FP.BF16.F32.PACK_AB R33, R52, R33 ;  /* 0x000000213421723e */ /* 0x000fe400000010ff */
[----:B------:R-:W-:-:S02]  /*c130*/  F2FP.BF16.F32.PACK_AB R32, R53, R32 ;  /* 0x000000203520723e */ /* 0x000fc400000010ff */
[----:B------:R-:W-:Y:S02]  /*c140*/  SEL R44, R13, R12, P0 ;  /* 0x0000000c0d2c7207 */ /* 0x000fe40000000000 */
[----:B------:R-:W-:Y:S01]  /*c150*/  SEL R43, R12, R13, P0 ;  /* 0x0000000d0c2b7207 */ /* 0x000fe20000000000 */
[--C-:B------:R-:W-:Y:S01]  /*c160*/  IMAD.X R13, RZ, RZ, R7.reuse, P4 ;  /* 0x000000ffff0d7224 */ /* 0x100fe200020e0607 */
[----:B------:R-:W-:Y:S02]  /*c170*/  SEL R50, R38, R39, P0 ;  /* 0x0000002726327207 */ /* 0x000fe40000000000 */
[----:B------:R-:W-:Y:S02]  /*c180*/  SEL R54, R25, R24, P0 ;  /* 0x0000001819367207 */ /* 0x000fe40000000000 */
[----:B------:R-:W-:Y:S01]  /*c190*/  SEL R51, R24, R25, P0 ;  /* 0x0000001918337207 */ /* 0x000fe20000000000 */
[----:B------:R-:W-:Y:S01]  /*c1a0*/  IMAD.X R25, RZ, RZ, R7, P1 ;  /* 0x000000ffff197224 */ /* 0x000fe200008e0607 */
[----:B------:R-:W-:-:S02]  /*c1b0*/  IADD3 R59, P6, R6, 0x20, RZ ;  /* 0x00000020063b7810 */ /* 0x000fc40007fde0ff */
[----:B------:R-:W-:Y:S02]  /*c1c0*/  SEL R39, R39, R38, P0 ;  /* 0x0000002627277207 */ /* 0x000fe40000000000 */
[----:B------:R-:W-:Y:S02]  /*c1d0*/  LOP3.LUT R12, R63, 0x380, RZ, 0xc0, !PT ;  /* 0x000003803f0c7812 */ /* 0x000fe400078ec0ff */
[----:B------:R-:W-:Y:S02]  /*c1e0*/  LOP3.LUT R24, R10, R61, RZ, 0x3c, !PT ;  /* 0x0000003d0a187212 */ /* 0x000fe400078e3cff */
[----:B------:R-:W-:Y:S02]  /*c1f0*/  F2FP.BF16.F32.PACK_AB R29, R60, R29 ;  /* 0x0000001d3c1d723e */ /* 0x000fe400000010ff */
[----:B------:R-:W-:Y:S02]  /*c200*/  SEL R42, R37, R36, P0 ;  /* 0x00000024252a7207 */ /* 0x000fe40000000000 */
[----:B------:R-:W-:-:S02]  /*c210*/  SEL R38, R31, R30, P0 ;  /* 0x0000001e1f267207 */ /* 0x000fc40000000000 */
[----:B------:R-:W-:Y:S02]  /*c220*/  LOP3.LUT R10, R67, 0x380, RZ, 0xc0, !PT ;  /* 0x00000380430a7812 */ /* 0x000fe400078ec0ff */
[----:B------:R-:W-:Y:S02]  /*c230*/  SEL R37, R36, R37, P0 ;  /* 0x0000002524257207 */ /* 0x000fe40000000000 */
[----:B------:R-:W-:Y:S02]  /*c240*/  SEL R31, R30, R31, P0 ;  /* 0x0000001f1e1f7207 */ /* 0x000fe40000000000 */
[----:B------:R-:W-:Y:S02]  /*c250*/  SHF.R.U64 R9, R9, 0x3, RZ ;  /* 0x0000000309097819 */ /* 0x000fe400000012ff */
[----:B------:R-:W-:Y:S02]  /*c260*/  F2FP.BF16.F32.PACK_AB R21, R68, R21 ;  /* 0x000000154415723e */ /* 0x000fe400000010ff */
[----:B------:R-:W-:-:S02]  /*c270*/  F2FP.BF16.F32.PACK_AB R20, R69, R20 ;  /* 0x000000144514723e */ /* 0x000fc400000010ff */
[----:B------:R-:W-:Y:S02]  /*c280*/  SEL R36, R33, R32, P0 ;  /* 0x0000002021247207 */ /* 0x000fe40000000000 */
[----:B------:R-:W-:Y:S02]  /*c290*/  SEL R30, R27, R26, P0 ;  /* 0x0000001a1b1e7207 */ /* 0x000fe40000000000 */
[----:B------:R-:W-:Y:S01]  /*c2a0*/  SEL R49, R26, R27, P0 ;  /* 0x0000001b1a317207 */ /* 0x000fe20000000000 */
[----:B------:R-:W-:Y:S01]  /*c2b0*/  IMAD.X R27, RZ, RZ, R7, P6 ;  /* 0x000000ffff1b7224 */ /* 0x000fe200030e0607 */
[----:B------:R-:W-:Y:S02]  /*c2c0*/  F2FP.BF16.F32.PACK_AB R56, R56, R65 ;  /* 0x000000413838723e */ /* 0x000fe400000010ff */
[----:B------:R-:W-:Y:S02]  /*c2d0*/  SEL R33, R32, R33, P0 ;  /* 0x0000002120217207 */ /* 0x000fe40000000000 */
[----:B------:R-:W-:-:S02]  /*c2e0*/  SHF.R.U64 R12, R12, 0x3, RZ ;  /* 0x000000030c0c7819 */ /* 0x000fc400000012ff */
[----:B------:R-:W-:Y:S02]  /*c2f0*/  F2FP.BF16.F32.PACK_AB R94, R94, R95 ;  /* 0x0000005f5e5e723e */ /* 0x000fe400000010ff */
[----:B------:R-:W-:Y:S02]  /*c300*/  F2FP.BF16.F32.PACK_AB R93, R92, R93 ;  /* 0x0000005d5c5d723e */ /* 0x000fe400000010ff */
[----:B------:R-:W-:Y:S02]  /*c310*/  F2FP.BF16.F32.PACK_AB R57, R48, R57 ;  /* 0x000000393039723e */ /* 0x000fe400000010ff */
[----:B------:R-:W-:Y:S02]  /*c320*/  SEL R32, R29, R28, P0 ;  /* 0x0000001c1d207207 */ /* 0x000fe40000000000 */
[C---:B------:R-:W-:Y:S02]  /*c330*/  IADD3 R65, P3, R6.reuse, 0x4000, RZ ;  /* 0x0000400006417810 */ /* 0x040fe40007f7e0ff */
[----:B------:R-:W-:-:S02]  /*c340*/  IADD3 R69, P5, R6, 0x4040, RZ ;  /* 0x0000404006457810 */ /* 0x000fc40007fbe0ff */
[----:B------:R-:W-:Y:S02]  /*c350*/  IADD3 R62, P6, R6, 0x4060, RZ ;  /* 0x00004060063e7810 */ /* 0x000fe40007fde0ff */
[----:B------:R-:W-:Y:S01]  /*c360*/  SHF.R.U64 R10, R10, 0x3, RZ ;  /* 0x000000030a0a7819 */ /* 0x000fe200000012ff */
[--C-:B------:R-:W-:Y:S01]  /*c370*/  IMAD.X R11, RZ, RZ, R7.reuse, P5 ;  /* 0x000000ffff0b7224 */ /* 0x100fe200028e0607 */
[----:B------:R-:W-:Y:S02]  /*c380*/  F2FP.BF16.F32.PACK_AB R90, R90, R91 ;  /* 0x0000005b5a5a723e */ /* 0x000fe400000010ff */
[----:B------:R-:W-:Y:S02]  /*c390*/  F2FP.BF16.F32.PACK_AB R89, R88, R89 ;  /* 0x000000595859723e */ /* 0x000fe400000010ff */
[----:B------:R-:W-:Y:S02]  /*c3a0*/  SEL R29, R28, R29, P0 ;  /* 0x0000001d1c1d7207 */ /* 0x000fe40000000000 */
[----:B------:R-:W-:Y:S01]  /*c3b0*/  LOP3.LUT R6, R9, R6, RZ, 0x3c, !PT ;  /* 0x0000000609067212 */ /* 0x000fe200078e3cff */
[----:B------:R-:W-:Y:S01]  /*c3c0*/  IMAD.X R9, RZ, RZ, R7, P6 ;  /* 0x000000ffff097224 */ /* 0x000fe200030e0607 */
[----:B------:R-:W-:-:S02]  /*c3d0*/  SEL R28, R21, R20, P0 ;  /* 0x00000014151c7207 */ /* 0x000fc40000000000 */
[----:B------:R-:W-:Y:S01]  /*c3e0*/  SEL R41, R20, R21, P0 ;  /* 0x0000001514297207 */ /* 0x000fe20000000000 */
[----:B------:R-:W-:Y:S01]  /*c3f0*/  IMAD.X R21, RZ, RZ, R7, P2 ;  /* 0x000000ffff157224 */ /* 0x000fe200010e0607 */
[----:B------:R-:W-:Y:S02]  /*c400*/  LOP3.LUT R20, R12, R63, RZ, 0x3c, !PT ;  /* 0x0000003f0c147212 */ /* 0x000fe400078e3cff */
[----:B------:R-:W-:Y:S02]  /*c410*/  SEL R34, R94, R93, P0 ;  /* 0x0000005d5e227207 */ /* 0x000fe40000000000 */
[----:B------:R-:W-:Y:S02]  /*c420*/  SEL R48, R56, R57, P0 ;  /* 0x0000003938307207 */ /* 0x000fe40000000000 */
[----:B------:R-:W-:Y:S02]  /*c430*/  LOP3.LUT R52, R69, 0x380, RZ, 0xc0, !PT ;  /* 0x0000038045347812 */ /* 0x000fe400078ec0ff */
[----:B------:R-:W-:-:S02]  /*c440*/  LOP3.LUT R12, R10, R67, RZ, 0x3c, !PT ;  /* 0x000000430a0c7212 */ /* 0x000fc400078e3cff */
[----:B------:R-:W-:Y:S02]  /*c450*/  SEL R93, R93, R94, P0 ;  /* 0x0000005e5d5d7207 */ /* 0x000fe40000000000 */
[----:B------:R-:W-:Y:S02]  /*c460*/  SEL R40, R90, R89, P0 ;  /* 0x000000595a287207 */ /* 0x000fe40000000000 */
[----:B------:R-:W-:Y:S02]  /*c470*/  SEL R57, R57, R56, P0 ;  /* 0x0000003839397207 */ /* 0x000fe40000000000 */
[----:B------:R-:W-:Y:S02]  /*c480*/  MOV R67, R6 ;  /* 0x0000000600437202 */ /* 0x000fe40000000f00 */
[----:B------:R-:W-:Y:S02]  /*c490*/  F2FP.BF16.F32.PACK_AB R15, R70, R15 ;  /* 0x0000000f460f723e */ /* 0x000fe400000010ff */
[----:B------:R-:W-:-:S02]  /*c4a0*/  F2FP.BF16.F32.PACK_AB R14, R71, R14 ;  /* 0x0000000e470e723e */ /* 0x000fc400000010ff */
[----:B------:R-:W-:Y:S02]  /*c4b0*/  SEL R89, R89, R90, P0 ;  /* 0x0000005a59597207 */ /* 0x000fe40000000000 */
[----:B------:R-:W-:Y:S02]  /*c4c0*/  SHF.R.U64 R52, R52, 0x3, RZ ;  /* 0x0000000334347819 */ /* 0x000fe400000012ff */
[----:B------:R-:W-:Y:S02]  /*c4d0*/  SEL R56, R15, R14, P0 ;  /* 0x0000000e0f387207 */ /* 0x000fe40000000000 */
[----:B------:R-:W-:Y:S01]  /*c4e0*/  SEL R53, R14, R15, P0 ;  /* 0x0000000f0e357207 */ /* 0x000fe20000000000 */
[----:B------:R-:W-:Y:S01]  /*c4f0*/  IMAD.X R15, RZ, RZ, R7, P3 ;  /* 0x000000ffff0f7224 */ /* 0x000fe200018e0607 */
[----:B------:R-:W-:Y:S02]  /*c500*/  SEL R60, R86, R87, P0 ;  /* 0x00000057563c7207 */ /* 0x000fe40000000000 */
[----:B------:R-:W-:-:S02]  /*c510*/  SEL R87, R87, R86, P0 ;  /* 0x0000005657577207 */ /* 0x000fc40000000000 */
[----:B------:R-:W-:Y:S02]  /*c520*/  LOP3.LUT R8, R59, 0x380, RZ, 0xc0, !PT ;  /* 0x000003803b087812 */ /* 0x000fe400078ec0ff */
[----:B------:R-:W-:Y:S02]  /*c530*/  LOP3.LUT R10, R52, R69, RZ, 0x3c, !PT ;  /* 0x00000045340a7212 */ /* 0x000fe400078e3cff */
[----:B------:R-:W-:Y:S02]  /*c540*/  MOV R64, R20 ;  /* 0x0000001400407202 */ /* 0x000fe40000000f00 */
[----:B------:R-:W-:Y:S02]  /*c550*/  SHF.R.U64 R8, R8, 0x3, RZ ;  /* 0x0000000308087819 */ /* 0x000fe400000012ff */
[----:B------:R-:W-:Y:S02]  /*c560*/  MOV R61, R10 ;  /* 0x0000000a003d7202 */ /* 0x000fe40000000f00 */
[----:B------:R-:W-:-:S02]  /*c570*/  LOP3.LUT R26, R8, R59, RZ, 0x3c, !PT ;  /* 0x0000003b081a7212 */ /* 0x000fc400078e3cff */
[----:B------:R-:W-:Y:S02]  /*c580*/  LOP3.LUT R8, R65, 0x380, RZ, 0xc0, !PT ;  /* 0x0000038041087812 */ /* 0x000fe400078ec0ff */
[----:B------:R-:W-:Y:S02]  /*c590*/  LOP3.LUT R59, R62, 0x380, RZ, 0xc0, !PT ;  /* 0x000003803e3b7812 */ /* 0x000fe400078ec0ff */
[----:B------:R-:W-:Y:S02]  /*c5a0*/  SHF.R.U64 R8, R8, 0x3, RZ ;  /* 0x0000000308087819 */ /* 0x000fe400000012ff */
[----:B------:R-:W-:Y:S02]  /*c5b0*/  SHF.R.U64 R59, R59, 0x3, RZ ;  /* 0x000000033b3b7819 */ /* 0x000fe400000012ff */
[----:B------:R-:W-:Y:S02]  /*c5c0*/  LOP3.LUT R14, R8, R65, RZ, 0x3c, !PT ;  /* 0x00000041080e7212 */ /* 0x000fe400078e3cff */
[----:B------:R-:W-:-:S02]  /*c5d0*/  LOP3.LUT R8, R59, R62, RZ, 0x3c, !PT ;  /* 0x0000003e3b087212 */ /* 0x000fc400078e3cff */
[----:B------:R-:W-:Y:S02]  /*c5e0*/  MOV R63, R14 ;  /* 0x0000000e003f7202 */ /* 0x000fe40000000f00 */
[----:B------:R-:W-:Y:S02]  /*c5f0*/  MOV R59, R8 ;  /* 0x00000008003b7202 */ /* 0x000fe40000000f00 */
[----:B------:R-:W-:Y:S02]  /*c600*/  MOV R62, R12 ;  /* 0x0000000c003e7202 */ /* 0x000fe40000000f00 */
[----:B------:R-:W-:Y:S02]  /*c610*/  MOV R66, R26 ;  /* 0x0000001a00427202 */ /* 0x000fe40000000f00 */
[----:B------:R-:W-:Y:S02]  /*c620*/  MOV R65, R24 ;  /* 0x0000001800417202 */ /* 0x000fe40000000f00 */
[----:B------:R-:W-:Y:S01]  /*c630*/  PLOP3.LUT P2, PT, PT, PT, UP0, 0x80, 0x0 ;  /* 0x000000000000781c */ /* 0x000fe20003f4f008 */
[----:B------:R-:W-:Y:S01]  /*c640*/  ULDC UR8, c[0x0][0xa88] ;  /* 0x0002a20000087ab9 */ /* 0x000fe20000000800 */
        /* <DEDUP_REMOVED lines=11> */
[----:B------:R-:W-:Y:S04]  /*c700*/  SHFL.IDX PT, R42, R42, R35, 0x1c1f ;  /* 0x001c1f232a2a7589 */ /* 0x000fe800000e0000 */
[----:B------:R-:W0:Y:S01]  /*c710*/  SHFL.IDX PT, R37, R37, R6, 0x1c1f ;  /* 0x001c1f0625257589 */ /* 0x000e2200000e0000 */
[----:B-1----:R-:W-:Y:S02]  /*c720*/  SEL R9, R48, R57, P0 ;  /* 0x0000003930097207 */ /* 0x002fe40000000000 */
[----:B------:R-:W-:Y:S01]  /*c730*/  SEL R11, R57, R48, P0 ;  /* 0x00000030390b7207 */ /* 0x000fe20000000000 */
[----:B------:R-:W-:Y:S04]  /*c740*/  SHFL.IDX PT, R38, R38, R35, 0x1c1f ;  /* 0x001c1f2326267589 */ /* 0x000fe800000e0000 */
[----:B------:R-:W1:Y:S01]  /*c750*/  SHFL.IDX PT, R31, R31, R6, 0x1c1f ;  /* 0x001c1f061f1f7589 */ /* 0x000e6200000e0000 */
[----:B--2---:R-:W-:-:S02]  /*c760*/  SEL R12, R40, R89, P0 ;  /* 0x00000059280c7207 */ /* 0x004fc40000000000 */
[----:B------:R-:W-:Y:S01]  /*c770*/  SEL R14, R89, R40, P0 ;  /* 0x00000028590e7207 */ /* 0x000fe20000000000 */
[----:B------:R-:W-:Y:S04]  /*c780*/  SHFL.IDX PT, R36, R36, R35, 0x1c1f ;  /* 0x001c1f2324247589 */ /* 0x000fe800000e0000 */
[----:B------:R-:W2:Y:S01]  /*c790*/  SHFL.IDX PT, R33, R33, R6, 0x1c1f ;  /* 0x001c1f0621217589 */ /* 0x000ea200000e0000 */
[----:B---3--:R-:W-:Y:S02]  /*c7a0*/  SEL R13, R50, R39, P0 ;  /* 0x00000027320d7207 */ /* 0x008fe40000000000 */
[----:B------:R-:W-:Y:S01]  /*c7b0*/  SEL R15, R39, R50, P0 ;  /* 0x00000032270f7207 */ /* 0x000fe20000000000 */
[----:B------:R2:W-:Y:S04]  /*c7c0*/  SHFL.IDX PT, R21, R30, R35, 0x1c1f ;  /* 0x001c1f231e157589 */ /* 0x0005e800000e0000 */
[----:B------:R-:W3:Y:S01]  /*c7d0*/  SHFL.IDX PT, R52, R49, R6, 0x1c1f ;  /* 0x001c1f0631347589 */ /* 0x000ee200000e0000 */
[----:B0-----:R-:W-:-:S02]  /*c7e0*/  SEL R24, R42, R37, P0 ;  /* 0x000000252a187207 */ /* 0x001fc40000000000 */
[----:B------:R-:W-:Y:S01]  /*c7f0*/  SEL R26, R37, R42, P0 ;  /* 0x0000002a251a7207 */ /* 0x000fe20000000000 */
[----:B------:R-:W-:Y:S04]  /*c800*/  SHFL.IDX PT, R32, R32, R35, 0x1c1f ;  /* 0x001c1f2320207589 */ /* 0x000fe800000e0000 */
[----:B------:R-:W-:Y:S01]  /*c810*/  SHFL.IDX PT, R54, R54, R35, 0x1c1f ;  /* 0x001c1f2336367589 */ /* 0x000fe200000e0000 */
[----:B-1----:R-:W-:Y:S02]  /*c820*/  SEL R25, R38, R31, P0 ;  /* 0x0000001f26197207 */ /* 0x002fe40000000000 */
[----:B------:R-:W-:Y:S01]  /*c830*/  SEL R27, R31, R38, P0 ;  /* 0x000000261f1b7207 */ /* 0x000fe20000000000 */
[----:B------:R3:W0:Y:S04]  /*c840*/  SHFL.IDX PT, R7, R29, R6, 0x1c1f ;  /* 0x001c1f061d077589 */ /* 0x00062800000e0000 */
[----:B------:R-:W1:Y:S01]  /*c850*/  SHFL.IDX PT, R51, R51, R6, 0x1c1f ;  /* 0x001c1f0633337589 */ /* 0x000e6200000e0000 */
[----:B--2---:R-:W-:-:S03]  /*c860*/  SEL R30, R33, R36, P0 ;  /* 0x00000024211e7207 */ /* 0x004fc60000000000 */
[----:B------:R2:W-:Y:S04]  /*c870*/  SHFL.IDX PT, R20, R28, R35, 0x1c1f ;  /* 0x001c1f231c147589 */ /* 0x0005e800000e0000 */
[----:B------:R-:W-:Y:S01]  /*c880*/  SHFL.IDX PT, R44, R44, R35, 0x1c1f ;  /* 0x001c1f232c2c7589 */ /* 0x000fe200000e0000 */
[----:B---3--:R-:W-:Y:S02]  /*c890*/  SEL R29, R21, R52, P0 ;  /* 0x00000034151d7207 */ /* 0x008fe40000000000 */
[----:B------:R-:W-:Y:S01]  /*c8a0*/  SEL R31, R52, R21, P0 ;  /* 0x00000015341f7207 */ /* 0x000fe20000000000 */
[----:B------:R-:W-:Y:S01]  /*c8b0*/  SHFL.IDX PT, R56, R56, R35, 0x1c1f ;  /* 0x001c1f2338387589 */ /* 0x000fe200000e0000 */
[----:B--2---:R-:W-:-:S03]  /*c8c0*/  SEL R28, R36, R33, P0 ;  /* 0x00000021241c7207 */ /* 0x004fc60000000000 */
[----:B------:R-:W2:Y:S04]  /*c8d0*/  SHFL.IDX PT, R41, R41, R6, 0x1c1f ;  /* 0x001c1f0629297589 */ /* 0x000ea800000e0000 */
[----:B------:R-:W3:Y:S01]  /*c8e0*/  SHFL.IDX PT, R43, R43, R6, 0x1c1f ;  /* 0x001c1f062b2b7589 */ /* 0x000ee200000e0000 */
[----:B0-----:R-:W-:Y:S02]  /*c8f0*/  SEL R36, R32, R7, P0 ;  /* 0x0000000720247207 */ /* 0x001fe40000000000 */
[----:B------:R-:W-:Y:S01]  /*c900*/  SEL R38, R7, R32, P0 ;  /* 0x0000002007267207 */ /* 0x000fe20000000000 */
[----:B------:R-:W0:Y:S01]  /*c910*/  SHFL.IDX PT, R53, R53, R6, 0x1c1f ;  /* 0x001c1f0635357589 */ /* 0x000e2200000e0000 */
[----:B-1----:R-:W-:Y:S01]  /*c920*/  SEL R37, R54, R51, P0 ;  /* 0x0000003336257207 */ /* 0x002fe20000000000 */
[----:B------:R-:W-:Y:S01]  /*c930*/  IMAD.U32 R7, RZ, RZ, UR7 ;  /* 0x00000007ff077e24 */ /* 0x000fe2000f8e00ff */
[----:B------:R-:W-:Y:S01]  /*c940*/  SEL R39, R51, R54, P0 ;  /* 0x0000003633277207 */ /* 0x000fe20000000000 */
[----:B------:R-:W-:Y:S06]  /*c950*/  BAR.SYNC.DEFER_BLOCKING 0x1, 0x100 ;  /* 0x0044000000007b1d */ /* 0x000fec0000010000 */
[----:B------:R-:W-:Y:S04]  /*c960*/  SHFL.IDX PT, R58, R58, R35, 0x1c1f ;  /* 0x001c1f233a3a7589 */ /* 0x000fe800000e0000 */
[----:B------:R-:W1:Y:S01]  /*c970*/  SHFL.IDX PT, R55, R55, R6, 0x1c1f ;  /* 0x001c1f0637377589 */ /* 0x000e6200000e0000 */
[----:B--2---:R-:W-:-:S02]  /*c980*/  SEL R32, R20, R41, P0 ;  /* 0x0000002914207207 */ /* 0x004fc40000000000 */
[----:B------:R-:W-:Y:S01]  /*c990*/  SEL R34, R41, R20, P0 ;  /* 0x0000001429227207 */ /* 0x000fe20000000000 */
[----:B------:R-:W-:Y:S01]  /*c9a0*/  SHFL.IDX PT, R46, R46, R35, 0x1c1f ;  /* 0x001c1f232e2e7589 */ /* 0x000fe200000e0000 */
[----:B---3--:R-:W-:Y:S02]  /*c9b0*/  SEL R40, R44, R43, P0 ;  /* 0x0000002b2c287207 */ /* 0x008fe40000000000 */
[----:B------:R-:W-:Y:S01]  /*c9c0*/  SEL R42, R43, R44, P0 ;  /* 0x0000002c2b2a7207 */ /* 0x000fe20000000000 */
[----:B------:R2:W-:Y:S01]  /*c9d0*/  SHFL.IDX PT, R60, R60, R35, 0x1c1f ;  /* 0x001c1f233c3c7589 */ /* 0x0005e200000e0000 */
[----:B0-----:R-:W-:-:S03]  /*c9e0*/  SEL R33, R56, R53, P0 ;  /* 0x0000003538217207 */ /* 0x001fc60000000000 */
[----:B------:R-:W0:Y:S04]  /*c9f0*/  SHFL.IDX PT, R45, R45, R6, 0x1c1f ;  /* 0x001c1f062d2d7589 */ /* 0x000e2800000e0000 */
[----:B------:R3:W4:Y:S01]  /*ca00*/  SHFL.IDX PT, R87, R87, R6, 0x1c1f ;  /* 0x001c1f0657577589 */ /* 0x00072200000e0000 */
[----:B--2---:R-:W-:-:S03]  /*ca10*/  SEL R35, R53, R56, P0 ;  /* 0x0000003835237207 */ /* 0x004fc60000000000 */
[----:B------:R0:W-:Y:S04]  /*ca20*/  STSM.16.M88.4 [R67], R8 ;  /* 0x0000000843007844 */ /* 0x0001e80000000200 */
[----:B------:R-:W-:Y:S01]  /*ca30*/  STSM.16.M88.4 [R66], R12 ;  /* 0x0000000c42007844 */ /* 0x000fe20000000200 */
[----:B-1----:R-:W-:Y:S01]  /*ca40*/  SEL R41, R58, R55, P0 ;  /* 0x000000373a297207 */ /* 0x002fe20000000000 */
[----:B---3--:R-:W-:Y:S01]  /*ca50*/  IMAD.U32 R6, RZ, RZ, UR6 ;  /* 0x00000006ff067e24 */ /* 0x008fe2000f8e00ff */
[----:B------:R-:W-:Y:S01]  /*ca60*/  SEL R43, R55, R58, P0 ;  /* 0x0000003a372b7207 */ /* 0x000fe20000000000 */
[----:B------:R-:W-:Y:S01]  /*ca70*/  STSM.16.M88.4 [R65], R24 ;  /* 0x0000001841007844 */ /* 0x000fe20000000200 */
[----:B------:R-:W-:-:S03]  /*ca80*/  ULDC.64 UR6, c[0x0][0xc08] ;  /* 0x0003020000067ab9 */ /* 0x000fc60000000a00 */
[----:B------:R-:W-:Y:S01]  /*ca90*/  STSM.16.M88.4 [R64], R28 ;  /* 0x0000001c40007844 */ /* 0x000fe20000000200 */
[----:B0-----:R-:W-:-:S03]  /*caa0*/  SEL R8, R46, R45, P0 ;  /* 0x0000002d2e087207 */ /* 0x001fc60000000000 */
[----:B------:R-:W-:Y:S01]  /*cab0*/  STSM.16.M88.4 [R63], R36 ;  /* 0x000000243f007844 */ /* 0x000fe20000000200 */
[----:B------:R-:W-:Y:S02]  /*cac0*/  SEL R10, R45, R46, P0 ;  /* 0x0000002e2d0a7207 */ /* 0x000fe40000000000 */
[----:B----4-:R-:W-:Y:S01]  /*cad0*/  SEL R9, R60, R87, P0 ;  /* 0x000000573c097207 */ /* 0x010fe20000000000 */
[----:B------:R-:W-:Y:S01]  /*cae0*/  STSM.16.M88.4 [R62], R32 ;  /* 0x000000203e007844 */ /* 0x000fe20000000200 */
[----:B------:R-:W-:Y:S01]  /*caf0*/  SEL R11, R87, R60, P0 ;  /* 0x0000003c570b7207 */ /* 0x000fe20000000000 */
[----:B------:R-:W-:Y:S01]  /*cb00*/  UISETP.NE.U32.AND UP1, UPT, UR6, URZ, UPT ;  /* 0x0000003f0600728c */ /* 0x000fe2000bf25070 */
[----:B------:R-:W0:Y:S01]  /*cb10*/  LDC R46, c[0x0][0xbe8] ;  /* 0x0002fa00ff2e7b82 */ /* 0x000e220000000800 */
[----:B------:R-:W-:Y:S04]  /*cb20*/  STSM.16.M88.4 [R61], R40 ;  /* 0x000000283d007844 */ /* 0x000fe80000000200 */
[----:B------:R1:W-:Y:S03]  /*cb30*/  STSM.16.M88.4 [R59], R8 ;  /* 0x000000083b007844 */ /* 0x0003e60000000200 */
[----:B------:R-:W-:Y:S01]  /*cb40*/  BAR.SYNC.DEFER_BLOCKING 0x1, 0x100 ;  /* 0x0044000000007b1d */ /* 0x000fe20000010000 */
[----:B------:R-:W-:-:S06]  /*cb50*/  UISETP.NE.AND.EX UP1, UPT, UR7, URZ, UPT, UP1 ;  /* 0x0000003f0700728c */ /* 0x000fcc000bf25310 */
[----:B------:R-:W-:-:S05]  /*cb60*/  PLOP3.LUT P0, PT, PT, PT, UP1, 0x80, 0x0 ;  /* 0x000000000000781c */ /* 0x000fca0003f0f018 */
[----:B------:R-:W-:-:S04]  /*cb70*/  @UP1 ULEA UR6, UP2, UR42, UR6, 0x2 ;  /* 0x000000062a061291 */ /* 0x000fc8000f84103f */
[----:B------:R-:W-:Y:S01]  /*cb80*/  @UP1 ULEA.HI.X UR7, UR42, UR7, UR36, 0x2, UP2 ;  /* 0x000000072a071291 */ /* 0x000fe200090f1424 */
[----:B-1----:R-:W-:Y:S02]  /*cb90*/  IMAD.U32 R9, RZ, RZ, UR8 ;  /* 0x00000008ff097e24 */ /* 0x002fe4000f8e00ff */
[----:B------:R-:W-:-:S03]  /*cba0*/  IMAD.U32 R10, RZ, RZ, UR6 ;  /* 0x00000006ff0a7e24 */ /* 0x000fc6000f8e00ff */
[----:B------:R-:W-:Y:S01]  /*cbb0*/  IMAD.U32 R11, RZ, RZ, UR7 ;  /* 0x00000007ff0b7e24 */ /* 0x000fe2000f8e00ff */
[----:B------:R-:W2:Y:S01]  /*cbc0*/  @P2 LDG.E R12, desc[UR54][R6.64] ;  /* 0x00000036060c2981 */ /* 0x000ea2000c1e1900 */
[----:B0-----:R-:W-:Y:S01]  /*cbd0*/  ISETP.NE.AND P1, PT, R46, 0x1, PT ;  /* 0x000000012e00780c */ /* 0x001fe20003f25270 */
[----:B------:R-:W-:Y:S02]  /*cbe0*/  UMOV UR4, URZ ;  /* 0x0000003f00047c82 */ /* 0x000fe40008000000 */
[----:B------:R0:W5:Y:S10]  /*cbf0*/  @P0 LDG.E R9, desc[UR54][R10.64] ;  /* 0x000000360a090981 */ /* 0x000174000c1e1900 */
[----:B------:R-:W1:Y:S08]  /*cc00*/  @P1 LDC R13, c[0x0][0xbec] ;  /* 0x0002fb00ff0d1b82 */ /* 0x000e700000000800 */
[----:B------:R-:W3:Y:S01]  /*cc10*/  @P1 LDC R14, c[0x0][0xbf0] ;  /* 0x0002fc00ff0e1b82 */ /* 0x000ee20000000800 */
[----:B--2---:R-:W-:Y:S01]  /*cc20*/  @P2 R2UR UR4, R12 ;  /* 0x000000000c0422ca */ /* 0x004fe200000e0000 */
[----:B01-3--:R-:W-:-:S14]  /*cc30*/  @P0 BRA `(.L_x_2210) ;  /* 0x0000000000100947 */ /* 0x00bfdc0003800000 */
[----:B------:R-:W-:Y:S05]  /*cc40*/  @!P2 BRA `(.L_x_2210) ;  /* 0x00000000000ca947 */ /* 0x000fea0003800000 */
[----:B------:R-:W2:Y:S04]  /*cc50*/  LDG.E R8, desc[UR54][R6.64] ;  /* 0x0000003606087981 */ /* 0x000ea8000c1e1900 */
[----:B-----5:R-:W2:Y:S02]  /*cc60*/  LDG.E R9, desc[UR54][R6.64+0x4] ;  /* 0x0000043606097981 */ /* 0x020ea4000c1e1900 */
[----:B--2---:R-:W-:-:S07]  /*cc70*/  IMAD.IADD R9, R9, 0x1, -R8 ;  /* 0x0000000109097824 */ /* 0x004fce00078e0a08 */
.L_x_2210:
[----:B------:R-:W-:Y:S01]  /*cc80*/  USHF.R.S32.HI UR14, URZ, 0x1f, UR43 ;  /* 0x0000001f3f0e7899 */ /* 0x000fe2000801142b */
[----:B------:R-:W-:Y:S01]  /*cc90*/  VIADD R8, R18, UR37 ;  /* 0x0000002512087c36 */ /* 0x000fe20008000000 */
[----:B------:R-:W-:Y:S01]  /*cca0*/  ULDC.64 UR12, c[0x0][0xb90] ;  /* 0x0002e400000c7ab9 */ /* 0x000fe20000000a00 */
[----:B------:R-:W-:Y:S01]  /*ccb0*/  USHF.R.S32.HI UR9, URZ, 0x1f, UR4 ;  /* 0x0000001f3f097899 */ /* 0x000fe20008011404 */
[----:B------:R-:W-:Y:S01]  /*ccc0*/  VIADD R24, R190, UR37 ;  /* 0x00000025be187c36 */ /* 0x000fe20008000000 */
        /* <DEDUP_REMOVED lines=19> */
[----:B------:R-:W-:Y:S01]  /*ce00*/  IADD3 R13, P3, R4, 0x2000, RZ ;  /* 0x00002000040d7810 */ /* 0x000fe20007f7e0ff */
[----:B-----5:R-:W-:Y:S01]  /*ce10*/  IMAD R51, R9, R46, RZ ;  /* 0x0000002e09337224 */ /* 0x020fe200078e02ff */
[----:B------:R-:W-:Y:S01]  /*ce20*/  IADD3 R6, P2, R6, UR6, RZ ;  /* 0x0000000606067c10 */ /* 0x000fe2000ff5e0ff */
[----:B------:R-:W-:Y:S01]  /*ce30*/  ULDC.64 UR10, c[0x0][0xaa0] ;  /* 0x0002a800000a7ab9 */ /* 0x000fe20000000a00 */
[----:B------:R-:W-:Y:S01]  /*ce40*/  IMAD.U32 R10, RZ, RZ, UR8 ;  /* 0x00000008ff0a7e24 */ /* 0x000fe2000f8e00ff */
[----:B------:R-:W-:Y:S01]  /*ce50*/  SHF.R.S32.HI R8, RZ, 0x1f, R11 ;  /* 0x0000001fff087819 */ /* 0x000fe2000001140b */
[----:B------:R-:W-:Y:S01]  /*ce60*/  IMAD.X R9, RZ, RZ, R5, P3 ;  /* 0x000000ffff097224 */ /* 0x000fe200018e0605 */
[----:B------:R-:W-:-:S02]  /*ce70*/  IADD3 R15, P0, R4, 0x1000, RZ ;  /* 0x00001000040f7810 */ /* 0x000fc40007f1e0ff */
[----:B------:R-:W-:Y:S01]  /*ce80*/  IADD3.X R7, R7, UR7, R10, P2, !PT ;  /* 0x0000000707077c10 */ /* 0x000fe200097fe40a */
[----:B------:R-:W-:Y:S01]  /*ce90*/  ULDC.64 UR6, c[0x0][0xb88] ;  /* 0x0002e20000067ab9 */ /* 0x000fe20000000a00 */
[----:B------:R-:W-:Y:S01]  /*cea0*/  LOP3.LUT R10, R13, 0x380, RZ, 0xc0, !PT ;  /* 0x000003800d0a7812 */ /* 0x000fe200078ec0ff */
[----:B------:R-:W-:Y:S01]  /*ceb0*/  IMAD R14, R8, UR6, RZ ;  /* 0x00000006080e7c24 */ /* 0x000fe2000f8e02ff */
[----:B------:R-:W-:Y:S01]  /*cec0*/  LOP3.LUT R12, R15, 0x380, RZ, 0xc0, !PT ;  /* 0x000003800f0c7812 */ /* 0x000fe200078ec0ff */
[C---:B------:R-:W-:Y:S01]  /*ced0*/  IMAD.WIDE.U32 R6, R11.reuse, UR6, R6 ;  /* 0x000000060b067c25 */ /* 0x040fe2000f8e0006 */
[----:B------:R-:W-:Y:S02]  /*cee0*/  SHF.R.U64 R8, R10, 0x3, RZ ;  /* 0x000000030a087819 */ /* 0x000fe400000012ff */
[----:B------:R-:W-:Y:S01]  /*cef0*/  SHF.R.U64 R12, R12, 0x3, RZ ;  /* 0x000000030c0c7819 */ /* 0x000fe200000012ff */
[----:B------:R-:W-:Y:S01]  /*cf00*/  IMAD R21, R11, UR7, R14 ;  /* 0x000000070b157c24 */ /* 0x000fe2000f8e020e */
[----:B------:R-:W-:Y:S01]  /*cf10*/  LOP3.LUT R8, R8, R13, RZ, 0x3c, !PT ;  /* 0x0000000d08087212 */ /* 0x000fe200078e3cff */
[----:B------:R-:W-:Y:S01]  /*cf20*/  ULDC.64 UR6, c[0x0][0xb50] ;  /* 0x0002d40000067ab9 */ /* 0x000fe20000000a00 */
[----:B------:R-:W-:Y:S01]  /*cf30*/  LOP3.LUT R12, R12, R15, RZ, 0x3c, !PT ;  /* 0x0000000f0c0c7212 */ /* 0x000fe200078e3cff */
[----:B------:R-:W-:Y:S01]  /*cf40*/  IMAD.IADD R13, R7, 0x1, R21 ;  /* 0x00000001070d7824 */ /* 0x000fe200078e0215 */
[----:B------:R-:W-:Y:S01]  /*cf50*/  LEA R14, P4, R6, UR6, 0x2 ;  /* 0x00000006060e7c11 */ /* 0x000fe2000f8810ff */
[----:B------:R-:W-:Y:S01]  /*cf60*/  VIADD R10, R24, 0x8 ;  /* 0x00000008180a7836 */ /* 0x000fe20000000000 */
[----:B------:R-:W-:-:S02]  /*cf70*/  IADD3 R11, P2, R4, 0x3000, RZ ;  /* 0x00003000040b7810 */ /* 0x000fc40007f5e0ff */
[----:B------:R-:W-:Y:S01]  /*cf80*/  LEA.HI.X R15, R6, UR7, R13, 0x2, P4 ;  /* 0x00000007060f7c11 */ /* 0x000fe2000a0f140d */
[----:B------:R-:W-:Y:S01]  /*cf90*/  SHFL.IDX PT, R20, R14, RZ, 0x1c1f ;  /* 0x001c1fff0e147589 */ /* 0x000fe200000e0000 */
[----:B------:R-:W-:Y:S01]  /*cfa0*/  LOP3.LUT R7, R11, 0x380, RZ, 0xc0, !PT ;  /* 0x000003800b077812 */ /* 0x000fe200078ec0ff */
[--C-:B------:R-:W-:Y:S01]  /*cfb0*/  IMAD.X R13, RZ, RZ, R5.reuse, P0 ;  /* 0x000000ffff0d7224 */ /* 0x100fe200000e0605 */
[----:B------:R-:W-:Y:S01]  /*cfc0*/  LOP3.LUT P0, RZ, R188, 0x3, RZ, 0xc0, !PT ;  /* 0x00000003bcff7812 */ /* 0x000fe2000780c0ff */
[----:B------:R-:W0:Y:S01]  /*cfd0*/  SHFL.IDX PT, R21, R15, RZ, 0x1c1f ;  /* 0x001c1fff0f157589 */ /* 0x000e2200000e0000 */
[----:B------:R-:W-:Y:S01]  /*cfe0*/  SHF.R.U64 R6, R7, 0x3, RZ ;  /* 0x0000000307067819 */ /* 0x000fe200000012ff */
[----:B------:R-:W-:Y:S01]  /*cff0*/  IMAD.X R7, RZ, RZ, R5, P2 ;  /* 0x000000ffff077224 */ /* 0x000fe200010e0605 */
[-C--:B------:R-:W-:Y:S01]  /*d000*/  ISETP.GE.OR P2, PT, R24, R51.reuse, P0 ;  /* 0x000000331800720c */ /* 0x080fe20000746670 */
[----:B------:R-:W-:Y:S01]  /*d010*/  SHFL.IDX PT, R44, R14, 0x1, 0x1c1f ;  /* 0x003c1f000e2c7f89 */ /* 0x000fe200000e0000 */
[----:B------:R-:W-:Y:S01]  /*d020*/  ISETP.GE.OR P0, PT, R10, R51, P0 ;  /* 0x000000330a00720c */ /* 0x000fe20000706670 */
[----:B------:R-:W-:Y:S01]  /*d030*/  UIMAD UR8, UR9, UR10, URZ ;  /* 0x0000000a090872a4 */ /* 0x000fe2000f8e023f */
[C---:B------:R-:W-:Y:S01]  /*d040*/  IADD3 R41, P6, R4.reuse, 0x4000, RZ ;  /* 0x0000400004297810 */ /* 0x040fe20007fde0ff */
[----:B------:R-:W1:Y:S01]  /*d050*/  SHFL.IDX PT, R45, R15, 0x1, 0x1c1f ;  /* 0x003c1f000f2d7f89 */ /* 0x000e6200000e0000 */
[----:B------:R-:W-:Y:S01]  /*d060*/  UIMAD.WIDE.U32 UR6, UR4, UR10, URZ ;  /* 0x0000000a040672a5 */ /* 0x000fe2000f8e003f */
[----:B------:R-:W-:-:S02]  /*d070*/  IADD3 R37, P5, R4, 0x5000, RZ ;  /* 0x0000500004257810 */ /* 0x000fc40007fbe0ff */
[----:B------:R-:W-:Y:S02]  /*d080*/  IADD3 R33, P4, R4, 0x6000, RZ ;  /* 0x0000600004217810 */ /* 0x000fe40007f9e0ff */
[----:B------:R-:W-:Y:S02]  /*d090*/  LOP3.LUT R6, R6, R11, RZ, 0x3c, !PT ;  /* 0x0000000b06067212 */ /* 0x000fe400078e3cff */
[C---:B------:R-:W-:Y:S01]  /*d0a0*/  LOP3.LUT R29, R4.reuse, 0x380, RZ, 0xc0, !PT ;  /* 0x00000380041d7812 */ /* 0x040fe200078ec0ff */
[----:B0-----:R0:W-:Y:S01]  /*d0b0*/  @!P2 ST.E desc[UR54][R20.64], R3 ;  /* 0x000000031400a985 */ /* 0x0011e2000c101936 */
[----:B------:R-:W-:Y:S01]  /*d0c0*/  UIMAD UR8, UR4, UR11, UR8 ;  /* 0x0000000b040872a4 */ /* 0x000fe2000f8e0208 */
[----:B------:R-:W-:Y:S02]  /*d0d0*/  IADD3 R11, P3, R4, 0x7000, RZ ;  /* 0x00007000040b7810 */ /* 0x000fe40007f7e0ff */
[----:B------:R-:W-:Y:S01]  /*d0e0*/  ULDC.64 UR10, c[0x0][0xae8] ;  /* 0x0002ba00000a7ab9 */ /* 0x000fe20000000a00 */
[----:B------:R-:W-:-:S02]  /*d0f0*/  LOP3.LUT R40, R41, 0x380, RZ, 0xc0, !PT ;  /* 0x0000038029287812 */ /* 0x000fc400078ec0ff */
[----:B------:R-:W-:Y:S01]  /*d100*/  LOP3.LUT R36, R37, 0x380, RZ, 0xc0, !PT ;  /* 0x0000038025247812 */ /* 0x000fe200078ec0ff */
[----:B-1----:R1:W-:Y:S01]  /*d110*/  @!P0 ST.E desc[UR54][R44.64], R2 ;  /* 0x000000022c008985 */ /* 0x0023e2000c101936 */
[----:B------:R-:W-:Y:S02]  /*d120*/  LOP3.LUT R32, R33, 0x380, RZ, 0xc0, !PT ;  /* 0x0000038021207812 */ /* 0x000fe400078ec0ff */
[----:B------:R-:W-:Y:S01]  /*d130*/  SHF.R.U64 R29, R29, 0x3, RZ ;  /* 0x000000031d1d7819 */ /* 0x000fe200000012ff */
[----:B0-----:R-:W0:Y:S01]  /*d140*/  @P1 LDC R3, c[0x0][0xbec] ;  /* 0x0002fb00ff031b82 */ /* 0x001e220000000800 */
[----:B------:R-:W-:Y:S01]  /*d150*/  UIADD3 UR7, UR7, UR8, URZ ;  /* 0x0000000807077290 */ /* 0x000fe2000fffe03f */
[----:B------:R-:W-:Y:S01]  /*d160*/  LOP3.LUT R10, R11, 0x380, RZ, 0xc0, !PT ;  /* 0x000003800b0a7812 */ /* 0x000fe200078ec0ff */
[----:B------:R-:W-:Y:S01]  /*d170*/  UIMAD UR4, UR14, UR10, URZ ;  /* 0x0000000a0e0472a4 */ /* 0x000fe2000f8e023f */
[----:B------:R-:W-:Y:S01]  /*d180*/  SHF.R.U64 R40, R40, 0x3, RZ ;  /* 0x0000000328287819 */ /* 0x000fe200000012ff */
[----:B------:R-:W-:Y:S01]  /*d190*/  IMAD.X R25, RZ, RZ, R5, P3 ;  /* 0x000000ffff197224 */ /* 0x000fe200018e0605 */
[----:B------:R-:W-:-:S02]  /*d1a0*/  SHF.R.U64 R36, R36, 0x3, RZ ;  /* 0x0000000324247819 */ /* 0x000fc400000012ff */
[----:B-1----:R-:W1:Y:S01]  /*d1b0*/  @P1 LDC R45, c[0x0][0xbf0] ;  /* 0x0002fc00ff2d1b82 */ /* 0x002e620000000800 */
[----:B------:R-:W-:Y:S01]  /*d1c0*/  IMAD R2, R22, 0x20, R23 ;  /* 0x0000002016027824 */ /* 0x000fe200078e0217 */
[----:B------:R-:W-:Y:S01]  /*d1d0*/  UIMAD UR4, UR43, UR11, UR4 ;  /* 0x0000000b2b0472a4 */ /* 0x000fe2000f8e0204 */
[----:B------:R-:W-:Y:S01]  /*d1e0*/  SHF.R.U64 R32, R32, 0x3, RZ ;  /* 0x0000000320207819 */ /* 0x000fe200000012ff */
[----:B------:R-:W-:Y:S01]  /*d1f0*/  UIMAD.WIDE.U32 UR6, UR43, UR10, UR6 ;  /* 0x0000000a2b0672a5 */ /* 0x000fe2000f8e0006 */
[----:B------:R-:W-:Y:S01]  /*d200*/  VIADD R44, R2, UR37 ;  /* 0x00000025022c7c36 */ /* 0x000fe20008000000 */
[----:B------:R-:W-:Y:S01]  /*d210*/  ULDC.64 UR8, c[0x0][0xaf0] ;  /* 0x0002bc0000087ab9 */ /* 0x000fe20000000a00 */
[----:B------:R-:W-:Y:S01]  /*d220*/  LOP3.LUT R28, R29, R4, RZ, 0x3c, !PT ;  /* 0x000000041d1c7212 */ /* 0x000fe200078e3cff */
[----:B------:R-:W-:Y:S01]  /*d230*/  UIADD3 UR7, UR7, UR4, URZ ;  /* 0x0000000407077290 */ /* 0x000fe2000fffe03f */
[----:B------:R-:W-:Y:S01]  /*d240*/  IMAD.MOV.U32 R21, RZ, RZ, R44 ;  /* 0x000000ffff157224 */ /* 0x000fe200078e002c */
[----:B------:R-:W-:Y:S01]  /*d250*/  UIMAD UR4, UR36, UR8, URZ ;  /* 0x00000008240472a4 */ /* 0x000fe2000f8e023f */
[----:B------:R-:W-:Y:S01]  /*d260*/  SHF.R.U64 R4, R10, 0x3, RZ ;  /* 0x000000030a047819 */ /* 0x000fe200000012ff */
[----:B------:R-:W5:Y:S01]  /*d270*/  LD.E.128 R12, desc[UR54][R12.64] ;  /* 0x000000360c0c7980 */ /* 0x000f62000c101d00 */
[----:B------:R-:W-:-:S02]  /*d280*/  LOP3.LUT R40, R40, R41, RZ, 0x3c, !PT ;  /* 0x0000002928287212 */ /* 0x000fc400078e3cff */
[----:B------:R-:W-:Y:S01]  /*d290*/  LOP3.LUT R36, R36, R37, RZ, 0x3c, !PT ;  /* 0x0000002524247212 */ /* 0x000fe200078e3cff */
[----:B0-----:R-:W-:Y:S01]  /*d2a0*/  @P1 IMAD.HI.U32 R2, R44, R3, RZ ;  /* 0x000000032c021227 */ /* 0x001fe200078e00ff */
[----:B------:R-:W-:Y:S01]  /*d2b0*/  UIMAD UR4, UR42, UR9, UR4 ;  /* 0x000000092a0472a4 */ /* 0x000fe2000f8e0204 */
[----:B------:R-:W-:Y:S01]  /*d2c0*/  LOP3.LUT R32, R32, R33, RZ, 0x3c, !PT ;  /* 0x0000002120207212 */ /* 0x000fe200078e3cff */
[----:B------:R-:W-:Y:S01]  /*d2d0*/  UIMAD.WIDE.U32 UR6, UR42, UR8, UR6 ;  /* 0x000000082a0672a5 */ /* 0x000fe2000f8e0006 */
[--C-:B------:R-:W-:Y:S01]  /*d2e0*/  IMAD.X R41, RZ, RZ, R5.reuse, P6 ;  /* 0x000000ffff297224 */ /* 0x100fe200030e0605 */
[----:B------:R-:W-:Y:S01]  /*d2f0*/  LOP3.LUT R24, R4, R11, RZ, 0x3c, !PT ;  /* 0x0000000b04187212 */ /* 0x000fe200078e3cff */
[--C-:B------:R-:W-:Y:S01]  /*d300*/  IMAD.X R37, RZ, RZ, R5.reuse, P5 ;  /* 0x000000ffff257224 */ /* 0x100fe200028e0605 */
[----:B-1----:R-:W-:Y:S01]  /*d310*/  @P1 SHF.R.U32.HI R21, RZ, R45, R2 ;  /* 0x0000002dff151219 */ /* 0x002fe20000011602 */
[--C-:B------:R-:W-:Y:S01]  /*d320*/  IMAD.X R33, RZ, RZ, R5.reuse, P4 ;  /* 0x000000ffff217224 */ /* 0x100fe200020e0605 */
[----:B------:R-:W-:Y:S01]  /*d330*/  UIADD3 UR4, UR7, UR4, URZ ;  /* 0x0000000407047290 */ /* 0x000fe2000fffe03f */
[----:B------:R-:W-:Y:S01]  /*d340*/  IMAD.MOV.U32 R29, RZ, RZ, R5 ;  /* 0x000000ffff1d7224 */ /* 0x000fe200078e0005 */
[--C-:B------:R-:W-:Y:S01]  /*d350*/  SHF.R.S32.HI R20, RZ, 0x1f, R21.reuse ;  /* 0x0000001fff147819 */ /* 0x100fe20000011415 */
[----:B------:R-:W-:Y:S01]  /*d360*/  IMAD.MOV R45, RZ, RZ, -R21 ;  /* 0x000000ffff2d7224 */ /* 0x000fe200078e0a15 */
[----:B------:R-:W-:Y:S01]  /*d370*/  ULDC.64 UR8, c[0x0][0xae0] ;  /* 0x0002b80000087ab9 */ /* 0x000fe20000000a00 */
[----:B------:R-:W-:Y:S01]  /*d380*/  IMAD.U32 R3, RZ, RZ, UR7 ;  /* 0x00000007ff037e24 */ /* 0x000fe2000f8e00ff */
[----:B------:R-:W5:Y:S01]  /*d390*/  LD.E.128 R8, desc[UR54][R8.64] ;  /* 0x0000003608087980 */ /* 0x000f62000c101d00 */
[----:B------:R-:W-:-:S02]  /*d3a0*/  IMAD R20, R20, UR8, RZ ;  /* 0x0000000814147c24 */ /* 0x000fc4000f8e02ff */
[----:B------:R-:W-:Y:S01]  /*d3b0*/  IMAD R45, R46, R45, R44 ;  /* 0x0000002d2e2d7224 */ /* 0x000fe200078e022c */
[----:B------:R-:W5:Y:S01]  /*d3c0*/  LD.E.128 R28, desc[UR54][R28.64] ;  /* 0x000000361c1c7980 */ /* 0x000f62000c101d00 */
[----:B------:R-:W-:Y:S01]  /*d3d0*/  IMAD.U32 R2, RZ, RZ, UR6 ;  /* 0x00000006ff027e24 */ /* 0x000fe2000f8e00ff */
[----:B------:R-:W-:Y:S01]  /*d3e0*/  ULDC.64 UR6, c[0x0][0xad8] ;  /* 0x0002b60000067ab9 */ /* 0x000fe20000000a00 */
[----:B------:R-:W-:Y:S01]  /*d3f0*/  IMAD.U32 R3, RZ, RZ, UR4 ;  /* 0x00000004ff037e24 */ /* 0x000fe2000f8e00ff */
[----:B------:R-:W5:Y:S01]  /*d400*/  LD.E.128 R4, desc[UR54][R6.64] ;  /* 0x0000003606047980 */ /* 0x000f62000c101d00 */
[----:B------:R-:W-:-:S03]  /*d410*/  IMAD R49, R21, UR9, R20 ;  /* 0x0000000915317c24 */ /* 0x000fc6000f8e0214 */
[----:B------:R-:W5:Y:S01]  /*d420*/  LD.E.128 R40, desc[UR54][R40.64] ;  /* 0x0000003628287980 */ /* 0x000f62000c101d00 */
[----:B------:R-:W-:-:S03]  /*d430*/  SHF.R.S32.HI R20, RZ, 0x1f, R45 ;  /* 0x0000001fff147819 */ /* 0x000fc6000001142d */
[----:B------:R-:W5:Y:S04]  /*d440*/  LD.E.128 R36, desc[UR54][R36.64] ;  /* 0x0000003624247980 */ /* 0x000f68000c101d00 */
[----:B------:R-:W5:Y:S04]  /*d450*/  LD.E.128 R32, desc[UR54][R32.64] ;  /* 0x0000003620207980 */ /* 0x000f68000c101d00 */
[----:B------:R-:W5:Y:S01]  /*d460*/  LD.E.128 R24, desc[UR54][R24.64] ;  /* 0x0000003618187980 */ /* 0x000f62000c101d00 */
[----:B------:R-:W-:Y:S01]  /*d470*/  IMAD.WIDE.U32 R2, R21, UR8, R2 ;  /* 0x0000000815027c25 */ /* 0x000fe2000f8e0002 */
[----:B------:R-:W-:Y:S01]  /*d480*/  @!PT LDS RZ, [RZ] ;  /* 0x00000000fffff984 */ /* 0x000fe20000000800 */
[----:B------:R-:W-:Y:S01]  /*d490*/  @!PT LDS RZ, [RZ] ;  /* 0x00000000fffff984 */ /* 0x000fe20000000800 */
[----:B------:R-:W-:Y:S01]  /*d4a0*/  @!PT LDS RZ, [RZ] ;  /* 0x00000000fffff984 */ /* 0x000fe20000000800 */
[----:B------:R-:W-:Y:S01]  /*d4b0*/  @!PT LDS RZ, [RZ] ;  /* 0x00000000fffff984 */ /* 0x000fe20000000800 */
[----:B------:R0:W-:Y:S06]  /*d4c0*/  MEMBAR.ALL.CTA ;  /* 0x0000000000007992 */ /* 0x0001ec0000008000 */
[----:B0-----:R-:W0:Y:S01]  /*d4d0*/  FENCE.VIEW.ASYNC.S ;  /* 0x00000000000073c6 */ /* 0x001e220000000000 */
[----:B------:R-:W-:-:S02]  /*d4e0*/  IMAD.IADD R3, R3, 0x1, R49 ;  /* 0x0000000103037824 */ /* 0x000fc400078e0231 */
[----:B------:R-:W-:Y:S02]  /*d4f0*/  IMAD R44, R20, UR6, RZ ;  /* 0x00000006142c7c24 */ /* 0x000fe4000f8e02ff */
[----:B------:R-:W-:Y:S02]  /*d500*/  VIADD R46, R23, UR37 ;  /* 0x00000025172e7c36 */ /* 0x000fe40008000000 */
[C---:B------:R-:W-:Y:S02]  /*d510*/  IMAD R21, R45.reuse, UR7, R44 ;  /* 0x000000072d157c24 */ /* 0x040fe4000f8e022c */
[----:B------:R-:W-:Y:S01]  /*d520*/  IMAD.WIDE.U32 R2, R45, UR6, R2 ;  /* 0x000000062d027c25 */ /* 0x000fe2000f8e0002 */
[C---:B------:R-:W-:Y:S01]  /*d530*/  ISETP.GE.AND P2, PT, R46.reuse, R51, PT ;  /* 0x000000332e00720c */ /* 0x040fe20003f46270 */
[----:B------:R-:W-:Y:S02]  /*d540*/  ULDC.64 UR6, c[0x0][0xa80] ;  /* 0x0002a00000067ab9 */ /* 0x000fe40000000a00 */
[----:B------:R-:W-:-:S02]  /*d550*/  VIADD R20, R46, 0x20 ;  /* 0x000000202e147836 */ /* 0x000fc40000000000 */
        /* <DEDUP_REMOVED lines=22> */
.L_x_2212:
[----:B------:R-:W-:Y:S05]  /*d6c0*/  BSYNC B1 ;  /* 0x0000000000017941 */ /* 0x000fea0003800000 */
.L_x_2211:
        /* <DEDUP_REMOVED lines=13> */
.L_x_2214:
[----:B------:R-:W-:Y:S05]  /*d7a0*/  BSYNC B1 ;  /* 0x0000000000017941 */ /* 0x000fea0003800000 */
.L_x_2213:
[----:B----4-:R4:W0:Y:S01]  /*d7b0*/  SHFL.IDX PT, R0, R45, 0x2, 0x181f ;  /* 0x00581f002d007f89 */ /* 0x01082200000e0000 */
        /* <DEDUP_REMOVED lines=12> */
.L_x_2216:
[----:B------:R-:W-:Y:S05]  /*d880*/  BSYNC B1 ;  /* 0x0000000000017941 */ /* 0x000fea0003800000 */
.L_x_2215:
[----:B0-----:R-:W-:Y:S01]  /*d890*/  VIADD R0, R46, 0x60 ;  /* 0x000000602e007836 */ /* 0x001fe20000000000 */
[----:B-1--4-:R-:W4:Y:S04]  /*d8a0*/  SHFL.IDX PT, R45, R45, 0x3, 0x181f ;  /* 0x00781f002d2d7f89 */ /* 0x012f2800000e0000 */
[----:B------:R-:W-:Y:S01]  /*d8b0*/  ISETP.GE.AND P0, PT, R0, R51, PT ;  /* 0x000000330000720c */ /* 0x000fe20003f06270 */
[----:B------:R-:W0:-:S12]  /*d8c0*/  SHFL.IDX PT, R44, R44, 0x3, 0x181f ;  /* 0x00781f002c2c7f89 */ /* 0x000e1800000e0000 */
[----:B------:R-:W-:Y:S05]  /*d8d0*/  @P0 BRA `(.L_x_2217) ;  /* 0x0000000c00080947 */ /* 0x000fea0003800000 */
[----:B------:R-:W-:Y:S02]  /*d8e0*/  ULDC UR4, c[0x0][0xac8] ;  /* 0x0002b20000047ab9 */ /* 0x000fe40000000800 */
[----:B------:R-:W-:-:S13]  /*d8f0*/  ISETP.GE.AND P1, PT, R16, UR4, PT ;  /* 0x0000000410007c0c */ /* 0x000fda000bf26270 */
[----:B0-----:R-:W-:-:S04]  /*d900*/  @!P1 LEA R2, P0, R16, R44, 0x1 ;  /* 0x0000002c10029211 */ /* 0x001fc800078008ff */
[----:B----4-:R-:W-:Y:S02]  /*d910*/  @!P1 LEA.HI.X R3, R16, R45, R193, 0x1, P0 ;  /* 0x0000002d10039211 */ /* 0x010fe400000f0cc1 */
[----:B------:R-:W-:-:S03]  /*d920*/  ISETP.GE.AND P0, PT, R19, UR4, PT ;  /* 0x0000000413007c0c */ /* 0x000fc6000bf06270 */
[----:B------:R0:W-:Y:S10]  /*d930*/  @!P1 ST.E.128 desc[UR54][R2.64], R4 ;  /* 0x0000000402009985 */ /* 0x0001f4000c101d36 */
[----:B------:R-:W-:Y:S05]  /*d940*/  @P0 BRA `(.L_x_2217) ;  /* 0x0000000800ec0947 */ /* 0x000fea0003800000 */
[----:B0-----:R-:W-:-:S04]  /*d950*/  LEA R2, P0, R19, R44, 0x1 ;  /* 0x0000002c13027211 */ /* 0x001fc800078008ff */
[----:B------:R-:W-:-:S05]  /*d960*/  LEA.HI.X R3, R19, R45, R192, 0x1, P0 ;  /* 0x0000002d13037211 */ /* 0x000fca00000f0cc0 */
[----:B------:R0:W-:Y:S01]  /*d970*/  ST.E.128 desc[UR54][R2.64], R24 ;  /* 0x0000001802007985 */ /* 0x0001e2000c101d36 */
[----:B------:R-:W-:Y:S05]  /*d980*/  BRA `(.L_x_2217) ;  /* 0x0000000800dc7947 */ /* 0x000fea0003800000 */
.L_x_2209:
        /* <DEDUP_REMOVED lines=33> */
.L_x_2218:
[----:B------:R-:W-:Y:S01]  /*dba0*/  USEL UR42, UR42, URZ, !UP0 ;  /* 0x0000003f2a2a7287 */ /* 0x000fe2000c000000 */
[----:B------:R-:W-:Y:S01]  /*dbb0*/  BSSY B1, `(.L_x_2219) ;  /* 0x000002c000017945 */ /* 0x000fe20003800000 */
[----:B------:R-:W-:-:S03]  /*dbc0*/  USEL UR36, UR36, URZ, !UP0 ;  /* 0x0000003f24247287 */ /* 0x000fc6000c000000 */
[----:B------:R-:W-:Y:S09]  /*dbd0*/  @P1 BRA `(.L_x_2220) ;  /* 0x0000000000a41947 */ /* 0x000ff20003800000 */
        /* <DEDUP_REMOVED lines=41> */
.L_x_2220:
[----:B------:R-:W-:Y:S05]  /*de70*/  BSYNC B1 ;  /* 0x0000000000017941 */ /* 0x000fea0003800000 */
.L_x_2219:
        /* <DEDUP_REMOVED lines=61> */
.L_x_2222:
[----:B------:R-:W-:Y:S05]  /*e250*/  BSYNC B1 ;  /* 0x0000000000017941 */ /* 0x000fea0003800000 */
.L_x_2221:
        /* <DEDUP_REMOVED lines=13> */
.L_x_2224:
[----:B------:R-:W-:Y:S05]  /*e330*/  BSYNC B1 ;  /* 0x0000000000017941 */ /* 0x000fea0003800000 */
.L_x_2223:
        /* <DEDUP_REMOVED lines=13> */
.L_x_2226:
[----:B------:R-:W-:Y:S05]  /*e410*/  BSYNC B1 ;  /* 0x0000000000017941 */ /* 0x000fea0003800000 */
.L_x_2225:
        /* <DEDUP_REMOVED lines=14> */
.L_x_2217:
[----:B------:R-:W-:Y:S05]  /*e500*/  BSYNC B0 ;  /* 0x0000000000007941 */ /* 0x000fea0003800000 */
.L_x_2208:
[----:B------:R-:W-:Y:S02]  /*e510*/  ULDC UR4, c[0x0][0xc3c] ;  /* 0x00030f0000047ab9 */ /* 0x000fe40000000800 */
[----:B------:R-:W-:-:S13]  /*e520*/  ISETP.GE.AND P0, PT, R47, UR4, PT ;  /* 0x000000042f007c0c */ /* 0x000fda000bf06270 */
[----:B------:R-:W-:Y:S05]  /*e530*/  @!P0 BRA `(.L_x_2227) ;  /* 0xffffff2800308947 */ /* 0x000fea000383ffff */
[----:B------:R-:W-:Y:S05]  /*e540*/  EXIT ;  /* 0x000000000000794d */ /* 0x000fea0003800000 */
.L_x_2169:
[----:B------:R-:W-:-:S08]  /*e550*/  NOP ;  /* 0x0000000000007918 */ /* 0x000fd00000000000 */
[----:B------:R-:W0:-:S00]  /*e560*/  USETMAXREG.DEALLOC.CTAPOOL 0x18 ;  /* 0x00000018000079c8 */ /* 0x000e0000080e0500 */
[----:B0-----:R-:W-:Y:S01]  /*e570*/  LOP3.LUT R0, R0, 0x3, RZ, 0xc0, !PT ;  /* 0x0000000300007812 */ /* 0x001fe200078ec0ff */
[----:B------:R-:W-:-:S05]  /*e580*/  IMAD.MOV.U32 R6, RZ, RZ, RZ ;  /* 0x000000ffff067224 */ /* 0x000fca00078e00ff */
[----:B------:R-:W0:Y:S02]  /*e590*/  SHFL.IDX PT, R0, R0, RZ, 0x1f ;  /* 0x00001fff00007589 */ /* 0x000e2400000e0000 */
[----:B0-----:R-:W-:-:S04]  /*e5a0*/  ISETP.NE.AND P0, PT, R0, RZ, PT ;  /* 0x000000ff0000720c */ /* 0x001fc80003f05270 */
[----:B------:R-:W-:-:S05]  /*e5b0*/  P2R R0, PR, RZ, 0x1 ;  /* 0x00000001ff007803 */ /* 0x000fca0000000000 */
[----:B------:R0:W-:Y:S04]  /*e5c0*/  STL [R1+0x30], R0 ;  /* 0x0000300001007387 */ /* 0x0001e80000100800 */
        /* <DEDUP_REMOVED lines=12> */
.L_x_2228:
[----:B0-----:R-:W0:Y:S01]  /*e690*/  S2R R0, SR_TID.X ;  /* 0x0000000000007919 */ /* 0x001e220000002100 */
        /* <DEDUP_REMOVED lines=40> */
.L_x_2234:
        /* <DEDUP_REMOVED lines=14> */
.L_x_2233:
[----:B------:R-:W-:Y:S05]  /*ea00*/  BSYNC B0 ;  /* 0x0000000000007941 */ /* 0x000fea0003800000 */
.L_x_2232:
        /* <DEDUP_REMOVED lines=22> */
.L_x_2230:
        /* <DEDUP_REMOVED lines=25> */
.L_x_2235:
        /* <DEDUP_REMOVED lines=58> */
.L_x_2231:
[----:B------:R0:W-:Y:S01]  /*f0a0*/  STL [R1+0x10], R0 ;  /* 0x0000100001007387 */ /* 0x0001e20000100800 */
[----:B------:R-:W-:-:S03]  /*f0b0*/  UMOV UR36, URZ ;  /* 0x0000003f00247c82 */ /* 0x000fc60008000000 */
[----:B------:R0:W-:Y:S02]  /*f0c0*/  STL [R1+0x14], RZ ;  /* 0x000014ff01007387 */ /* 0x0001e40000100800 */
.L_x_2236:
        /* <DEDUP_REMOVED lines=11> */
.L_x_2229:
[----:B0-----:R-:W-:Y:S01]  /*f180*/  IMAD.MOV.U32 R0, RZ, RZ, 0x1 ;  /* 0x00000001ff007424 */ /* 0x001fe200078e00ff */
[----:B------:R-:W-:Y:S01]  /*f190*/  ULDC UR4, c[0x0][0xc3c] ;  /* 0x00030f0000047ab9 */ /* 0x000fe20000000800 */
[----:B------:R0:W-:Y:S01]  /*f1a0*/  STL [R1+0x2c], RZ ;  /* 0x00002cff01007387 */ /* 0x0001e20000100800 */
[----:B------:R-:W-:Y:S01]  /*f1b0*/  UISETP.GE.AND UP0, UPT, UR42, UR4, UPT ;  /* 0x000000042a00728c */ /* 0x000fe2000bf06270 */
[----:B------:R-:W-:Y:S02]  /*f1c0*/  IMAD.MOV.U32 R18, RZ, RZ, RZ ;  /* 0x000000ffff127224 */ /* 0x000fe400078e00ff */
[----:B------:R0:W-:Y:S03]  /*f1d0*/  STL [R1], R0 ;  /* 0x0000000001007387 */ /* 0x0001e60000100800 */
[----:B------:R-:W-:-:S13]  /*f1e0*/  PLOP3.LUT P0, PT, PT, PT, UP0, 0x80, 0x0 ;  /* 0x000000000000781c */ /* 0x000fda0003f0f008 */
[----:B0-----:R-:W-:Y:S05]  /*f1f0*/  @P0 BRA `(.L_x_2237) ;  /* 0x0000004400d40947 */ /* 0x001fea0003800000 */
[----:B------:R-:W0:Y:S01]  /*f200*/  S2R R11, SR_TID.X ;  /* 0x00000000000b7919 */ /* 0x000e220000002100 */
        /* <DEDUP_REMOVED lines=9> */
[C---:B0-----:R-:W-:Y:S01]  /*f2a0*/  LOP3.LUT R10, R11.reuse, 0x7f, RZ, 0xc0, !PT ;  /* 0x0000007f0b0a7812 */ /* 0x041fe200078ec0ff */
[C---:B-1----:R-:W-:Y:S01]  /*f2b0*/  IMAD.SHL.U32 R4, R11.reuse, 0x80, RZ ;  /* 0x000000800b047824 */ /* 0x042fe200078e00ff */
[C---:B------:R-:W-:Y:S01]  /*f2c0*/  LOP3.LUT P0, RZ, R11.reuse, 0x4, RZ, 0xc0, !PT ;  /* 0x000000040bff7812 */ /* 0x040fe2000780c0ff */
[C---:B------:R-:W-:Y:S01]  /*f2d0*/  IMAD.SHL.U32 R3, R11.reuse, 0x10, RZ ;  /* 0x000000100b037824 */ /* 0x040fe200078e00ff */
[----:B------:R-:W-:Y:S01]  /*f2e0*/  SHF.R.U32.HI R5, RZ, 0x5, R10 ;  /* 0x00000005ff057819 */ /* 0x000fe2000001160a */
[C---:B------:R-:W-:Y:S01]  /*f2f0*/  IMAD.SHL.U32 R2, R11.reuse, 0x20, RZ ;  /* 0x000000200b027824 */ /* 0x040fe200078e00ff */
        /* <DEDUP_REMOVED lines=27> */
[----:B------:R1:W-:Y:S04]  /*f4b0*/  STL [R1], R0 ;  /* 0x0000000001007387 */ /* 0x0003e80000100800 */
[----:B------:R2:W-:Y:S01]  /*f4c0*/  STL [R1+0x2c], RZ ;  /* 0x00002cff01007387 */ /* 0x0005e20000100800 */
[C---:B0-----:R-:W-:Y:S02]  /*f4d0*/  LOP3.LUT R2, R4.reuse, 0x40, RZ, 0xfc, !PT ;  /* 0x0000004004027812 */ /* 0x041fe400078efcff */
[----:B-1----:R-:W-:-:S07]  /*f4e0*/  LOP3.LUT R0, R4, 0x80, RZ, 0xfc, !PT ;  /* 0x0000008004007812 */ /* 0x002fce00078efcff */
.L_x_2308:
[----:B------:R-:W-:Y:S01]  /*f4f0*/  ULDC.64 UR4, c[0x0][0xc88] ;  /* 0x0003220000047ab9 */ /* 0x000fe20000000a00 */
[----:B------:R-:W-:Y:S01]  /*f500*/  IMAD.MOV.U32 R0, RZ, RZ, RZ ;  /* 0x000000ffff007224 */ /* 0x000fe200078e00ff */
[----:B------:R-:W-:Y:S01]  /*f510*/  UIMAD.WIDE UR4, UR42, 0x4, UR4 ;  /* 0x000000042a0478a5 */ /* 0x000fe2000f8e0204 */
[----:B------:R-:W-:Y:S01]  /*f520*/  ULDC.64 UR8, c[0x0][0xa18] ;  /* 0x0002860000087ab9 */ /* 0x000fe20000000a00 */
[----:B------:R-:W-:-:S04]  /*f530*/  ULDC.64 UR6, c[0x0][0xa08] ;  /* 0x0002820000067ab9 */ /* 0x000fc80000000a00 */
[----:B------:R-:W-:Y:S02]  /*f540*/  IMAD.U32 R2, RZ, RZ, UR4 ;  /* 0x00000004ff027e24 */ /* 0x000fe4000f8e00ff */
[----:B------:R-:W-:Y:S01]  /*f550*/  IMAD.U32 R3, RZ, RZ, UR5 ;  /* 0x00000005ff037e24 */ /* 0x000fe2000f8e00ff */
[----:B------:R-:W-:-:S04]  /*f560*/  ULDC.64 UR4, c[0x0][0xa28] ;  /* 0x00028a0000047ab9 */ /* 0x000fc80000000a00 */
[----:B------:R-:W3:Y:S01]  /*f570*/  LDG.E R2, desc[UR54][R2.64] ;  /* 0x0000003602027981 */ /* 0x000ee2000c1e1900 */
[----:B------:R-:W-:-:S04]  /*f580*/  UISETP.NE.U32.AND UP0, UPT, UR4, URZ, UPT ;  /* 0x0000003f0400728c */ /* 0x000fc8000bf05070 */
[----:B------:R-:W-:-:S06]  /*f590*/  UISETP.NE.AND.EX UP0, UPT, UR5, URZ, UPT, UP0 ;  /* 0x0000003f0500728c */ /* 0x000fcc000bf05300 */
[----:B------:R-:W-:Y:S02]  /*f5a0*/  PLOP3.LUT P0, PT, PT, PT, UP0, 0x80, 0x0 ;  /* 0x000000000000781c */ /* 0x000fe40003f0f008 */
[----:B------:R-:W-:-:S04]  /*f5b0*/  ISETP.NE.U32.AND P1, PT, RZ, UR6, PT ;  /* 0x00000006ff007c0c */ /* 0x000fc8000bf25070 */
[----:B------:R-:W-:Y:S01]  /*f5c0*/  ISETP.NE.AND.EX P1, PT, RZ, UR7, PT, P1 ;  /* 0x00000007ff007c0c */ /* 0x000fe2000bf25310 */
[----:B------:R-:W-:Y:S01]  /*f5d0*/  IMAD.MOV.U32 R8, RZ, RZ, RZ ;  /* 0x000000ffff087224 */ /* 0x000fe200078e00ff */
[----:B---3--:R-:W-:-:S13]  /*f5e0*/  R2UR UR43, R2 ;  /* 0x00000000022b72ca */ /* 0x008fda00000e0000 */
[----:B------:R-:W-:Y:S02]  /*f5f0*/  USHF.R.S32.HI UR46, URZ, 0x1f, UR43 ;  /* 0x0000001f3f2e7899 */ /* 0x000fe4000801142b */
[----:B------:R-:W-:-:S04]  /*f600*/  @UP0 ULEA UR4, UP1, UR43, UR4, 0x2 ;  /* 0x000000042b040291 */ /* 0x000fc8000f82103f */
[----:B------:R-:W-:Y:S02]  /*f610*/  @UP0 ULEA.HI.X UR5, UR43, UR5, UR46, 0x2, UP1 ;  /* 0x000000052b050291 */ /* 0x000fe400088f142e */
[----:B------:R-:W-:Y:S01]  /*f620*/  IMAD.U32 R2, RZ, RZ, UR4 ;  /* 0x00000004ff027e24 */ /* 0x000fe2000f8e00ff */
[----:B------:R-:W-:-:S03]  /*f630*/  USHF.L.U32 UR44, UR43, 0x2, URZ ;  /* 0x000000022b2c7899 */ /* 0x000fc6000800063f */
[----:B------:R-:W-:Y:S01]  /*f640*/  IMAD.U32 R3, RZ, RZ, UR5 ;  /* 0x00000005ff037e24 */ /* 0x000fe2000f8e00ff */
[----:B------:R-:W-:Y:S01]  /*f650*/  ULDC.64 UR4, c[0x0][0xa00] ;  /* 0x0002800000047ab9 */ /* 0x000fe20000000a00 */
[----:B------:R-:W-:-:S03]  /*f660*/  USHF.L.U64.HI UR45, UR43, 0x2, UR46 ;  /* 0x000000022b2d7899 */ /* 0x000fc6000801022e */
[----:B0-----:R0:W5:Y:S01]  /*f670*/  @P0 LDG.E R0, desc[UR54][R2.64] ;  /* 0x0000003602000981 */ /* 0x001162000c1e1900 */
[----:B------:R-:W-:Y:S01]  /*f680*/  ISETP.NE.U32.AND P0, PT, RZ, UR4, PT ;  /* 0x00000004ff007c0c */ /* 0x000fe2000bf05070 */
[----:B------:R-:W-:Y:S02]  /*f690*/  UIADD3 UR4, UP0, UR44, UR4, URZ ;  /* 0x000000042c047290 */ /* 0x000fe4000ff1e03f */
[----:B------:R-:W-:Y:S01]  /*f6a0*/  UIADD3 UR6, UP1, UR44, UR6, URZ ;  /* 0x000000062c067290 */ /* 0x000fe2000ff3e03f */
[----:B------:R-:W-:Y:S01]  /*f6b0*/  ISETP.NE.AND.EX P0, PT, RZ, UR5, PT, P0 ;  /* 0x00000005ff007c0c */ /* 0x000fe2000bf05300 */
[----:B------:R-:W-:Y:S02]  /*f6c0*/  UIADD3.X UR5, UR45, UR5, URZ, UP0, !UPT ;  /* 0x000000052d057290 */ /* 0x000fe400087fe43f */
[----:B------:R-:W-:Y:S02]  /*f6d0*/  UISETP.NE.U32.AND UP0, UPT, UR8, URZ, UPT ;  /* 0x0000003f0800728c */ /* 0x000fe4000bf05070 */
[----:B------:R-:W-:Y:S01]  /*f6e0*/  UIADD3.X UR7, UR45, UR7, URZ, UP1, !UPT ;  /* 0x000000072d077290 */ /* 0x000fe20008ffe43f */
[----:B0-----:R-:W-:Y:S01]  /*f6f0*/  IMAD.U32 R2, RZ, RZ, UR4 ;  /* 0x00000004ff027e24 */ /* 0x001fe2000f8e00ff */
[----:B------:R-:W-:Y:S01]  /*f700*/  UISETP.NE.AND.EX UP0, UPT, UR9, URZ, UPT, UP0 ;  /* 0x0000003f0900728c */ /* 0x000fe2000bf05300 */
[----:B------:R-:W-:-:S02]  /*f710*/  IMAD.U32 R3, RZ, RZ, UR5 ;  /* 0x00000005ff037e24 */ /* 0x000fc4000f8e00ff */
[----:B-1----:R-:W-:Y:S02]  /*f720*/  IMAD.U32 R4, RZ, RZ, UR6 ;  /* 0x00000006ff047e24 */ /* 0x002fe4000f8e00ff */
[----:B------:R-:W-:Y:S01]  /*f730*/  IMAD.U32 R5, RZ, RZ, UR7 ;  /* 0x00000007ff057e24 */ /* 0x000fe2000f8e00ff */
[----:B------:R-:W-:-:S05]  /*f740*/  PLOP3.LUT P2, PT, PT, PT, UP0, 0x80, 0x0 ;  /* 0x000000000000781c */ /* 0x000fca0003f4f008 */
[----:B------:R-:W-:Y:S01]  /*f750*/  @UP0 UIADD3 UR4, UP1, UR44, UR8, URZ ;  /* 0x000000082c040290 */ /* 0x000fe2000ff3e03f */
[----:B------:R0:W5:Y:S03]  /*f760*/  @P1 LDG.E R8, desc[UR54][R4.64] ;  /* 0x0000003604081981 */ /* 0x000166000c1e1900 */
[----:B------:R-:W-:Y:S01]  /*f770*/  @UP0 UIADD3.X UR5, UR45, UR9, URZ, UP1, !UPT ;  /* 0x000000092d050290 */ /* 0x000fe20008ffe43f */
[----:B------:R0:W5:Y:S01]  /*f780*/  @P0 LDG.E R9, desc[UR54][R2.64] ;  /* 0x0000003602090981 */ /* 0x000162000c1e1900 */
[----:B------:R-:W-:Y:S01]  /*f790*/  ULDC UR6, c[0x0][0x288] ;  /* 0x0000a20000067ab9 */ /* 0x000fe20000000800 */
[----:B------:R-:W-:Y:S02]  /*f7a0*/  IMAD.U32 R6, RZ, RZ, UR4 ;  /* 0x00000004ff067e24 */ /* 0x000fe4000f8e00ff */
[----:B------:R-:W-:Y:S02]  /*f7b0*/  IMAD.U32 R10, RZ, RZ, UR6 ;  /* 0x00000006ff0a7e24 */ /* 0x000fe4000f8e00ff */
[----:B------:R-:W-:-:S05]  /*f7c0*/  IMAD.U32 R7, RZ, RZ, UR5 ;  /* 0x00000005ff077e24 */ /* 0x000fca000f8e00ff */
[----:B------:R-:W3:Y:S04]  /*f7d0*/  @P2 LDG.E R10, desc[UR54][R6.64] ;  /* 0x00000036060a2981 */ /* 0x000ee8000c1e1900 */
[----:B---3--:R0:W-:Y:S01]  /*f7e0*/  STL [R1+0x1c], R10 ;  /* 0x00001c0a01007387 */ /* 0x0081e20000100800 */
[----:B------:R-:W-:Y:S05]  /*f7f0*/  @P2 BRA `(.L_x_2238) ;  /* 0x0000000000142947 */ /* 0x000fea0003800000 */
[----:B------:R-:W-:Y:S05]  /*f800*/  @!P0 BRA `(.L_x_2238) ;  /* 0x0000000000108947 */ /* 0x000fea0003800000 */
[----:B------:R-:W3:Y:S04]  /*f810*/  LDG.E R6, desc[UR54][R2.64] ;  /* 0x0000003602067981 */ /* 0x000ee8000c1e1900 */
[----:B0-----:R-:W3:Y:S02]  /*f820*/  LDG.E R2, desc[UR54][R2.64+0x4] ;  /* 0x0000043602027981 */ /* 0x001ee4000c1e1900 */
[----:B---3--:R-:W-:-:S05]  /*f830*/  IMAD.IADD R2, R2, 0x1, -R6 ;  /* 0x0000000102027824 */ /* 0x008fca00078e0a06 */
[----:B------:R1:W-:Y:S02]  /*f840*/  STL [R1+0x1c], R2 ;  /* 0x00001c0201007387 */ /* 0x0003e40000100800 */
.L_x_2238:
[----:B-----5:R-:W-:Y:S01]  /*f850*/  IMAD.IADD R6, R8, 0x1, R0 ;  /* 0x0000000108067824 */ /* 0x020fe200078e0200 */
[----:B------:R-:W-:Y:S01]  /*f860*/  ULDC.64 UR4, c[0x0][0x418] ;  /* 0x0001060000047ab9 */ /* 0x000fe20000000a00 */
[----:B0-----:R-:W-:Y:S01]  /*f870*/  IMAD.U32 R3, RZ, RZ, UR43 ;  /* 0x0000002bff037e24 */ /* 0x001fe2000f8e00ff */
[----:B------:R-:W-:Y:S01]  /*f880*/  UISETP.NE.U32.AND UP0, UPT, UR4, URZ, UPT ;  /* 0x0000003f0400728c */ /* 0x000fe2000bf05070 */
[----:B------:R-:W-:Y:S01]  /*f890*/  UMOV UR47, URZ ;  /* 0x0000003f002f7c82 */ /* 0x000fe20008000000 */
[----:B------:R-:W-:Y:S01]  /*f8a0*/  ULDC.64 UR6, c[0x0][0xa20] ;  /* 0x0002880000067ab9 */ /* 0x000fe20000000a00 */
[----:B------:R0:W-:Y:S01]  /*f8b0*/  STL [R1+0x18], R6 ;  /* 0x0000180601007387 */ /* 0x0001e20000100800 */
[----:B------:R-:W-:Y:S01]  /*f8c0*/  @P0 R2UR UR47, R9 ;  /* 0x00000000092f02ca */ /* 0x000fe200000e0000 */
[----:B------:R-:W-:Y:S01]  /*f8d0*/  UISETP.NE.AND.EX UP0, UPT, UR5, URZ, UPT, UP0 ;  /* 0x0000003f0500728c */ /* 0x000fe2000bf05300 */
[----:B------:R-:W-:Y:S01]  /*f8e0*/  ISETP.NE.U32.AND P0, PT, RZ, UR6, PT ;  /* 0x00000006ff007c0c */ /* 0x000fe2000bf05070 */
[----:B------:R0:W-:Y:S01]  /*f8f0*/  STL [R1+0x4], R3 ;  /* 0x0000040301007387 */ /* 0x0001e20000100800 */
[----:B------:R-:W-:Y:S01]  /*f900*/  ULDC UR4, c[0x0][0x424] ;  /* 0x0001090000047ab9 */ /* 0x000fe20000000800 */
[----:B------:R-:W-:Y:S01]  /*f910*/  ULDC UR5, c[0x0][0x2f0] ;  /* 0x0000bc0000057ab9 */ /* 0x000fe20000000800 */
[----:B------:R-:W-:Y:S01]  /*f920*/  ISETP.NE.AND.EX P0, PT, RZ, UR7, PT, P0 ;  /* 0x00000007ff007c0c */ /* 0x000fe2000bf05300 */
[----:B------:R-:W-:-:S04]  /*f930*/  USEL UR4, UR4, 0x1, UP0 ;  /* 0x0000000104047887 */ /* 0x000fc80008000000 */
[----:B------:R-:W-:-:S06]  /*f940*/  UIMAD UR4, UR4, UR5, URZ ;  /* 0x00000005040472a4 */ /* 0x000fcc000f8e023f */
[----:B-1----:R-:W-:Y:S02]  /*f950*/  IMAD.U32 R2, RZ, RZ, UR4 ;  /* 0x00000004ff027e24 */ /* 0x002fe4000f8e00ff */
[----:B0-----:R-:W-:Y:S05]  /*f960*/  @!P0 BRA `(.L_x_2239) ;  /* 0x0000000000188947 */ /* 0x001fea0003800000 */
[----:B------:R-:W-:-:S04]  /*f970*/  UIADD3 UR4, UP0, UR44, UR6, URZ ;  /* 0x000000062c047290 */ /* 0x000fc8000ff1e03f */
[----:B------:R-:W-:Y:S02]  /*f980*/  UIADD3.X UR5, UR45, UR7, URZ, UP0, !UPT ;  /* 0x000000072d057290 */ /* 0x000fe400087fe43f */
[----:B------:R-:W-:-:S04]  /*f990*/  IMAD.U32 R2, RZ, RZ, UR4 ;  /* 0x00000004ff027e24 */ /* 0x000fc8000f8e00ff */
[----:B------:R-:W-:-:S05]  /*f9a0*/  IMAD.U32 R3, RZ, RZ, UR5 ;  /* 0x00000005ff037e24 */ /* 0x000fca000f8e00ff */
[----:B------:R0:W5:Y:S01]  /*f9b0*/  LDG.E R2, desc[UR54][R2.64] ;  /* 0x0000003602027981 */ /* 0x000162000c1e1900 */
[----:B------:R-:W-:Y:S05]  /*f9c0*/  BRA `(.L_x_2240) ;  /* 0x0000000000107947 */ /* 0x000fea0003800000 */
.L_x_2239:
[----:B------:R-:W-:Y:S05]  /*f9d0*/  @!P1 BRA `(.L_x_2240) ;  /* 0x00000000000c9947 */ /* 0x000fea0003800000 */
[----:B------:R-:W3:Y:S04]  /*f9e0*/  LDG.E R2, desc[UR54][R4.64] ;  /* 0x0000003604027981 */ /* 0x000ee8000c1e1900 */
[----:B------:R-:W3:Y:S02]  /*f9f0*/  LDG.E R4, desc[UR54][R4.64+0x4] ;  /* 0x0000043604047981 */ /* 0x000ee4000c1e1900 */
[----:B---3--:R-:W-:-:S07]  /*fa00*/  IMAD.IADD R2, R4, 0x1, -R2 ;  /* 0x0000000104027824 */ /* 0x008fce00078e0a02 */
.L_x_2240:
[----:B------:R-:W3:Y:S04]  /*fa10*/  LDL R4, [R1+0x1c] ;  /* 0x00001c0001047983 */ /* 0x000ee80000100800 */
[----:B0-----:R-:W4:Y:S01]  /*fa20*/  LDL R3, [R1+0x14] ;  /* 0x0000140001037983 */ /* 0x001f220000100800 */
[----:B-----5:R-:W-:Y:S01]  /*fa30*/  IMAD.IADD R0, R2, 0x1, -R0 ;  /* 0x0000000102007824 */ /* 0x020fe200078e0a00 */
[----:B------:R-:W-:Y:S01]  /*fa40*/  BSSY B7, `(.L_x_2241) ;  /* 0x0000328000077945 */ /* 0x000fe20003800000 */
[----:B------:R-:W0:Y:S02]  /*fa50*/  LDC R2, c[0x0][0x448] ;  /* 0x00011200ff027b82 */ /* 0x000e240000000800 */
[----:B0-----:R-:W-:-:S13]  /*fa60*/  ISETP.NE.AND P0, PT, R2, 0x1, PT ;  /* 0x000000010200780c */ /* 0x001fda0003f05270 */
[----:B------:R-:W0:Y:S01]  /*fa70*/  @P0 LDC R2, c[0x0][0x450] ;  /* 0x00011400ff020b82 */ /* 0x000e220000000800 */
[----:B---3--:R-:W-:-:S07]  /*fa80*/  IMAD.MOV.U32 R5, RZ, RZ, R4 ;  /* 0x000000ffff057224 */ /* 0x008fce00078e0004 */
[----:B------:R-:W1:Y:S01]  /*fa90*/  @P0 LDC R4, c[0x0][0x44c] ;  /* 0x00011300ff040b82 */ /* 0x000e620000000800 */
[----:B----4-:R-:W-:-:S04]  /*faa0*/  IMAD.SHL.U32 R3, R3, 0x80, RZ ;  /* 0x0000008003037824 */ /* 0x010fc800078e00ff */
[----:B------:R-:W-:-:S04]  /*fab0*/  VIADD R3, R3, 0x7f ;  /* 0x0000007f03037836 */ /* 0x000fc80000000000 */
[----:B-1----:R-:W-:-:S05]  /*fac0*/  @P0 IMAD.HI.U32 R4, R3, R4, RZ ;  /* 0x0000000403040227 */ /* 0x002fca00078e00ff */
[----:B0-----:R-:W-:Y:S01]  /*fad0*/  @P0 SHF.R.U32.HI R3, RZ, R2, R4 ;  /* 0x00000002ff030219 */ /* 0x001fe20000011604 */
[C---:B------:R-:W-:Y:S01]  /*fae0*/  VIADD R2, R0.reuse, 0x9f ;  /* 0x0000009f00027836 */ /* 0x040fe20000000000 */
[----:B------:R-:W-:-:S03]  /*faf0*/  IADD3 R0, R0, 0xa0, -R5 ;  /* 0x000000a000007810 */ /* 0x000fc60007ffe805 */
[----:B------:R-:W-:-:S04]  /*fb00*/  IMAD.HI R2, R2, 0x66666667, RZ ;  /* 0x6666666702027827 */ /* 0x000fc800078e02ff */
[----:B------:R-:W-:Y:S01]  /*fb10*/  IMAD.IADD R0, R0, 0x1, R3 ;  /* 0x0000000100007824 */ /* 0x000fe200078e0203 */
[----:B------:R-:W-:-:S03]  /*fb20*/  SHF.R.U32.HI R3, RZ, 0x1f, R2 ;  /* 0x0000001fff037819 */ /* 0x000fc60000011602 */
[----:B------:R-:W-:Y:S01]  /*fb30*/  IMAD.HI R0, R0, 0x66666667, RZ ;  /* 0x6666666700007827 */ /* 0x000fe200078e02ff */
[----:B------:R-:W-:-:S04]  /*fb40*/  LEA.HI.SX32 R3, R2, R3, 0x1a ;  /* 0x0000000302037211 */ /* 0x000fc800078fd2ff */
[----:B------:R-:W-:-:S04]  /*fb50*/  SHF.R.U32.HI R2, RZ, 0x1f, R0 ;  /* 0x0000001fff027819 */ /* 0x000fc80000011600 */
[----:B------:R-:W-:-:S04]  /*fb60*/  LEA.HI.SX32 R2, R0, R2, 0x1a ;  /* 0x0000000200027211 */ /* 0x000fc800078fd2ff */
[----:B------:R-:W-:-:S04]  /*fb70*/  VIMNMX R19, R3, R2, PT ;  /* 0x0000000203137248 */ /* 0x000fc80003fe0100 */
[----:B------:R-:W-:-:S13]  /*fb80*/  ISETP.GT.AND P0, PT, R19, RZ, PT ;  /* 0x000000ff1300720c */ /* 0x000fda0003f04270 */
        /* <DEDUP_REMOVED lines=19> */
.L_x_2242:
        /* <DEDUP_REMOVED lines=20> */
.L_x_2245:
[----:B------:R-:W-:Y:S05]  /*fe00*/  BSYNC B6 ;  /* 0x0000000000067941 */ /* 0x000fea0003800000 */
.L_x_2244:
[----:B------:R-:W-:Y:S01]  /*fe10*/  VIADD R0, R17, 0xa400 ;  /* 0x0000a40011007836 */ /* 0x000fe20000000000 */
[----:B------:R-:W-:Y:S04]  /*fe20*/  BSSY B6, `(.L_x_2246) ;  /* 0x0000014000067945 */ /* 0x000fe80003800000 */
[----:B------:R-:W-:-:S04]  /*fe30*/  LOP3.LUT P0, RZ, R0, 0x3ff, RZ, 0xc0, !PT ;  /* 0x000003ff00ff7812 */ /* 0x000fc8000780c0ff */
[----:B------:R-:W-:-:S09]  /*fe40*/  P2R R16, PR, RZ, 0x1 ;  /* 0x00000001ff107803 */ /* 0x000fd20000000000 */
        /* <DEDUP_REMOVED lines=17> */
.L_x_2247:
[----:B------:R-:W-:Y:S05]  /*ff60*/  BSYNC B6 ;  /* 0x0000000000067941 */ /* 0x000fea0003800000 */
.L_x_2246:
        /* <DEDUP_REMOVED lines=20> */
.L_x_2249:
[----:B------:R-:W-:Y:S05]  /*100b0*/  BSYNC B6 ;  /* 0x0000000000067941 */ /* 0x000fea0003800000 */
.L_x_2248:
[----:B------:R-:W-:Y:S01]  /*100c0*/  ISETP.NE.AND P6, PT, R16, RZ, PT ;  /* 0x000000ff1000720c */ /* 0x000fe20003fc5270 */
[----:B------:R-:W-:-:S12]  /*100d0*/  BSSY B6, `(.L_x_2250) ;  /* 0x0000012000067945 */ /* 0x000fd80003800000 */
        /* <DEDUP_REMOVED lines=17> */
.L_x_2251:
[----:B------:R-:W-:Y:S05]  /*101f0*/  BSYNC B6 ;  /* 0x0000000000067941 */ /* 0x000fea0003800000 */
.L_x_2250:
        /* <DEDUP_REMOVED lines=9> */
[----:B------:R-:W0:Y:S01]  /*10290*/  S2R R0, SR_TID.X ;  /* 0x0000000000007919 */ /* 0x000e220000002100 */
[----:B------:R-:W-:-:S03]  /*102a0*/  ULDC.64 UR4, c[0x0][0xa08] ;  /* 0x0002820000047ab9 */ /* 0x000fc60000000a00 */
[----:B---3--:R1:W3:Y:S01]  /*102b0*/  @P0 LDG.E R8, desc[UR54][R2.64] ;  /* 0x0000003602080981 */ /* 0x0082e2000c1e1900 */
[----:B0-----:R-:W-:-:S04]  /*102c0*/  SHF.R.U32.HI R0, RZ, 0x5, R0 ;  /* 0x00000005ff007819 */ /* 0x001fc80000011600 */
[----:B------:R-:W-:Y:S01]  /*102d0*/  LOP3.LUT R0, R0, 0x3, RZ, 0xc0, !PT ;  /* 0x0000000300007812 */ /* 0x000fe200078ec0ff */
[----:B-1----:R-:W0:Y:S01]  /*102e0*/  LDC.64 R2, c[0x0][0x418] ;  /* 0x00010600ff027b82 */ /* 0x002e220000000a00 */
[----:B---3--:R-:W-:Y:S01]  /*102f0*/  SHF.R.S32.HI R9, RZ, 0x1f, R8 ;  /* 0x0000001fff097819 */ /* 0x008fe20000011408 */
[----:B------:R1:W-:Y:S01]  /*10300*/  @P0 STL [R1+0x4], R8 ;  /* 0x0000040801000387 */ /* 0x0003e20000100800 */
[----:B0-----:R-:W-:Y:S01]  /*10310*/  LOP3.LUT P0, RZ, R2, UR4, RZ, 0xfc, !PT ;  /* 0x0000000402ff7c12 */ /* 0x001fe2000f80fcff */
[----:B------:R-:W-:Y:S02]  /*10320*/  UMOV UR4, 0xffffffff ;  /* 0xffffffff00047882 */ /* 0x000fe40000000000 */
[----:B------:R1:W-:Y:S01]  /*10330*/  STL [R1+0x8], R9 ;  /* 0x0000080901007387 */ /* 0x0003e20000100800 */
[----:B------:R-:W-:-:S04]  /*10340*/  LOP3.LUT P0, RZ, R3, UR5, RZ, 0xfc, P0 ;  /* 0x0000000503ff7c12 */ /* 0x000fc8000800fcff */
[----:B------:R-:W-:Y:S01]  /*10350*/  SEL R16, R8, RZ, !P0 ;  /* 0x000000ff08107207 */ /* 0x000fe20004000000 */
[----:B------:R-:W-:Y:S08]  /*10360*/  BRA.DIV UR4, `(.L_x_2252) ;  /* 0x0000003e04247947 */ /* 0x000ff0000b800000 */
[----:B------:R0:W3:Y:S02]  /*10370*/  SHFL.IDX PT, R14, R0, RZ, 0x1f ;  /* 0x00001fff000e7589 */ /* 0x0000e400000e0000 */
.L_x_2327:
[----:B------:R-:W-:Y:S02]  /*10380*/  PLOP3.LUT P1, PT, PT, PT, PT, 0x8, 0x0 ;  /* 0x000000000000781c */ /* 0x000fe40003f2e170 */
[----:B---3--:R-:W-:Y:S02]  /*10390*/  ISETP.NE.AND P0, PT, R14, RZ, PT ;  /* 0x000000ff0e00720c */ /* 0x008fe40003f05270 */
[----:B0-----:R-:W-:-:S05]  /*103a0*/  P2R R0, PR, RZ, 0x2 ;  /* 0x00000002ff007803 */ /* 0x001fca0000000000 */
[----:B------:R0:W-:Y:S06]  /*103b0*/  STL [R1+0xc], R0 ;  /* 0x00000c0001007387 */ /* 0x0001ec0000100800 */
[----:B------:R-:W-:Y:S05]  /*103c0*/  @P0 BRA `(.L_x_2253) ;  /* 0x0000000400880947 */ /* 0x000fea0003800000 */
[----:B------:R-:W-:Y:S01]  /*103d0*/  UMOV UR4, 0xffffffff ;  /* 0xffffffff00047882 */ /* 0x000fe20000000000 */
[----:B0-----:R-:W-:Y:S02]  /*103e0*/  VIADD R0, R19, 0xffffffff ;  /* 0xffffffff13007836 */ /* 0x001fe40000000000 */
[----:B------:R-:W-:Y:S05]  /*103f0*/  BRA.DIV UR4, `(.L_x_2254) ;  /* 0x0000003e04207947 */ /* 0x000fea000b800000 */
[----:B------:R-:W-:-:S13]  /*10400*/  ELECT P6, URZ, PT ;  /* 0x00000000003f782f */ /* 0x000fda00038c0000 */
.L_x_2330:
        /* <DEDUP_REMOVED lines=21> */
.L_x_2255:
[----:B0-----:R-:W3:Y:S01]  /*10560*/  LDL R3, [R1] ;  /* 0x0000000001037983 */ /* 0x001ee20000100800 */
[----:B------:R-:W-:Y:S01]  /*10570*/  IMAD R2, R18, 0x8, R17 ;  /* 0x0000000812027824 */ /* 0x000fe200078e0211 */
[----:B-1----:R-:W0:Y:S02]  /*10580*/  S2R R8, SR_TID.X ;  /* 0x0000000000087919 */ /* 0x002e240000002100 */
[----:B0-----:R-:W-:-:S04]  /*10590*/  LOP3.LUT R8, R8, 0x7f, RZ, 0xc0, !PT ;  /* 0x0000007f08087812 */ /* 0x001fc800078ec0ff */
[----:B------:R-:W-:Y:S02]  /*105a0*/  ISETP.NE.AND P1, PT, R8, RZ, PT ;  /* 0x000000ff0800720c */ /* 0x000fe40003f25270 */
[----:B---3--:R-:W-:-:S04]  /*105b0*/  SHF.L.U32 R3, R3, 0x1f, RZ ;  /* 0x0000001f03037819 */ /* 0x008fc800000006ff */
[----:B------:R-:W0:Y:S02]  /*105c0*/  SYNCS.PHASECHK.TRANS64.TRYWAIT P0, [R2+URZ+0x29880], R3 ;  /* 0x02988003020075a7 */ /* 0x000e24000800017f */
[----:B0-----:R-:W-:Y:S05]  /*105d0*/  @!P0 BRA `(.L_x_2256) ;  /* 0x0000003800c88947 */ /* 0x001fea0003800000 */
.L_x_2331:
        /* <DEDUP_REMOVED lines=8> */
.L_x_2257:
[----:B------:R-:W3:Y:S01]  /*10660*/  LDL R5, [R1+0x18] ;  /* 0x0000180001057983 */ /* 0x000ee20000100800 */
        /* <DEDUP_REMOVED lines=11> */
[----:B---3--:R-:W-:-:S05]  /*10720*/  IMAD R0, R0, 0xa0, R5 ;  /* 0x000000a000007824 */ /* 0x008fca00078e0205 */
[----:B------:R-:W-:-:S13]  /*10730*/  R2UR UR35, R0 ;  /* 0x00000000002372ca */ /* 0x000fda00000e0000 */
[----:B------:R1:W-:Y:S01]  /*10740*/  UTMALDG.4D [UR32], [UR4], desc[UR6] ;  /* 0x00000620040075b4 */ /* 0x0003e20008019000 */
[----:B------:R-:W3:Y:S02]  /*10750*/  SYNCS.PHASECHK.TRANS64.TRYWAIT P0, [R2+URZ+0x29840], R3 ;  /* 0x02984003020075a7 */ /* 0x000ee4000800017f */
[----:B-1-3--:R-:W-:Y:S05]  /*10760*/  @!P0 BRA `(.L_x_2258) ;  /* 0x0000003800788947 */ /* 0x00afea0003800000 */
.L_x_2332:
        /* <DEDUP_REMOVED lines=8> */
.L_x_2259:
[----:B------:R-:W-:Y:S01]  /*107f0*/  R2UR UR27, R0 ;  /* 0x00000000001b72ca */ /* 0x000fe200000e0000 */
[----:B------:R-:W-:Y:S01]  /*10800*/  IMAD R0, R18, 0x7800, R17 ;  /* 0x0000780012007824 */ /* 0x000fe200078e0211 */
        /* <DEDUP_REMOVED lines=8> */
[----:B------:R-:W-:Y:S01]  /*10890*/  UMOV UR26, URZ ;  /* 0x0000003f001a7c82 */ /* 0x000fe20008000000 */
[----:B------:R-:W-:Y:S01]  /*108a0*/  UMOV UR28, UR36 ;  /* 0x00000024001c7c82 */ /* 0x000fe20008000000 */
[----:B------:R-:W-:Y:S01]  /*108b0*/  P2R R0, PR, RZ, 0x1 ;  /* 0x00000001ff007803 */ /* 0x000fe20000000000 */
[----:B------:R-:W-:Y:S01]  /*108c0*/  UMOV UR18, 0x40 ;  /* 0x0000004000127882 */ /* 0x000fe20000000000 */
[----:B------:R-:W-:Y:S01]  /*108d0*/  UMOV UR20, UR36 ;  /* 0x0000002400147c82 */ /* 0x000fe20008000000 */
[----:B------:R-:W-:Y:S01]  /*108e0*/  UIADD3 UR25, UR25, 0x29830, URZ ;  /* 0x0002983019197890 */ /* 0x000fe2000fffe03f */
[----:B------:R-:W-:Y:S01]  /*108f0*/  UMOV UR19, UR27 ;  /* 0x0000001b00137c82 */ /* 0x000fe20008000000 */
[----:B------:R-:W-:-:S02]  /*10900*/  UMOV UR21, UR29 ;  /* 0x0000001d00157c82 */ /* 0x000fc40008000000 */
[----:B------:R-:W-:Y:S01]  /*10910*/  UIADD3 UR24, UR8, 0x1a400, URZ ;  /* 0x0001a40008187890 */ /* 0x000fe2000fffe03f */
[----:B------:R3:W-:Y:S01]  /*10920*/  STL [R1+0xc], R0 ;  /* 0x00000c0001007387 */ /* 0x0007e20000100800 */
[----:B------:R-:W-:Y:S02]  /*10930*/  UIADD3 UR16, UR8, 0x1cc00, URZ ;  /* 0x0001cc0008107890 */ /* 0x000fe4000fffe03f */
[----:B------:R-:W-:Y:S01]  /*10940*/  UIADD3 UR8, UR8, 0x1f400, URZ ;  /* 0x0001f40008087890 */ /* 0x000fe2000fffe03f */
        /* <DEDUP_REMOVED lines=8> */
[----:B------:R3:W-:Y:S02]  /*109d0*/  UTMALDG.4D [UR8], [UR4], desc[UR6] ;  /* 0x00000608040075b4 */ /* 0x0007e40008019000 */
[----:B---3--:R-:W-:Y:S01]  /*109e0*/  NOP ;  /* 0x0000000000007918 */ /* 0x008fe20000000000 */
.L_x_2253:
[----:B------:R-:W-:Y:S05]  /*109f0*/  WARPSYNC.ALL ;  /* 0x0000000000007948 */ /* 0x000fea0003800000 */
[----:B0-----:R-:W-:Y:S01]  /*10a00*/  VIADD R0, R17, 0x14400 ;  /* 0x0001440011007836 */ /* 0x001fe20000000000 */
[----:B------:R-:W-:Y:S01]  /*10a10*/  USHF.R.S32.HI UR4, URZ, 0x1f, UR47 ;  /* 0x0000001f3f047899 */ /* 0x000fe2000801142f */
        /* <DEDUP_REMOVED lines=15> */
[----:B-1----:R-:W-:Y:S01]  /*10b10*/  MOV R2, 0x0 ;  /* 0x0000000000027802 */ /* 0x002fe20000000f00 */
        /* <DEDUP_REMOVED lines=15> */
.L_x_2261:
[----:B------:R-:W-:Y:S05]  /*10c10*/  BSYNC B6 ;  /* 0x0000000000067941 */ /* 0x000fea0003800000 */
.L_x_2260:
[----:B------:R-:W3:Y:S01]  /*10c20*/  LDL R10, [R1+0x14] ;  /* 0x00001400010a7983 */ /* 0x000ee20000100800 */
[----:B------:R-:W0:Y:S01]  /*10c30*/  LDC R5, c[0x0][0x448] ;  /* 0x00011200ff057b82 */ /* 0x000e220000000800 */
[----:B------:R-:W-:Y:S01]  /*10c40*/  ULDC.64 UR8, c[0x0][0x2d8] ;  /* 0x0000b60000087ab9 */ /* 0x000fe20000000a00 */
[----:B-1----:R-:W1:Y:S01]  /*10c50*/  S2R R2, SR_TID.X ;  /* 0x0000000000027919 */ /* 0x002e620000002100 */
[----:B0-----:R-:W-:Y:S01]  /*10c60*/  ISETP.NE.AND P0, PT, R5, 0x1, PT ;  /* 0x000000010500780c */ /* 0x001fe20003f05270 */
[----:B------:R-:W0:Y:S01]  /*10c70*/  S2R R6, SR_TID.X ;  /* 0x0000000000067919 */ /* 0x000e220000002100 */
[----:B-1----:R-:W-:-:S11]  /*10c80*/  LOP3.LUT R0, R2, 0x7f, RZ, 0xc0, !PT ;  /* 0x0000007f02007812 */ /* 0x002fd600078ec0ff */
[----:B------:R-:W1:Y:S01]  /*10c90*/  @P0 LDC R3, c[0x0][0x44c] ;  /* 0x00011300ff030b82 */ /* 0x000e620000000800 */
[----:B------:R-:W-:Y:S01]  /*10ca0*/  IMAD.SHL.U32 R2, R2, 0x20, RZ ;  /* 0x0000002002027824 */ /* 0x000fe200078e00ff */
[----:B------:R-:W-:-:S06]  /*10cb0*/  SHF.R.U32.HI R0, RZ, 0x2, R0 ;  /* 0x00000002ff007819 */ /* 0x000fcc0000011600 */
[----:B------:R-:W4:Y:S01]  /*10cc0*/  @P0 LDC R4, c[0x0][0x450] ;  /* 0x00011400ff040b82 */ /* 0x000f220000000800 */
[----:B------:R-:W-:Y:S01]  /*10cd0*/  LOP3.LUT R2, R0, 0x60, R2, 0xf8, !PT ;  /* 0x0000006000027812 */ /* 0x000fe200078ef802 */
[----:B------:R-:W-:Y:S01]  /*10ce0*/  UIMAD UR6, UR44, UR8, URZ ;  /* 0x000000082c0672a4 */ /* 0x000fe2000f8e023f */
[----:B------:R-:W-:Y:S01]  /*10cf0*/  UMOV UR4, UR50 ;  /* 0x0000003200047c82 */ /* 0x000fe20008000000 */
[----:B------:R-:W-:Y:S02]  /*10d00*/  UMOV UR5, UR45 ;  /* 0x0000002d00057c82 */ /* 0x000fe40008000000 */
[----:B------:R-:W-:Y:S02]  /*10d10*/  UIMAD UR6, UR36, UR9, UR6 ;  /* 0x00000009240672a4 */ /* 0x000fe4000f8e0206 */
[----:B------:R-:W-:-:S03]  /*10d20*/  UIMAD.WIDE.U32 UR4, UR36, UR8, UR4 ;  /* 0x00000008240472a5 */ /* 0x000fc6000f8e0004 */
[----:B------:R-:W-:Y:S01]  /*10d30*/  ULDC.64 UR8, c[0x0][0x2e0] ;  /* 0x0000b80000087ab9 */ /* 0x000fe20000000a00 */
[----:B------:R-:W-:Y:S02]  /*10d40*/  UIADD3 UR5, UR5, UR6, URZ ;  /* 0x0000000605057290 */ /* 0x000fe4000fffe03f */
[----:B------:R-:W-:Y:S02]  /*10d50*/  UIMAD UR6, UR37, UR8, URZ ;  /* 0x00000008250672a4 */ /* 0x000fe4000f8e023f */
[----:B------:R-:W-:Y:S02]  /*10d60*/  UIMAD.WIDE.U32 UR4, UR43, UR8, UR4 ;  /* 0x000000082b0472a5 */ /* 0x000fe4000f8e0004 */
[----:B------:R-:W-:-:S03]  /*10d70*/  UIMAD UR6, UR43, UR9, UR6 ;  /* 0x000000092b0672a4 */ /* 0x000fc6000f8e0206 */
[----:B------:R-:W-:Y:S01]  /*10d80*/  ULDC.64 UR8, c[0x0][0x2d0] ;  /* 0x0000b40000087ab9 */ /* 0x000fe20000000a00 */
[----:B------:R-:W-:Y:S01]  /*10d90*/  UIADD3 UR5, UR5, UR6, URZ ;  /* 0x0000000605057290 */ /* 0x000fe2000fffe03f */
[----:B0-----:R-:W-:-:S05]  /*10da0*/  IMAD.SHL.U32 R6, R6, 0x10, RZ ;  /* 0x0000001006067824 */ /* 0x001fca00078e00ff */
[----:B------:R-:W-:-:S04]  /*10db0*/  LOP3.LUT R6, R6, 0x30, RZ, 0xc0, !PT ;  /* 0x0000003006067812 */ /* 0x000fc800078ec0ff */
[----:B------:R-:W-:Y:S01]  /*10dc0*/  LOP3.LUT R8, R6, 0x40, RZ, 0xfc, !PT ;  /* 0x0000004006087812 */ /* 0x000fe200078efcff */
[----:B---3--:R-:W-:-:S04]  /*10dd0*/  IMAD R0, R10, 0x80, R2 ;  /* 0x000000800a007824 */ /* 0x008fc800078e0202 */
[----:B-1----:R-:W-:-:S04]  /*10de0*/  @P0 IMAD.HI.U32 R3, R0, R3, RZ ;  /* 0x0000000300030227 */ /* 0x002fc800078e00ff */
[----:B------:R-:W-:Y:S01]  /*10df0*/  IMAD.MOV.U32 R2, RZ, RZ, R0 ;  /* 0x000000ffff027224 */ /* 0x000fe200078e0000 */
[----:B----4-:R-:W-:-:S04]  /*10e00*/  @P0 SHF.R.U32.HI R2, RZ, R4, R3 ;  /* 0x00000004ff020219 */ /* 0x010fc80000011603 */
[--C-:B------:R-:W-:Y:S01]  /*10e10*/  SHF.R.S32.HI R4, RZ, 0x1f, R2.reuse ;  /* 0x0000001fff047819 */ /* 0x100fe20000011402 */
[----:B------:R-:W-:-:S04]  /*10e20*/  IMAD.MOV R3, RZ, RZ, -R2 ;  /* 0x000000ffff037224 */ /* 0x000fc800078e0a02 */
[----:B------:R-:W-:Y:S02]  /*10e30*/  IMAD R0, R5, R3, R0 ;  /* 0x0000000305007224 */ /* 0x000fe400078e0200 */
[----:B------:R-:W-:Y:S02]  /*10e40*/  IMAD R4, R4, UR8, RZ ;  /* 0x0000000804047c24 */ /* 0x000fe4000f8e02ff */
[----:B------:R-:W-:Y:S02]  /*10e50*/  IMAD.U32 R3, RZ, RZ, UR8 ;  /* 0x00000008ff037e24 */ /* 0x000fe4000f8e00ff */
[C---:B------:R-:W-:Y:S02]  /*10e60*/  IMAD R4, R2.reuse, UR9, R4 ;  /* 0x0000000902047c24 */ /* 0x040fe4000f8e0204 */
        /* <DEDUP_REMOVED lines=11> */
[----:B------:R0:W5:Y:S01]  /*10f20*/  LDL R8, [R1+0x28] ;  /* 0x0000280001087983 */ /* 0x0001620000100800 */
[----:B------:R-:W1:Y:S01]  /*10f30*/  S2R R7, SR_TID.X ;  /* 0x0000000000077919 */ /* 0x000e620000002100 */
[----:B------:R-:W-:-:S02]  /*10f40*/  LOP3.LUT R6, R6, 0x80, RZ, 0xfc, !PT ;  /* 0x0000008006067812 */ /* 0x000fc400078efcff */
[----:B------:R-:W-:Y:S02]  /*10f50*/  IADD3.X R0, R3, UR5, R0, P0, !PT ;  /* 0x0000000503007c10 */ /* 0x000fe400087fe400 */
[----:B------:R-:W-:Y:S01]  /*10f60*/  ISETP.GE.AND P2, PT, R6, UR4, PT ;  /* 0x0000000406007c0c */ /* 0x000fe2000bf46270 */
[----:B-1----:R-:W-:-:S05]  /*10f70*/  IMAD.SHL.U32 R9, R7, 0x10, RZ ;  /* 0x0000001007097824 */ /* 0x002fca00078e00ff */
[----:B------:R-:W-:-:S04]  /*10f80*/  LOP3.LUT R9, R9, 0x30, RZ, 0xc0, !PT ;  /* 0x0000003009097812 */ /* 0x000fc800078ec0ff */
[----:B------:R-:W-:Y:S01]  /*10f90*/  ISETP.GE.AND P0, PT, R9, UR4, PT ;  /* 0x0000000409007c0c */ /* 0x000fe2000bf06270 */
[----:B------:R-:W-:-:S03]  /*10fa0*/  UMOV UR4, 0xffffffff ;  /* 0xffffffff00047882 */ /* 0x000fc60000000000 */
[----:B0-----:R-:W-:Y:S09]  /*10fb0*/  BRA.DIV UR4, `(.L_x_2262) ;  /* 0x0000003204787947 */ /* 0x001ff2000b800000 */
[----:B------:R-:W0:Y:S02]  /*10fc0*/  S2R R6, SR_TID.X ;  /* 0x0000000000067919 */ /* 0x000e240000002100 */
[----:B0-----:R-:W-:Y:S02]  /*10fd0*/  LOP3.LUT R7, R6, 0x7f, RZ, 0xc0, !PT ;  /* 0x0000007f06077812 */ /* 0x001fe400078ec0ff */
[----:B------:R-:W3:Y:S02]  /*10fe0*/  LDL.LU R6, [R1+0x1c] ;  /* 0x00001c0001067983 */ /* 0x000ee40000300800 */
[----:B------:R-:W-:-:S05]  /*10ff0*/  SHF.R.U32.HI R7, RZ, 0x2, R7 ;  /* 0x00000002ff077819 */ /* 0x000fca0000011607 */
[----:B------:R-:W-:Y:S02]  /*11000*/  IMAD R3, R10, 0x80, R7 ;  /* 0x000000800a037824 */ /* 0x000fe400078e0207 */
[----:B---3--:R-:W-:Y:S02]  /*11010*/  IMAD R2, R6, R5, RZ ;  /* 0x0000000506027224 */ /* 0x008fe400078e02ff */
[----:B------:R-:W0:Y:S03]  /*11020*/  SHFL.IDX PT, R5, R4, RZ, 0x1c1f ;  /* 0x001c1fff04057589 */ /* 0x000e2600000e0000 */
[----:B------:R-:W-:Y:S01]  /*11030*/  ISETP.GE.AND P4, PT, R3, R2, PT ;  /* 0x000000020300720c */ /* 0x000fe20003f86270 */
[----:B------:R-:W1:-:S12]  /*11040*/  SHFL.IDX PT, R6, R0, RZ, 0x1c1f ;  /* 0x001c1fff00067589 */ /* 0x000e5800000e0000 */
[----:B0-----:R-:W-:-:S05]  /*11050*/  @!P4 IADD3 R5, P3, R9, R5, RZ ;  /* 0x000000050905c210 */ /* 0x001fca0007f7e0ff */
[----:B-1----:R-:W-:-:S04]  /*11060*/  @!P4 IMAD.X R6, RZ, RZ, R6, P3 ;  /* 0x000000ffff06c224 */ /* 0x002fc800018e0606 */
[----:B------:R-:W-:Y:S02]  /*11070*/  @!P4 IMAD.MOV.U32 R7, RZ, RZ, R6 ;  /* 0x000000ffff07c224 */ /* 0x000fe400078e0006 */
        /* <DEDUP_REMOVED lines=27> */
.L_x_2341:
        /* <DEDUP_REMOVED lines=12> */
.L_x_2264:
[----:B------:R-:W-:Y:S05]  /*112f0*/  BSYNC B0 ;  /* 0x0000000000007941 */ /* 0x000fea0003800000 */
.L_x_2263:
[----:B------:R-:W-:Y:S01]  /*11300*/  NOP ;  /* 0x0000000000007918 */ /* 0x000fe20000000000 */
[----:B------:R-:W-:-:S13]  /*11310*/  PLOP3.LUT P0, PT, PT, PT, PT, 0x80, 0x0 ;  /* 0x000000000000781c */ /* 0x000fda0003f0f070 */
.L_x_2265:
[----:B------:R-:W-:Y:S02]  /*11320*/  PLOP3.LUT P1, PT, P1, P0, PT, 0xa2, 0x0 ;  /* 0x000000000000781c */ /* 0x000fe40000f21472 */
[----:B------:R-:W-:-:S08]  /*11330*/  @P0 R2UR P1, UR4, R17 ;  /* 0x00000000110402ca */ /* 0x000fd00000020000 */
[----:B------:R-:W-:-:S05]  /*11340*/  @P0 PLOP3.LUT P0, PT, P1, PT, PT, 0x80, 0x0 ;  /* 0x000000000000081c */ /* 0x000fca0000f0f070 */
[----:B------:R-:W-:Y:S01]  /*11350*/  @!P1 SYNCS.ARRIVE.TRANS64.RED.A0T1 RZ, [UR4+0x29800], RZ ;  /* 0x029800ffffff99a7 */ /* 0x000fe20008200404 */
[----:B------:R-:W-:Y:S07]  /*11360*/  @!P1 ARRIVES.LDGSTSBAR.64.TRANSCNT [UR4+0x29800] ;  /* 0x02980000ff0099b0 */ /* 0x000fee0008000a84 */
[----:B------:R-:W-:Y:S05]  /*11370*/  @P0 BRA.U.ANY `(.L_x_2265) ;  /* 0xfffffffd00e80947 */ /* 0x000fea000393ffff */
[----:B-1----:R-:W3:Y:S02]  /*11380*/  LDL.LU R2, [R1+0x2c] ;  /* 0x00002c0001027983 */ /* 0x002ee40000300800 */
[----:B---3--:R-:W-:-:S05]  /*11390*/  VIADD R2, R2, 0x1 ;  /* 0x0000000102027836 */ /* 0x008fca0000000000 */
        /* <DEDUP_REMOVED lines=9> */
[----:B-1-3--:R-:W-:Y:S05]  /*11430*/  @!P0 BRA `(.L_x_2267) ;  /* 0x0000003000b88947 */ /* 0x00afea0003800000 */
.L_x_2342:
[----:B------:R-:W-:Y:S05]  /*11440*/  BSYNC B0 ;  /* 0x0000000000007941 */ /* 0x000fea0003800000 */
.L_x_2266:
[----:B------:R-:W-:-:S13]  /*11450*/  ISETP.GE.AND P0, PT, R19, 0x2, PT ;  /* 0x000000021300780c */ /* 0x000fda0003f06270 */
[----:B------:R-:W-:Y:S05]  /*11460*/  @!P0 BRA `(.L_x_2268) ;  /* 0x0000001000048947 */ /* 0x000fea0003800000 */
[----:B-1----:R1:W5:Y:S01]  /*11470*/  LDL.LU R0, [R1] ;  /* 0x0000000001007983 */ /* 0x0023620000300800 */
[----:B------:R-:W-:Y:S02]  /*11480*/  VIADD R2, R19, 0xfffffffe ;  /* 0xfffffffe13027836 */ /* 0x000fe40000000000 */
[----:B------:R-:W-:-:S07]  /*11490*/  IMAD.MOV.U32 R3, RZ, RZ, R18 ;  /* 0x000000ffff037224 */ /* 0x000fce00078e0012 */
.L_x_2290:
[----:B0-----:R-:W3:Y:S01]  /*114a0*/  LDL R4, [R1+0xc] ;  /* 0x00000c0001047983 */ /* 0x001ee20000100800 */
[----:B------:R-:W-:Y:S01]  /*114b0*/  VIADD R18, R3, 0x1 ;  /* 0x0000000103127836 */ /* 0x000fe20000000000 */
[----:B------:R-:W-:Y:S05]  /*114c0*/  YIELD ;  /* 0x0000000000007946 */ /* 0x000fea0003800000 */
[C---:B------:R-:W-:Y:S01]  /*114d0*/  ISETP.NE.AND P0, PT, R18.reuse, 0x2, PT ;  /* 0x000000021200780c */ /* 0x040fe20003f05270 */
[----:B------:R-:W-:Y:S03]  /*114e0*/  BSSY B0, `(.L_x_2269) ;  /* 0x0000089000007945 */ /* 0x000fe60003800000 */
[----:B------:R-:W-:-:S02]  /*114f0*/  SEL R18, R18, RZ, P0 ;  /* 0x000000ff12127207 */ /* 0x000fc40000000000 */
[----:B---3--:R-:W-:Y:S02]  /*11500*/  ISETP.NE.AND P1, PT, R4, RZ, PT ;  /* 0x000000ff0400720c */ /* 0x008fe40003f25270 */
[----:B------:R-:W-:-:S04]  /*11510*/  SEL R4, RZ, 0x1, P0 ;  /* 0x00000001ff047807 */ /* 0x000fc80000000000 */
[----:B-----5:R-:W-:-:S05]  /*11520*/  LOP3.LUT R9, R0, R4, RZ, 0x3c, !PT ;  /* 0x0000000400097212 */ /* 0x020fca00078e3cff */
[----:B------:R3:W-:Y:S02]  /*11530*/  STL [R1], R9 ;  /* 0x0000000901007387 */ /* 0x0007e40000100800 */
[----:B------:R-:W-:Y:S05]  /*11540*/  @!P1 BRA `(.L_x_2270) ;  /* 0x0000000800089947 */ /* 0x000fea0003800000 */
[----:B------:R-:W-:Y:S01]  /*11550*/  ULDC.64 UR4, c[0x0][0x418] ;  /* 0x0001060000047ab9 */ /* 0x000fe20000000a00 */
[----:B0-----:R-:W-:Y:S01]  /*11560*/  IMAD.MOV.U32 R8, RZ, RZ, R2 ;  /* 0x000000ffff087224 */ /* 0x001fe200078e0002 */
        /* <DEDUP_REMOVED lines=22> */
.L_x_2271:
[----:B------:R-:W0:Y:S01]  /*116d0*/  S2R R4, SR_TID.X ;  /* 0x0000000000047919 */ /* 0x000e220000002100 */
[----:B------:R-:W-:Y:S01]  /*116e0*/  IMAD R5, R18, 0x8, R17 ;  /* 0x0000000812057824 */ /* 0x000fe200078e0211 */
[----:B------:R-:W-:Y:S01]  /*116f0*/  BSSY B1, `(.L_x_2272) ;  /* 0x0000006000017945 */ /* 0x000fe20003800000 */
[----:B0-----:R-:W-:Y:S02]  /*11700*/  LOP3.LUT R6, R4, 0x7f, RZ, 0xc0, !PT ;  /* 0x0000007f04067812 */ /* 0x001fe400078ec0ff */
[----:B------:R-:W-:Y:S02]  /*11710*/  SHF.L.U32 R4, R9, 0x1f, RZ ;  /* 0x0000001f09047819 */ /* 0x000fe400000006ff */
[----:B------:R-:W-:Y:S02]  /*11720*/  ISETP.NE.AND P1, PT, R6, RZ, PT ;  /* 0x000000ff0600720c */ /* 0x000fe40003f25270 */
[----:B------:R-:W0:Y:S02]  /*11730*/  SYNCS.PHASECHK.TRANS64.TRYWAIT P0, [R5+URZ+0x29880], R4 ;  /* 0x02988004050075a7 */ /* 0x000e24000800017f */
[----:B0-----:R-:W-:Y:S09]  /*11740*/  @!P0 BRA `(.L_x_2273) ;  /* 0x0000003000088947 */ /* 0x001ff20003800000 */
.L_x_2343:
[----:B------:R-:W-:Y:S05]  /*11750*/  BSYNC B1 ;  /* 0x0000000000017941 */ /* 0x000fea0003800000 */
.L_x_2272:
        /* <DEDUP_REMOVED lines=9> */
.L_x_2275:
[----:B------:R-:W-:Y:S05]  /*117f0*/  BSYNC B1 ;  /* 0x0000000000017941 */ /* 0x000fea0003800000 */
.L_x_2274:
[----:B------:R-:W4:Y:S01]  /*11800*/  LDL R6, [R1+0x18] ;  /* 0x0000180001067983 */ /* 0x000f220000100800 */
        /* <DEDUP_REMOVED lines=9> */
[----:B----4-:R-:W-:-:S02]  /*118a0*/  IMAD R6, R8, 0xa0, R6 ;  /* 0x000000a008067824 */ /* 0x010fc400078e0206 */
[----:B------:R-:W-:-:S09]  /*118b0*/  VIADD R8, R5, 0x29870 ;  /* 0x0002987005087836 */ /* 0x000fd20000000000 */
.L_x_2276:
        /* <DEDUP_REMOVED lines=13> */
.L_x_2344:
[----:B------:R-:W-:Y:S05]  /*11990*/  BSYNC B1 ;  /* 0x0000000000017941 */ /* 0x000fea0003800000 */
.L_x_2277:
[----:B------:R-:W-:Y:S01]  /*119a0*/  BSSY B1, `(.L_x_2279) ;  /* 0x000000b000017945 */ /* 0x000fe20003800000 */
[----:B------:R-:W-:Y:S02]  /*119b0*/  IMAD.MOV.U32 R8, RZ, RZ, 0x0 ;  /* 0x00000000ff087424 */ /* 0x000fe400078e00ff */
[----:B---3--:R-:W-:Y:S01]  /*119c0*/  IMAD.MOV.U32 R9, RZ, RZ, 0x14f00000 ;  /* 0x14f00000ff097424 */ /* 0x008fe200078e00ff */
[----:B------:R-:W-:Y:S06]  /*119d0*/  @P1 BRA `(.L_x_2280) ;  /* 0x00000000001c1947 */ /* 0x000fec0003800000 */
[----:B------:R-:W3:Y:S01]  /*119e0*/  S2R R7, SR_TID.X ;  /* 0x0000000000077919 */ /* 0x000ee20000002100 */
[----:B0---4-:R-:W-:-:S04]  /*119f0*/  IMAD.MOV.U32 R4, RZ, RZ, 0x7800 ;  /* 0x00007800ff047424 */ /* 0x011fc800078e00ff */
[----:B------:R0:W-:Y:S01]  /*11a00*/  SYNCS.ARRIVE.TRANS64 RZ, [R5+URZ+0x29830], R4 ;  /* 0x0298300405ff79a7 */ /* 0x0001e2000800003f */
[----:B---3--:R-:W-:-:S04]  /*11a10*/  LOP3.LUT R7, R7, 0x1f, RZ, 0xc0, !PT ;  /* 0x0000001f07077812 */ /* 0x008fc800078ec0ff */
[----:B------:R-:W-:-:S13]  /*11a20*/  ISETP.NE.AND P0, PT, R7, RZ, PT ;  /* 0x000000ff0700720c */ /* 0x000fda0003f05270 */
[----:B0-----:R-:W-:Y:S05]  /*11a30*/  @!P0 BRA `(.L_x_2280) ;  /* 0x0000000000048947 */ /* 0x001fea0003800000 */
[----:B------:R-:W-:Y:S01]  /*11a40*/  BPT.TRAP 0x1 ;  /* 0x000000040000795c */ /* 0x000fe20000300000 */
.L_x_2280:
[----:B------:R-:W-:Y:S05]  /*11a50*/  BSYNC B1 ;  /* 0x0000000000017941 */ /* 0x000fea0003800000 */
.L_x_2279:
[----:B------:R-:W-:Y:S01]  /*11a60*/  R2UR UR10, R10 ;  /* 0x000000000a0a72ca */ /* 0x000fe200000e0000 */
[----:B0---4-:R-:W-:Y:S01]  /*11a70*/  IMAD R4, R18, 0x7800, R17 ;  /* 0x0000780012047824 */ /* 0x011fe200078e0211 */
[----:B------:R-:W-:Y:S01]  /*11a80*/  R2UR UR6, R8 ;  /* 0x00000000080672ca */ /* 0x000fe200000e0000 */
[----:B------:R-:W-:Y:S01]  /*11a90*/  UIADD3 UR4, UP0, UR48, 0x370, URZ ;  /* 0x0000037030047890 */ /* 0x000fe2000ff1e03f */
[----:B------:R-:W-:Y:S01]  /*11aa0*/  R2UR UR7, R9 ;  /* 0x00000000090772ca */ /* 0x000fe200000e0000 */
[----:B------:R-:W-:Y:S01]  /*11ab0*/  VIADD R5, R5, 0x29830 ;  /* 0x0002983005057836 */ /* 0x000fe20000000000 */
[----:B------:R-:W-:Y:S01]  /*11ac0*/  PLOP3.LUT P0, PT, PT, PT, PT, 0x80, 0x0 ;  /* 0x000000000000781c */ /* 0x000fe20003f0f070 */
[----:B------:R-:W-:Y:S01]  /*11ad0*/  VIADD R7, R4, 0x1a400 ;  /* 0x0001a40004077836 */ /* 0x000fe20000000000 */
[----:B------:R-:W-:-:S12]  /*11ae0*/  UIADD3.X UR5, URZ, UR49, URZ, UP0, !UPT ;  /* 0x000000313f057290 */ /* 0x000fd800087fe43f */
.L_x_2281:
        /* <DEDUP_REMOVED lines=15> */
.L_x_2282:
        /* <DEDUP_REMOVED lines=15> */
.L_x_2283:
        /* <DEDUP_REMOVED lines=10> */
.L_x_2270:
[----:B------:R-:W-:Y:S05]  /*11d70*/  BSYNC B0 ;  /* 0x0000000000007941 */ /* 0x000fea0003800000 */
.L_x_2269:
[----:B------:R-:W-:-:S06]  /*11d80*/  UISETP.NE.AND UP0, UPT, UR39, 0x3, UPT ;  /* 0x000000032700788c */ /* 0x000fcc000bf05270 */
[----:B------:R-:W-:-:S13]  /*11d90*/  PLOP3.LUT P0, PT, PT, PT, UP0, 0x80, 0x0 ;  /* 0x000000000000781c */ /* 0x000fda0003f0f008 */
[----:B------:R-:W-:Y:S05]  /*11da0*/  @!P0 BRA `(.L_x_2284) ;  /* 0x0000000000048947 */ /* 0x000fea0003800000 */
[----:B------:R-:W-:Y:S01]  /*11db0*/  BPT.TRAP 0x1 ;  /* 0x000000040000795c */ /* 0x000fe20000300000 */
.L_x_2284:
        /* <DEDUP_REMOVED lines=8> */
.L_x_2345:
[----:B------:R-:W-:Y:S05]  /*11e40*/  BSYNC B0 ;  /* 0x0000000000007941 */ /* 0x000fea0003800000 */
.L_x_2285:
[----:B------:R-:W-:Y:S05]  /*11e50*/  @!P1 BRA `(.L_x_2287) ;  /* 0x0000000000049947 */ /* 0x000fea0003800000 */
[----:B------:R-:W-:Y:S01]  /*11e60*/  BPT.TRAP 0x1 ;  /* 0x000000040000795c */ /* 0x000fe20000300000 */
.L_x_2287:
[----:B------:R-:W-:Y:S01]  /*11e70*/  SHF.L.U32 R0, R0, 0x1f, RZ ;  /* 0x0000001f00007819 */ /* 0x000fe200000006ff */
[----:B------:R-:W-:-:S03]  /*11e80*/  IMAD R12, R3, 0x5000, RZ ;  /* 0x00005000030c7824 */ /* 0x000fc600078e02ff */
[----:B------:R-:W5:Y:S02]  /*11e90*/  SYNCS.PHASECHK.TRANS64.TRYWAIT P0, [R19+URZ+0x29860], R0 ;  /* 0x02986000130075a7 */ /* 0x000f64000800017f */
[----:B-----5:R-:W-:Y:S05]  /*11ea0*/  @!P0 BRA `(.L_x_2288) ;  /* 0x00000028006c8947 */ /* 0x020fea0003800000 */
.L_x_2346:
[----:B------:R-:W5:Y:S04]  /*11eb0*/  LDL R3, [R1+0x24] ;  /* 0x0000240001037983 */ /* 0x000f680000100800 */
[----:B------:R-:W2:Y:S01]  /*11ec0*/  LDL R13, [R1+0x20] ;  /* 0x00002000010d7983 */ /* 0x000ea20000100800 */
[----:B------:R-:W-:Y:S05]  /*11ed0*/  WARPSYNC.ALL ;  /* 0x0000000000007948 */ /* 0x000fea0003800000 */
[----:B-----5:R-:W-:-:S02]  /*11ee0*/  LOP3.LUT R0, R12, R3, RZ, 0xfc, !PT ;  /* 0x000000030c007212 */ /* 0x020fc400078efcff */
[----:B------:R-:W5:Y:S01]  /*11ef0*/  S2R R3, SR_TID.X ;  /* 0x0000000000037919 */ /* 0x000f620000002100 */
[----:B--2---:R-:W-:Y:S02]  /*11f00*/  LOP3.LUT R20, R12, R13, RZ, 0xfc, !PT ;  /* 0x0000000d0c147212 */ /* 0x004fe400078efcff */
[----:B------:R-:W-:-:S03]  /*11f10*/  IMAD.IADD R0, R17, 0x1, R0 ;  /* 0x0000000111007824 */ /* 0x000fc600078e0200 */
[----:B------:R-:W-:Y:S02]  /*11f20*/  IMAD.IADD R20, R17, 0x1, R20 ;  /* 0x0000000111147824 */ /* 0x000fe400078e0214 */
[----:B0--3--:R-:W4:Y:S01]  /*11f30*/  LDSM.16.MT88.4 R8, [R0+0xa400] ;  /* 0x00a400000008783b */ /* 0x009f220000004200 */
[----:B-----5:R-:W-:Y:S01]  /*11f40*/  LOP3.LUT P0, RZ, R3, 0x4, RZ, 0xc0, !PT ;  /* 0x0000000403ff7812 */ /* 0x020fe2000780c0ff */
[----:B------:R-:W-:-:S05]  /*11f50*/  IMAD.MOV.U32 R3, RZ, RZ, 0x40 ;  /* 0x00000040ff037424 */ /* 0x000fca00078e00ff */
[----:B------:R-:W-:-:S05]  /*11f60*/  SEL R3, R3, 0xffffffc0, !P0 ;  /* 0xffffffc003037807 */ /* 0x000fca0004000000 */
[----:B------:R-:W-:Y:S01]  /*11f70*/  IMAD.IADD R3, R3, 0x1, R0 ;  /* 0x0000000103037824 */ /* 0x000fe200078e0200 */
[C-C-:B----4-:R-:W-:Y:S02]  /*11f80*/  PRMT R4, R8.reuse, 0x6420, R9.reuse ;  /* 0x0000642008047816 */ /* 0x150fe40000000009 */
        /* <DEDUP_REMOVED lines=66> */
.L_x_2289:
        /* <DEDUP_REMOVED lines=13> */
.L_x_2268:
        /* <DEDUP_REMOVED lines=18> */
.L_x_2292:
[----:B------:R-:W-:Y:S05]  /*125a0*/  BSYNC B0 ;  /* 0x0000000000007941 */ /* 0x000fea0003800000 */
.L_x_2291:
[----:B------:R-:W-:-:S06]  /*125b0*/  UISETP.NE.AND UP0, UPT, UR39, 0x3, UPT ;  /* 0x000000032700788c */ /* 0x000fcc000bf05270 */
[----:B------:R-:W-:-:S13]  /*125c0*/  PLOP3.LUT P1, PT, PT, PT, UP0, 0x80, 0x0 ;  /* 0x000000000000781c */ /* 0x000fda0003f2f008 */
[----:B------:R-:W-:Y:S05]  /*125d0*/  @!P1 BRA `(.L_x_2293) ;  /* 0x0000000000049947 */ /* 0x000fea0003800000 */
[----:B------:R-:W-:Y:S01]  /*125e0*/  BPT.TRAP 0x1 ;  /* 0x000000040000795c */ /* 0x000fe20000300000 */
.L_x_2293:
[----:B------:R-:W3:Y:S01]  /*125f0*/  LDL R2, [R1] ;  /* 0x0000000001027983 */ /* 0x000ee20000100800 */
[----:B------:R-:W-:Y:S01]  /*12600*/  IMAD R16, R18, 0x8, R17 ;  /* 0x0000000812107824 */ /* 0x000fe200078e0211 */
[----:B------:R-:W-:Y:S01]  /*12610*/  BSSY B0, `(.L_x_2294) ;  /* 0x0000007000007945 */ /* 0x000fe20003800000 */
[----:B01---5:R-:W-:-:S05]  /*12620*/  IMAD.U32 R0, RZ, RZ, UR41 ;  /* 0x00000029ff007e24 */ /* 0x023fca000f8e00ff */
[----:B------:R-:W-:Y:S02]  /*12630*/  ISETP.NE.AND P2, PT, R0, 0x3, PT ;  /* 0x000000030000780c */ /* 0x000fe40003f45270 */
[----:B---3--:R-:W-:-:S04]  /*12640*/  LOP3.LUT R3, R2, 0x1, RZ, 0x3c, !PT ;  /* 0x0000000102037812 */ /* 0x008fc800078e3cff */
[----:B------:R-:W-:-:S04]  /*12650*/  SHF.L.U32 R3, R3, 0x1f, RZ ;  /* 0x0000001f03037819 */ /* 0x000fc800000006ff */
[----:B------:R-:W0:Y:S02]  /*12660*/  SYNCS.PHASECHK.TRANS64.TRYWAIT P1, [R16+URZ+0x29870], R3 ;  /* 0x02987003100075a7 */ /* 0x000e24000802017f */
[----:B0-----:R-:W-:Y:S05]  /*12670*/  @!P1 BRA `(.L_x_2295) ;  /* 0x00000020008c9947 */ /* 0x001fea0003800000 */
.L_x_2347:
[----:B------:R-:W-:Y:S05]  /*12680*/  BSYNC B0 ;  /* 0x0000000000007941 */ /* 0x000fea0003800000 */
.L_x_2294:
[----:B------:R-:W-:Y:S05]  /*12690*/  @!P2 BRA `(.L_x_2296) ;  /* 0x000000000004a947 */ /* 0x000fea0003800000 */
[----:B------:R-:W-:Y:S01]  /*126a0*/  BPT.TRAP 0x1 ;  /* 0x000000040000795c */ /* 0x000fe20000300000 */
.L_x_2296:
[----:B------:R-:W0:Y:S02]  /*126b0*/  LDL R0, [R1] ;  /* 0x0000000001007983 */ /* 0x000e240000100800 */
[----:B0-----:R-:W-:-:S04]  /*126c0*/  SHF.L.U32 R3, R0, 0x1f, RZ ;  /* 0x0000001f00037819 */ /* 0x001fc800000006ff */
[----:B------:R-:W0:Y:S02]  /*126d0*/  SYNCS.PHASECHK.TRANS64.TRYWAIT P1, [R16+URZ+0x29860], R3 ;  /* 0x02986003100075a7 */ /* 0x000e24000802017f */
[----:B0-----:R-:W-:Y:S05]  /*126e0*/  @!P1 BRA `(.L_x_2297) ;  /* 0x0000002000849947 */ /* 0x001fea0003800000 */
.L_x_2348:
        /* <DEDUP_REMOVED lines=81> */
.L_x_2298:
        /* <DEDUP_REMOVED lines=12> */
.L_x_2243:
[----:B------:R-:W-:Y:S05]  /*12cc0*/  BSYNC B7 ;  /* 0x0000000000077941 */ /* 0x000fea0003800000 */
.L_x_2241:
[----:B-1----:R-:W3:Y:S02]  /*12cd0*/  LDL R0, [R1+0x30] ;  /* 0x0000300001007983 */ /* 0x002ee40000100800 */
[----:B---3--:R-:W-:-:S13]  /*12ce0*/  ISETP.NE.AND P0, PT, R0, RZ, PT ;  /* 0x000000ff0000720c */ /* 0x008fda0003f05270 */
        /* <DEDUP_REMOVED lines=14> */
.L_x_2299:
[----:B0-----:R-:W0:Y:S01]  /*12dd0*/  S2R R2, SR_TID.X ;  /* 0x0000000000027919 */ /* 0x001e220000002100 */
        /* <DEDUP_REMOVED lines=27> */
[----:B------:R-:W1:Y:S02]  /*12f90*/  SHFL.UP PT, R2, R3, 0x8, RZ ;  /* 0x0500000003027989 */ /* 0x000e6400000e00ff */
[----:B-1----:R-:W-:-:S05]  /*12fa0*/  SEL R2, R2, RZ, P4 ;  /* 0x000000ff02027207 */ /* 0x002fca0002000000 */
[----:B------:R-:W-:-:S05]  /*12fb0*/  IMAD.IADD R6, R3, 0x1, R2 ;  /* 0x0000000103067824 */ /* 0x000fca00078e0202 */
[----:B------:R-:W1:Y:S02]  /*12fc0*/  SHFL.UP PT, R0, R6, 0x10, RZ ;  /* 0x0600000006007989 */ /* 0x000e6400000e00ff */
[----:B-1----:R-:W-:-:S05]  /*12fd0*/  SEL R7, R0, RZ, P5 ;  /* 0x000000ff00077207 */ /* 0x002fca0002800000 */
[----:B------:R-:W-:-:S05]  /*12fe0*/  IMAD.IADD R8, R6, 0x1, R7 ;  /* 0x0000000106087824 */ /* 0x000fca00078e0207 */
[----:B------:R-:W0:Y:S04]  /*12ff0*/  SHFL.IDX PT, R2, R8, 0x1f, 0x1f ;  /* 0x03e01f0008027f89 */ /* 0x000e2800000e0000 */
[----:B------:R-:W1:Y:S04]  /*13000*/  SHFL.IDX PT, R7, R9, 0x1, 0x1f ;  /* 0x00201f0009077f89 */ /* 0x000e6800000e0000 */
[----:B------:R-:W3:Y:S01]  /*13010*/  SHFL.IDX PT, R0, R9, RZ, 0x1f ;  /* 0x00001fff09007589 */ /* 0x000ee200000e0000 */
[----:B0-----:R-:W-:-:S04]  /*13020*/  IMAD R2, R2, R4, RZ ;  /* 0x0000000402027224 */ /* 0x001fc800078e02ff */
[----:B-1----:R-:W-:-:S05]  /*13030*/  IMAD.IADD R7, R7, 0x1, R2 ;  /* 0x0000000107077824 */ /* 0x002fca00078e0202 */
[----:B---3--:R-:W-:-:S13]  /*13040*/  ISETP.GT.AND P6, PT, R7, R0, PT ;  /* 0x000000000700720c */ /* 0x008fda0003fc4270 */
[----:B------:R-:W-:Y:S05]  /*13050*/  @P6 BRA `(.L_x_2301) ;  /* 0x0000000000906947 */ /* 0x000fea0003800000 */
.L_x_2305:
        /* <DEDUP_REMOVED lines=14> */
.L_x_2304:
[----:B------:R-:W-:Y:S05]  /*13140*/  BSYNC B0 ;  /* 0x0000000000007941 */ /* 0x000fea0003800000 */
.L_x_2303:
        /* <DEDUP_REMOVED lines=21> */
.L_x_2301:
        /* <DEDUP_REMOVED lines=21> */
.L_x_2306:
        /* <DEDUP_REMOVED lines=58> */
[----:B------:R-:W-:-:S04]  /*13790*/  LOP3.LUT R2, RZ, R2, RZ, 0x33, !PT ;  /* 0x00000002ff027212 */ /* 0x000fc800078e33ff */
[----:B------:R-:W-:Y:S01]  /*137a0*/  R2UR UR36, R0 ;  /* 0x00000000002472ca */ /* 0x000fe200000e0000 */
[----:B------:R-:W-:-:S05]  /*137b0*/  IMAD.IADD R0, R5, 0x1, R2 ;  /* 0x0000000105007824 */ /* 0x000fca00078e0202 */
[----:B------:R1:W-:Y:S01]  /*137c0*/  STL [R1+0x14], R0 ;  /* 0x0000140001007387 */ /* 0x0003e20000100800 */
[----:B------:R-:W-:Y:S08]  /*137d0*/  BRA `(.L_x_2307) ;  /* 0x0000000000107947 */ /* 0x000ff00003800000 */
.L_x_2302:
[----:B------:R0:W-:Y:S01]  /*137e0*/  STL [R1+0x10], R0 ;  /* 0x0000100001007387 */ /* 0x0001e20000100800 */
[----:B------:R-:W-:Y:S01]  /*137f0*/  ULDC UR42, c[0x0][0xc3c] ;  /* 0x00030f00002a7ab9 */ /* 0x000fe20000000800 */
[----:B------:R-:W-:Y:S02]  /*13800*/  UMOV UR36, URZ ;  /* 0x0000003f00247c82 */ /* 0x000fe40008000000 */
[----:B------:R0:W-:Y:S03]  /*13810*/  STL [R1+0x14], RZ ;  /* 0x000014ff01007387 */ /* 0x0001e60000100800 */
.L_x_2307:
        /* <DEDUP_REMOVED lines=15> */
.L_x_2300:
[----:B------:R-:W-:Y:S02]  /*13910*/  ULDC UR4, c[0x0][0xc3c] ;  /* 0x00030f0000047ab9 */ /* 0x000fe40000000800 */
[----:B------:R-:W-:-:S06]  /*13920*/  UISETP.GE.AND UP0, UPT, UR42, UR4, UPT ;  /* 0x000000042a00728c */ /* 0x000fcc000bf06270 */
[----:B------:R-:W-:-:S13]  /*13930*/  PLOP3.LUT P0, PT, PT, PT, UP0, 0x80, 0x0 ;  /* 0x000000000000781c */ /* 0x000fda0003f0f008 */
[----:B------:R-:W-:Y:S05]  /*13940*/  @!P0 BRA `(.L_x_2308) ;  /* 0xffffffb800e88947 */ /* 0x000fea000383ffff */
.L_x_2237:
        /* <DEDUP_REMOVED lines=12> */
.L_x_2349:
[----:B------:R-:W-:Y:S05]  /*13a10*/  BSYNC B0 ;  /* 0x0000000000007941 */ /* 0x000fea0003800000 */
.L_x_2309:
[----:B------:R-:W-:-:S03]  /*13a20*/  UMOV UR4, 0xffffffff ;  /* 0xffffffff00047882 */ /* 0x000fc60000000000 */
[----:B------:R-:W-:Y:S05]  /*13a30*/  BRA.DIV UR4, `(.L_x_2311) ;  /* 0x0000000e04d87947 */ /* 0x000fea000b800000 */
[----:B0-----:R-:W0:Y:S02]  /*13a40*/  S2R R0, SR_TID.X ;  /* 0x0000000000007919 */ /* 0x001e240000002100 */
[----:B0-----:R-:W-:-:S04]  /*13a50*/  SHF.R.U32.HI R0, RZ, 0x5, R0 ;  /* 0x00000005ff007819 */ /* 0x001fc80000011600 */
[----:B------:R-:W-:-:S05]  /*13a60*/  LOP3.LUT R0, R0, 0x3, RZ, 0xc0, !PT ;  /* 0x0000000300007812 */ /* 0x000fca00078ec0ff */
[----:B------:R0:W1:Y:S02]  /*13a70*/  SHFL.IDX PT, R14, R0, RZ, 0x1f ;  /* 0x00001fff000e7589 */ /* 0x00006400000e0000 */
.L_x_2352:
[----:B-1----:R-:W-:Y:S01]  /*13a80*/  ISETP.NE.AND P0, PT, R14, RZ, PT ;  /* 0x000000ff0e00720c */ /* 0x002fe20003f05270 */
[----:B------:R-:W-:-:S12]  /*13a90*/  BSSY B0, `(.L_x_2312) ;  /* 0x000002c000007945 */ /* 0x000fd80003800000 */
[----:B------:R-:W-:Y:S05]  /*13aa0*/  @P0 BRA `(.L_x_2313) ;  /* 0x0000000000a80947 */ /* 0x000fea0003800000 */
[----:B------:R-:W-:-:S03]  /*13ab0*/  UMOV UR4, 0xffffffff ;  /* 0xffffffff00047882 */ /* 0x000fc60000000000 */
[----:B------:R-:W-:Y:S05]  /*13ac0*/  BRA.DIV UR4, `(.L_x_2314) ;  /* 0x0000000e04e87947 */ /* 0x000fea000b800000 */
[----:B------:R-:W-:-:S13]  /*13ad0*/  ELECT P6, URZ, PT ;  /* 0x00000000003f782f */ /* 0x000fda00038c0000 */
.L_x_2355:
[----:B------:R-:W-:Y:S05]  /*13ae0*/  @!P6 BRA `(.L_x_2313) ;  /* 0x000000000098e947 */ /* 0x000fea0003800000 */
[----:B------:R-:W-:-:S06]  /*13af0*/  ULOP3.LUT UR4, UR38, 0x2, URZ, 0xfc, !UPT ;  /* 0x0000000226047892 */ /* 0x000fcc000f8efc3f */
[----:B0-----:R-:W-:-:S05]  /*13b00*/  IMAD.U32 R0, RZ, RZ, UR4 ;  /* 0x00000004ff007e24 */ /* 0x001fca000f8e00ff */
[----:B------:R-:W-:-:S13]  /*13b10*/  ISETP.NE.AND P0, PT, R0, 0x3, PT ;  /* 0x000000030000780c */ /* 0x000fda0003f05270 */
[----:B------:R-:W-:Y:S05]  /*13b20*/  @!P0 BRA `(.L_x_2315) ;  /* 0x0000000000048947 */ /* 0x000fea0003800000 */
[----:B------:R-:W-:Y:S01]  /*13b30*/  BPT.TRAP 0x1 ;  /* 0x000000040000795c */ /* 0x000fe20000300000 */
.L_x_2315:
        /* <DEDUP_REMOVED lines=13> */
.L_x_2356:
[----:B------:R-:W1:Y:S02]  /*13c10*/  SYNCS.PHASECHK.TRANS64.TRYWAIT P1, [R5+URZ], R0 ;  /* 0x00000000050075a7 */ /* 0x000e64000802017f */
[----:B-1----:R-:W-:Y:S05]  /*13c20*/  @!P1 BRA `(.L_x_2317) ;  /* 0x0000000c00c49947 */ /* 0x002fea0003800000 */
.L_x_2357:
[----:B------:R-:W-:Y:S05]  /*13c30*/  @!P0 BRA `(.L_x_2318) ;  /* 0x0000000000048947 */ /* 0x000fea0003800000 */
[----:B------:R-:W-:Y:S01]  /*13c40*/  BPT.TRAP 0x1 ;  /* 0x000000040000795c */ /* 0x000fe20000300000 */
.L_x_2318:
[----:B-1----:R-:W-:-:S04]  /*13c50*/  IMAD R5, R18, 0x8, R3 ;  /* 0x0000000812057824 */ /* 0x002fc800078e0203 */
[----:B------:R-:W1:Y:S02]  /*13c60*/  SYNCS.PHASECHK.TRANS64.TRYWAIT P1, [R5+URZ+0x29860], R4 ;  /* 0x02986004050075a7 */ /* 0x000e64000802017f */
[----:B-1----:R-:W-:Y:S05]  /*13c70*/  @!P1 BRA `(.L_x_2319) ;  /* 0x0000000c00c49947 */ /* 0x002fea0003800000 */
.L_x_2358:
[----:B------:R-:W-:Y:S05]  /*13c80*/  @!P0 BRA `(.L_x_2320) ;  /* 0x0000000000048947 */ /* 0x000fea0003800000 */
[----:B------:R-:W-:Y:S01]  /*13c90*/  BPT.TRAP 0x1 ;  /* 0x000000040000795c */ /* 0x000fe20000300000 */
.L_x_2320:
[----:B------:R-:W-:-:S04]  /*13ca0*/  IMAD R3, R2, 0x8, R3 ;  /* 0x0000000802037824 */ /* 0x000fc800078e0203 */
[----:B------:R-:W3:Y:S02]  /*13cb0*/  SYNCS.PHASECHK.TRANS64.TRYWAIT P1, [R3+URZ+0x29860], R0 ;  /* 0x02986000030075a7 */ /* 0x000ee4000802017f */
[----:B---3--:R-:W-:Y:S05]  /*13cc0*/  @!P1 BRA `(.L_x_2321) ;  /* 0x0000000c00c49947 */ /* 0x008fea0003800000 */
.L_x_2359:
[----:B------:R-:W-:Y:S05]  /*13cd0*/  @!P0 BRA `(.L_x_2322) ;  /* 0x0000000000048947 */ /* 0x000fea0003800000 */
[----:B------:R-:W-:Y:S01]  /*13ce0*/  BPT.TRAP 0x1 ;  /* 0x000000040000795c */ /* 0x000fe20000300000 */
.L_x_2322:
[----:B------:R-:W4:Y:S02]  /*13cf0*/  SYNCS.PHASECHK.TRANS64.TRYWAIT P0, [R5+URZ+0x29880], R4 ;  /* 0x02988004050075a7 */ /* 0x000f24000800017f */
[----:B----4-:R-:W-:Y:S05]  /*13d00*/  @!P0 BRA `(.L_x_2323) ;  /* 0x0000000c00c88947 */ /* 0x010fea0003800000 */
.L_x_2324:
[----:B------:R0:W0:Y:S02]  /*13d10*/  SYNCS.PHASECHK.TRANS64.TRYWAIT P0, [R3+URZ+0x29880], R0 ;  /* 0x02988000030075a7 */ /* 0x000024000800017f */
[----:B0-----:R-:W-:Y:S05]  /*13d20*/  @!P0 NANOSLEEP.SYNCS 0x989680 ;  /* 0x009896800000895d */ /* 0x001fea0003900000 */
[----:B------:R-:W0:Y:S02]  /*13d30*/  @!P0 SYNCS.PHASECHK.TRANS64 P0, [R3+URZ+0x29880], R0 ;  /* 0x02988000030085a7 */ /* 0x000e24000800007f */
[----:B0-----:R-:W-:Y:S05]  /*13d40*/  @!P0 BRA `(.L_x_2324) ;  /* 0xfffffffc00f08947 */ /* 0x001fea000383ffff */
.L_x_2313:
[----:B------:R-:W-:Y:S05]  /*13d50*/  BSYNC B0 ;  /* 0x0000000000007941 */ /* 0x000fea0003800000 */
.L_x_2312:
[----:B------:R-:W-:Y:S05]  /*13d60*/  EXIT ;  /* 0x000000000000794d */ /* 0x000fea0003800000 */
.L_x_2176:
[----:B0-----:R-:W-:-:S04]  /*13d70*/  IMAD.U32 R3, RZ, RZ, UR41 ;  /* 0x00000029ff037e24 */ /* 0x001fc8000f8e00ff */
[----:B------:R0:W1:Y:S03]  /*13d80*/  SYNCS.PHASECHK.TRANS64.TRYWAIT P1, [R3+URZ+0x29800], R0 ;  /* 0x02980000030075a7 */ /* 0x000066000802017f */
[----:B-1----:R-:W-:Y:S05]  /*13d90*/  @!P1 NANOSLEEP.SYNCS 0x989680 ;  /* 0x009896800000995d */ /* 0x002fea0003900000 */
[----:B------:R-:W1:Y:S02]  /*13da0*/  @!P1 SYNCS.PHASECHK.TRANS64 P1, [R3+URZ+0x29800], R0 ;  /* 0x02980000030095a7 */ /* 0x000e64000802007f */
[----:B-1----:R-:W-:Y:S05]  /*13db0*/  @!P1 BRA `(.L_x_2176) ;  /* 0xfffffffc00ec9947 */ /* 0x002fea000383ffff */
[----:B------:R-:W-:Y:S05]  /*13dc0*/  BRA `(.L_x_2325) ;  /* 0xfffffedc00707947 */ /* 0x000fea000383ffff */
.L_x_2180:
[----:B-1----:R1:W2:Y:S02]  /*13dd0*/  SYNCS.PHASECHK.TRANS64.TRYWAIT P2, [R2+URZ+0x29830], R3 ;  /* 0x02983003020075a7 */ /* 0x0022a4000804017f */
[----:B--2---:R-:W-:Y:S05]  /*13de0*/  @!P2 NANOSLEEP.SYNCS 0x989680 ;  /* 0x009896800000a95d */ /* 0x004fea0003900000 */
[----:B------:R-:W2:Y:S02]  /*13df0*/  @!P2 SYNCS.PHASECHK.TRANS64 P2, [R2+URZ+0x29830], R3 ;  /* 0x029830030200a5a7 */ /* 0x000ea4000804007f */
[----:B--2---:R-:W-:Y:S05]  /*13e00*/  @!P2 BRA `(.L_x_2180) ;  /* 0xfffffffc00f0a947 */ /* 0x004fea000383ffff */
[----:B------:R-:W-:Y:S05]  /*13e10*/  BRA `(.L_x_2179) ;  /* 0xfffffedc00947947 */ /* 0x000fea000383ffff */
.L_x_2185:
[----:B-1----:R-:W-:-:S04]  /*13e20*/  IMAD.U32 R7, RZ, RZ, UR6 ;  /* 0x00000006ff077e24 */ /* 0x002fc8000f8e00ff */
[----:B------:R1:W2:Y:S03]  /*13e30*/  SYNCS.PHASECHK.TRANS64.TRYWAIT P3, [R7+URZ+0x29830], R0 ;  /* 0x02983000070075a7 */ /* 0x0002a6000806017f */
[----:B--2---:R-:W-:Y:S05]  /*13e40*/  @!P3 NANOSLEEP.SYNCS 0x989680 ;  /* 0x009896800000b95d */ /* 0x004fea0003900000 */
[----:B------:R-:W2:Y:S02]  /*13e50*/  @!P3 SYNCS.PHASECHK.TRANS64 P3, [R7+URZ+0x29830], R0 ;  /* 0x029830000700b5a7 */ /* 0x000ea4000806007f */
[----:B--2---:R-:W-:Y:S05]  /*13e60*/  @!P3 BRA `(.L_x_2185) ;  /* 0xfffffffc00ecb947 */ /* 0x004fea000383ffff */
[----:B------:R-:W-:Y:S05]  /*13e70*/  BRA `(.L_x_2182) ;  /* 0xffffff10002c7947 */ /* 0x000fea000383ffff */
.L_x_2189:
[----:B-1----:R-:W-:-:S04]  /*13e80*/  IMAD.U32 R7, RZ, RZ, UR6 ;  /* 0x00000006ff077e24 */ /* 0x002fc8000f8e00ff */
[----:B------:R1:W2:Y:S03]  /*13e90*/  SYNCS.PHASECHK.TRANS64.TRYWAIT P3, [R7+URZ+0x29850], R0 ;  /* 0x02985000070075a7 */ /* 0x0002a6000806017f */
[----:B--2---:R-:W-:Y:S05]  /*13ea0*/  @!P3 NANOSLEEP.SYNCS 0x989680 ;  /* 0x009896800000b95d */ /* 0x004fea0003900000 */
[----:B------:R-:W2:Y:S02]  /*13eb0*/  @!P3 SYNCS.PHASECHK.TRANS64 P3, [R7+URZ+0x29850], R0 ;  /* 0x029850000700b5a7 */ /* 0x000ea4000806007f */
[----:B--2---:R-:W-:Y:S05]  /*13ec0*/  @!P3 BRA `(.L_x_2189) ;  /* 0xfffffffc00ecb947 */ /* 0x004fea000383ffff */
[----:B------:R-:W-:Y:S05]  /*13ed0*/  BRA `(.L_x_2186) ;  /* 0xffffff1c00347947 */ /* 0x000fea000383ffff */
.L_x_2196:
[----:B-1----:R-:W-:-:S04]  /*13ee0*/  IMAD.U32 R9, RZ, RZ, UR6 ;  /* 0x00000006ff097e24 */ /* 0x002fc8000f8e00ff */
[----:B------:R1:W2:Y:S03]  /*13ef0*/  SYNCS.PHASECHK.TRANS64.TRYWAIT P2, [R9+URZ+0x29830], R0 ;  /* 0x02983000090075a7 */ /* 0x0002a6000804017f */
[----:B--2---:R-:W-:Y:S05]  /*13f00*/  @!P2 NANOSLEEP.SYNCS 0x989680 ;  /* 0x009896800000a95d */ /* 0x004fea0003900000 */
[----:B------:R-:W2:Y:S02]  /*13f10*/  @!P2 SYNCS.PHASECHK.TRANS64 P2, [R9+URZ+0x29830], R0 ;  /* 0x029830000900a5a7 */ /* 0x000ea4000804007f */
[----:B--2---:R-:W-:Y:S05]  /*13f20*/  @!P2 BRA `(.L_x_2196) ;  /* 0xfffffffc00eca947 */ /* 0x004fea000383ffff */
[----:B------:R-:W-:Y:S05]  /*13f30*/  BRA `(.L_x_2193) ;  /* 0xffffff48000c7947 */ /* 0x000fea000383ffff */
.L_x_2200:
[----:B-1----:R-:W-:-:S04]  /*13f40*/  IMAD.U32 R9, RZ, RZ, UR6 ;  /* 0x00000006ff097e24 */ /* 0x002fc8000f8e00ff */
[----:B------:R1:W2:Y:S03]  /*13f50*/  SYNCS.PHASECHK.TRANS64.TRYWAIT P2, [R9+URZ+0x29850], R0 ;  /* 0x02985000090075a7 */ /* 0x0002a6000804017f */
[----:B--2---:R-:W-:Y:S05]  /*13f60*/  @!P2 NANOSLEEP.SYNCS 0x989680 ;  /* 0x009896800000a95d */ /* 0x004fea0003900000 */
[----:B------:R-:W2:Y:S02]  /*13f70*/  @!P2 SYNCS.PHASECHK.TRANS64 P2, [R9+URZ+0x29850], R0 ;  /* 0x029850000900a5a7 */ /* 0x000ea4000804007f */
[----:B--2---:R-:W-:Y:S05]  /*13f80*/  @!P2 BRA `(.L_x_2200) ;  /* 0xfffffffc00eca947 */ /* 0x004fea000383ffff */
[----:B------:R-:W-:Y:S05]  /*13f90*/  BRA `(.L_x_2197) ;  /* 0xffffff5400087947 */ /* 0x000fea000383ffff */
.L_x_2206:
[----:B-1----:R-:W-:-:S04]  /*13fa0*/  IMAD.U32 R5, RZ, RZ, UR9 ;  /* 0x00000009ff057e24 */ /* 0x002fc8000f8e00ff */
[----:B------:R1:W2:Y:S03]  /*13fb0*/  SYNCS.PHASECHK.TRANS64.TRYWAIT P1, [R5+URZ+0x29850], R4 ;  /* 0x02985004050075a7 */ /* 0x0002a6000802017f */
[----:B--2---:R-:W-:Y:S05]  /*13fc0*/  @!P1 NANOSLEEP.SYNCS 0x989680 ;  /* 0x009896800000995d */ /* 0x004fea0003900000 */
[----:B------:R-:W2:Y:S02]  /*13fd0*/  @!P1 SYNCS.PHASECHK.TRANS64 P1, [R5+URZ+0x29850], R4 ;  /* 0x02985004050095a7 */ /* 0x000ea4000802007f */
[----:B--2---:R-:W-:Y:S05]  /*13fe0*/  @!P1 BRA `(.L_x_2206) ;  /* 0xfffffffc00ec9947 */ /* 0x004fea000383ffff */
[----:B------:R-:W-:Y:S05]  /*13ff0*/  BRA `(.L_x_2205) ;  /* 0xffffff7000dc7947 */ /* 0x000fea000383ffff */
.L_x_2252:
[----:B------:R-:W-:Y:S02]  /*14000*/  IMAD.MOV.U32 R13, RZ, RZ, R0 ;  /* 0x000000ffff0d7224 */ /* 0x000fe400078e0000 */
[----:B------:R-:W-:Y:S02]  /*14010*/  IMAD.MOV.U32 R12, RZ, RZ, RZ ;  /* 0x000000ffff0c7224 */ /* 0x000fe400078e00ff */
[----:B------:R-:W-:Y:S02]  /*14020*/  IMAD.MOV.U32 R11, RZ, RZ, 0x1f ;  /* 0x0000001fff0b7424 */ /* 0x000fe400078e00ff */
[----:B------:R-:W-:-:S07]  /*14030*/  IMAD.MOV.U32 R15, RZ, RZ, -0x1 ;  /* 0xffffffffff0f7424 */ /* 0x000fce00078e00ff */
[----:B-12---:R-:W-:Y:S05]  /*14040*/  WARPSYNC.COLLECTIVE R15, `(.L_x_2326) ;  /* 0x000000000f087348 */ /* 0x006fea0003c00000 */
[----:B------:R0:W3:Y:S02]  /*14050*/  SHFL.IDX P6, R14, R13, R12, R11 ;  /* 0x0000000c0d0e7389 */ /* 0x0000e400000c000b */
[----:B0123--:R-:W-:Y:S01]  /*14060*/  ENDCOLLECTIVE ;  /* 0x000000000000791b */ /* 0x00ffe20003800000 */
.L_x_2326:
[----:B------:R-:W-:Y:S05]  /*14070*/  BRA `(.L_x_2327) ;  /* 0xffffffc000c07947 */ /* 0x000fea000383ffff */
.L_x_2254:
[----:B------:R-:W-:Y:S01]  /*14080*/  BSSY B0, `(.L_x_2328) ;  /* 0x0000006000007945 */ /* 0x000fe20003800000 */
[----:B------:R-:W-:-:S07]  /*14090*/  IMAD.MOV.U32 R15, RZ, RZ, -0x1 ;  /* 0xffffffffff0f7424 */ /* 0x000fce00078e00ff */
[----:B-12---:R-:W-:Y:S05]  /*140a0*/  WARPSYNC.COLLECTIVE R15, `(.L_x_2329) ;  /* 0x000000000f0c7348 */ /* 0x006fea0003c00000 */
[----:B------:R-:W-:Y:S02]  /*140b0*/  ELECT P6, UR62, PT ;  /* 0x00000000003e782f */ /* 0x000fe400038c0000 */
[----:B------:R-:W-:Y:S01]  /*140c0*/  MOV R14, UR62 ;  /* 0x0000003e000e7c02 */ /* 0x000fe20008000f00 */
[----:B-12---:R-:W-:Y:S10]  /*140d0*/  ENDCOLLECTIVE ;  /* 0x000000000000791b */ /* 0x006ff40003800000 */
.L_x_2329:
[----:B------:R-:W-:Y:S05]  /*140e0*/  BSYNC B0 ;  /* 0x0000000000007941 */ /* 0x000fea0003800000 */
.L_x_2328:
[----:B------:R-:W-:Y:S05]  /*140f0*/  BRA `(.L_x_2330) ;  /* 0xffffffc000c47947 */ /* 0x000fea000383ffff */
.L_x_2256:
[----:B0-----:R0:W1:Y:S02]  /*14100*/  SYNCS.PHASECHK.TRANS64.TRYWAIT P0, [R2+URZ+0x29880], R3 ;  /* 0x02988003020075a7 */ /* 0x001064000800017f */
[----:B-1----:R-:W-:Y:S05]  /*14110*/  @!P0 NANOSLEEP.SYNCS 0x989680 ;  /* 0x009896800000895d */ /* 0x002fea0003900000 */
[----:B------:R-:W1:Y:S02]  /*14120*/  @!P0 SYNCS.PHASECHK.TRANS64 P0, [R2+URZ+0x29880], R3 ;  /* 0x02988003020085a7 */ /* 0x000e64000800007f */
[----:B-1----:R-:W-:Y:S05]  /*14130*/  @!P0 BRA `(.L_x_2256) ;  /* 0xfffffffc00f08947 */ /* 0x002fea000383ffff */
[----:B------:R-:W-:Y:S05]  /*14140*/  BRA `(.L_x_2331) ;  /* 0xffffffc400247947 */ /* 0x000fea000383ffff */
.L_x_2258:
[----:B-1----:R1:W3:Y:S02]  /*14150*/  SYNCS.PHASECHK.TRANS64.TRYWAIT P0, [R2+URZ+0x29840], R3 ;  /* 0x02984003020075a7 */ /* 0x0022e4000800017f */
[----:B---3--:R-:W-:Y:S05]  /*14160*/  @!P0 NANOSLEEP.SYNCS 0x989680 ;  /* 0x009896800000895d */ /* 0x008fea0003900000 */
[----:B------:R-:W3:Y:S02]  /*14170*/  @!P0 SYNCS.PHASECHK.TRANS64 P0, [R2+URZ+0x29840], R3 ;  /* 0x02984003020085a7 */ /* 0x000ee4000800007f */
[----:B---3--:R-:W-:Y:S05]  /*14180*/  @!P0 BRA `(.L_x_2258) ;  /* 0xfffffffc00f08947 */ /* 0x008fea000383ffff */
[----:B------:R-:W-:Y:S05]  /*14190*/  BRA `(.L_x_2332) ;  /* 0xffffffc400747947 */ /* 0x000fea000383ffff */
.L_x_2262:
[----:B------:R0:W5:Y:S01]  /*141a0*/  LDL.LU R6, [R1+0x1c] ;  /* 0x00001c0001067983 */ /* 0x0001620000300800 */
[----:B------:R-:W-:Y:S01]  /*141b0*/  IMAD.MOV.U32 R13, RZ, RZ, R0 ;  /* 0x000000ffff0d7224 */ /* 0x000fe200078e0000 */
[----:B------:R-:W-:Y:S01]  /*141c0*/  LOP3.LUT R7, R7, 0x7f, RZ, 0xc0, !PT ;  /* 0x0000007f07077812 */ /* 0x000fe200078ec0ff */
[----:B------:R-:W-:Y:S02]  /*141d0*/  IMAD.MOV.U32 R12, RZ, RZ, RZ ;  /* 0x000000ffff0c7224 */ /* 0x000fe400078e00ff */
[----:B------:R-:W-:Y:S01]  /*141e0*/  IMAD.MOV.U32 R11, RZ, RZ, 0x1c1f ;  /* 0x00001c1fff0b7424 */ /* 0x000fe200078e00ff */
[----:B------:R-:W-:Y:S01]  /*141f0*/  SHF.R.U32.HI R3, RZ, 0x2, R7 ;  /* 0x00000002ff037819 */ /* 0x000fe20000011607 */
[----:B------:R-:W-:-:S04]  /*14200*/  IMAD.MOV.U32 R15, RZ, RZ, -0x1 ;  /* 0xffffffffff0f7424 */ /* 0x000fc800078e00ff */
[----:B0-----:R-:W-:-:S07]  /*14210*/  IMAD R3, R10, 0x80, R3 ;  /* 0x000000800a037824 */ /* 0x001fce00078e0203 */
[----:B--2--5:R-:W-:Y:S05]  /*14220*/  WARPSYNC.COLLECTIVE R15, `(.L_x_2333) ;  /* 0x000000000f087348 */ /* 0x024fea0003c00000 */
[----:B------:R0:W1:Y:S02]  /*14230*/  SHFL.IDX P6, R14, R13, R12, R11 ;  /* 0x0000000c0d0e7389 */ /* 0x00006400000c000b */
[----:B012--5:R-:W-:Y:S01]  /*14240*/  ENDCOLLECTIVE ;  /* 0x000000000000791b */ /* 0x027fe20003800000 */
.L_x_2333:
[----:B------:R-:W-:Y:S02]  /*14250*/  IMAD.MOV.U32 R13, RZ, RZ, R4 ;  /* 0x000000ffff0d7224 */ /* 0x000fe400078e0004 */
[----:B------:R-:W-:Y:S02]  /*14260*/  IMAD R2, R6, R5, RZ ;  /* 0x0000000506027224 */ /* 0x000fe400078e02ff */
[----:B------:R-:W-:-:S07]  /*14270*/  IMAD.MOV.U32 R6, RZ, RZ, R14 ;  /* 0x000000ffff067224 */ /* 0x000fce00078e000e */
[----:B------:R-:W-:Y:S05]  /*14280*/  WARPSYNC.COLLECTIVE R15, `(.L_x_2334) ;  /* 0x000000000f087348 */ /* 0x000fea0003c00000 */
[----:B------:R0:W1:Y:S02]  /*14290*/  SHFL.IDX P6, R14, R13, R12, R11 ;  /* 0x0000000c0d0e7389 */ /* 0x00006400000c000b */
[----:B01----:R-:W-:Y:S01]  /*142a0*/  ENDCOLLECTIVE ;  /* 0x000000000000791b */ /* 0x003fe20003800000 */
.L_x_2334:
[----:B------:R-:W-:Y:S01]  /*142b0*/  ISETP.GE.AND P4, PT, R3, R2, PT ;  /* 0x000000020300720c */ /* 0x000fe20003f86270 */
[----:B------:R-:W-:Y:S02]  /*142c0*/  IMAD.MOV.U32 R13, RZ, RZ, R0 ;  /* 0x000000ffff0d7224 */ /* 0x000fe400078e0000 */
[----:B------:R-:W-:Y:S02]  /*142d0*/  IMAD.MOV.U32 R12, RZ, RZ, 0x1 ;  /* 0x00000001ff0c7424 */ /* 0x000fe400078e00ff */
[----:B------:R-:W-:-:S08]  /*142e0*/  IMAD.MOV.U32 R5, RZ, RZ, R14 ;  /* 0x000000ffff057224 */ /* 0x000fd000078e000e */
[----:B------:R-:W-:Y:S05]  /*142f0*/  WARPSYNC.COLLECTIVE R15, `(.L_x_2335) ;  /* 0x000000000f087348 */ /* 0x000fea0003c00000 */
[----:B------:R0:W1:Y:S02]  /*14300*/  SHFL.IDX P6, R14, R13, R12, R11 ;  /* 0x0000000c0d0e7389 */ /* 0x00006400000c000b */
[----:B01----:R-:W-:Y:S01]  /*14310*/  ENDCOLLECTIVE ;  /* 0x000000000000791b */ /* 0x003fe20003800000 */
.L_x_2335:
[----:B------:R-:W-:-:S05]  /*14320*/  @!P4 IADD3 R5, P3, R9, R5, RZ ;  /* 0x000000050905c210 */ /* 0x000fca0007f7e0ff */
[----:B------:R-:W-:-:S04]  /*14330*/  @!P4 IMAD.X R6, RZ, RZ, R6, P3 ;  /* 0x000000ffff06c224 */ /* 0x000fc800018e0606 */
[----:B------:R-:W-:Y:S02]  /*14340*/  @!P4 IMAD.MOV.U32 R7, RZ, RZ, R6 ;  /* 0x000000ffff07c224 */ /* 0x000fe400078e0006 */
        /* <DEDUP_REMOVED lines=9> */
[----:B------:R-:W-:-:S10]  /*143e0*/  IMAD.MOV.U32 R5, RZ, RZ, R14 ;  /* 0x000000ffff057224 */ /* 0x000fd400078e000e */
[----:B0-----:R-:W-:Y:S05]  /*143f0*/  WARPSYNC.COLLECTIVE R15, `(.L_x_2336) ;  /* 0x000000000f087348 */ /* 0x001fea0003c00000 */
[----:B------:R1:W2:Y:S02]  /*14400*/  SHFL.IDX P6, R14, R13, R12, R11 ;  /* 0x0000000c0d0e7389 */ /* 0x0002a400000c000b */
[----:B012---:R-:W-:Y:S01]  /*14410*/  ENDCOLLECTIVE ;  /* 0x000000000000791b */ /* 0x007fe20003800000 */
.L_x_2336:
[----:B------:R-:W-:Y:S01]  /*14420*/  @!PT LDS RZ, [RZ] ;  /* 0x00000000fffff984 */ /* 0x000fe20000000800 */
[----:B------:R-:W-:Y:S01]  /*14430*/  @!PT LDS RZ, [RZ] ;  /* 0x00000000fffff984 */ /* 0x000fe20000000800 */
[----:B------:R-:W-:Y:S01]  /*14440*/  @!PT LDS RZ, [RZ] ;  /* 0x00000000fffff984 */ /* 0x000fe20000000800 */
[----:B------:R0:W-:Y:S01]  /*14450*/  @!P4 LDGSTS.E.BYPASS.LTC128B.128 [R8+0x18400], desc[UR54][R6.64+0x80], !P2 ;  /* 0x184000800608cfae */ /* 0x0001e2000d101d76 */
[----:B------:R-:W-:Y:S02]  /*14460*/  IMAD.MOV.U32 R13, RZ, RZ, R0 ;  /* 0x000000ffff0d7224 */ /* 0x000fe400078e0000 */
[----:B------:R-:W-:Y:S02]  /*14470*/  IMAD.MOV.U32 R12, RZ, RZ, 0x2 ;  /* 0x00000002ff0c7424 */ /* 0x000fe400078e00ff */
[----:B0-----:R-:W-:-:S07]  /*14480*/  IMAD.MOV.U32 R6, RZ, RZ, R14 ;  /* 0x000000ffff067224 */ /* 0x001fce00078e000e */
[----:B------:R-:W-:Y:S05]  /*14490*/  WARPSYNC.COLLECTIVE R15, `(.L_x_2337) ;  /* 0x000000000f087348 */ /* 0x000fea0003c00000 */
[----:B------:R0:W1:Y:S02]  /*144a0*/  SHFL.IDX P6, R14, R13, R12, R11 ;  /* 0x0000000c0d0e7389 */ /* 0x00006400000c000b */
[----:B01----:R-:W-:Y:S01]  /*144b0*/  ENDCOLLECTIVE ;  /* 0x000000000000791b */ /* 0x003fe20003800000 */
.L_x_2337:
        /* <DEDUP_REMOVED lines=16> */
.L_x_2338:
[----:B------:R-:W-:Y:S02]  /*145c0*/  IMAD.MOV.U32 R13, RZ, RZ, R0 ;  /* 0x000000ffff0d7224 */ /* 0x000fe400078e0000 */
[----:B------:R-:W-:Y:S02]  /*145d0*/  IMAD.MOV.U32 R12, RZ, RZ, 0x3 ;  /* 0x00000003ff0c7424 */ /* 0x000fe400078e00ff */
[----:B------:R-:W-:-:S07]  /*145e0*/  IMAD.MOV.U32 R6, RZ, RZ, R14 ;  /* 0x000000ffff067224 */ /* 0x000fce00078e000e */
[----:B------:R-:W-:Y:S05]  /*145f0*/  WARPSYNC.COLLECTIVE R15, `(.L_x_2339) ;  /* 0x000000000f087348 */ /* 0x000fea0003c00000 */
[----:B------:R0:W1:Y:S02]  /*14600*/  SHFL.IDX P6, R14, R13, R12, R11 ;  /* 0x0000000c0d0e7389 */ /* 0x00006400000c000b */
[----:B01----:R-:W-:Y:S01]  /*14610*/  ENDCOLLECTIVE ;  /* 0x000000000000791b */ /* 0x003fe20003800000 */
.L_x_2339:
        /* <DEDUP_REMOVED lines=14> */
.L_x_2340:
[----:B------:R-:W-:Y:S01]  /*14700*/  IMAD.MOV.U32 R4, RZ, RZ, R14 ;  /* 0x000000ffff047224 */ /* 0x000fe200078e000e */
[----:B------:R-:W-:Y:S06]  /*14710*/  BRA `(.L_x_2341) ;  /* 0xffffffc800c47947 */ /* 0x000fec000383ffff */
.L_x_2267:
[----:B-1----:R1:W3:Y:S02]  /*14720*/  SYNCS.PHASECHK.TRANS64.TRYWAIT P0, [R17+URZ+0x29820], R0 ;  /* 0x02982000110075a7 */ /* 0x0022e4000800017f */
[----:B---3--:R-:W-:Y:S05]  /*14730*/  @!P0 NANOSLEEP.SYNCS 0x989680 ;  /* 0x009896800000895d */ /* 0x008fea0003900000 */
[----:B------:R-:W3:Y:S02]  /*14740*/  @!P0 SYNCS.PHASECHK.TRANS64 P0, [R17+URZ+0x29820], R0 ;  /* 0x02982000110085a7 */ /* 0x000ee4000800007f */
[----:B---3--:R-:W-:Y:S05]  /*14750*/  @!P0 BRA `(.L_x_2267) ;  /* 0xfffffffc00f08947 */ /* 0x008fea000383ffff */
[----:B------:R-:W-:Y:S05]  /*14760*/  BRA `(.L_x_2342) ;  /* 0xffffffcc00347947 */ /* 0x000fea000383ffff */
.L_x_2273:
[----:B0-----:R0:W4:Y:S02]  /*14770*/  SYNCS.PHASECHK.TRANS64.TRYWAIT P0, [R5+URZ+0x29880], R4 ;  /* 0x02988004050075a7 */ /* 0x001124000800017f */
[----:B----4-:R-:W-:Y:S05]  /*14780*/  @!P0 NANOSLEEP.SYNCS 0x989680 ;  /* 0x009896800000895d */ /* 0x010fea0003900000 */
[----:B------:R-:W4:Y:S02]  /*14790*/  @!P0 SYNCS.PHASECHK.TRANS64 P0, [R5+URZ+0x29880], R4 ;  /* 0x02988004050085a7 */ /* 0x000f24000800007f */
[----:B----4-:R-:W-:Y:S05]  /*147a0*/  @!P0 BRA `(.L_x_2273) ;  /* 0xfffffffc00f08947 */ /* 0x010fea000383ffff */
[----:B------:R-:W-:Y:S05]  /*147b0*/  BRA `(.L_x_2343) ;  /* 0xffffffcc00e47947 */ /* 0x000fea000383ffff */
.L_x_2278:
[----:B----4-:R4:W0:Y:S02]  /*147c0*/  SYNCS.PHASECHK.TRANS64.TRYWAIT P0, [R5+URZ+0x29840], R4 ;  /* 0x02984004050075a7 */ /* 0x010824000800017f */
[----:B0-----:R-:W-:Y:S05]  /*147d0*/  @!P0 NANOSLEEP.SYNCS 0x989680 ;  /* 0x009896800000895d */ /* 0x001fea0003900000 */
[----:B------:R-:W0:Y:S02]  /*147e0*/  @!P0 SYNCS.PHASECHK.TRANS64 P0, [R5+URZ+0x29840], R4 ;  /* 0x02984004050085a7 */ /* 0x000e24000800007f */
[----:B0-----:R-:W-:Y:S05]  /*147f0*/  @!P0 BRA `(.L_x_2278) ;  /* 0xfffffffc00f08947 */ /* 0x001fea000383ffff */
[----:B------:R-:W-:Y:S05]  /*14800*/  BRA `(.L_x_2344) ;  /* 0xffffffd000607947 */ /* 0x000fea000383ffff */
.L_x_2286:
[----:B----4-:R4:W0:Y:S02]  /*14810*/  SYNCS.PHASECHK.TRANS64.TRYWAIT P0, [R19+URZ+0x29870], R4 ;  /* 0x02987004130075a7 */ /* 0x010824000800017f */
[----:B0-----:R-:W-:Y:S05]  /*14820*/  @!P0 NANOSLEEP.SYNCS 0x989680 ;  /* 0x009896800000895d */ /* 0x001fea0003900000 */
[----:B------:R-:W0:Y:S02]  /*14830*/  @!P0 SYNCS.PHASECHK.TRANS64 P0, [R19+URZ+0x29870], R4 ;  /* 0x02987004130085a7 */ /* 0x000e24000800007f */
[----:B0-----:R-:W-:Y:S05]  /*14840*/  @!P0 BRA `(.L_x_2286) ;  /* 0xfffffffc00f08947 */ /* 0x001fea000383ffff */
[----:B------:R-:W-:Y:S05]  /*14850*/  BRA `(.L_x_2345) ;  /* 0xffffffd400787947 */ /* 0x000fea000383ffff */
.L_x_2288:
[----:B------:R0:W0:Y:S02]  /*14860*/  SYNCS.PHASECHK.TRANS64.TRYWAIT P0, [R19+URZ+0x29860], R0 ;  /* 0x02986000130075a7 */ /* 0x000024000800017f */
[----:B0-----:R-:W-:Y:S05]  /*14870*/  @!P0 NANOSLEEP.SYNCS 0x989680 ;  /* 0x009896800000895d */ /* 0x001fea0003900000 */
[----:B------:R-:W0:Y:S02]  /*14880*/  @!P0 SYNCS.PHASECHK.TRANS64 P0, [R19+URZ+0x29860], R0 ;  /* 0x02986000130085a7 */ /* 0x000e24000800007f */
[----:B0-----:R-:W-:Y:S05]  /*14890*/  @!P0 BRA `(.L_x_2288) ;  /* 0xfffffffc00f08947 */ /* 0x001fea000383ffff */
[----:B------:R-:W-:Y:S05]  /*148a0*/  BRA `(.L_x_2346) ;  /* 0xffffffd400807947 */ /* 0x000fea000383ffff */
.L_x_2295:
[----:B0-----:R0:W1:Y:S02]  /*148b0*/  SYNCS.PHASECHK.TRANS64.TRYWAIT P1, [R16+URZ+0x29870], R3 ;  /* 0x02987003100075a7 */ /* 0x001064000802017f */
[----:B-1----:R-:W-:Y:S05]  /*148c0*/  @!P1 NANOSLEEP.SYNCS 0x989680 ;  /* 0x009896800000995d */ /* 0x002fea0003900000 */
[----:B------:R-:W1:Y:S02]  /*148d0*/  @!P1 SYNCS.PHASECHK.TRANS64 P1, [R16+URZ+0x29870], R3 ;  /* 0x02987003100095a7 */ /* 0x000e64000802007f */
[----:B-1----:R-:W-:Y:S05]  /*148e0*/  @!P1 BRA `(.L_x_2295) ;  /* 0xfffffffc00f09947 */ /* 0x002fea000383ffff */
[----:B------:R-:W-:Y:S05]  /*148f0*/  BRA `(.L_x_2347) ;  /* 0xffffffdc00607947 */ /* 0x000fea000383ffff */
.L_x_2297:
[----:B0-----:R0:W1:Y:S02]  /*14900*/  SYNCS.PHASECHK.TRANS64.TRYWAIT P1, [R16+URZ+0x29860], R3 ;  /* 0x02986003100075a7 */ /* 0x001064000802017f */
[----:B-1----:R-:W-:Y:S05]  /*14910*/  @!P1 NANOSLEEP.SYNCS 0x989680 ;  /* 0x009896800000995d */ /* 0x002fea0003900000 */
[----:B------:R-:W1:Y:S02]  /*14920*/  @!P1 SYNCS.PHASECHK.TRANS64 P1, [R16+URZ+0x29860], R3 ;  /* 0x02986003100095a7 */ /* 0x000e64000802007f */
[----:B-1----:R-:W-:Y:S05]  /*14930*/  @!P1 BRA `(.L_x_2297) ;  /* 0xfffffffc00f09947 */ /* 0x002fea000383ffff */
[----:B------:R-:W-:Y:S05]  /*14940*/  BRA `(.L_x_2348) ;  /* 0xffffffdc00687947 */ /* 0x000fea000383ffff */
.L_x_2310:
[----:B0-----:R0:W1:Y:S02]  /*14950*/  SYNCS.PHASECHK.TRANS64.TRYWAIT P0, [R3+URZ+0x29820], R0 ;  /* 0x02982000030075a7 */ /* 0x001064000800017f */
[----:B-1----:R-:W-:Y:S05]  /*14960*/  @!P0 NANOSLEEP.SYNCS 0x989680 ;  /* 0x009896800000895d */ /* 0x002fea0003900000 */
[----:B------:R-:W1:Y:S02]  /*14970*/  @!P0 SYNCS.PHASECHK.TRANS64 P0, [R3+URZ+0x29820], R0 ;  /* 0x02982000030085a7 */ /* 0x000e64000800007f */
[----:B-1----:R-:W-:Y:S05]  /*14980*/  @!P0 BRA `(.L_x_2310) ;  /* 0xfffffffc00f08947 */ /* 0x002fea000383ffff */
[----:B------:R-:W-:Y:S05]  /*14990*/  BRA `(.L_x_2349) ;  /* 0xfffffff0001c7947 */ /* 0x000fea000383ffff */
.L_x_2311:
        /* <DEDUP_REMOVED lines=11> */
.L_x_2351:
[----:B------:R-:W-:Y:S05]  /*14a50*/  BSYNC B0 ;  /* 0x0000000000007941 */ /* 0x000fea0003800000 */
.L_x_2350:
[----:B------:R-:W-:Y:S05]  /*14a60*/  BRA `(.L_x_2352) ;  /* 0xfffffff000047947 */ /* 0x000fea000383ffff */
.L_x_2314:
[----:B------:R-:W-:Y:S01]  /*14a70*/  BSSY B1, `(.L_x_2353) ;  /* 0x0000006000017945 */ /* 0x000fe20003800000 */
[----:B------:R-:W-:-:S07]  /*14a80*/  IMAD.MOV.U32 R15, RZ, RZ, -0x1 ;  /* 0xffffffffff0f7424 */ /* 0x000fce00078e00ff */
[----:B0-2---:R-:W-:Y:S05]  /*14a90*/  WARPSYNC.COLLECTIVE R15, `(.L_x_2354) ;  /* 0x000000000f0c7348 */ /* 0x005fea0003c00000 */
[----:B------:R-:W-:Y:S02]  /*14aa0*/  ELECT P6, UR62, PT ;  /* 0x00000000003e782f */ /* 0x000fe400038c0000 */
[----:B------:R-:W-:Y:S01]  /*14ab0*/  MOV R14, UR62 ;  /* 0x0000003e000e7c02 */ /* 0x000fe20008000f00 */
[----:B0-2---:R-:W-:Y:S10]  /*14ac0*/  ENDCOLLECTIVE ;  /* 0x000000000000791b */ /* 0x005ff40003800000 */
.L_x_2354:
[----:B------:R-:W-:Y:S05]  /*14ad0*/  BSYNC B1 ;  /* 0x0000000000017941 */ /* 0x000fea0003800000 */
.L_x_2353:
[----:B------:R-:W-:Y:S05]  /*14ae0*/  BRA `(.L_x_2355) ;  /* 0xffffffec00fc7947 */ /* 0x000fea000383ffff */
.L_x_2316:
[----:B0-----:R0:W1:Y:S02]  /*14af0*/  SYNCS.PHASECHK.TRANS64.TRYWAIT P1, [R7+URZ], R4 ;  /* 0x00000004070075a7 */ /* 0x001064000802017f */
[----:B-1----:R-:W-:Y:S05]  /*14b00*/  @!P1 NANOSLEEP.SYNCS 0x989680 ;  /* 0x009896800000995d */ /* 0x002fea0003900000 */
[----:B------:R-:W1:Y:S02]  /*14b10*/  @!P1 SYNCS.PHASECHK.TRANS64 P1, [R7+URZ], R4 ;  /* 0x00000004070095a7 */ /* 0x000e64000802007f */
[----:B-1----:R-:W-:Y:S05]  /*14b20*/  @!P1 BRA `(.L_x_2316) ;  /* 0xfffffffc00f09947 */ /* 0x002fea000383ffff */
[----:B------:R-:W-:Y:S05]  /*14b30*/  BRA `(.L_x_2356) ;  /* 0xfffffff000347947 */ /* 0x000fea000383ffff */
.L_x_2317:
[----:B-1----:R1:W3:Y:S02]  /*14b40*/  SYNCS.PHASECHK.TRANS64.TRYWAIT P1, [R5+URZ], R0 ;  /* 0x00000000050075a7 */ /* 0x0022e4000802017f */
[----:B---3--:R-:W-:Y:S05]  /*14b50*/  @!P1 NANOSLEEP.SYNCS 0x989680 ;  /* 0x009896800000995d */ /* 0x008fea0003900000 */
[----:B------:R-:W3:Y:S02]  /*14b60*/  @!P1 SYNCS.PHASECHK.TRANS64 P1, [R5+URZ], R0 ;  /* 0x00000000050095a7 */ /* 0x000ee4000802007f */
[----:B---3--:R-:W-:Y:S05]  /*14b70*/  @!P1 BRA `(.L_x_2317) ;  /* 0xfffffffc00f09947 */ /* 0x008fea000383ffff */
[----:B------:R-:W-:Y:S05]  /*14b80*/  BRA `(.L_x_2357) ;  /* 0xfffffff000287947 */ /* 0x000fea000383ffff */
.L_x_2319:
[----:B-1----:R1:W3:Y:S02]  /*14b90*/  SYNCS.PHASECHK.TRANS64.TRYWAIT P1, [R5+URZ+0x29860], R4 ;  /* 0x02986004050075a7 */ /* 0x0022e4000802017f */
[----:B---3--:R-:W-:Y:S05]  /*14ba0*/  @!P1 NANOSLEEP.SYNCS 0x989680 ;  /* 0x009896800000995d */ /* 0x008fea0003900000 */
[----:B------:R-:W3:Y:S02]  /*14bb0*/  @!P1 SYNCS.PHASECHK.TRANS64 P1, [R5+URZ+0x29860], R4 ;  /* 0x02986004050095a7 */ /* 0x000ee4000802007f */
[----:B---3--:R-:W-:Y:S05]  /*14bc0*/  @!P1 BRA `(.L_x_2319) ;  /* 0xfffffffc00f09947 */ /* 0x008fea000383ffff */
[----:B------:R-:W-:Y:S05]  /*14bd0*/  BRA `(.L_x_2358) ;  /* 0xfffffff000287947 */ /* 0x000fea000383ffff */
.L_x_2321:
[----:B---3--:R3:W4:Y:S02]  /*14be0*/  SYNCS.PHASECHK.TRANS64.TRYWAIT P1, [R3+URZ+0x29860], R0 ;  /* 0x02986000030075a7 */ /* 0x008724000802017f */
[----:B----4-:R-:W-:Y:S05]  /*14bf0*/  @!P1 NANOSLEEP.SYNCS 0x989680 ;  /* 0x009896800000995d */ /* 0x010fea0003900000 */
[----:B------:R-:W4:Y:S02]  /*14c00*/  @!P1 SYNCS.PHASECHK.TRANS64 P1, [R3+URZ+0x29860], R0 ;  /* 0x02986000030095a7 */ /* 0x000f24000802007f */
[----:B----4-:R-:W-:Y:S05]  /*14c10*/  @!P1 BRA `(.L_x_2321) ;  /* 0xfffffffc00f09947 */ /* 0x010fea000383ffff */
[----:B------:R-:W-:Y:S05]  /*14c20*/  BRA `(.L_x_2359) ;  /* 0xfffffff000287947 */ /* 0x000fea000383ffff */
.L_x_2323:
[----:B----4-:R4:W0:Y:S02]  /*14c30*/  SYNCS.PHASECHK.TRANS64.TRYWAIT P0, [R5+URZ+0x29880], R4 ;  /* 0x02988004050075a7 */ /* 0x010824000800017f */
[----:B0-----:R-:W-:Y:S05]  /*14c40*/  @!P0 NANOSLEEP.SYNCS 0x989680 ;  /* 0x009896800000895d */ /* 0x001fea0003900000 */
[----:B------:R-:W0:Y:S02]  /*14c50*/  @!P0 SYNCS.PHASECHK.TRANS64 P0, [R5+URZ+0x29880], R4 ;  /* 0x02988004050085a7 */ /* 0x000e24000800007f */
[----:B0-----:R-:W-:Y:S05]  /*14c60*/  @!P0 BRA `(.L_x_2323) ;  /* 0xfffffffc00f08947 */ /* 0x001fea000383ffff */
[----:B------:R-:W-:Y:S05]  /*14c70*/  BRA `(.L_x_2324) ;  /* 0xfffffff000247947 */ /* 0x000fea000383ffff */
.L_x_2360:
        /* <DEDUP_REMOVED lines=16> */
.L_x_2857:


//--------------------- .text._ZN7cutlass13device_kernelIN5flash11enable_sm90INS1_16FlashAttnFwdSm90INS1_25CollectiveMainloopFwdSm90ILi2EN4cute5tupleIJNS5_1CILi1EEES8_S8_EEENS6_IJNS7_ILi128EEENS7_ILi160EEENS7_ILi192EEEEEELi128ENS_12float_e4m3_tEfNS_4arch4Sm90ELb1ELb0ELb0ELb1ELb0ELb1ELb0ELb1ELb1ELb1ELb0ELb0EEENS1_21CollectiveEpilogueFwdINS6_IJSA_SA_SB_EEES9_NS_10bfloat16_tESG_Li256ELb1ELb1ELb0ELb1EEENS1_36VarlenDynamicPersistentTileSchedulerILi128ELi160ELi256ELi128ELb0ELb1ELb1ELb1ELb1ELb1EEEEEEEEEvNT_6ParamsE --------------------------
	.section	.text._ZN7cutlass13device_kernelIN5flash11enable_sm90INS1_16FlashAttnFwdSm90INS1_25CollectiveMainloopFwdSm90ILi2EN4cute5tupleIJNS5_1CILi1EEES8_S8_EEENS6_IJNS7_ILi128EEENS7_ILi160EEENS7_ILi192EEEEEELi128ENS_12float_e4m3_tEfNS_4arch4Sm90ELb1ELb0ELb0ELb1ELb0ELb1ELb0ELb1ELb1ELb1ELb0ELb0EEENS1_21CollectiveEpilogueFwdINS6_IJSA_SA_SB_EEES9_NS_10bfloat16_tESG_Li256ELb1ELb1ELb0ELb1EEENS1_36VarlenDynamicPersistentTileSchedulerILi128ELi160ELi256ELi128ELb0ELb1ELb1ELb1ELb1ELb1EEEEEEEEEvNT_6ParamsE,"ax",@progbits
	.align	128
.text._ZN7cutlass13device_kernelIN5flash11enable_sm90INS1_16FlashAttnFwdSm90INS1_25CollectiveMainloopFwdSm90ILi2EN4cute5tupleIJNS5_1CILi1EEES8_S8_EEENS6_IJNS7_ILi128EEENS7_ILi160EEENS7_ILi192EEEEEELi128ENS_12float_e4m3_tEfNS_4arch4Sm90ELb1ELb0ELb0ELb1ELb0ELb1ELb0ELb1ELb1ELb1ELb0ELb0EEENS1_21CollectiveEpilogueFwdINS6_IJSA_SA_SB_EEES9_NS_10bfloat16_tESG_Li256ELb1ELb1ELb0ELb1EEENS1_36VarlenDynamicPersistentTileSchedulerILi128ELi160ELi256ELi128ELb0ELb1ELb1ELb1ELb1ELb1EEEEEEEEEvNT_6ParamsE:
        .type           _ZN7cutlass13device_kernelIN5flash11enable_sm90INS1_16FlashAttnFwdSm90INS1_25CollectiveMainloopFwdSm90ILi2EN4cute5tupleIJNS5_1CILi1EEES8_S8_EEENS6_IJNS7_ILi128EEENS7_ILi160EEENS7_ILi192EEEEEELi128ENS_12float_e4m3_tEfNS_4arch4Sm90ELb1ELb0ELb0ELb1ELb0ELb1ELb0ELb1ELb1ELb1ELb0ELb0EEENS1_21CollectiveEpilogueFwdINS6_IJSA_SA_SB_EEES9_NS_10bfloat16_tESG_Li256ELb1ELb1ELb0ELb1EEENS1_36VarlenDynamicPersistentTileSchedulerILi128ELi160ELi256ELi128ELb0ELb1ELb1ELb1ELb1ELb1EEEEEEEEEvNT_6ParamsE,@function
        .size           _ZN7cutlass13device_kernelIN5flash11enable_sm90INS1_16FlashAttnFwdSm90INS1_25CollectiveMainloopFwdSm90ILi2EN4cute5tupleIJNS5_1CILi1EEES8_S8_EEENS6_IJNS7_ILi128EEENS7_ILi160EEENS7_ILi192EEEEEELi128ENS_12float_e4m3_tEfNS_4arch4Sm90ELb1ELb0ELb0ELb1ELb0ELb1ELb0ELb1ELb1ELb1ELb0ELb0EEENS1_21CollectiveEpilogueFwdINS6_IJSA_SA_SB_EEES9_NS_10bfloat16_tESG_Li256ELb1ELb1ELb0ELb1EEENS1_36VarlenDynamicPersistentTileSchedulerILi128ELi160ELi256ELi128ELb0ELb1ELb1ELb1ELb1ELb1EEEEEEEEEvNT_6ParamsE,(.L_x_2858 - _ZN7cutlass13device_kernelIN5flash11enable_sm90INS1_16FlashAttnFwdSm90INS1_25CollectiveMainloopFwdSm90ILi2EN4cute5tupleIJNS5_1CILi1EEES8_S8_EEENS6_IJNS7_ILi128EEENS7_ILi160EEENS7_ILi192EEEEEELi128ENS_12float_e4m3_tEfNS_4arch4Sm90ELb1ELb0ELb0ELb1ELb0ELb1ELb0ELb1ELb1ELb1ELb0ELb0EEENS1_21CollectiveEpilogueFwdINS6_IJSA_SA_SB_EEES9_NS_10bfloat16_tESG_Li256ELb1ELb1ELb0ELb1EEENS1_36VarlenDynamicPersistentTileSchedulerILi128ELi160ELi256ELi128ELb0ELb1ELb1ELb1ELb1ELb1EEEEEEEEEvNT_6ParamsE)
        .other          _ZN7cutlass13device_kernelIN5flash11enable_sm90INS1_16FlashAttnFwdSm90INS1_25CollectiveMainloopFwdSm90ILi2EN4cute5tupleIJNS5_1CILi1EEES8_S8_EEENS6_IJNS7_ILi128EEENS7_ILi160EEENS7_ILi192EEEEEELi128ENS_12float_e4m3_tEfNS_4arch4Sm90ELb1ELb0ELb0ELb1ELb0ELb1ELb0ELb1ELb1ELb1ELb0ELb0EEENS1_21CollectiveEpilogueFwdINS6_IJSA_SA_SB_EEES9_NS_10bfloat16_tESG_Li256ELb1ELb1ELb0ELb1EEENS1_36VarlenDynamicPersistentTileSchedulerILi128ELi160ELi256ELi128ELb0ELb1ELb1ELb1ELb1ELb1EEEEEEEEEvNT_6ParamsE,@"STO_CUDA_ENTRY STV_DEFAULT"
_ZN7cutlass13device_kernelIN5flash11enable_sm90INS1_16FlashAttnFwdSm90INS1_25CollectiveMainloopFwdSm90ILi2EN4cute5tupleIJNS5_1CILi1EEES8_S8_EEENS6_IJNS7_ILi128EEENS7_ILi160EEENS7_ILi192EEEEEELi128ENS_12float_e4m3_tEfNS_4arch4Sm90ELb1ELb0ELb0ELb1ELb0ELb1ELb0ELb1ELb1ELb1ELb0ELb0EEENS1_21CollectiveEpilogueFwdINS6_IJSA_SA_SB_EEES9_NS_10bfloat16_tESG_Li256ELb1ELb1ELb0ELb1EEENS1_36VarlenDynamicPersistentTileSchedulerILi128ELi160ELi256ELi128ELb0ELb1ELb1ELb1ELb1ELb1EEEEEEEEEvNT_6ParamsE:
        /* <DEDUP_REMOVED lines=24> */
.L_x_2362:
[----:B------:R-:W-:Y:S05]  /*0180*/  BSYNC B0 ;  /* 0x0000000000007941 */ /* 0x000fea0003800000 */
.L_x_2361:
        /* <DEDUP_REMOVED lines=41> */
.L_x_2363:
        /* <DEDUP_REMOVED lines=22> */
.L_x_2364:
        /* <DEDUP_REMOVED lines=18> */
.L_x_2365:
        /* <DEDUP_REMOVED lines=22> */
.L_x_2366:
        /* <DEDUP_REMOVED lines=22> */
.L_x_2367:
        /* <DEDUP_REMOVED lines=8> */
.L_x_2370:
        /* <DEDUP_REMOVED lines=25> */
[----:B------:R-:W-:Y:S01]  /*0b70*/  IMAD.MOV.U32 R17, RZ, RZ, RZ ;  /* 0x000000ffff117224 */ /* 0x000fe200078e00ff */
[----:B------:R-:W-:Y:S01]  /*0b80*/  CS2R R190, SRZ ;  /* 0x0000000000be7805 */ /* 0x000fe2000001ff00 */
[----:B------:R-:W-:Y:S01]  /*0b90*/  IMAD.MOV.U32 R189, RZ, RZ, RZ ;  /* 0x000000ffffbd7224 */ /* 0x000fe200078e00ff */
[----:B------:R-:W-:Y:S01]  /*0ba0*/  ULOP3.LUT UR53, UR36, 0x1, URZ, 0xfc, !UPT ;  /* 0x0000000124357892 */ /* 0x000fe2000f8efc3f */
[----:B------:R-:W-:-:S08]  /*0bb0*/  UMOV UR43, URZ ;  /* 0x0000003f002b7c82 */ /* 0x000fd00008000000 */
[----:B------:R-:W-:Y:S01]  /*0bc0*/  UIADD3 UR52, UR52, 0x14400, URZ ;  /* 0x0001440034347890 */ /* 0x000fe2000fffe03f */
[----:B0-----:R-:W-:-:S05]  /*0bd0*/  VIADD R21, R0, 0xffffff80 ;  /* 0xffffff8000157836 */ /* 0x001fca0000000000 */
[----:B------:R-:W-:-:S04]  /*0be0*/  SHF.R.S32.HI R0, RZ, 0x1f, R21 ;  /* 0x0000001fff007819 */ /* 0x000fc80000011415 */
[CC--:B------:R-:W-:Y:S02]  /*0bf0*/  LEA.HI R3, R0.reuse, R21.reuse, RZ, 0x5 ;  /* 0x0000001500037211 */ /* 0x0c0fe400078f28ff */
[CC--:B------:R-:W-:Y:S02]  /*0c00*/  LEA.HI R5, R0.reuse, R21.reuse, RZ, 0x4 ;  /* 0x0000001500057211 */ /* 0x0c0fe400078f20ff */
[----:B------:R-:W-:Y:S01]  /*0c10*/  LEA.HI R2, R0, R21, RZ, 0x2 ;  /* 0x0000001500027211 */ /* 0x000fe200078f10ff */
[----:B------:R-:W-:Y:S01]  /*0c20*/  IMAD.SHL.U32 R7, R3, 0x20, RZ ;  /* 0x0000002003077824 */ /* 0x000fe200078e00ff */
[----:B------:R-:W-:Y:S02]  /*0c30*/  LOP3.LUT R6, R5, 0x3fffff0, RZ, 0xc0, !PT ;  /* 0x03fffff005067812 */ /* 0x000fe400078ec0ff */
[--C-:B------:R-:W-:Y:S02]  /*0c40*/  SHF.R.S32.HI R4, RZ, 0x2, R2.reuse ;  /* 0x00000002ff047819 */ /* 0x100fe40000011402 */
[----:B------:R-:W-:-:S02]  /*0c50*/  SHF.R.S32.HI R3, RZ, 0x1f, R2 ;  /* 0x0000001fff037819 */ /* 0x000fc40000011402 */
[----:B------:R-:W-:Y:S01]  /*0c60*/  LOP3.LUT R8, R7, 0xfffffc00, RZ, 0xc0, !PT ;  /* 0xfffffc0007087812 */ /* 0x000fe200078ec0ff */
[----:B------:R-:W-:Y:S01]  /*0c70*/  IMAD.IADD R7, R21, 0x1, -R6 ;  /* 0x0000000115077824 */ /* 0x000fe200078e0a06 */
[----:B------:R-:W-:Y:S02]  /*0c80*/  SHF.R.S32.HI R6, RZ, 0x4, R5 ;  /* 0x00000004ff067819 */ /* 0x000fe40000011405 */
[----:B------:R-:W-:Y:S01]  /*0c90*/  LEA.HI R3, R3, R4, RZ, 0x2 ;  /* 0x0000000403037211 */ /* 0x000fe200078f10ff */
[----:B------:R-:W-:Y:S01]  /*0ca0*/  IMAD R8, R7, 0x40, R8 ;  /* 0x0000004007087824 */ /* 0x000fe200078e0208 */
[----:B------:R-:W-:Y:S02]  /*0cb0*/  LOP3.LUT R7, R2, 0xfffffffc, RZ, 0xc0, !PT ;  /* 0xfffffffc02077812 */ /* 0x000fe400078ec0ff */
[----:B------:R-:W-:Y:S02]  /*0cc0*/  LEA.HI R2, R5, R6, RZ, 0x1 ;  /* 0x0000000605027211 */ /* 0x000fe400078f08ff */
[----:B------:R-:W-:-:S02]  /*0cd0*/  LOP3.LUT R5, R3, 0xfffffffc, RZ, 0xc0, !PT ;  /* 0xfffffffc03057812 */ /* 0x000fc400078ec0ff */
[C---:B------:R-:W-:Y:S02]  /*0ce0*/  LEA.HI R3, R21.reuse, R21, RZ, 0x1 ;  /* 0x0000001515037211 */ /* 0x040fe400078f08ff */
[----:B------:R-:W-:Y:S01]  /*0cf0*/  IADD3 R9, R21, -R7, RZ ;  /* 0x8000000715097210 */ /* 0x000fe20007ffe0ff */
[----:B------:R-:W-:Y:S01]  /*0d00*/  IMAD.IADD R5, R4, 0x1, -R5 ;  /* 0x0000000104057824 */ /* 0x000fe200078e0a05 */
[----:B------:R-:W-:Y:S02]  /*0d10*/  SHF.R.S32.HI R188, RZ, 0x1, R3 ;  /* 0x00000001ffbc7819 */ /* 0x000fe40000011403 */
[----:B------:R-:W-:Y:S01]  /*0d20*/  LOP3.LUT R7, R2, 0x1ffffffe, RZ, 0xc0, !PT ;  /* 0x1ffffffe02077812 */ /* 0x000fe200078ec0ff */
[----:B------:R-:W-:Y:S01]  /*0d30*/  IMAD.SHL.U32 R198, R5, 0x80, RZ ;  /* 0x0000008005c67824 */ /* 0x000fe200078e00ff */
[----:B------:R-:W-:Y:S01]  /*0d40*/  LEA.HI R2, R9, R9, RZ, 0x1 ;  /* 0x0000000909027211 */ /* 0x000fe200078f08ff */
[----:B------:R-:W-:Y:S01]  /*0d50*/  VIADD R221, R188, 0x80 ;  /* 0x00000080bcdd7836 */ /* 0x000fe20000000000 */
[----:B------:R-:W-:Y:S01]  /*0d60*/  LOP3.LUT R226, R3, 0xfffffffe, RZ, 0xc0, !PT ;  /* 0xfffffffe03e27812 */ /* 0x000fe200078ec0ff */
[----:B------:R-:W-:Y:S01]  /*0d70*/  IMAD.IADD R7, R6, 0x1, -R7 ;  /* 0x0000000106077824 */ /* 0x000fe200078e0a07 */
[----:B------:R-:W-:-:S02]  /*0d80*/  LOP3.LUT R2, R2, 0x1ffffffe, RZ, 0xc0, !PT ;  /* 0x1ffffffe02027812 */ /* 0x000fc400078ec0ff */
[----:B------:R-:W-:Y:S01]  /*0d90*/  SHF.R.S32.HI R4, RZ, 0x1f, R221 ;  /* 0x0000001fff047819 */ /* 0x000fe200000114dd */
[----:B------:R-:W-:Y:S01]  /*0da0*/  IMAD.IADD R226, R21, 0x1, -R226 ;  /* 0x0000000115e27824 */ /* 0x000fe200078e0ae2 */
[-C--:B------:R-:W-:Y:S01]  /*0db0*/  LEA.HI R13, R221, R221.reuse, RZ, 0x1 ;  /* 0x000000dddd0d7211 */ /* 0x080fe200078f08ff */
[----:B------:R-:W-:Y:S01]  /*0dc0*/  IMAD.IADD R211, R9, 0x1, -R2 ;  /* 0x0000000109d37824 */ /* 0x000fe200078e0a02 */
[----:B------:R-:W-:Y:S01]  /*0dd0*/  LEA.HI R2, R4, R221, RZ, 0x3 ;  /* 0x000000dd04027211 */ /* 0x000fe200078f18ff */
[----:B------:R-:W-:Y:S01]  /*0de0*/  IMAD R7, R7, 0x8, R8 ;  /* 0x0000000807077824 */ /* 0x000fe200078e0208 */
[C---:B------:R-:W-:Y:S01]  /*0df0*/  SHF.L.U32 R22, R226.reuse, 0x3, RZ ;  /* 0x00000003e2167819 */ /* 0x040fe200000006ff */
[----:B------:R-:W-:Y:S01]  /*0e00*/  IMAD.SHL.U32 R18, R226, 0x10, RZ ;  /* 0x00000010e2127824 */ /* 0x000fe200078e00ff */
[----:B------:R-:W-:Y:S01]  /*0e10*/  LOP3.LUT R4, R13, 0x3fffffe, RZ, 0xc0, !PT ;  /* 0x03fffffe0d047812 */ /* 0x000fe200078ec0ff */
[----:B------:R-:W-:Y:S01]  /*0e20*/  IMAD.SHL.U32 R8, R2, 0x40, RZ ;  /* 0x0000004002087824 */ /* 0x000fe200078e00ff */
[-C--:B------:R-:W-:Y:S01]  /*0e30*/  LEA.HI R2, R0, R21.reuse, RZ, 0x7 ;  /* 0x0000001500027211 */ /* 0x080fe200078f38ff */
[----:B------:R0:W-:Y:S01]  /*0e40*/  STL [R1+0xc], R7 ;  /* 0x00000c0701007387 */ /* 0x0001e20000100800 */
[----:B------:R-:W-:Y:S01]  /*0e50*/  VIADD R192, R22, 0x20 ;  /* 0x0000002016c07836 */ /* 0x000fe20000000000 */
[----:B------:R-:W-:Y:S01]  /*0e60*/  LEA.HI R0, R0, R21, RZ, 0x3 ;  /* 0x0000001500007211 */ /* 0x000fe200078f18ff */
[----:B------:R-:W-:Y:S01]  /*0e70*/  IMAD.IADD R202, R221, 0x1, -R4 ;  /* 0x00000001ddca7824 */ /* 0x000fe200078e0a04 */
[----:B------:R-:W-:Y:S01]  /*0e80*/  LOP3.LUT R228, R2, 0xffffff80, RZ, 0xc0, !PT ;  /* 0xffffff8002e47812 */ /* 0x000fe200078ec0ff */
[----:B------:R-:W-:Y:S01]  /*0e90*/  IMAD.IADD R4, R22, 0x1, R192 ;  /* 0x0000000116047824 */ /* 0x000fe200078e02c0 */
[----:B------:R-:W-:Y:S01]  /*0ea0*/  LOP3.LUT R9, R8, 0xfffffe00, RZ, 0xc0, !PT ;  /* 0xfffffe0008097812 */ /* 0x000fe200078ec0ff */
[----:B------:R-:W-:Y:S01]  /*0eb0*/  VIADD R194, R22, 0x40 ;  /* 0x0000004016c27836 */ /* 0x000fe20000000000 */
[----:B------:R-:W-:Y:S01]  /*0ec0*/  SHF.R.S32.HI R237, RZ, 0x7, R2 ;  /* 0x00000007ffed7819 */ /* 0x000fe20000011402 */
[----:B------:R-:W-:Y:S01]  /*0ed0*/  IMAD.IADD R228, R21, 0x1, -R228 ;  /* 0x0000000115e47824 */ /* 0x000fe200078e0ae4 */
[----:B0-----:R-:W-:Y:S01]  /*0ee0*/  SHF.R.S32.HI R7, RZ, 0x1f, R3 ;  /* 0x0000001fff077819 */ /* 0x001fe20000011403 */
[----:B------:R-:W-:Y:S01]  /*0ef0*/  IMAD R202, R202, 0x40, R9 ;  /* 0x00000040caca7824 */ /* 0x000fe200078e0209 */
[----:B------:R-:W-:Y:S01]  /*0f00*/  SHF.R.S32.HI R11, RZ, 0x1f, R4 ;  /* 0x0000001fff0b7819 */ /* 0x000fe20000011404 */
[C---:B------:R-:W-:Y:S01]  /*0f10*/  IMAD.IADD R12, R22.reuse, 0x1, R194 ;  /* 0x00000001160c7824 */ /* 0x040fe200078e02c2 */
[----:B------:R-:W-:Y:S01]  /*0f20*/  LEA.HI R7, R7, R188, RZ, 0x3 ;  /* 0x000000bc07077211 */ /* 0x000fe200078f18ff */
[C---:B------:R-:W-:Y:S01]  /*0f30*/  VIADD R195, R22.reuse, 0x30 ;  /* 0x0000003016c37836 */ /* 0x040fe20000000000 */
[----:B------:R-:W-:Y:S01]  /*0f40*/  SHF.R.S32.HI R9, RZ, 0x1f, R228 ;  /* 0x0000001fff097819 */ /* 0x000fe200000114e4 */
[----:B------:R-:W-:Y:S01]  /*0f50*/  VIADD R196, R22, 0x50 ;  /* 0x0000005016c47836 */ /* 0x000fe20000000000 */
[----:B------:R-:W-:-:S02]  /*0f60*/  LOP3.LUT R7, R7, 0xfffffff8, RZ, 0xc0, !PT ;  /* 0xfffffff807077812 */ /* 0x000fc400078ec0ff */
[----:B------:R-:W-:Y:S02]  /*0f70*/  LEA.HI R8, R9, R228, RZ, 0x2 ;  /* 0x000000e409087211 */ /* 0x000fe400078f10ff */
[----:B------:R-:W-:Y:S02]  /*0f80*/  IADD3 R10, R188, -R7, RZ ;  /* 0x80000007bc0a7210 */ /* 0x000fe40007ffe0ff */
[CC--:B------:R-:W-:Y:S02]  /*0f90*/  LEA.HI R225, R11.reuse, R4.reuse, RZ, 0x4 ;  /* 0x000000040be17211 */ /* 0x0c0fe400078f20ff */
[----:B------:R-:W-:Y:S01]  /*0fa0*/  LEA.HI R14, R11, R4, RZ, 0x6 ;  /* 0x000000040b0e7211 */ /* 0x000fe200078f30ff */
[----:B------:R0:W-:Y:S01]  /*0fb0*/  STL [R1+0x8], R10 ;  /* 0x0000080a01007387 */ /* 0x0001e20000100800 */
[----:B------:R-:W-:Y:S01]  /*0fc0*/  IMAD.SHL.U32 R4, R10, 0x80, RZ ;  /* 0x000000800a047824 */ /* 0x000fe200078e00ff */
[----:B------:R-:W-:Y:S02]  /*0fd0*/  SHF.R.S32.HI R11, RZ, 0x1f, R8 ;  /* 0x0000001fff0b7819 */ /* 0x000fe40000011408 */
[----:B------:R-:W-:Y:S01]  /*0fe0*/  LEA.HI R2, R2, R237, RZ, 0x1 ;  /* 0x000000ed02027211 */ /* 0x000fe200078f08ff */
[----:B------:R-:W-:Y:S01]  /*0ff0*/  IMAD.SHL.U32 R14, R14, 0x80, RZ ;  /* 0x000000800e0e7824 */ /* 0x000fe200078e00ff */
[----:B------:R-:W-:-:S02]  /*1000*/  LEA.HI R9, R9, R228, RZ, 0x5 ;  /* 0x000000e409097211 */ /* 0x000fc400078f28ff */
[----:B------:R-:W-:Y:S02]  /*1010*/  LOP3.LUT R2, R2, 0x3fffffe, RZ, 0xc0, !PT ;  /* 0x03fffffe02027812 */ /* 0x000fe400078ec0ff */
[----:B0-----:R-:W-:Y:S02]  /*1020*/  SHF.R.S32.HI R10, RZ, 0x2, R8 ;  /* 0x00000002ff0a7819 */ /* 0x001fe40000011408 */
[----:B------:R-:W-:Y:S02]  /*1030*/  SHF.R.S32.HI R9, RZ, 0x5, R9 ;  /* 0x00000005ff097819 */ /* 0x000fe40000011409 */
[----:B------:R-:W-:Y:S02]  /*1040*/  LEA.HI R11, R11, R10, RZ, 0x3 ;  /* 0x0000000a0b0b7211 */ /* 0x000fe400078f18ff */
[----:B------:R-:W-:Y:S02]  /*1050*/  LEA.HI R3, R3, R188, RZ, 0x1 ;  /* 0x000000bc03037211 */ /* 0x000fe400078f08ff */
[----:B------:R-:W-:-:S02]  /*1060*/  LOP3.LUT R11, R11, 0xfffffff8, RZ, 0xc0, !PT ;  /* 0xfffffff80b0b7812 */ /* 0x000fc400078ec0ff */
[----:B------:R-:W-:Y:S02]  /*1070*/  IADD3 R2, R237, -R2, RZ ;  /* 0x80000002ed027210 */ /* 0x000fe40007ffe0ff */
[----:B------:R-:W-:Y:S01]  /*1080*/  LOP3.LUT R3, R3, 0x3fffffe, RZ, 0xc0, !PT ;  /* 0x03fffffe03037812 */ /* 0x000fe200078ec0ff */
[----:B------:R-:W-:Y:S01]  /*1090*/  IMAD.IADD R10, R10, 0x1, -R11 ;  /* 0x000000010a0a7824 */ /* 0x000fe200078e0a0b */
[----:B------:R-:W-:Y:S02]  /*10a0*/  LOP3.LUT R7, R4, 0x380, RZ, 0xc0, !PT ;  /* 0x0000038004077812 */ /* 0x000fe400078ec0ff */
[----:B------:R-:W-:Y:S01]  /*10b0*/  LOP3.LUT R216, R0, 0xfffffff8, RZ, 0xc0, !PT ;  /* 0xfffffff800d87812 */ /* 0x000fe200078ec0ff */
[----:B------:R-:W-:Y:S01]  /*10c0*/  IMAD R9, R9, 0x10, R10 ;  /* 0x0000001009097824 */ /* 0x000fe200078e020a */
[----:B------:R-:W-:Y:S01]  /*10d0*/  SHF.R.U32.HI R4, RZ, 0x3, R7 ;  /* 0x00000003ff047819 */ /* 0x000fe20000011607 */
[----:B------:R-:W-:Y:S01]  /*10e0*/  IMAD.IADD R3, R188, 0x1, -R3 ;  /* 0x00000001bc037824 */ /* 0x000fe200078e0a03 */
[----:B------:R-:W-:Y:S01]  /*10f0*/  SHF.R.S32.HI R15, RZ, 0x1f, R12 ;  /* 0x0000001fff0f7819 */ /* 0x000fe2000001140c */
[----:B------:R-:W-:Y:S01]  /*1100*/  IMAD R20, R2, 0x40, R9 ;  /* 0x0000004002147824 */ /* 0x000fe200078e0209 */
[----:B------:R-:W-:Y:S01]  /*1110*/  LOP3.LUT R7, R7, 0x10, R18, 0xf8, !PT ;  /* 0x0000001007077812 */ /* 0x000fe200078ef812 */
[----:B------:R-:W-:Y:S01]  /*1120*/  IMAD.IADD R216, R21, 0x1, -R216 ;  /* 0x0000000115d87824 */ /* 0x000fe200078e0ad8 */
[----:B------:R-:W-:Y:S01]  /*1130*/  LOP3.LUT R198, R198, 0x180, RZ, 0xc0, !PT ;  /* 0x00000180c6c67812 */ /* 0x000fe200078ec0ff */
[----:B------:R-:W-:Y:S01]  /*1140*/  IMAD R3, R6, 0x8, R3 ;  /* 0x0000000806037824 */ /* 0x000fe200078e0203 */
[----:B------:R-:W-:Y:S01]  /*1150*/  LEA.HI R227, R15, R12, RZ, 0x4 ;  /* 0x0000000c0fe37211 */ /* 0x000fe200078f20ff */
[----:B------:R0:W-:Y:S01]  /*1160*/  STL [R1+0x4], R20 ;  /* 0x0000041401007387 */ /* 0x0001e20000100800 */
[----:B------:R-:W-:Y:S01]  /*1170*/  LOP3.LUT R7, R7, R4, RZ, 0x3c, !PT ;  /* 0x0000000407077212 */ /* 0x000fe200078e3cff */
[----:B------:R-:W-:Y:S01]  /*1180*/  IMAD.SHL.U32 R208, R216, 0x8, RZ ;  /* 0x00000008d8d07824 */ /* 0x000fe200078e00ff */
[----:B------:R-:W-:Y:S01]  /*1190*/  LEA.HI R12, R15, R12, RZ, 0x6 ;  /* 0x0000000c0f0c7211 */ /* 0x000fe200078f30ff */
[----:B------:R-:W-:Y:S01]  /*11a0*/  IMAD.SHL.U32 R200, R3, 0x40, RZ ;  /* 0x0000004003c87824 */ /* 0x000fe200078e00ff */
[----:B------:R-:W-:Y:S01]  /*11b0*/  LOP3.LUT R4, R198, 0x30, R225, 0xf8, !PT ;  /* 0x00000030c6047812 */ /* 0x000fe200078ef8e1 */
[----:B------:R-:W-:Y:S01]  /*11c0*/  IMAD.MOV.U32 R2, RZ, RZ, 0x20 ;  /* 0x00000020ff027424 */ /* 0x000fe200078e00ff */
[----:B------:R-:W-:Y:S01]  /*11d0*/  SHF.R.U32.HI R199, RZ, 0x3, R198 ;  /* 0x00000003ffc77819 */ /* 0x000fe200000116c6 */
[----:B------:R-:W-:Y:S01]  /*11e0*/  IMAD.SHL.U32 R12, R12, 0x80, RZ ;  /* 0x000000800c0c7824 */ /* 0x000fe200078e00ff */
[----:B------:R-:W-:Y:S01]  /*11f0*/  SHF.R.S32.HI R224, RZ, 0x3, R0 ;  /* 0x00000003ffe07819 */ /* 0x000fe20000011400 */
[----:B------:R-:W-:Y:S01]  /*1200*/  VIADD R215, R208, 0x40 ;  /* 0x00000040d0d77836 */ /* 0x000fe20000000000 */
[----:B------:R-:W-:Y:S01]  /*1210*/  LOP3.LUT R3, R14, 0xffffe000, RZ, 0xc0, !PT ;  /* 0xffffe0000e037812 */ /* 0x000fe200078ec0ff */
[----:B------:R-:W-:Y:S01]  /*1220*/  IMAD R211, R211, 0x8, R20 ;  /* 0x00000008d3d37824 */ /* 0x000fe200078e0214 */
[----:B------:R-:W-:-:S02]  /*1230*/  LOP3.LUT R4, R4, R199, RZ, 0x3c, !PT ;  /* 0x000000c704047212 */ /* 0x000fc400078e3cff */
[----:B------:R-:W-:Y:S02]  /*1240*/  SHF.R.S32.HI R0, RZ, 0x1f, R208 ;  /* 0x0000001fff007819 */ /* 0x000fe400000114d0 */
[----:B------:R-:W-:Y:S02]  /*1250*/  LEA R213, R6, R7, 0xa ;  /* 0x0000000706d57211 */ /* 0x000fe400078e50ff */
[C---:B------:R-:W-:Y:S02]  /*1260*/  LOP3.LUT R0, R198.reuse, 0x10, R18, 0xf8, !PT ;  /* 0x00000010c6007812 */ /* 0x040fe400078ef812 */
[----:B------:R-:W-:Y:S02]  /*1270*/  LOP3.LUT R6, R198, 0x30, R227, 0xf8, !PT ;  /* 0x00000030c6067812 */ /* 0x000fe400078ef8e3 */
[----:B------:R-:W-:Y:S02]  /*1280*/  IADD3 R235, R4, R200, R3 ;  /* 0x000000c804eb7210 */ /* 0x000fe40007ffe003 */
[----:B------:R-:W-:-:S02]  /*1290*/  LOP3.LUT P0, RZ, R5, 0x2, RZ, 0xc0, !PT ;  /* 0x0000000205ff7812 */ /* 0x000fc4000780c0ff */
[----:B------:R-:W-:Y:S02]  /*12a0*/  SHF.R.S32.HI R13, RZ, 0x1, R13 ;  /* 0x00000001ff0d7819 */ /* 0x000fe4000001140d */
[----:B------:R-:W-:Y:S02]  /*12b0*/  LOP3.LUT R3, R8, 0x7ffffffc, RZ, 0xc0, !PT ;  /* 0x7ffffffc08037812 */ /* 0x000fe400078ec0ff */
[-C--:B------:R-:W-:Y:S01]  /*12c0*/  LOP3.LUT R209, R0, R199.reuse, RZ, 0x3c, !PT ;  /* 0x000000c700d17212 */ /* 0x080fe200078e3cff */
[----:B------:R-:W-:Y:S01]  /*12d0*/  IMAD.SHL.U32 R13, R13, 0x80, RZ ;  /* 0x000000800d0d7824 */ /* 0x000fe200078e00ff */
[----:B------:R-:W-:Y:S01]  /*12e0*/  LOP3.LUT R5, R12, 0xffffe000, RZ, 0xc0, !PT ;  /* 0xffffe0000c057812 */ /* 0x000fe200078ec0ff */
[----:B------:R-:W-:Y:S01]  /*12f0*/  IMAD.IADD R210, R228, 0x1, -R3 ;  /* 0x00000001e4d27824 */ /* 0x000fe200078e0a03 */
[----:B------:R-:W-:Y:S01]  /*1300*/  LOP3.LUT R6, R6, R199, RZ, 0x3c, !PT ;  /* 0x000000c706067212 */ /* 0x000fe200078e3cff */
[----:B------:R-:W-:Y:S01]  /*1310*/  IMAD.IADD R209, R200, 0x1, R209 ;  /* 0x00000001c8d17824 */ /* 0x000fe200078e02d1 */
[----:B------:R-:W-:-:S02]  /*1320*/  LOP3.LUT R4, R198, 0x30, R18, 0xf8, !PT ;  /* 0x00000030c6047812 */ /* 0x000fc400078ef812 */
[----:B------:R-:W-:Y:S02]  /*1330*/  IADD3 R5, R6, R200, R5 ;  /* 0x000000c806057210 */ /* 0x000fe40007ffe005 */
[----:B------:R-:W-:Y:S02]  /*1340*/  SEL R2, R2, 0xffffffe0, !P0 ;  /* 0xffffffe002027807 */ /* 0x000fe40004000000 */
        /* <DEDUP_REMOVED lines=14> */
[C---:B------:R-:W-:Y:S02]  /*1430*/  IADD3 R236, R16.reuse, R200, R3 ;  /* 0x000000c810ec7210 */ /* 0x040fe40007ffe003 */
[----:B------:R-:W-:Y:S02]  /*1440*/  IADD3 R235, R16, R235, RZ ;  /* 0x000000eb10eb7210 */ /* 0x000fe40007ffe0ff */
[----:B0-----:R-:W-:-:S07]  /*1450*/  IADD3 R223, R2, UR52, R209 ;  /* 0x0000003402df7c10 */ /* 0x001fce000fffe0d1 */
.L_x_2574:
        /* <DEDUP_REMOVED lines=22> */
[----:B------:R-:W-:-:S02]  /*15c0*/  ISETP.NE.AND.EX P2, PT, RZ, UR9, PT, P2 ;  /* 0x00000009ff007c0c */ /* 0x000fc4000bf45320 */
[----:B------:R-:W-:Y:S01]  /*15d0*/  MOV R204, UR4 ;  /* 0x0000000400cc7c02 */ /* 0x000fe20008000f00 */
[----:B------:R-:W-:Y:S01]  /*15e0*/  ULDC.64 UR4, c[0x0][0x418] ;  /* 0x0001060000047ab9 */ /* 0x000fe20000000a00 */
[----:B------:R-:W-:-:S05]  /*15f0*/  IADD3.X R9, R219, UR7, RZ, P3, !PT ;  /* 0x00000007db097c10 */ /* 0x000fca0009ffe4ff */
[----:B------:R0:W5:Y:S04]  /*1600*/  @P0 LDG.E R27, desc[UR54][R8.64] ;  /* 0x00000036081b0981 */ /* 0x000168000c1e1900 */
        /* <DEDUP_REMOVED lines=10> */
[----:B------:R-:W-:Y:S02]  /*16b0*/  IMAD.U32 R2, RZ, RZ, UR5 ;  /* 0x00000005ff027e24 */ /* 0x000fe4000f8e00ff */
        /* <DEDUP_REMOVED lines=12> */
.L_x_2372:
[----:B------:R-:W-:Y:S01]  /*1780*/  ULDC.64 UR4, c[0x0][0xa20] ;  /* 0x0002880000047ab9 */ /* 0x000fe20000000a00 */
[----:B------:R-:W-:Y:S01]  /*1790*/  IMAD.MOV.U32 R217, RZ, RZ, R206 ;  /* 0x000000ffffd97224 */ /* 0x000fe200078e00ce */
[----:B------:R-:W-:-:S04]  /*17a0*/  ISETP.NE.U32.AND P1, PT, RZ, UR4, PT ;  /* 0x00000004ff007c0c */ /* 0x000fc8000bf25070 */
[----:B------:R-:W-:-:S13]  /*17b0*/  ISETP.NE.AND.EX P1, PT, RZ, UR5, PT, P1 ;  /* 0x00000005ff007c0c */ /* 0x000fda000bf25310 */
[----:B------:R-:W-:Y:S05]  /*17c0*/  @!P1 BRA `(.L_x_2373) ;  /* 0x0000000000109947 */ /* 0x000fea0003800000 */
[----:B------:R-:W-:-:S04]  /*17d0*/  IADD3 R4, P0, R218, UR4, RZ ;  /* 0x00000004da047c10 */ /* 0x000fc8000ff1e0ff */
[----:B------:R-:W-:-:S05]  /*17e0*/  IADD3.X R5, R219, UR5, RZ, P0, !PT ;  /* 0x00000005db057c10 */ /* 0x000fca00087fe4ff */
[----:B------:R0:W5:Y:S01]  /*17f0*/  LDG.E R26, desc[UR54][R4.64] ;  /* 0x00000036041a7981 */ /* 0x000162000c1e1900 */
[----:B------:R-:W-:Y:S05]  /*1800*/  BRA `(.L_x_2374) ;  /* 0x0000000000107947 */ /* 0x000fea0003800000 */
.L_x_2373:
[----:B------:R-:W-:Y:S05]  /*1810*/  @!P0 BRA `(.L_x_2374) ;  /* 0x00000000000c8947 */ /* 0x000fea0003800000 */
[----:B------:R-:W2:Y:S04]  /*1820*/  LDG.E R5, desc[UR54][R8.64] ;  /* 0x0000003608057981 */ /* 0x000ea8000c1e1900 */
[----:B------:R-:W2:Y:S02]  /*1830*/  LDG.E R26, desc[UR54][R8.64+0x4] ;  /* 0x00000436081a7981 */ /* 0x000ea4000c1e1900 */
[----:B--2---:R-:W-:-:S07]  /*1840*/  IMAD.IADD R26, R26, 0x1, -R5 ;  /* 0x000000011a1a7824 */ /* 0x004fce00078e0a05 */
.L_x_2374:
[----:B------:R-:W-:Y:S01]  /*1850*/  ULDC.64 UR4, c[0x0][0xa10] ;  /* 0x0002840000047ab9 */ /* 0x000fe20000000a00 */
[----:B------:R-:W1:Y:S01]  /*1860*/  LDC R8, c[0x0][0x448] ;  /* 0x00011200ff087b82 */ /* 0x000e620000000800 */
[----:B------:R-:W-:-:S04]  /*1870*/  ISETP.NE.U32.AND P0, PT, RZ, UR4, PT ;  /* 0x00000004ff007c0c */ /* 0x000fc8000bf05070 */
[----:B------:R-:W-:Y:S01]  /*1880*/  ISETP.NE.AND.EX P0, PT, RZ, UR5, PT, P0 ;  /* 0x00000005ff007c0c */ /* 0x000fe2000bf05300 */
[----:B------:R-:W-:-:S12]  /*1890*/  ULDC.64 UR4, c[0x0][0xa30] ;  /* 0x00028c0000047ab9 */ /* 0x000fd80000000a00 */
[----:B0-----:R-:W0:Y:S02]  /*18a0*/  @P0 LDC.64 R4, c[0x0][0xa10] ;  /* 0x00028400ff040b82 */ /* 0x001e240000000a00 */
[----:B0-----:R-:W-:-:S05]  /*18b0*/  @P0 IMAD.WIDE R4, R25, 0x4, R4 ;  /* 0x0000000419040825 */ /* 0x001fca00078e0204 */
[----:B------:R-:W2:Y:S04]  /*18c0*/  @P0 LDG.E R0, desc[UR54][R4.64] ;  /* 0x0000003604000981 */ /* 0x000ea8000c1e1900 */
[----:B------:R0:W2:Y:S01]  /*18d0*/  @P0 LDG.E R9, desc[UR54][R4.64+0x4] ;  /* 0x0000043604090981 */ /* 0x0000a2000c1e1900 */
[----:B------:R-:W-:Y:S02]  /*18e0*/  ISETP.NE.U32.AND P1, PT, RZ, UR4, PT ;  /* 0x00000004ff007c0c */ /* 0x000fe4000bf25070 */
[----:B-----5:R-:W-:Y:S02]  /*18f0*/  MOV R144, R26 ;  /* 0x0000001a00907202 */ /* 0x020fe40000000f00 */
[----:B------:R-:W-:-:S13]  /*1900*/  ISETP.NE.AND.EX P1, PT, RZ, UR5, PT, P1 ;  /* 0x00000005ff007c0c */ /* 0x000fda000bf25310 */
[----:B------:R-:W-:-:S04]  /*1910*/  @P1 IADD3 R6, P2, R218, UR4, RZ ;  /* 0x00000004da061c10 */ /* 0x000fc8000ff5e0ff */
[----:B------:R-:W-:-:S05]  /*1920*/  @P1 IADD3.X R7, R219, UR5, RZ, P2, !PT ;  /* 0x00000005db071c10 */ /* 0x000fca00097fe4ff */
[----:B------:R3:W5:Y:S01]  /*1930*/  @P1 LDG.E R144, desc[UR54][R6.64] ;  /* 0x0000003606901981 */ /* 0x000762000c1e1900 */
[----:B-1----:R-:W-:Y:S01]  /*1940*/  ISETP.NE.AND P1, PT, R8, 0x1, PT ;  /* 0x000000010800780c */ /* 0x002fe20003f25270 */
[----:B------:R-:W-:Y:S02]  /*1950*/  IMAD.SHL.U32 R203, R205, 0x80, RZ ;  /* 0x00000080cdcb7824 */ /* 0x000fe400078e00ff */
[----:B------:R-:W-:Y:S02]  /*1960*/  IMAD.IADD R8, R26, 0x1, -R3 ;  /* 0x000000011a087824 */ /* 0x000fe400078e0a03 */
[----:B0-----:R-:W-:Y:S02]  /*1970*/  VIADD R4, R203, 0x7f ;  /* 0x0000007fcb047836 */ /* 0x001fe40000000000 */
[----:B------:R-:W-:-:S05]  /*1980*/  IMAD.MOV R120, RZ, RZ, -R8 ;  /* 0x000000ffff787224 */ /* 0x000fca00078e0a08 */
[----:B------:R-:W-:Y:S01]  /*1990*/  VIMNMX R120, RZ, R120, !PT ;  /* 0x00000078ff787248 */ /* 0x000fe20007fe0100 */
[----:B------:R-:W0:Y:S08]  /*19a0*/  @P1 LDC R11, c[0x0][0x44c] ;  /* 0x00011300ff0b1b82 */ /* 0x000e300000000800 */
[----:B------:R-:W1:Y:S01]  /*19b0*/  @P1 LDC R5, c[0x0][0x450] ;  /* 0x00011400ff051b82 */ /* 0x000e620000000800 */
[----:B--2---:R-:W-:-:S02]  /*19c0*/  @P0 IMAD.IADD R2, R9, 0x1, -R0 ;  /* 0x0000000109020824 */ /* 0x004fc400078e0a00 */
[----:B0-----:R-:W-:-:S04]  /*19d0*/  @P1 IMAD.HI.U32 R0, R4, R11, RZ ;  /* 0x0000000b04001227 */ /* 0x001fc800078e00ff */
[----:B------:R-:W-:Y:S01]  /*19e0*/  IMAD.IADD R205, R8, 0x1, R2 ;  /* 0x0000000108cd7824 */ /* 0x000fe200078e0202 */
[----:B-1----:R-:W-:-:S03]  /*19f0*/  @P1 SHF.R.U32.HI R4, RZ, R5, R0 ;  /* 0x00000005ff041219 */ /* 0x002fc60000011600 */
[C---:B------:R-:W-:Y:S01]  /*1a00*/  VIADD R0, R205.reuse, 0x9f ;  /* 0x0000009fcd007836 */ /* 0x040fe20000000000 */
[----:B------:R-:W-:-:S03]  /*1a10*/  IADD3 R161, R205, 0xa0, -R204 ;  /* 0x000000a0cda17810 */ /* 0x000fc60007ffe8cc */
[----:B------:R-:W-:Y:S01]  /*1a20*/  IMAD.HI R0, R0, 0x66666667, RZ ;  /* 0x6666666700007827 */ /* 0x000fe200078e02ff */
[----:B------:R-:W-:-:S04]  /*1a30*/  IADD3 R4, R161, R4, RZ ;  /* 0x00000004a1047210 */ /* 0x000fc80007ffe0ff */
[----:B------:R-:W-:Y:S01]  /*1a40*/  SHF.R.U32.HI R3, RZ, 0x1f, R0 ;  /* 0x0000001fff037819 */ /* 0x000fe20000011600 */
[----:B------:R-:W-:-:S03]  /*1a50*/  IMAD.HI R4, R4, 0x66666667, RZ ;  /* 0x6666666704047827 */ /* 0x000fc600078e02ff */
[----:B------:R-:W-:Y:S02]  /*1a60*/  LEA.HI.SX32 R162, R0, R3, 0x1a ;  /* 0x0000000300a27211 */ /* 0x000fe400078fd2ff */
[----:B------:R-:W-:-:S04]  /*1a70*/  SHF.R.U32.HI R5, RZ, 0x1f, R4 ;  /* 0x0000001fff057819 */ /* 0x000fc80000011604 */
[----:B------:R-:W-:-:S04]  /*1a80*/  LEA.HI.SX32 R5, R4, R5, 0x1a ;  /* 0x0000000504057211 */ /* 0x000fc800078fd2ff */
[----:B------:R-:W-:-:S05]  /*1a90*/  VIMNMX R5, R162, R5, PT ;  /* 0x00000005a2057248 */ /* 0x000fca0003fe0100 */
        /* <DEDUP_REMOVED lines=12> */
[----:B---3--:R-:W-:Y:S05]  /*1b60*/  @!P1 BRA `(.L_x_2375) ;  /* 0x000000dc00f49947 */ /* 0x008fea0003800000 */
        /* <DEDUP_REMOVED lines=20> */
.L_x_2377:
[----:B------:R-:W-:Y:S05]  /*1cb0*/  BSYNC B6 ;  /* 0x0000000000067941 */ /* 0x000fea0003800000 */
.L_x_2376:
        /* <DEDUP_REMOVED lines=12> */
[----:B------:R-:W-:Y:S01]  /*1d80*/  MOV R8, 0x70 ;  /* 0x0000007000087802 */ /* 0x000fe20000000f00 */
[----:B------:R-:W-:Y:S02]  /*1d90*/  IMAD.U32 R7, RZ, RZ, UR7 ;  /* 0x00000007ff077e24 */ /* 0x000fe4000f8e00ff */
[----:B------:R-:W-:-:S02]  /*1da0*/  IMAD.U32 R10, RZ, RZ, UR4 ;  /* 0x00000004ff0a7e24 */ /* 0x000fc4000f8e00ff */
[----:B------:R-:W-:Y:S02]  /*1db0*/  IMAD.U32 R11, RZ, RZ, UR5 ;  /* 0x00000005ff0b7e24 */ /* 0x000fe4000f8e00ff */
[----:B------:R-:W-:Y:S02]  /*1dc0*/  IMAD.MOV.U32 R12, RZ, RZ, 0x1 ;  /* 0x00000001ff0c7424 */ /* 0x000fe400078e00ff */
[----:B0-----:R-:W-:-:S07]  /*1dd0*/  IMAD.MOV.U32 R13, RZ, RZ, RZ ;  /* 0x000000ffff0d7224 */ /* 0x001fce00078e00ff */
[----:B------:R-:W-:-:S07]  /*1de0*/  LEPC R20, `(.L_x_2379) ;  /* 0x000000001014794e */ /* 0x000fce0000000000 */
[----:B-1---5:R-:W-:Y:S05]  /*1df0*/  CALL.ABS.NOINC R14 ;  /* 0x000000000e007343 */ /* 0x022fea0003c00000 */
.L_x_2379:
[----:B------:R-:W-:Y:S05]  /*1e00*/  BSYNC B6 ;  /* 0x0000000000067941 */ /* 0x000fea0003800000 */
.L_x_2378:
[----:B------:R-:W-:Y:S01]  /*1e10*/  ULDC.64 UR4, c[0x0][0x9f8] ;  /* 0x00027e0000047ab9 */ /* 0x000fe20000000a00 */
[----:B------:R-:W2:Y:S01]  /*1e20*/  LDL.LU R14, [R1+0x10] ;  /* 0x00001000010e7983 */ /* 0x000ea20000300800 */
[----:B------:R-:W-:Y:S01]  /*1e30*/  ISETP.NE.U32.AND P0, PT, RZ, UR4, PT ;  /* 0x00000004ff007c0c */ /* 0x000fe2000bf05070 */
[----:B------:R-:W0:Y:S01]  /*1e40*/  LDC.64 R112, c[0x0][0x300] ;  /* 0x0000c000ff707b82 */ /* 0x000e220000000a00 */
[----:B------:R-:W-:Y:S01]  /*1e50*/  IMAD.IADD R119, R27, 0x1, R26 ;  /* 0x000000011b777824 */ /* 0x000fe200078e021a */
[----:B------:R-:W3:Y:S01]  /*1e60*/  LDL R21, [R1+0x8] ;  /* 0x0000080001157983 */ /* 0x000ee20000100800 */
[----:B------:R-:W-:Y:S01]  /*1e70*/  ISETP.NE.AND.EX P0, PT, RZ, UR5, PT, P0 ;  /* 0x00000005ff007c0c */ /* 0x000fe2000bf05300 */
[----:B------:R-:W-:Y:S01]  /*1e80*/  ULDC.64 UR6, c[0x0][0xa08] ;  /* 0x0002820000067ab9 */ /* 0x000fe20000000a00 */
[----:B------:R-:W1:Y:S01]  /*1e90*/  S2R R20, SR_TID.X ;  /* 0x0000000000147919 */ /* 0x000e620000002100 */
[----:B------:R-:W-:Y:S02]  /*1ea0*/  SHF.R.S32.HI R8, RZ, 0x1f, R206 ;  /* 0x0000001fff087819 */ /* 0x000fe400000114ce */
[----:B------:R-:W4:Y:S08]  /*1eb0*/  LDC.64 R106, c[0x0][0x3f8] ;  /* 0x0000fe00ff6a7b82 */ /* 0x000f300000000a00 */
[----:B------:R-:W-:Y:S01]  /*1ec0*/  @P0 IADD3 R4, P1, R218, UR4, RZ ;  /* 0x00000004da040c10 */ /* 0x000fe2000ff3e0ff */
[----:B------:R-:W2:Y:S03]  /*1ed0*/  LDC R99, c[0x0][0x3f4] ;  /* 0x0000fd00ff637b82 */ /* 0x000ea60000000800 */
[----:B------:R-:W-:Y:S01]  /*1ee0*/  @P0 IADD3.X R5, R219, UR5, RZ, P1, !PT ;  /* 0x00000005db050c10 */ /* 0x000fe20008ffe4ff */
[----:B------:R-:W-:-:S04]  /*1ef0*/  ULDC.64 UR4, c[0x0][0x308] ;  /* 0x0000c20000047ab9 */ /* 0x000fc80000000a00 */
[----:B------:R1:W2:Y:S01]  /*1f00*/  @P0 LDG.E R25, desc[UR54][R4.64] ;  /* 0x0000003604190981 */ /* 0x0002a2000c1e1900 */
        /* <DEDUP_REMOVED lines=8> */
[----:B------:R-:W-:Y:S02]  /*1f90*/  IMAD.IADD R7, R7, 0x1, R3 ;  /* 0x0000000107077824 */ /* 0x000fe400078e0203 */
[----:B------:R-:W-:Y:S01]  /*1fa0*/  IMAD R3, R8, UR4, RZ ;  /* 0x0000000408037c24 */ /* 0x000fe2000f8e02ff */
[----:B------:R-:W-:Y:S01]  /*1fb0*/  ISETP.NE.AND P6, PT, R20, 0x1, PT ;  /* 0x000000011400780c */ /* 0x000fe20003fc5270 */
[----:B------:R-:W-:-:S04]  /*1fc0*/  IMAD.WIDE.U32 R4, R206, UR4, R6 ;  /* 0x00000004ce047c25 */ /* 0x000fc8000f8e0006 */
[----:B------:R-:W-:Y:S01]  /*1fd0*/  IMAD R3, R206, UR5, R3 ;  /* 0x00000005ce037c24 */ /* 0x000fe2000f8e0203 */
[----:B------:R-:W-:-:S03]  /*1fe0*/  ULDC.64 UR4, c[0x0][0x310] ;  /* 0x0000c40000047ab9 */ /* 0x000fc60000000a00 */
[----:B------:R-:W-:Y:S01]  /*1ff0*/  IMAD.IADD R5, R5, 0x1, R3 ;  /* 0x0000000105057824 */ /* 0x000fe200078e0203 */
[----:B------:R-:W-:Y:S01]  /*2000*/  SHF.R.S32.HI R19, RZ, 0x1f, R18 ;  /* 0x0000001fff137819 */ /* 0x000fe20000011412 */
[----:B------:R-:W-:-:S04]  /*2010*/  IMAD R3, R222, R112, RZ ;  /* 0x00000070de037224 */ /* 0x000fc800078e02ff */
[C---:B------:R-:W-:Y:S01]  /*2020*/  IMAD R11, R188.reuse, R113, R3 ;  /* 0x00000071bc0b7224 */ /* 0x040fe200078e0203 */
[----:B------:R-:W-:Y:S01]  /*2030*/  SHF.R.S32.HI R23, RZ, 0x1f, R22 ;  /* 0x0000001fff177819 */ /* 0x000fe20000011416 */
[----:B----4-:R-:W-:-:S04]  /*2040*/  IMAD.WIDE.U32 R108, R188, R106, R18 ;  /* 0x0000006abc6c7225 */ /* 0x010fc800078e0012 */
[----:B------:R-:W-:-:S04]  /*2050*/  IMAD.WIDE.U32 R110, R188, R106, R22 ;  /* 0x0000006abc6e7225 */ /* 0x000fc800078e0016 */
[----:B0-----:R-:W-:-:S04]  /*2060*/  IMAD.WIDE.U32 R104, R188, R100, R22 ;  /* 0x00000064bc687225 */ /* 0x001fc800078e0016 */
[----:B------:R-:W-:-:S04]  /*2070*/  IMAD.WIDE.U32 R102, R188, R100, R18 ;  /* 0x00000064bc667225 */ /* 0x000fc800078e0012 */
[----:B------:R-:W-:Y:S02]  /*2080*/  IMAD.MOV.U32 R124, RZ, RZ, 0x20 ;  /* 0x00000020ff7c7424 */ /* 0x000fe400078e00ff */
[----:B------:R-:W-:Y:S02]  /*2090*/  IMAD.MOV.U32 R121, RZ, RZ, 0x40 ;  /* 0x00000040ff797424 */ /* 0x000fe400078e00ff */
[----:B------:R-:W-:Y:S01]  /*20a0*/  VIADD R156, R20, 0x8 ;  /* 0x00000008149c7836 */ /* 0x000fe20000000000 */
[C---:B------:R-:W-:Y:S01]  /*20b0*/  SHF.L.U64.HI R128, R112.reuse, 0x7, R113 ;  /* 0x0000000770807819 */ /* 0x040fe20000010271 */
[----:B------:R-:W-:Y:S01]  /*20c0*/  IMAD R125, R113, 0xa0, RZ ;  /* 0x000000a0717d7824 */ /* 0x000fe200078e02ff */
[----:B------:R-:W-:Y:S01]  /*20d0*/  SHF.L.U32 R129, R112, 0x7, RZ ;  /* 0x0000000770817819 */ /* 0x000fe200000006ff */
        /* <DEDUP_REMOVED lines=17> */
[----:B------:R-:W-:Y:S01]  /*21f0*/  ISETP.GE.AND P1, PT, R0, UR4, PT ;  /* 0x0000000400007c0c */ /* 0x000fe2000bf26270 */
[----:B------:R-:W-:Y:S02]  /*2200*/  IMAD.IADD R4, R117, 0x1, R9 ;  /* 0x0000000175047824 */ /* 0x000fe400078e0209 */
[C---:B------:R-:W-:Y:S02]  /*2210*/  VIADD R9, R18.reuse, 0xa0 ;  /* 0x000000a012097836 */ /* 0x040fe40000000000 */
[----:B------:R-:W-:Y:S01]  /*2220*/  IMAD.IADD R115, R7, 0x1, R115 ;  /* 0x0000000107737824 */ /* 0x000fe200078e0273 */
[----:B------:R-:W-:Y:S01]  /*2230*/  SEL R7, RZ, 0xffffffff, P1 ;  /* 0xffffffffff077807 */ /* 0x000fe20000800000 */
[----:B------:R-:W-:Y:S01]  /*2240*/  IMAD.MOV.U32 R114, RZ, RZ, R6 ;  /* 0x000000ffff727224 */ /* 0x000fe200078e0006 */
[C---:B------:R-:W-:Y:S01]  /*2250*/  IADD3 R8, R18.reuse, 0x80, RZ ;  /* 0x0000008012087810 */ /* 0x040fe20007ffe0ff */
[----:B------:R-:W-:Y:S01]  /*2260*/  VIADD R6, R18, 0x40 ;  /* 0x0000004012067836 */ /* 0x000fe20000000000 */
[----:B------:R-:W-:-:S02]  /*2270*/  IADD3.X R5, R4, R5, R11, P0, !PT ;  /* 0x0000000504057210 */ /* 0x000fc400007fe40b */
[----:B------:R-:W-:Y:S01]  /*2280*/  ISETP.GE.AND P4, PT, R9, UR4, PT ;  /* 0x0000000409007c0c */ /* 0x000fe2000bf86270 */
[----:B------:R-:W-:Y:S01]  /*2290*/  IMAD.SHL.U32 R9, R7, 0x2, RZ ;  /* 0x0000000207097824 */ /* 0x000fe200078e00ff */
[C---:B------:R-:W-:Y:S02]  /*22a0*/  ISETP.GE.AND P0, PT, R18.reuse, UR4, PT ;  /* 0x0000000412007c0c */ /* 0x040fe4000bf06270 */
[----:B------:R-:W-:Y:S02]  /*22b0*/  IADD3 R7, R18, 0x60, RZ ;  /* 0x0000006012077810 */ /* 0x000fe40007ffe0ff */
[----:B------:R-:W-:Y:S02]  /*22c0*/  ISETP.GE.AND P2, PT, R8, UR4, PT ;  /* 0x0000000408007c0c */ /* 0x000fe4000bf46270 */
[----:B------:R-:W-:Y:S02]  /*22d0*/  SEL R8, RZ, 0x1, P0 ;  /* 0x00000001ff087807 */ /* 0x000fe40000000000 */
[----:B------:R-:W-:-:S02]  /*22e0*/  ISETP.GE.AND P0, PT, R6, UR4, PT ;  /* 0x0000000406007c0c */ /* 0x000fc4000bf06270 */
[----:B------:R-:W-:Y:S01]  /*22f0*/  ISETP.GE.AND P1, PT, R7, UR4, PT ;  /* 0x0000000407007c0c */ /* 0x000fe2000bf26270 */
[----:B------:R-:W-:Y:S01]  /*2300*/  IMAD R11, R222, R106, RZ ;  /* 0x0000006ade0b7224 */ /* 0x000fe200078e02ff */
[----:B------:R-:W-:Y:S01]  /*2310*/  LOP3.LUT R8, R9, 0x2, R8, 0xe2, !PT ;  /* 0x0000000209087812 */ /* 0x000fe200078ee208 */
[----:B------:R-:W-:Y:S01]  /*2320*/  ULDC.64 UR4, c[0x0][0x338] ;  /* 0x0000ce0000047ab9 */ /* 0x000fe20000000a00 */
[----:B------:R-:W-:Y:S02]  /*2330*/  SEL R9, RZ, 0x4, P0 ;  /* 0x00000004ff097807 */ /* 0x000fe40000000000 */
[----:B------:R-:W-:Y:S01]  /*2340*/  SEL R10, RZ, 0x8, P1 ;  /* 0x00000008ff0a7807 */ /* 0x000fe20000800000 */
[----:B------:R-:W-:Y:S01]  /*2350*/  IMAD R11, R188, R107, R11 ;  /* 0x0000006bbc0b7224 */ /* 0x000fe200078e020b */
[----:B------:R-:W-:Y:S02]  /*2360*/  ISETP.GE.AND P0, PT, R18, R99, PT ;  /* 0x000000631200720c */ /* 0x000fe40003f06270 */
[----:B------:R-:W-:-:S02]  /*2370*/  LOP3.LUT R8, R10, R8, R9, 0xfe, !PT ;  /* 0x000000080a087212 */ /* 0x000fc400078efe09 */
[----:B------:R-:W-:Y:S02]  /*2380*/  SEL R9, RZ, 0x10, P2 ;  /* 0x00000010ff097807 */ /* 0x000fe40001000000 */
[----:B------:R-:W-:Y:S02]  /*2390*/  ISETP.GE.AND P3, PT, R0, R99, PT ;  /* 0x000000630000720c */ /* 0x000fe40003f66270 */
[----:B------:R-:W-:Y:S02]  /*23a0*/  LOP3.LUT R35, R8, R9, RZ, 0xfc, !PT ;  /* 0x0000000908237212 */ /* 0x000fe400078efcff */
[----:B------:R-:W-:Y:S01]  /*23b0*/  ISETP.GE.AND P5, PT, R6, R99, PT ;  /* 0x000000630600720c */ /* 0x000fe20003fa6270 */
[----:B------:R-:W-:Y:S01]  /*23c0*/  IMAD.IADD R111, R111, 0x1, R11 ;  /* 0x000000016f6f7824 */ /* 0x000fe200078e020b */
[----:B------:R-:W-:Y:S01]  /*23d0*/  SEL R9, R99, RZ, P0 ;  /* 0x000000ff63097207 */ /* 0x000fe20000000000 */
[----:B------:R-:W-:Y:S01]  /*23e0*/  IMAD.IADD R109, R11, 0x1, R109 ;  /* 0x000000010b6d7824 */ /* 0x000fe200078e026d */
[----:B------:R-:W-:Y:S01]  /*23f0*/  SEL R11, R99, RZ, P3 ;  /* 0x000000ff630b7207 */ /* 0x000fe20001800000 */
[----:B------:R-:W-:-:S02]  /*2400*/  IMAD R10, R12, UR4, RZ ;  /* 0x000000040c0a7c24 */ /* 0x000fc4000f8e02ff */
[----:B------:R-:W-:Y:S02]  /*2410*/  IMAD R8, R222, R100, RZ ;  /* 0x00000064de087224 */ /* 0x000fe400078e02ff */
[----:B------:R-:W-:Y:S01]  /*2420*/  IMAD.IADD R9, R18, 0x1, R9 ;  /* 0x0000000112097824 */ /* 0x000fe200078e0209 */
[----:B------:R-:W-:Y:S01]  /*2430*/  LOP3.LUT R14, R14, 0xfffffffe, RZ, 0xc0, !PT ;  /* 0xfffffffe0e0e7812 */ /* 0x000fe200078ec0ff */
[----:B------:R-:W-:Y:S02]  /*2440*/  IMAD.IADD R11, R0, 0x1, R11 ;  /* 0x00000001000b7824 */ /* 0x000fe400078e020b */
[C---:B------:R-:W-:Y:S02]  /*2450*/  IMAD R33, R13.reuse, UR5, R10 ;  /* 0x000000050d217c24 */ /* 0x040fe4000f8e020a */
[----:B------:R-:W-:Y:S01]  /*2460*/  IMAD.WIDE.U32 R114, R13, UR4, R114 ;  /* 0x000000040d727c25 */ /* 0x000fe2000f8e0072 */
[----:B------:R-:W-:-:S03]  /*2470*/  @P5 LOP3.LUT R14, R14, 0x1, RZ, 0xfc, !PT ;  /* 0x000000010e0e5812 */ /* 0x000fc600078efcff */
[----:B------:R-:W-:Y:S01]  /*2480*/  IMAD R13, R188, R101, R8 ;  /* 0x00000065bc0d7224 */ /* 0x000fe200078e0208 */
[----:B------:R-:W-:Y:S02]  /*2490*/  SHF.R.S32.HI R8, RZ, 0x1f, R9 ;  /* 0x0000001fff087819 */ /* 0x000fe40000011409 */
[----:B------:R-:W-:Y:S01]  /*24a0*/  SHF.R.S32.HI R10, RZ, 0x1f, R11 ;  /* 0x0000001fff0a7819 */ /* 0x000fe2000001140b */
[----:B------:R-:W-:Y:S01]  /*24b0*/  IMAD.IADD R105, R105, 0x1, R13 ;  /* 0x0000000169697824 */ /* 0x000fe200078e020d */
[CC--:B------:R-:W-:Y:S01]  /*24c0*/  LEA.HI R25, R8.reuse, R9.reuse, RZ, 0x4 ;  /* 0x0000000908197211 */ /* 0x0c0fe200078f20ff */
[----:B------:R-:W-:Y:S01]  /*24d0*/  IMAD.IADD R103, R13, 0x1, R103 ;  /* 0x000000010d677824 */ /* 0x000fe200078e0267 */
[----:B------:R-:W-:Y:S02]  /*24e0*/  SEL R13, R99, RZ, P5 ;  /* 0x000000ff630d7207 */ /* 0x000fe40002800000 */
[----:B------:R-:W-:Y:S01]  /*24f0*/  LEA.HI R9, R8, R9, RZ, 0x6 ;  /* 0x0000000908097211 */ /* 0x000fe200078f30ff */
[----:B------:R0:W-:Y:S01]  /*2500*/  STL [R1+0x10], R14 ;  /* 0x0000100e01007387 */ /* 0x0001e20000100800 */
[----:B------:R-:W-:-:S02]  /*2510*/  LEA.HI R27, R10, R11, RZ, 0x4 ;  /* 0x0000000b0a1b7211 */ /* 0x000fc400078f20ff */
[----:B------:R-:W-:Y:S02]  /*2520*/  LEA.HI R10, R10, R11, RZ, 0x6 ;  /* 0x0000000b0a0a7211 */ /* 0x000fe400078f30ff */
[----:B------:R-:W-:Y:S02]  /*2530*/  SHF.R.S32.HI R9, RZ, 0x6, R9 ;  /* 0x00000006ff097819 */ /* 0x000fe40000011409 */
[----:B------:R-:W-:Y:S02]  /*2540*/  SHF.R.S32.HI R11, RZ, 0x6, R10 ;  /* 0x00000006ff0b7819 */ /* 0x000fe4000001140a */
[----:B0-----:R-:W-:Y:S02]  /*2550*/  IADD3 R14, R6, R13, RZ ;  /* 0x0000000d060e7210 */ /* 0x001fe40007ffe0ff */
[C---:B------:R-:W-:Y:S02]  /*2560*/  LOP3.LUT R12, R198.reuse, 0x30, R27, 0xf8, !PT ;  /* 0x00000030c60c7812 */ /* 0x040fe400078ef81b */
[----:B------:R-:W-:Y:S01]  /*2570*/  SHF.R.S32.HI R15, RZ, 0x1f, R14 ;  /* 0x0000001fff0f7819 */ /* 0x000fe2000001140e */
[C---:B------:R-:W-:Y:S01]  /*2580*/  IMAD R143, R9.reuse, 0x2800, R200 ;  /* 0x00002800098f7824 */ /* 0x040fe200078e02c8 */
[----:B------:R-:W-:Y:S01]  /*2590*/  LOP3.LUT R10, R198, 0x30, R25, 0xf8, !PT ;  /* 0x00000030c60a7812 */ /* 0x000fe200078ef819 */
[----:B------:R-:W-:Y:S01]  /*25a0*/  IMAD R141, R9, 0x2800, R202 ;  /* 0x00002800098d7824 */ /* 0x000fe200078e02ca */
[----:B------:R-:W-:Y:S01]  /*25b0*/  LOP3.LUT R9, R12, R199, RZ, 0x3c, !PT ;  /* 0x000000c70c097212 */ /* 0x000fe200078e3cff */
[----:B------:R-:W-:Y:S01]  /*25c0*/  IMAD R142, R11, 0x2800, R200 ;  /* 0x000028000b8e7824 */ /* 0x000fe200078e02c8 */
[----:B------:R-:W-:-:S02]  /*25d0*/  LEA.HI R29, R15, R14, RZ, 0x4 ;  /* 0x0000000e0f1d7211 */ /* 0x000fc400078f20ff */
[-C--:B------:R-:W-:Y:S02]  /*25e0*/  LOP3.LUT R10, R10, R199.reuse, RZ, 0x3c, !PT ;  /* 0x000000c70a0a7212 */ /* 0x080fe400078e3cff */
[----:B------:R-:W-:Y:S01]  /*25f0*/  LEA.HI R14, R15, R14, RZ, 0x6 ;  /* 0x0000000e0f0e7211 */ /* 0x000fe200078f30ff */
[----:B------:R-:W-:Y:S02]  /*2600*/  IMAD.IADD R142, R142, 0x1, R9 ;  /* 0x000000018e8e7824 */ /* 0x000fe400078e0209 */
[----:B------:R-:W-:Y:S01]  /*2610*/  IMAD.IADD R143, R143, 0x1, R10 ;  /* 0x000000018f8f7824 */ /* 0x000fe200078e020a */
[----:B------:R-:W-:Y:S02]  /*2620*/  SHF.R.S32.HI R9, RZ, 0x6, R14 ;  /* 0x00000006ff097819 */ /* 0x000fe4000001140e */
[----:B------:R-:W-:Y:S01]  /*2630*/  LOP3.LUT R10, R198, 0x30, R29, 0xf8, !PT ;  /* 0x00000030c60a7812 */ /* 0x000fe200078ef81d */
[----:B------:R-:W-:Y:S01]  /*2640*/  IMAD R133, R11, 0x2800, R202 ;  /* 0x000028000b857824 */ /* 0x000fe200078e02ca */
[----:B------:R-:W-:Y:S01]  /*2650*/  SHF.R.U32.HI R8, RZ, 0x3, R201 ;  /* 0x00000003ff087819 */ /* 0x000fe200000116c9 */
[----:B------:R-:W-:Y:S01]  /*2660*/  IMAD R140, R9, 0x2800, R200 ;  /* 0x00002800098c7824 */ /* 0x000fe200078e02c8 */
[----:B------:R-:W-:Y:S01]  /*2670*/  LOP3.LUT R13, R201, 0x30, R25, 0xf8, !PT ;  /* 0x00000030c90d7812 */ /* 0x000fe200078ef819 */
[----:B------:R-:W-:Y:S01]  /*2680*/  IMAD R131, R9, 0x2800, R202 ;  /* 0x0000280009837824 */ /* 0x000fe200078e02ca */
[----:B------:R-:W-:-:S02]  /*2690*/  LOP3.LUT R9, R10, R199, RZ, 0x3c, !PT ;  /* 0x000000c70a097212 */ /* 0x000fc400078e3cff */
[----:B------:R-:W-:Y:S02]  /*26a0*/  LOP3.LUT R15, R201, 0x30, R29, 0xf8, !PT ;  /* 0x00000030c90f7812 */ /* 0x000fe400078ef81d */
[----:B-----5:R-:W-:Y:S01]  /*26b0*/  SHF.R.S32.HI R11, RZ, 0x1f, R144 ;  /* 0x0000001fff0b7819 */ /* 0x020fe20000011490 */
[----:B------:R-:W-:Y:S01]  /*26c0*/  IMAD.IADD R140, R140, 0x1, R9 ;  /* 0x000000018c8c7824 */ /* 0x000fe200078e0209 */
[-C--:B------:R-:W-:Y:S02]  /*26d0*/  LOP3.LUT R12, R13, R8.reuse, RZ, 0x3c, !PT ;  /* 0x000000080d0c7212 */ /* 0x080fe400078e3cff */
[----:B------:R-:W-:Y:S01]  /*26e0*/  LOP3.LUT R10, R15, R8, RZ, 0x3c, !PT ;  /* 0x000000080f0a7212 */ /* 0x000fe200078e3cff */
[----:B------:R-:W-:Y:S01]  /*26f0*/  IMAD R9, R11, R106, RZ ;  /* 0x0000006a0b097224 */ /* 0x000fe200078e02ff */
[----:B------:R-:W-:Y:S01]  /*2700*/  LOP3.LUT R13, R201, 0x30, R27, 0xf8, !PT ;  /* 0x00000030c90d7812 */ /* 0x000fe200078ef81b */
[----:B------:R-:W-:Y:S02]  /*2710*/  IMAD.IADD R141, R141, 0x1, R12 ;  /* 0x000000018d8d7824 */ /* 0x000fe400078e020c */
[----:B------:R-:W-:Y:S01]  /*2720*/  IMAD R11, R11, R100, RZ ;  /* 0x000000640b0b7224 */ /* 0x000fe200078e02ff */
[----:B------:R-:W-:Y:S01]  /*2730*/  LOP3.LUT R12, R13, R8, RZ, 0x3c, !PT ;  /* 0x000000080d0c7212 */ /* 0x000fe200078e3cff */
[----:B------:R-:W-:-:S02]  /*2740*/  IMAD.IADD R131, R131, 0x1, R10 ;  /* 0x0000000183837824 */ /* 0x000fc400078e020a */
[----:B------:R-:W-:Y:S01]  /*2750*/  IMAD R15, R144, R107, R9 ;  /* 0x0000006b900f7224 */ /* 0x000fe200078e0209 */
[C---:B------:R-:W-:Y:S01]  /*2760*/  SHF.L.U64.HI R9, R106.reuse, 0x7, R107 ;  /* 0x000000076a097819 */ /* 0x040fe2000001026b */
[----:B------:R-:W-:Y:S01]  /*2770*/  IMAD R13, R107, 0xa0, RZ ;  /* 0x000000a06b0d7824 */ /* 0x000fe200078e02ff */
[----:B---3--:R-:W-:Y:S01]  /*2780*/  R2P PR, R21, 0x6 ;  /* 0x0000000615007804 */ /* 0x008fe20000000000 */
[----:B------:R-:W-:Y:S02]  /*2790*/  IMAD.SHL.U32 R10, R106, 0x80, RZ ;  /* 0x000000806a0a7824 */ /* 0x000fe400078e00ff */
[----:B------:R-:W-:-:S04]  /*27a0*/  IMAD.WIDE.U32 R110, R144, R106, R110 ;  /* 0x0000006a906e7225 */ /* 0x000fc800078e006e */
[----:B------:R-:W-:Y:S01]  /*27b0*/  IMAD.WIDE.U32 R108, R144, R106, R108 ;  /* 0x0000006a906c7225 */ /* 0x000fe200078e006c */
[----:B------:R-:W-:-:S03]  /*27c0*/  SEL R32, RZ, 0x20, P4 ;  /* 0x00000020ff207807 */ /* 0x000fc60002000000 */
[----:B------:R-:W-:-:S04]  /*27d0*/  IMAD.WIDE.U32 R106, R106, 0xa0, RZ ;  /* 0x000000a06a6a7825 */ /* 0x000fc800078e00ff */
[C---:B------:R-:W-:Y:S02]  /*27e0*/  IMAD R21, R144.reuse, R101, R11 ;  /* 0x0000006590157224 */ /* 0x040fe400078e020b */
[----:B------:R-:W-:-:S04]  /*27f0*/  IMAD.WIDE.U32 R104, R144, R100, R104 ;  /* 0x0000006490687225 */ /* 0x000fc800078e0068 */
[----:B------:R-:W-:Y:S01]  /*2800*/  IMAD.WIDE.U32 R102, R144, R100, R102 ;  /* 0x0000006490667225 */ /* 0x000fe200078e0066 */
[----:B------:R-:W-:-:S03]  /*2810*/  SEL R124, R124, 0xffffffe0, !P1 ;  /* 0xffffffe07c7c7807 */ /* 0x000fc60004800000 */
[----:B------:R-:W-:Y:S02]  /*2820*/  IMAD.IADD R126, R107, 0x1, R13 ;  /* 0x000000016b7e7824 */ /* 0x000fe400078e020d */
[----:B------:R-:W-:Y:S02]  /*2830*/  IMAD.IADD R13, R111, 0x1, R15 ;  /* 0x000000016f0d7824 */ /* 0x000fe400078e020f */
[----:B------:R-:W-:Y:S01]  /*2840*/  IMAD.IADD R14, R15, 0x1, R109 ;  /* 0x000000010f0e7824 */ /* 0x000fe200078e026d */
[----:B------:R-:W-:Y:S01]  /*2850*/  IADD3 R15, R105, R21, RZ ;  /* 0x00000015690f7210 */ /* 0x000fe20007ffe0ff */
[----:B------:R-:W-:Y:S01]  /*2860*/  IMAD.IADD R133, R133, 0x1, R12 ;  /* 0x0000000185857824 */ /* 0x000fe200078e020c */
[----:B------:R-:W-:Y:S01]  /*2870*/  SHF.L.U64.HI R11, R100, 0x7, R101 ;  /* 0x00000007640b7819 */ /* 0x000fe20000010265 */
[----:B------:R-:W-:Y:S01]  /*2880*/  IMAD.IADD R20, R21, 0x1, R103 ;  /* 0x0000000115147824 */ /* 0x000fe200078e0267 */
[----:B------:R-:W-:Y:S01]  /*2890*/  IADD3 R118, P1, R188, R119, RZ ;  /* 0x00000077bc767210 */ /* 0x000fe20007f3e0ff */
[----:B------:R-:W-:Y:S01]  /*28a0*/  IMAD.SHL.U32 R12, R100, 0x80, RZ ;  /* 0x00000080640c7824 */ /* 0x000fe200078e00ff */
[----:B------:R-:W-:Y:S01]  /*28b0*/  SEL R121, R121, 0xffffffc0, !P2 ;  /* 0xffffffc079797807 */ /* 0x000fe20005000000 */
[----:B------:R-:W-:Y:S01]  /*28c0*/  IMAD.WIDE.U32 R112, R112, 0xa0, RZ ;  /* 0x000000a070707825 */ /* 0x000fe200078e00ff */
[----:B------:R-:W-:-:S02]  /*28d0*/  SHF.R.S32.HI R21, RZ, 0x4, R25 ;  /* 0x00000004ff157819 */ /* 0x000fc40000011419 */
[----:B------:R-:W-:Y:S01]  /*28e0*/  SHF.R.S32.HI R26, RZ, 0x4, R27 ;  /* 0x00000004ff1a7819 */ /* 0x000fe2000001141b */
[----:B------:R-:W-:Y:S01]  /*28f0*/  IMAD.WIDE.U32 R100, R100, 0xa0, RZ ;  /* 0x000000a064647825 */ /* 0x000fe200078e00ff */
[----:B------:R-:W-:Y:S02]  /*2900*/  SHF.R.S32.HI R28, RZ, 0x4, R29 ;  /* 0x00000004ff1c7819 */ /* 0x000fe4000001141d */
[----:B------:R-:W-:Y:S02]  /*2910*/  LOP3.LUT R39, R35, R32, RZ, 0xfc, !PT ;  /* 0x0000002023277212 */ /* 0x000fe400078efcff */
[----:B------:R-:W-:Y:S02]  /*2920*/  LOP3.LUT R25, R25, 0xfffffff0, RZ, 0xc0, !PT ;  /* 0xfffffff019197812 */ /* 0x000fe400078ec0ff */
[----:B------:R-:W-:Y:S02]  /*2930*/  LOP3.LUT R27, R27, 0xfffffff0, RZ, 0xc0, !PT ;  /* 0xfffffff01b1b7812 */ /* 0x000fe400078ec0ff */
[----:B------:R-:W-:-:S02]  /*2940*/  LOP3.LUT R29, R29, 0xfffffff0, RZ, 0xc0, !PT ;  /* 0xfffffff01d1d7812 */ /* 0x000fc400078ec0ff */
[----:B------:R-:W-:Y:S01]  /*2950*/  LOP3.LUT R34, R35, 0x1, RZ, 0xc0, !PT ;  /* 0x0000000123227812 */ /* 0x000fe200078ec0ff */
[----:B------:R-:W-:Y:S01]  /*2960*/  IMAD.SHL.U32 R99, R99, 0x2, RZ ;  /* 0x0000000263637824 */ /* 0x000fe200078e00ff */
[----:B------:R-:W-:Y:S01]  /*2970*/  IADD3.X R119, R222, R31, RZ, P1, !PT ;  /* 0x0000001fde777210 */ /* 0x000fe20000ffe4ff */
[----:B------:R-:W-:Y:S01]  /*2980*/  IMAD.IADD R130, R124, 0x1, R121 ;  /* 0x000000017c827824 */ /* 0x000fe200078e0279 */
[----:B------:R-:W-:Y:S01]  /*2990*/  LOP3.LUT R35, R39, 0x2, RZ, 0xc0, !PT ;  /* 0x0000000227237812 */ /* 0x000fe200078ec0ff */
[----:B------:R-:W-:Y:S01]  /*29a0*/  IMAD.IADD R125, R113, 0x1, R125 ;  /* 0x00000001717d7824 */ /* 0x000fe200078e027d */
[----:B------:R-:W-:Y:S01]  /*29b0*/  LOP3.LUT R36, R39, 0x4, RZ, 0xc0, !PT ;  /* 0x0000000427247812 */ /* 0x000fe200078ec0ff */
[----:B------:R-:W-:Y:S01]  /*29c0*/  IMAD.IADD R127, R101, 0x1, R127 ;  /* 0x00000001657f7824 */ /* 0x000fe200078e027f */
[----:B------:R-:W-:Y:S01]  /*29d0*/  LOP3.LUT R37, R39, 0x8, RZ, 0xc0, !PT ;  /* 0x0000000827257812 */ /* 0x000fe200078ec0ff */
[----:B------:R-:W-:Y:S01]  /*29e0*/  IMAD.IADD R33, R115, 0x1, R33 ;  /* 0x0000000173217824 */ /* 0x000fe200078e0221 */
[----:B------:R-:W-:-:S02]  /*29f0*/  LOP3.LUT R38, R39, 0x10, RZ, 0xc0, !PT ;  /* 0x0000001027267812 */ /* 0x000fc400078ec0ff */
[----:B------:R-:W-:Y:S02]  /*2a00*/  SHF.R.S32.HI R30, RZ, 0x1f, R25 ;  /* 0x0000001fff1e7819 */ /* 0x000fe40000011419 */
[----:B------:R-:W-:Y:S02]  /*2a10*/  SHF.R.S32.HI R31, RZ, 0x1f, R27 ;  /* 0x0000001fff1f7819 */ /* 0x000fe4000001141b */
[----:B------:R-:W-:Y:S02]  /*2a20*/  SHF.R.S32.HI R32, RZ, 0x1f, R29 ;  /* 0x0000001fff207819 */ /* 0x000fe4000001141d */
[----:B------:R-:W-:Y:S01]  /*2a30*/  LOP3.LUT R39, R39, 0x20, RZ, 0xc0, !PT ;  /* 0x0000002027277812 */ /* 0x000fe200078ec0ff */
[----:B------:R-:W-:Y:S06]  /*2a40*/  @!P6 BAR.SYNC.DEFER_BLOCKING 0x9, 0x100 ;  /* 0x024400000000eb1d */ /* 0x000fec0000010000 */
.L_x_2479:
        /* <DEDUP_REMOVED lines=14> */
[----:B------:R-:W-:Y:S02]  /*2b30*/  IMAD R41, R17, 0x7800, R212 ;  /* 0x0000780011297824 */ /* 0x000fe400078e02d4 */
[----:B------:R-:W-:Y:S01]  /*2b40*/  IMAD.IADD R47, R16, 0x1, R47 ;  /* 0x00000001102f7824 */ /* 0x000fe200078e022f */
[----:B------:R-:W-:Y:S02]  /*2b50*/  IADD3.X R24, R5, R92, R128, P1, P2 ;  /* 0x0000005c05187210 */ /* 0x000fe40000fe4480 */
[----:B0-----:R-:W-:-:S02]  /*2b60*/  IADD3 R48, P1, P2, R136, R122, R3 ;  /* 0x0000007a88307210 */ /* 0x001fc40007a3e003 */
[----:B------:R-:W-:Y:S02]  /*2b70*/  IADD3 R46, R16, R41, RZ ;  /* 0x00000029102e7210 */ /* 0x000fe40007ffe0ff */
        /* <DEDUP_REMOVED lines=74> */
.L_x_2384:
[----:B------:R-:W-:Y:S05]  /*3020*/  BSYNC B1 ;  /* 0x0000000000017941 */ /* 0x000fea0003800000 */
.L_x_2383:
        /* <DEDUP_REMOVED lines=56> */
.L_x_2386:
[----:B------:R-:W-:Y:S05]  /*33b0*/  BSYNC B1 ;  /* 0x0000000000017941 */ /* 0x000fea0003800000 */
.L_x_2385:
        /* <DEDUP_REMOVED lines=9> */
[----:B------:R-:W-:Y:S02]  /*3450*/  IMAD.MOV.U32 R154, RZ, RZ, R80 ;  /* 0x000000ffff9a7224 */ /* 0x000fe400078e0050 */
        /* <DEDUP_REMOVED lines=13> */
[----:B------:R-:W-:Y:S01]  /*3530*/  IMAD.MOV.U32 R152, RZ, RZ, R72 ;  /* 0x000000ffff987224 */ /* 0x000fe200078e0048 */
[----:B------:R-:W-:Y:S06]  /*3540*/  @!P1 BRA `(.L_x_2387) ;  /* 0x0000000000049947 */ /* 0x000fec0003800000 */
[----:B------:R-:W-:Y:S01]  /*3550*/  BPT.TRAP 0x1 ;  /* 0x000000040000795c */ /* 0x000fe20000300000 */
.L_x_2387:
[----:B------:R-:W-:Y:S01]  /*3560*/  LEA R97, R17, R16, 0x3 ;  /* 0x0000001011617211 */ /* 0x000fe200078e18ff */
[----:B------:R-:W-:Y:S01]  /*3570*/  BSSY B1, `(.L_x_2388) ;  /* 0x0000004000017945 */ /* 0x000fe20003800000 */
[----:B------:R-:W-:-:S04]  /*3580*/  SHF.L.U32 R98, R191, 0x1f, RZ ;  /* 0x0000001fbf627819 */ /* 0x000fc800000006ff */
[----:B------:R-:W3:Y:S02]  /*3590*/  SYNCS.PHASECHK.TRANS64.TRYWAIT P5, [R97+URZ+0x29890], R98 ;  /* 0x02989062610075a7 */ /* 0x000ee400080a017f */
[----:B---3--:R-:W-:Y:S05]  /*35a0*/  @!P5 BRA `(.L_x_2389) ;  /* 0x0000028000ecd947 */ /* 0x008fea0003800000 */
.L_x_2709:
[----:B------:R-:W-:Y:S05]  /*35b0*/  BSYNC B1 ;  /* 0x0000000000017941 */ /* 0x000fea0003800000 */
.L_x_2388:
        /* <DEDUP_REMOVED lines=11> */
[-C--:B------:R-:W-:Y:S02]  /*3670*/  F2FP.F16.E4M3.UNPACK_B R41, R165.reuse.H1 ;  /* 0x000000a5ff29723e */ /* 0x080fe400030006ff */
        /* <DEDUP_REMOVED lines=48> */
[----:B------:R-:W-:Y:S02]  /*3980*/  SHF.R.U32.HI R171, RZ, 0x10, R135 ;  /* 0x00000010ffab7819 */ /* 0x000fe40000011687 */
[----:B------:R-:W-:Y:S01]  /*3990*/  LOP3.LUT R166, R135, 0xff0000ff, RZ, 0xc0, !PT ;  /* 0xff0000ff87a67812 */ /* 0x000fe200078ec0ff */
[----:B------:R-:W-:Y:S01]  /*39a0*/  IMAD.SHL.U32 R135, R170, 0x100, RZ ;  /* 0x00000100aa877824 */ /* 0x000fe200078e00ff */
[----:B------:R-:W-:Y:S01]  /*39b0*/  LOP3.LUT R168, R168, 0xff00, R137, 0xf8, !PT ;  /* 0x0000ff00a8a87812 */ /* 0x000fe200078ef889 */
[----:B------:R-:W-:Y:S01]  /*39c0*/  IMAD.U32 R137, R169, 0x10000, RZ ;  /* 0x00010000a9897824 */ /* 0x000fe200078e00ff */
[----:B------:R-:W-:Y:S02]  /*39d0*/  MOV R167, R43 ;  /* 0x0000002b00a77202 */ /* 0x000fe40000000f00 */
        /* <DEDUP_REMOVED lines=50> */
.L_x_2395:
[----:B------:R-:W-:Y:S05]  /*3d00*/  BSYNC B3 ;  /* 0x0000000000037941 */ /* 0x000fea0003800000 */
.L_x_2394:
[----:B-1----:R4:W-:Y:S02]  /*3d10*/  STG.E.128 desc[UR54][R48.64], R40 ;  /* 0x0000002830007986 */ /* 0x0029e4000c101d36 */
.L_x_2393:
[----:B------:R-:W-:Y:S05]  /*3d20*/  BSYNC B2 ;  /* 0x0000000000027941 */ /* 0x000fea0003800000 */
.L_x_2392:
        /* <DEDUP_REMOVED lines=24> */
[----:B------:R-:W-:-:S02]  /*3eb0*/  IMAD.MOV.U32 R134, RZ, RZ, R40 ;  /* 0x000000ffff867224 */ /* 0x000fc400078e0028 */
[----:B------:R-:W-:Y:S02]  /*3ec0*/  HADD2.F32 R40, -RZ, R135.H1_H1 ;  /* 0x30000087ff287230 */ /* 0x000fe40000004100 */
        /* <DEDUP_REMOVED lines=33> */
[----:B------:R-:W-:Y:S02]  /*40e0*/  SHF.L.U32 R164, R164, 0x10, RZ ;  /* 0x00000010a4a47819 */ /* 0x000fe400000006ff */
[----:B------:R-:W-:Y:S01]  /*40f0*/  LOP3.LUT R165, R136, 0xff00, R165, 0xf8, !PT ;  /* 0x0000ff0088a57812 */ /* 0x000fe200078ef8a5 */
[----:B------:R-:W-:Y:S01]  /*4100*/  IMAD.SHL.U32 R136, R167, 0x100, RZ ;  /* 0x00000100a7887824 */ /* 0x000fe200078e00ff */
[----:B------:R-:W-:-:S04]  /*4110*/  F2FP.SATFINITE.E4M3.F32.PACK_AB_MERGE_C R40, R163, R134, R122 ;  /* 0x00000086a328723e */ /* 0x000fc8000480707a */
[----:B------:R-:W-:Y:S01]  /*4120*/  LOP3.LUT R95, R123, 0xff00, R136, 0xf8, !PT ;  /* 0x0000ff007b5f7812 */ /* 0x000fe200078ef888 */
[----:B------:R-:W-:Y:S01]  /*4130*/  IMAD.U32 R136, R166, 0x10000, RZ ;  /* 0x00010000a6887824 */ /* 0x000fe200078e00ff */
[----:B------:R-:W-:Y:S01]  /*4140*/  LOP3.LUT R123, R165, 0xff0000, R164, 0xf8, !PT ;  /* 0x00ff0000a57b7812 */ /* 0x000fe200078ef8a4 */
[----:B------:R-:W-:-:S03]  /*4150*/  IMAD.MOV.U32 R164, RZ, RZ, R43 ;  /* 0x000000ffffa47224 */ /* 0x000fc600078e002b */
[----:B------:R-:W-:Y:S02]  /*4160*/  LOP3.LUT R95, R95, 0xff0000, R136, 0xf8, !PT ;  /* 0x00ff00005f5f7812 */ /* 0x000fe400078ef888 */
[----:B------:R-:W-:Y:S02]  /*4170*/  F2FP.F16.E4M3.UNPACK_B R43, R164 ;  /* 0x000000a4ff2b723e */ /* 0x000fe400020006ff */
[----:B------:R-:W-:Y:S02]  /*4180*/  F2FP.F16.E4M3.UNPACK_B R166, R123.H1 ;  /* 0x0000007bffa6723e */ /* 0x000fe400030006ff */
[----:B------:R-:W-:Y:S01]  /*4190*/  F2FP.F16.E4M3.UNPACK_B R167, R95.H1 ;  /* 0x0000005fffa7723e */ /* 0x000fe200030006ff */
[--C-:B------:R-:W-:Y:S02]  /*41a0*/  HADD2.F32 R136, -RZ, R43.reuse.H1_H1 ;  /* 0x3000002bff887230 */ /* 0x100fe40000004100 */
[----:B------:R-:W-:Y:S02]  /*41b0*/  HADD2.F32 R168, -RZ, R166.H0_H0 ;  /* 0x200000a6ffa87230 */ /* 0x000fe40000004100 */
[----:B------:R-:W-:-:S02]  /*41c0*/  HADD2.F32 R43, -RZ, R43.H0_H0 ;  /* 0x2000002bff2b7230 */ /* 0x000fc40000004100 */
[--C-:B------:R-:W-:Y:S02]  /*41d0*/  HADD2.F32 R165, -RZ, R167.reuse.H0_H0 ;  /* 0x200000a7ffa57230 */ /* 0x100fe40000004100 */
[-C--:B------:R-:W-:Y:S01]  /*41e0*/  FMUL.FTZ R170, R136, R168.reuse ;  /* 0x000000a888aa7220 */ /* 0x080fe20000410000 */
[----:B------:R-:W-:Y:S02]  /*41f0*/  HADD2.F32 R167, -RZ, R167.H1_H1 ;  /* 0x300000a7ffa77230 */ /* 0x000fe40000004100 */
        /* <DEDUP_REMOVED lines=36> */
.L_x_2399:
[----:B------:R-:W-:Y:S05]  /*4440*/  BSYNC B3 ;  /* 0x0000000000037941 */ /* 0x000fea0003800000 */
.L_x_2398:
[----:B-1----:R0:W-:Y:S02]  /*4450*/  STG.E.128 desc[UR54][R48.64+0x20], R40 ;  /* 0x0000202830007986 */ /* 0x0021e4000c101d36 */
.L_x_2397:
[----:B------:R-:W-:Y:S05]  /*4460*/  BSYNC B2 ;  /* 0x0000000000027941 */ /* 0x000fea0003800000 */
.L_x_2396:
        /* <DEDUP_REMOVED lines=14> */
[----:B------:R-:W-:-:S02]  /*4550*/  LOP3.LUT R87, R87, 0xff0000ff, RZ, 0xc0, !PT ;  /* 0xff0000ff57577812 */ /* 0x000fc400078ec0ff */
[----:B-1----:R-:W-:Y:S02]  /*4560*/  MOV R92, R40 ;  /* 0x00000028005c7202 */ /* 0x002fe40000000f00 */
[----:B------:R-:W-:Y:S01]  /*4570*/  LOP3.LUT R87, R87, 0xff00, R86, 0xf8, !PT ;  /* 0x0000ff0057577812 */ /* 0x000fe200078ef856 */
[----:B------:R-:W-:Y:S01]  /*4580*/  IMAD.U32 R86, R123, 0x10000, RZ ;  /* 0x000100007b567824 */ /* 0x000fe200078e00ff */
[----:B------:R-:W-:Y:S01]  /*4590*/  LOP3.LUT R122, R94, 0xff00, R93, 0xf8, !PT ;  /* 0x0000ff005e7a7812 */ /* 0x000fe200078ef85d */
[----:B------:R-:W-:Y:S01]  /*45a0*/  IMAD.U32 R93, R95, 0x10000, RZ ;  /* 0x000100005f5d7824 */ /* 0x000fe200078e00ff */
        /* <DEDUP_REMOVED lines=90> */
.L_x_2403:
[----:B------:R-:W-:Y:S05]  /*4b50*/  BSYNC B3 ;  /* 0x0000000000037941 */ /* 0x000fea0003800000 */
.L_x_2402:
[----:B-1----:R0:W-:Y:S02]  /*4b60*/  STG.E.128 desc[UR54][R48.64+0x40], R40 ;  /* 0x0000402830007986 */ /* 0x0021e4000c101d36 */
.L_x_2401:
[----:B------:R-:W-:Y:S05]  /*4b70*/  BSYNC B2 ;  /* 0x0000000000027941 */ /* 0x000fea0003800000 */
.L_x_2400:
        /* <DEDUP_REMOVED lines=110> */
.L_x_2407:
[----:B------:R-:W-:Y:S05]  /*5260*/  BSYNC B3 ;  /* 0x0000000000037941 */ /* 0x000fea0003800000 */
.L_x_2406:
[----:B-1----:R0:W-:Y:S02]  /*5270*/  STG.E.128 desc[UR54][R48.64+0x60], R40 ;  /* 0x0000602830007986 */ /* 0x0021e4000c101d36 */
.L_x_2405:
[----:B------:R-:W-:Y:S05]  /*5280*/  BSYNC B2 ;  /* 0x0000000000027941 */ /* 0x000fea0003800000 */
.L_x_2404:
        /* <DEDUP_REMOVED lines=17> */
[----:B------:R-:W-:Y:S01]  /*53a0*/  IMAD.MOV.U32 R79, RZ, RZ, R41 ;  /* 0x000000ffff4f7224 */ /* 0x000fe200078e0029 */
[----:B------:R-:W-:-:S02]  /*53b0*/  SHF.L.U32 R41, R86, 0x10, RZ ;  /* 0x0000001056297819 */ /* 0x000fc400000006ff */
        /* <DEDUP_REMOVED lines=58> */
[----:B------:R-:W-:Y:S01]  /*5760*/  FMUL.FTZ R41, R85, R122 ;  /* 0x0000007a55297220 */ /* 0x000fe20000410000 */
[----:B------:R-:W-:Y:S01]  /*5770*/  HADD2.F32 R123, -RZ, R94.H1_H1 ;  /* 0x3000005eff7b7230 */ /* 0x000fe20000004100 */
[----:B------:R-:W-:Y:S01]  /*5780*/  F2FP.F16.E4M3.UNPACK_B R43, R43 ;  /* 0x0000002bff2b723e */ /* 0x000fe200020006ff */
[----:B------:R-:W-:Y:S02]  /*5790*/  HADD2.F32 R84, -RZ, R84.H0_H0 ;  /* 0x20000054ff547230 */ /* 0x000fe40000004100 */
[----:B------:R-:W-:Y:S01]  /*57a0*/  FFMA.FTZ R134, R86, R93, -R41 ;  /* 0x0000005d56867223 */ /* 0x000fe20000010829 */
[----:B------:R-:W-:-:S02]  /*57b0*/  HADD2.F32 R41, -RZ, R87.H1_H1 ;  /* 0x30000057ff297230 */ /* 0x000fc40000004100 */
[-C--:B------:R-:W-:Y:S01]  /*57c0*/  FMUL.FTZ R135, R78, R123.reuse ;  /* 0x0000007b4e877220 */ /* 0x080fe20000410000 */
[----:B------:R-:W-:Y:S01]  /*57d0*/  F2FP.F16.E4M3.UNPACK_B R42, R42 ;  /* 0x0000002aff2a723e */ /* 0x000fe200020006ff */
[----:B------:R-:W-:Y:S01]  /*57e0*/  FMUL.FTZ R123, R84, R123 ;  /* 0x0000007b547b7220 */ /* 0x000fe20000410000 */
[----:B------:R-:W-:Y:S01]  /*57f0*/  FMUL.FTZ R122, R86, R122 ;  /* 0x0000007a567a7220 */ /* 0x000fe20000410000 */
[-C--:B------:R-:W-:Y:S01]  /*5800*/  FFMA.FTZ R135, R84, R41.reuse, -R135 ;  /* 0x0000002954877223 */ /* 0x080fe20000010887 */
[----:B------:R-:W-:Y:S02]  /*5810*/  HADD2.F32 R94, -RZ, R94.H0_H0 ;  /* 0x2000005eff5e7230 */ /* 0x000fe40000004100 */
[----:B------:R-:W-:Y:S01]  /*5820*/  FFMA.FTZ R86, R78, R41, R123 ;  /* 0x000000294e567223 */ /* 0x000fe2000001007b */
[----:B------:R-:W-:Y:S02]  /*5830*/  HADD2.F32 R78, -RZ, R43.H0_H0 ;  /* 0x2000002bff4e7230 */ /* 0x000fe40000004100 */
[----:B------:R-:W-:Y:S01]  /*5840*/  FFMA.FTZ R137, R85, R93, R122 ;  /* 0x0000005d55897223 */ /* 0x000fe2000001007a */
[----:B------:R-:W-:-:S02]  /*5850*/  HADD2.F32 R41, -RZ, R42.H0_H0 ;  /* 0x2000002aff297230 */ /* 0x000fc40000004100 */
[----:B------:R-:W-:Y:S02]  /*5860*/  HADD2.F32 R43, -RZ, R43.H1_H1 ;  /* 0x3000002bff2b7230 */ /* 0x000fe40000004100 */
[-C--:B------:R-:W-:Y:S01]  /*5870*/  FMUL.FTZ R122, R78, R95.reuse ;  /* 0x0000005f4e7a7220 */ /* 0x080fe20000410000 */
[----:B------:R-:W-:Y:S02]  /*5880*/  HADD2.F32 R42, -RZ, R42.H1_H1 ;  /* 0x3000002aff2a7230 */ /* 0x000fe40000004100 */
        /* <DEDUP_REMOVED lines=15> */
.L_x_2411:
[----:B------:R-:W-:Y:S05]  /*5980*/  BSYNC B3 ;  /* 0x0000000000037941 */ /* 0x000fea0003800000 */
.L_x_2410:
[----:B-1----:R0:W-:Y:S02]  /*5990*/  STG.E.128 desc[UR54][R48.64+0x80], R40 ;  /* 0x0000802830007986 */ /* 0x0021e4000c101d36 */
.L_x_2409:
[----:B------:R-:W-:Y:S05]  /*59a0*/  BSYNC B2 ;  /* 0x0000000000027941 */ /* 0x000fea0003800000 */
.L_x_2408:
        /* <DEDUP_REMOVED lines=16> */
[----:B------:R-:W-:Y:S01]  /*5ab0*/  SHF.L.U32 R80, R80, 0x10, RZ ;  /* 0x0000001050507819 */ /* 0x000fe200000006ff */
[----:B-1----:R-:W-:Y:S01]  /*5ac0*/  IMAD.MOV.U32 R76, RZ, RZ, R40 ;  /* 0x000000ffff4c7224 */ /* 0x002fe200078e0028 */
        /* <DEDUP_REMOVED lines=28> */
[--C-:B------:R-:W-:Y:S01]  /*5c90*/  HADD2.F32 R80, -RZ, R77.reuse.H1_H1 ;  /* 0x3000004dff507230 */ /* 0x100fe20000004100 */
[----:B------:R-:W-:Y:S01]  /*5ca0*/  F2FP.F16.E4M3.UNPACK_B R83, R74.H1 ;  /* 0x0000004aff53723e */ /* 0x000fe200030006ff */
[----:B------:R-:W-:-:S02]  /*5cb0*/  HADD2.F32 R79, -RZ, R77.H0_H0 ;  /* 0x2000004dff4f7230 */ /* 0x000fc40000004100 */
        /* <DEDUP_REMOVED lines=9> */
[-C--:B------:R-:W-:Y:S01]  /*5d50*/  FFMA.FTZ R84, R79, R76.reuse, -R84 ;  /* 0x0000004c4f547223 */ /* 0x080fe20000010854 */
[----:B------:R-:W-:Y:S01]  /*5d60*/  FFMA.FTZ R81, R80, R76, R81 ;  /* 0x0000004c50517223 */ /* 0x000fe20000010051 */
[-C--:B------:R-:W-:Y:S01]  /*5d70*/  FFMA.FTZ R76, R77, R147.reuse, -R82 ;  /* 0x000000934d4c7223 */ /* 0x080fe20000010852 */
[----:B------:R-:W-:Y:S01]  /*5d80*/  FFMA.FTZ R77, R78, R147, R153 ;  /* 0x000000934e4d7223 */ /* 0x000fe20000010099 */
[----:B------:R-:W-:Y:S02]  /*5d90*/  F2FP.F16.E4M3.UNPACK_B R80, R43.H1 ;  /* 0x0000002bff50723e */ /* 0x000fe400030006ff */
[----:B------:R-:W-:Y:S02]  /*5da0*/  F2FP.SATFINITE.E4M3.F32.PACK_AB_MERGE_C R78, R86, R85, RZ ;  /* 0x00000055564e723e */ /* 0x000fe400048070ff */
[-C--:B------:R-:W-:Y:S02]  /*5db0*/  F2FP.F16.E4M3.UNPACK_B R86, R75.reuse.H1 ;  /* 0x0000004bff56723e */ /* 0x080fe400030006ff */
[----:B------:R-:W-:Y:S01]  /*5dc0*/  F2FP.SATFINITE.E4M3.F32.PACK_AB_MERGE_C R95, R81, R84, RZ ;  /* 0x00000054515f723e */ /* 0x000fe200048070ff */
[--C-:B------:R-:W-:Y:S01]  /*5dd0*/  HADD2.F32 R81, -RZ, R80.reuse.H0_H0 ;  /* 0x20000050ff517230 */ /* 0x100fe20000004100 */
[----:B------:R-:W-:Y:S01]  /*5de0*/  F2FP.F16.E4M3.UNPACK_B R79, R42.H1 ;  /* 0x0000002aff4f723e */ /* 0x000fe200030006ff */
[----:B------:R-:W-:Y:S01]  /*5df0*/  HADD2.F32 R80, -RZ, R80.H1_H1 ;  /* 0x30000050ff507230 */ /* 0x000fe20000004100 */
[----:B------:R-:W-:Y:S01]  /*5e00*/  F2FP.F16.E4M3.UNPACK_B R85, R75 ;  /* 0x0000004bff55723e */ /* 0x000fe200020006ff */
        /* <DEDUP_REMOVED lines=39> */
.L_x_2413:
[----:B------:R-:W-:Y:S05]  /*6080*/  BSYNC B2 ;  /* 0x0000000000027941 */ /* 0x000fea0003800000 */
.L_x_2412:
[----:B-1----:R0:W-:Y:S02]  /*6090*/  STG.E.128 desc[UR54][R48.64+0xa0], R40 ;  /* 0x0000a02830007986 */ /* 0x0021e4000c101d36 */
.L_x_2391:
[----:B------:R-:W-:Y:S05]  /*60a0*/  BSYNC B1 ;  /* 0x0000000000017941 */ /* 0x000fea0003800000 */
.L_x_2390:
        /* <DEDUP_REMOVED lines=111> */
.L_x_2418:
[----:B------:R-:W-:Y:S05]  /*67a0*/  BSYNC B2 ;  /* 0x0000000000027941 */ /* 0x000fea0003800000 */
.L_x_2417:
[----:B-1----:R0:W-:Y:S02]  /*67b0*/  STG.E.128 desc[UR54][R44.64], R40 ;  /* 0x000000282c007986 */ /* 0x0021e4000c101d36 */
.L_x_2416:
[----:B------:R-:W-:Y:S05]  /*67c0*/  BSYNC B1 ;  /* 0x0000000000017941 */ /* 0x000fea0003800000 */
.L_x_2415:
        /* <DEDUP_REMOVED lines=11> */
[--C-:B------:R-:W-:Y:S02]  /*6880*/  SHF.R.U32.HI R67, RZ, 0x8, R69.reuse ;  /* 0x00000008ff437819 */ /* 0x100fe40000011645 */
[----:B------:R-:W-:Y:S02]  /*6890*/  SHF.R.U32.HI R70, RZ, 0x10, R69 ;  /* 0x00000010ff467819 */ /* 0x000fe40000011645 */
[----:B------:R-:W-:Y:S01]  /*68a0*/  LOP3.LUT R68, R69, 0xff0000ff, RZ, 0xc0, !PT ;  /* 0xff0000ff45447812 */ /* 0x000fe200078ec0ff */
[----:B------:R-:W-:Y:S01]  /*68b0*/  IMAD.SHL.U32 R67, R67, 0x100, RZ ;  /* 0x0000010043437824 */ /* 0x000fe200078e00ff */
[----:B------:R-:W-:-:S02]  /*68c0*/  SHF.L.U32 R49, R49, 0x8, RZ ;  /* 0x0000000831317819 */ /* 0x000fc400000006ff */
[----:B------:R-:W-:Y:S02]  /*68d0*/  F2FP.F16.E4M3.UNPACK_B R40, R41 ;  /* 0x00000029ff28723e */ /* 0x000fe400020006ff */
[----:B------:R-:W-:Y:S01]  /*68e0*/  LOP3.LUT R66, R66, 0xff00, R49, 0xf8, !PT ;  /* 0x0000ff0042427812 */ /* 0x000fe200078ef831 */
[----:B------:R-:W-:Y:S01]  /*68f0*/  IMAD.U32 R49, R71, 0x10000, RZ ;  /* 0x0001000047317824 */ /* 0x000fe200078e00ff */
        /* <DEDUP_REMOVED lines=91> */
.L_x_2422:
[----:B------:R-:W-:Y:S05]  /*6eb0*/  BSYNC B2 ;  /* 0x0000000000027941 */ /* 0x000fea0003800000 */
.L_x_2421:
[----:B-1----:R0:W-:Y:S02]  /*6ec0*/  STG.E.128 desc[UR54][R44.64+0x20], R40 ;  /* 0x000020282c007986 */ /* 0x0021e4000c101d36 */
.L_x_2420:
[----:B------:R-:W-:Y:S05]  /*6ed0*/  BSYNC B1 ;  /* 0x0000000000017941 */ /* 0x000fea0003800000 */
.L_x_2419:
        /* <DEDUP_REMOVED lines=9> */
[----:B------:R-:W-:Y:S02]  /*6f70*/  LOP3.LUT R49, R63, 0xff0000ff, RZ, 0xc0, !PT ;  /* 0xff0000ff3f317812 */ /* 0x000fe400078ec0ff */
[----:B------:R-:W-:Y:S01]  /*6f80*/  SHF.R.U32.HI R66, RZ, 0x10, R63 ;  /* 0x00000010ff427819 */ /* 0x000fe2000001163f */
[----:B------:R-:W-:Y:S01]  /*6f90*/  IMAD.SHL.U32 R62, R62, 0x100, RZ ;  /* 0x000001003e3e7824 */ /* 0x000fe200078e00ff */
[--C-:B------:R-:W-:Y:S02]  /*6fa0*/  SHF.R.U32.HI R64, RZ, 0x8, R65.reuse ;  /* 0x00000008ff407819 */ /* 0x100fe40000011641 */
[----:B------:R-:W-:Y:S02]  /*6fb0*/  LOP3.LUT R63, R65, 0xff0000ff, RZ, 0xc0, !PT ;  /* 0xff0000ff413f7812 */ /* 0x000fe400078ec0ff */
[----:B------:R-:W-:-:S02]  /*6fc0*/  SHF.R.U32.HI R65, RZ, 0x10, R65 ;  /* 0x00000010ff417819 */ /* 0x000fc40000011641 */
[----:B------:R-:W-:Y:S02]  /*6fd0*/  SHF.L.U32 R64, R64, 0x8, RZ ;  /* 0x0000000840407819 */ /* 0x000fe400000006ff */
        /* <DEDUP_REMOVED lines=94> */
.L_x_2426:
[----:B------:R-:W-:Y:S05]  /*75c0*/  BSYNC B2 ;  /* 0x0000000000027941 */ /* 0x000fea0003800000 */
.L_x_2425:
[----:B-1----:R0:W-:Y:S02]  /*75d0*/  STG.E.128 desc[UR54][R44.64+0x40], R40 ;  /* 0x000040282c007986 */ /* 0x0021e4000c101d36 */
.L_x_2424:
[----:B------:R-:W-:Y:S05]  /*75e0*/  BSYNC B1 ;  /* 0x0000000000017941 */ /* 0x000fea0003800000 */
.L_x_2423:
        /* <DEDUP_REMOVED lines=110> */
.L_x_2430:
[----:B------:R-:W-:Y:S05]  /*7cd0*/  BSYNC B2 ;  /* 0x0000000000027941 */ /* 0x000fea0003800000 */
.L_x_2429:
[----:B-1----:R0:W-:Y:S02]  /*7ce0*/  STG.E.128 desc[UR54][R44.64+0x60], R40 ;  /* 0x000060282c007986 */ /* 0x0021e4000c101d36 */
.L_x_2428:
[----:B------:R-:W-:Y:S05]  /*7cf0*/  BSYNC B1 ;  /* 0x0000000000017941 */ /* 0x000fea0003800000 */
.L_x_2427:
        /* <DEDUP_REMOVED lines=13> */
[----:B------:R-:W-:Y:S02]  /*7dd0*/  SHF.R.U32.HI R55, RZ, 0x8, R57 ;  /* 0x00000008ff377819 */ /* 0x000fe40000011639 */
[----:B------:R-:W-:Y:S02]  /*7de0*/  LOP3.LUT R54, R57, 0xff0000ff, RZ, 0xc0, !PT ;  /* 0xff0000ff39367812 */ /* 0x000fe400078ec0ff */
[----:B------:R-:W-:-:S02]  /*7df0*/  SHF.L.U32 R43, R55, 0x8, RZ ;  /* 0x00000008372b7819 */ /* 0x000fc400000006ff */
[----:B------:R-:W-:Y:S02]  /*7e00*/  SHF.R.U32.HI R58, RZ, 0x10, R57 ;  /* 0x00000010ff3a7819 */ /* 0x000fe40000011639 */
[----:B------:R-:W-:Y:S01]  /*7e10*/  LOP3.LUT R43, R54, 0xff00, R43, 0xf8, !PT ;  /* 0x0000ff00362b7812 */ /* 0x000fe200078ef82b */
[----:B------:R-:W-:Y:S01]  /*7e20*/  IMAD.U32 R54, R56, 0x10000, RZ ;  /* 0x0001000038367824 */ /* 0x000fe200078e00ff */
[----:B------:R-:W-:Y:S01]  /*7e30*/  LOP3.LUT R47, R47, 0xff00, R42, 0xf8, !PT ;  /* 0x0000ff002f2f7812 */ /* 0x000fe200078ef82a */
[----:B------:R-:W-:Y:S01]  /*7e40*/  IMAD.U32 R58, R58, 0x10000, RZ ;  /* 0x000100003a3a7824 */ /* 0x000fe200078e00ff */
[----:B------:R-:W-:Y:S02]  /*7e50*/  F2FP.F16.E4M3.UNPACK_B R55, R91.H1 ;  /* 0x0000005bff37723e */ /* 0x000fe400030006ff */
[-C--:B------:R-:W-:Y:S02]  /*7e60*/  F2FP.F16.E4M3.UNPACK_B R42, R41.reuse ;  /* 0x00000029ff2a723e */ /* 0x080fe400020006ff */
[----:B------:R-:W-:Y:S01]  /*7e70*/  LOP3.LUT R56, R47, 0xff0000, R54, 0xf8, !PT ;  /* 0x00ff00002f387812 */ /* 0x000fe200078ef836 */
[--C-:B------:R-:W-:Y:S01]  /*7e80*/  HADD2.F32 R57, -RZ, R55.reuse.H0_H0 ;  /* 0x20000037ff397230 */ /* 0x100fe20000004100 */
        /* <DEDUP_REMOVED lines=86> */
.L_x_2434:
[----:B------:R-:W-:Y:S05]  /*83f0*/  BSYNC B2 ;  /* 0x0000000000027941 */ /* 0x000fea0003800000 */
.L_x_2433:
[----:B-1----:R0:W-:Y:S02]  /*8400*/  STG.E.128 desc[UR54][R44.64+0x80], R40 ;  /* 0x000080282c007986 */ /* 0x0021e4000c101d36 */
.L_x_2432:
[----:B------:R-:W-:Y:S05]  /*8410*/  BSYNC B1 ;  /* 0x0000000000017941 */ /* 0x000fea0003800000 */
.L_x_2431:
        /* <DEDUP_REMOVED lines=12> */
[----:B------:R-:W-:Y:S02]  /*84e0*/  LOP3.LUT R49, R51, 0xff0000ff, RZ, 0xc0, !PT ;  /* 0xff0000ff33317812 */ /* 0x000fe400078ec0ff */
[----:B------:R-:W-:Y:S02]  /*84f0*/  SHF.R.U32.HI R51, RZ, 0x10, R53 ;  /* 0x00000010ff337819 */ /* 0x000fe40000011635 */
[----:B------:R-:W-:-:S02]  /*8500*/  LOP3.LUT R50, R53, 0xff0000ff, RZ, 0xc0, !PT ;  /* 0xff0000ff35327812 */ /* 0x000fc400078ec0ff */
[----:B------:R-:W-:Y:S02]  /*8510*/  SHF.L.U32 R43, R46, 0x8, RZ ;  /* 0x000000082e2b7819 */ /* 0x000fe400000006ff */
        /* <DEDUP_REMOVED lines=95> */
.L_x_2436:
[----:B------:R-:W-:Y:S05]  /*8b10*/  BSYNC B1 ;  /* 0x0000000000017941 */ /* 0x000fea0003800000 */
.L_x_2435:
[----:B-1----:R0:W-:Y:S01]  /*8b20*/  STG.E.128 desc[UR54][R44.64+0xa0], R40 ;  /* 0x0000a0282c007986 */ /* 0x0021e2000c101d36 */
[----:B------:R-:W-:Y:S05]  /*8b30*/  BRA `(.L_x_2414) ;  /* 0x0000006800647947 */ /* 0x000fea0003800000 */
.L_x_2382:
        /* <DEDUP_REMOVED lines=43> */
.L_x_2438:
[----:B------:R-:W-:Y:S05]  /*8df0*/  BSYNC B1 ;  /* 0x0000000000017941 */ /* 0x000fea0003800000 */
.L_x_2437:
        /* <DEDUP_REMOVED lines=47> */
.L_x_2440:
[----:B------:R-:W-:Y:S05]  /*90f0*/  BSYNC B1 ;  /* 0x0000000000017941 */ /* 0x000fea0003800000 */
.L_x_2439:
[----:B------:R-:W-:Y:S01]  /*9100*/  UISETP.NE.AND UP0, UPT, UR53, 0x3, UPT ;  /* 0x000000033500788c */ /* 0x000fe2000bf05270 */
[----:B------:R-:W-:Y:S01]  /*9110*/  MOV R171, R44 ;  /* 0x0000002c00ab7202 */ /* 0x000fe20000000f00 */
[----:B------:R-:W-:Y:S01]  /*9120*/  IMAD.MOV.U32 R170, RZ, RZ, R46 ;  /* 0x000000ffffaa7224 */ /* 0x000fe200078e002e */
[----:B------:R-:W-:Y:S01]  /*9130*/  MOV R169, R56 ;  /* 0x0000003800a97202 */ /* 0x000fe20000000f00 */
[----:B------:R-:W-:Y:S01]  /*9140*/  IMAD.MOV.U32 R163, RZ, RZ, R48 ;  /* 0x000000ffffa37224 */ /* 0x000fe200078e0030 */
[----:B-----5:R-:W-:Y:S01]  /*9150*/  MOV R150, R68 ;  /* 0x0000004400967202 */ /* 0x020fe20000000f00 */
[----:B------:R-:W-:Y:S01]  /*9160*/  IMAD.MOV.U32 R164, RZ, RZ, R50 ;  /* 0x000000ffffa47224 */ /* 0x000fe200078e0032 */
[----:B------:R-:W-:Y:S01]  /*9170*/  PLOP3.LUT P1, PT, PT, PT, UP0, 0x80, 0x0 ;  /* 0x000000000000781c */ /* 0x000fe20003f2f008 */
        /* <DEDUP_REMOVED lines=18> */
.L_x_2441:
[----:B------:R-:W-:Y:S01]  /*92a0*/  IMAD R97, R17, 0x8, R16 ;  /* 0x0000000811617824 */ /* 0x000fe200078e0210 */
[----:B------:R-:W-:Y:S01]  /*92b0*/  SHF.L.U32 R98, R191, 0x1f, RZ ;  /* 0x0000001fbf627819 */ /* 0x000fe200000006ff */
[----:B------:R-:W1:Y:S01]  /*92c0*/  LDC R149, c[0x0][0x2f4] ;  /* 0x0000bd00ff957b82 */ /* 0x000e620000000800 */
[----:B------:R-:W-:Y:S02]  /*92d0*/  BSSY B1, `(.L_x_2442) ;  /* 0x0000004000017945 */ /* 0x000fe40003800000 */
[----:B------:R-:W2:Y:S05]  /*92e0*/  SYNCS.PHASECHK.TRANS64.TRYWAIT P5, [R97+URZ+0x29890], R98 ;  /* 0x02989062610075a7 */ /* 0x000eaa00080a017f */
[----:B------:R-:W3:Y:S01]  /*92f0*/  LDC.64 R134, c[0x0][0x300] ;  /* 0x0000c000ff867b82 */ /* 0x000ee20000000a00 */
[----:B--2---:R-:W-:Y:S05]  /*9300*/  @!P5 BRA `(.L_x_2443) ;  /* 0x0000022400a8d947 */ /* 0x004fea0003800000 */
.L_x_2710:
[----:B------:R-:W-:Y:S05]  /*9310*/  BSYNC B1 ;  /* 0x0000000000017941 */ /* 0x000fea0003800000 */
.L_x_2442:
[----:B------:R-:W-:Y:S01]  /*9320*/  BSSY B1, `(.L_x_2444) ;  /* 0x00002f0000017945 */ /* 0x000fe20003800000 */
[----:B-1----:R-:W-:Y:S01]  /*9330*/  IMAD.IADD R154, R149, 0x1, -R99 ;  /* 0x00000001959a7824 */ /* 0x002fe200078e0a63 */
[----:B------:R-:W-:Y:S02]  /*9340*/  MOV R137, R92 ;  /* 0x0000005c00897202 */ /* 0x000fe40000000f00 */
[----:B------:R-:W-:Y:S05]  /*9350*/  @P4 BRA `(.L_x_2445) ;  /* 0x0000002c00b04947 */ /* 0x000fea0003800000 */
        /* <DEDUP_REMOVED lines=31> */
[--C-:B------:R-:W-:Y:S02]  /*9550*/  SHF.R.U32.HI R53, RZ, 0x8, R55.reuse ;  /* 0x00000008ff357819 */ /* 0x100fe40000011637 */
[----:B------:R-:W-:Y:S02]  /*9560*/  SHF.R.U32.HI R42, RZ, 0x10, R55 ;  /* 0x00000010ff2a7819 */ /* 0x000fe40000011637 */
[----:B------:R-:W-:Y:S01]  /*9570*/  LOP3.LUT R178, R55, 0xff0000ff, RZ, 0xc0, !PT ;  /* 0xff0000ff37b27812 */ /* 0x000fe200078ec0ff */
[----:B------:R-:W-:Y:S01]  /*9580*/  IMAD.SHL.U32 R53, R53, 0x100, RZ ;  /* 0x0000010035357824 */ /* 0x000fe200078e00ff */
[----:B------:R-:W-:-:S02]  /*9590*/  SHF.R.U32.HI R55, RZ, 0x8, R41 ;  /* 0x00000008ff377819 */ /* 0x000fc40000011629 */
[----:B------:R-:W-:Y:S02]  /*95a0*/  SHF.L.U32 R180, R54, 0x8, RZ ;  /* 0x0000000836b47819 */ /* 0x000fe400000006ff */
[----:B------:R-:W-:Y:S02]  /*95b0*/  SHF.R.U32.HI R177, RZ, 0x10, R41 ;  /* 0x00000010ffb17819 */ /* 0x000fe40000011629 */
[----:B------:R-:W-:Y:S01]  /*95c0*/  LOP3.LUT R52, R52, 0xff00, R180, 0xf8, !PT ;  /* 0x0000ff0034347812 */ /* 0x000fe200078ef8b4 */
[----:B------:R-:W-:Y:S01]  /*95d0*/  IMAD.SHL.U32 R180, R55, 0x100, RZ ;  /* 0x0000010037b47824 */ /* 0x000fe200078e00ff */
[----:B------:R-:W-:Y:S02]  /*95e0*/  LOP3.LUT R179, R41, 0xff0000ff, RZ, 0xc0, !PT ;  /* 0xff0000ff29b37812 */ /* 0x000fe400078ec0ff */
        /* <DEDUP_REMOVED lines=30> */
[C---:B------:R-:W-:Y:S01]  /*97d0*/  FMUL.FTZ R180, R52.reuse, R180 ;  /* 0x000000b434b47220 */ /* 0x040fe20000410000 */
[----:B------:R-:W-:Y:S02]  /*97e0*/  IMAD.U32 R41, R41, 0x10000, RZ ;  /* 0x0001000029297824 */ /* 0x000fe400078e00ff */
        /* <DEDUP_REMOVED lines=164> */
.L_x_2449:
[----:B------:R-:W-:Y:S05]  /*a230*/  BSYNC B3 ;  /* 0x0000000000037941 */ /* 0x000fea0003800000 */
.L_x_2448:
        /* <DEDUP_REMOVED lines=12> */
.L_x_2447:
[----:B------:R-:W-:Y:S05]  /*a300*/  BSYNC B2 ;  /* 0x0000000000027941 */ /* 0x000fea0003800000 */
.L_x_2446:
        /* <DEDUP_REMOVED lines=37> */
[----:B------:R-:W-:Y:S01]  /*a560*/  IMAD.U32 R46, R56, 0x10000, RZ ;  /* 0x00010000382e7824 */ /* 0x000fe200078e00ff */
[----:B------:R-:W-:Y:S01]  /*a570*/  LOP3.LUT R44, R44, 0xff00, R45, 0xf8, !PT ;  /* 0x0000ff002c2c7812 */ /* 0x000fe200078ef82d */
[----:B------:R-:W-:Y:S02]  /*a580*/  IMAD.U32 R45, R58, 0x10000, RZ ;  /* 0x000100003a2d7824 */ /* 0x000fe400078e00ff */
[----:B-1----:R-:W-:Y:S01]  /*a590*/  IMAD.MOV.U32 R58, RZ, RZ, R53 ;  /* 0x000000ffff3a7224 */ /* 0x002fe200078e0035 */
[----:B------:R-:W-:Y:S01]  /*a5a0*/  LOP3.LUT R57, R57, 0xff0000, R46, 0xf8, !PT ;  /* 0x00ff000039397812 */ /* 0x000fe200078ef82e */
[--C-:B------:R-:W-:Y:S01]  /*a5b0*/  HADD2.F32 R177, -RZ, R175.reuse.H0_H0 ;  /* 0x200000afffb17230 */ /* 0x100fe20000004100 */
[----:B0-----:R-:W-:Y:S01]  /*a5c0*/  F2FP.F16.E4M3.UNPACK_B R53, R41 ;  /* 0x00000029ff35723e */ /* 0x001fe200020006ff */
[----:B------:R-:W-:Y:S01]  /*a5d0*/  HADD2.F32 R175, -RZ, R175.H1_H1 ;  /* 0x300000afffaf7230 */ /* 0x000fe20000004100 */
[----:B------:R-:W-:-:S02]  /*a5e0*/  F2FP.F16.E4M3.UNPACK_B R91, R58 ;  /* 0x0000003aff5b723e */ /* 0x000fc400020006ff */
[----:B------:R-:W-:Y:S01]  /*a5f0*/  F2FP.F16.E4M3.UNPACK_B R92, R57 ;  /* 0x00000039ff5c723e */ /* 0x000fe200020006ff */
[----:B------:R-:W-:Y:S01]  /*a600*/  HADD2.F32 R56, -RZ, R53.H0_H0 ;  /* 0x20000035ff387230 */ /* 0x000fe20000004100 */
[----:B------:R-:W-:Y:S01]  /*a610*/  LOP3.LUT R44, R44, 0xff0000, R45, 0xf8, !PT ;  /* 0x00ff00002c2c7812 */ /* 0x000fe200078ef82d */
[--C-:B------:R-:W-:Y:S01]  /*a620*/  HADD2.F32 R46, -RZ, R91.reuse.H0_H0 ;  /* 0x2000005bff2e7230 */ /* 0x100fe20000004100 */
[----:B------:R-:W-:Y:S01]  /*a630*/  F2FP.F16.E4M3.UNPACK_B R58, R58.H1 ;  /* 0x0000003aff3a723e */ /* 0x000fe200030006ff */
[----:B------:R-:W-:Y:S01]  /*a640*/  HADD2.F32 R91, -RZ, R91.H1_H1 ;  /* 0x3000005bff5b7230 */ /* 0x000fe20000004100 */
[----:B------:R-:W-:Y:S01]  /*a650*/  F2FP.F16.E4M3.UNPACK_B R45, R44 ;  /* 0x0000002cff2d723e */ /* 0x000fe200020006ff */
[--C-:B------:R-:W-:Y:S02]  /*a660*/  HADD2.F32 R94, -RZ, R92.reuse.H1_H1 ;  /* 0x3000005cff5e7230 */ /* 0x100fe40000004100 */
[----:B------:R-:W-:Y:S02]  /*a670*/  HADD2.F32 R53, -RZ, R53.H1_H1 ;  /* 0x30000035ff357230 */ /* 0x000fe40000004100 */
[----:B------:R-:W-:-:S02]  /*a680*/  HADD2.F32 R95, -RZ, R92.H0_H0 ;  /* 0x2000005cff5f7230 */ /* 0x000fc40000004100 */
[-C--:B------:R-:W-:Y:S01]  /*a690*/  FMUL.FTZ R172, R91, R94.reuse ;  /* 0x0000005e5bac7220 */ /* 0x080fe20000410000 */
[--C-:B------:R-:W-:Y:S02]  /*a6a0*/  HADD2.F32 R92, -RZ, R45.reuse.H1_H1 ;  /* 0x3000002dff5c7230 */ /* 0x100fe40000004100 */
[----:B------:R-:W-:Y:S01]  /*a6b0*/  FMUL.FTZ R94, R53, R94 ;  /* 0x0000005e355e7220 */ /* 0x000fe20000410000 */
[----:B------:R-:W-:Y:S02]  /*a6c0*/  HADD2.F32 R93, -RZ, R45.H0_H0 ;  /* 0x2000002dff5d7230 */ /* 0x000fe40000004100 */
[-C--:B------:R-:W-:Y:S01]  /*a6d0*/  FMUL.FTZ R173, R46, R95.reuse ;  /* 0x0000005f2ead7220 */ /* 0x080fe20000410000 */
[----:B------:R-:W-:Y:S01]  /*a6e0*/  FMUL.FTZ R95, R56, R95 ;  /* 0x0000005f385f7220 */ /* 0x000fe20000410000 */
[-C--:B------:R-:W-:Y:S01]  /*a6f0*/  FFMA.FTZ R45, R91, R92.reuse, R94 ;  /* 0x0000005c5b2d7223 */ /* 0x080fe2000001005e */
[----:B------:R-:W-:Y:S01]  /*a700*/  F2FP.F16.E4M3.UNPACK_B R91, R57.H1 ;  /* 0x00000039ff5b723e */ /* 0x000fe200030006ff */
[----:B------:R-:W-:Y:S01]  /*a710*/  FFMA.FTZ R53, R53, R92, -R172 ;  /* 0x0000005c35357223 */ /* 0x000fe200000108ac */
        /* <DEDUP_REMOVED lines=26> */
[----:B------:R-:W-:Y:S02]  /*a8c0*/  SHF.R.U32.HI R93, RZ, 0x10, R47 ;  /* 0x00000010ff5d7819 */ /* 0x000fe4000001162f */
[----:B------:R-:W-:Y:S02]  /*a8d0*/  SHF.L.U32 R92, R92, 0x8, RZ ;  /* 0x000000085c5c7819 */ /* 0x000fe400000006ff */
[----:B------:R-:W-:Y:S01]  /*a8e0*/  LOP3.LUT R59, R59, 0xff00, R94, 0xf8, !PT ;  /* 0x0000ff003b3b7812 */ /* 0x000fe200078ef85e */
[----:B------:R-:W-:Y:S01]  /*a8f0*/  IMAD.U32 R94, R93, 0x10000, RZ ;  /* 0x000100005d5e7824 */ /* 0x000fe200078e00ff */
[----:B------:R-:W-:Y:S01]  /*a900*/  LOP3.LUT R47, R91, 0xff00, R92, 0xf8, !PT ;  /* 0x0000ff005b2f7812 */ /* 0x000fe200078ef85c */
[----:B------:R-:W-:Y:S01]  /*a910*/  IMAD.U32 R92, R95, 0x10000, RZ ;  /* 0x000100005f5c7824 */ /* 0x000fe200078e00ff */
[----:B------:R-:W-:-:S02]  /*a920*/  F2FP.F16.E4M3.UNPACK_B R91, R43 ;  /* 0x0000002bff5b723e */ /* 0x000fc400020006ff */
[----:B------:R-:W-:Y:S01]  /*a930*/  LOP3.LUT R93, R59, 0xff0000, R94, 0xf8, !PT ;  /* 0x00ff00003b5d7812 */ /* 0x000fe200078ef85e */
[----:B------:R-:W-:Y:S01]  /*a940*/  IMAD.MOV.U32 R94, RZ, RZ, R55 ;  /* 0x000000ffff5e7224 */ /* 0x000fe200078e0037 */
[----:B------:R-:W-:Y:S01]  /*a950*/  LOP3.LUT R47, R47, 0xff0000, R92, 0xf8, !PT ;  /* 0x00ff00002f2f7812 */ /* 0x000fe200078ef85c */
[--C-:B------:R-:W-:Y:S01]  /*a960*/  HADD2.F32 R173, -RZ, R91.reuse.H0_H0 ;  /* 0x2000005bffad7230 */ /* 0x100fe20000004100 */
[----:B------:R-:W-:Y:S01]  /*a970*/  F2FP.F16.E4M3.UNPACK_B R95, R93 ;  /* 0x0000005dff5f723e */ /* 0x000fe200020006ff */
[----:B------:R-:W-:Y:S01]  /*a980*/  HADD2.F32 R91, -RZ, R91.H1_H1 ;  /* 0x3000005bff5b7230 */ /* 0x000fe20000004100 */
[-C--:B------:R-:W-:Y:S02]  /*a990*/  F2FP.F16.E4M3.UNPACK_B R55, R94.reuse ;  /* 0x0000005eff37723e */ /* 0x080fe400020006ff */
[----:B------:R-:W-:Y:S01]  /*a9a0*/  F2FP.F16.E4M3.UNPACK_B R172, R47 ;  /* 0x0000002fffac723e */ /* 0x000fe200020006ff */
[----:B------:R-:W-:Y:S01]  /*a9b0*/  HADD2.F32 R176, -RZ, R95.H0_H0 ;  /* 0x2000005fffb07230 */ /* 0x000fe20000004100 */
[----:B------:R-:W-:Y:S01]  /*a9c0*/  F2FP.F16.E4M3.UNPACK_B R94, R94.H1 ;  /* 0x0000005eff5e723e */ /* 0x000fe200030006ff */
[--C-:B------:R-:W-:Y:S01]  /*a9d0*/  HADD2.F32 R59, -RZ, R55.reuse.H0_H0 ;  /* 0x20000037ff3b7230 */ /* 0x100fe20000004100 */
[----:B------:R-:W-:Y:S01]  /*a9e0*/  F2FP.F16.E4M3.UNPACK_B R93, R93.H1 ;  /* 0x0000005dff5d723e */ /* 0x000fe200030006ff */
[----:B------:R-:W-:Y:S01]  /*a9f0*/  HADD2.F32 R174, -RZ, R172.H0_H0 ;  /* 0x200000acffae7230 */ /* 0x000fe20000004100 */
[----:B------:R-:W-:Y:S01]  /*aa00*/  F2FP.SATFINITE.E4M3.F32.PACK_AB_MERGE_C R44, R58, R44, RZ ;  /* 0x0000002c3a2c723e */ /* 0x000fe200048070ff */
[----:B------:R-:W-:-:S02]  /*aa10*/  HADD2.F32 R55, -RZ, R55.H1_H1 ;  /* 0x30000037ff377230 */ /* 0x000fc40000004100 */
[-C--:B------:R-:W-:Y:S01]  /*aa20*/  FMUL.FTZ R92, R59, R176.reuse ;  /* 0x000000b03b5c7220 */ /* 0x080fe20000410000 */
[----:B------:R-:W-:Y:S01]  /*aa30*/  FMUL.FTZ R176, R173, R176 ;  /* 0x000000b0adb07220 */ /* 0x000fe20000410000 */
[----:B------:R-:W-:Y:S01]  /*aa40*/  HADD2.F32 R172, -RZ, R172.H1_H1 ;  /* 0x300000acffac7230 */ /* 0x000fe20000004100 */
[----:B------:R-:W-:Y:S01]  /*aa50*/  F2FP.SATFINITE.E4M3.F32.PACK_AB_MERGE_C R57, R57, R41, RZ ;  /* 0x000000293939723e */ /* 0x000fe200048070ff */
[-C--:B------:R-:W-:Y:S01]  /*aa60*/  FFMA.FTZ R92, R173, R174.reuse, -R92 ;  /* 0x000000aead5c7223 */ /* 0x080fe2000001085c */
[----:B------:R-:W-:Y:S01]  /*aa70*/  FFMA.FTZ R59, R59, R174, R176 ;  /* 0x000000ae3b3b7223 */ /* 0x000fe200000100b0 */
[----:B------:R-:W-:Y:S01]  /*aa80*/  HADD2.F32 R174, -RZ, R95.H1_H1 ;  /* 0x3000005fffae7230 */ /* 0x000fe20000004100 */
[----:B------:R-:W-:Y:S01]  /*aa90*/  F2FP.F16.E4M3.UNPACK_B R95, R43.H1 ;  /* 0x0000002bff5f723e */ /* 0x000fe200030006ff */
[--C-:B------:R-:W-:Y:S01]  /*aaa0*/  HADD2.F32 R173, -RZ, R94.reuse.H1_H1 ;  /* 0x3000005effad7230 */ /* 0x100fe20000004100 */
[----:B------:R-:W-:Y:S02]  /*aab0*/  F2FP.SATFINITE.E4M3.F32.PACK_AB_MERGE_C R41, R53, R56, R44 ;  /* 0x000000383529723e */ /* 0x000fe4000480702c */
[-C--:B------:R-:W-:Y:S01]  /*aac0*/  FMUL.FTZ R176, R55, R174.reuse ;  /* 0x000000ae37b07220 */ /* 0x080fe20000410000 */
[----:B------:R-:W-:Y:S01]  /*aad0*/  FMUL.FTZ R174, R91, R174 ;  /* 0x000000ae5bae7220 */ /* 0x000fe20000410000 */
[----:B------:R-:W-:Y:S01]  /*aae0*/  HADD2.F32 R43, -RZ, R95.H0_H0 ;  /* 0x2000005fff2b7230 */ /* 0x000fe20000004100 */
[----:B------:R-:W-:Y:S01]  /*aaf0*/  F2FP.SATFINITE.E4M3.F32.PACK_AB_MERGE_C R53, R45, R46, R57 ;  /* 0x0000002e2d35723e */ /* 0x000fe20004807039 */
[-C--:B------:R-:W-:Y:S01]  /*ab00*/  FFMA.FTZ R91, R91, R172.reuse, -R176 ;  /* 0x000000ac5b5b7223 */ /* 0x080fe200000108b0 */
[----:B------:R-:W-:Y:S01]  /*ab10*/  FFMA.FTZ R55, R55, R172, R174 ;  /* 0x000000ac37377223 */ /* 0x000fe200000100ae */
[----:B------:R-:W-:Y:S01]  /*ab20*/  F2FP.F16.E4M3.UNPACK_B R172, R47.H1 ;  /* 0x0000002fffac723e */ /* 0x000fe200030006ff */
[----:B------:R-:W-:-:S02]  /*ab30*/  HADD2.F32 R47, -RZ, R94.H0_H0 ;  /* 0x2000005eff2f7230 */ /* 0x000fc40000004100 */
[--C-:B------:R-:W-:Y:S02]  /*ab40*/  HADD2.F32 R176, -RZ, R93.reuse.H0_H0 ;  /* 0x2000005dffb07230 */ /* 0x100fe40000004100 */
[--C-:B------:R-:W-:Y:S02]  /*ab50*/  HADD2.F32 R174, -RZ, R172.reuse.H0_H0 ;  /* 0x200000acffae7230 */ /* 0x100fe40000004100 */
[----:B------:R-:W-:Y:S02]  /*ab60*/  HADD2.F32 R94, -RZ, R93.H1_H1 ;  /* 0x3000005dff5e7230 */ /* 0x000fe40000004100 */
[-C--:B------:R-:W-:Y:S01]  /*ab70*/  FMUL.FTZ R178, R47, R176.reuse ;  /* 0x000000b02fb27220 */ /* 0x080fe20000410000 */
[C---:B------:R-:W-:Y:S01]  /*ab80*/  FMUL.FTZ R176, R43.reuse, R176 ;  /* 0x000000b02bb07220 */ /* 0x040fe20000410000 */
[----:B------:R-:W-:Y:S02]  /*ab90*/  HADD2.F32 R95, -RZ, R95.H1_H1 ;  /* 0x3000005fff5f7230 */ /* 0x000fe40000004100 */
[-C--:B------:R-:W-:Y:S01]  /*aba0*/  FFMA.FTZ R43, R43, R174.reuse, -R178 ;  /* 0x000000ae2b2b7223 */ /* 0x080fe200000108b2 */
[----:B------:R-:W-:Y:S01]  /*abb0*/  FFMA.FTZ R47, R47, R174, R176 ;  /* 0x000000ae2f2f7223 */ /* 0x000fe200000100b0 */
[----:B------:R-:W-:-:S02]  /*abc0*/  HADD2.F32 R172, -RZ, R172.H1_H1 ;  /* 0x300000acffac7230 */ /* 0x000fc40000004100 */
        /* <DEDUP_REMOVED lines=48> */
[----:B------:R-:W-:Y:S01]  /*aed0*/  FFMA.FTZ R52, R52, R169, R171 ;  /* 0x000000a934347223 */ /* 0x000fe200000100ab */
[----:B------:R-:W-:Y:S02]  /*aee0*/  MOV R95, R42 ;  /* 0x0000002a005f7202 */ /* 0x000fe40000000f00 */
        /* <DEDUP_REMOVED lines=45> */
.L_x_2453:
[----:B------:R-:W-:Y:S05]  /*b1c0*/  BSYNC B3 ;  /* 0x0000000000037941 */ /* 0x000fea0003800000 */
.L_x_2452:
        /* <DEDUP_REMOVED lines=10> */
.L_x_2451:
[----:B------:R-:W-:Y:S05]  /*b270*/  BSYNC B2 ;  /* 0x0000000000027941 */ /* 0x000fea0003800000 */
.L_x_2450:
        /* <DEDUP_REMOVED lines=46> */
[----:B------:R-:W-:Y:S02]  /*b560*/  LOP3.LUT R63, R49, 0xff0000ff, RZ, 0xc0, !PT ;  /* 0xff0000ff313f7812 */ /* 0x000fe400078ec0ff */
[----:B------:R-:W-:Y:S01]  /*b570*/  MOV R49, R46 ;  /* 0x0000002e00317202 */ /* 0x000fe20000000f00 */
[----:B------:R-:W-:Y:S01]  /*b580*/  IMAD.SHL.U32 R46, R60, 0x100, RZ ;  /* 0x000001003c2e7824 */ /* 0x000fe200078e00ff */
[----:B------:R-:W-:-:S02]  /*b590*/  LOP3.LUT R44, R59, 0xff0000, R44, 0xf8, !PT ;  /* 0x00ff00003b2c7812 */ /* 0x000fc400078ef82c */
        /* <DEDUP_REMOVED lines=11> */
[----:B------:R-:W-:Y:S01]  /*b650*/  HADD2.F32 R51, -RZ, R58.H0_H0 ;  /* 0x2000003aff337230 */ /* 0x000fe20000004100 */
[----:B------:R-:W-:Y:S01]  /*b660*/  SHF.L.U32 R46, R50, 0x10, RZ ;  /* 0x00000010322e7819 */ /* 0x000fe200000006ff */
[----:B------:R-:W-:Y:S02]  /*b670*/  IMAD.U32 R50, R57, 0x10000, RZ ;  /* 0x0001000039327824 */ /* 0x000fe400078e00ff */
[----:B------:R-:W-:Y:S01]  /*b680*/  FMUL.FTZ R88, R60, R42 ;  /* 0x0000002a3c587220 */ /* 0x000fe20000410000 */
[----:B------:R-:W-:-:S02]  /*b690*/  HADD2.F32 R57, -RZ, R61.H0_H0 ;  /* 0x2000003dff397230 */ /* 0x000fc40000004100 */
[----:B------:R-:W-:Y:S01]  /*b6a0*/  FMUL.FTZ R91, R51, R42 ;  /* 0x0000002a335b7220 */ /* 0x000fe20000410000 */
[----:B------:R-:W-:Y:S01]  /*b6b0*/  HADD2.F32 R58, -RZ, R58.H1_H1 ;  /* 0x3000003aff3a7230 */ /* 0x000fe20000004100 */
[----:B------:R-:W-:Y:S01]  /*b6c0*/  LOP3.LUT R42, R89, 0xff0000, R50, 0xf8, !PT ;  /* 0x00ff0000592a7812 */ /* 0x000fe200078ef832 */
        /* <DEDUP_REMOVED lines=9> */
[----:B------:R-:W-:Y:S01]  /*b760*/  F2FP.F16.E4M3.UNPACK_B R59, R54 ;  /* 0x00000036ff3b723e */ /* 0x000fe200020006ff */
[----:B------:R-:W-:Y:S01]  /*b770*/  FMUL.FTZ R89, R62, R57 ;  /* 0x000000393e597220 */ /* 0x000fe20000410000 */
[----:B------:R-:W-:Y:S01]  /*b780*/  F2FP.F16.E4M3.UNPACK_B R165, R165 ;  /* 0x000000a5ffa5723e */ /* 0x000fe200020006ff */
[----:B------:R-:W-:-:S02]  /*b790*/  HADD2.F32 R88, -RZ, R163.H0_H0 ;  /* 0x200000a3ff587230 */ /* 0x000fc40000004100 */
[-C--:B------:R-:W-:Y:S01]  /*b7a0*/  FFMA.FTZ R54, R62, R63.reuse, R91 ;  /* 0x0000003f3e367223 */ /* 0x080fe2000001005b */
[--C-:B------:R-:W-:Y:S02]  /*b7b0*/  HADD2.F32 R61, -RZ, R60.reuse.H0_H0 ;  /* 0x2000003cff3d7230 */ /* 0x100fe40000004100 */
[----:B------:R-:W-:Y:S01]  /*b7c0*/  FFMA.FTZ R57, R58, R63, -R89 ;  /* 0x0000003f3a397223 */ /* 0x000fe20000010859 */
[----:B------:R-:W-:Y:S01]  /*b7d0*/  HADD2.F32 R56, -RZ, R59.H0_H0 ;  /* 0x2000003bff387230 */ /* 0x000fe20000004100 */
[----:B------:R-:W-:Y:S01]  /*b7e0*/  F2FP.F16.E4M3.UNPACK_B R89, R164.H1 ;  /* 0x000000a4ff59723e */ /* 0x000fe200030006ff */
        /* <DEDUP_REMOVED lines=13> */
[-C--:B------:R-:W-:Y:S01]  /*b8c0*/  FFMA.FTZ R61, R59, R165.reuse, -R60 ;  /* 0x000000a53b3d7223 */ /* 0x080fe2000001083c */
[----:B------:R-:W-:Y:S01]  /*b8d0*/  F2FP.F16.E4M3.UNPACK_B R60, R48.H1 ;  /* 0x00000030ff3c723e */ /* 0x000fe200030006ff */
[----:B------:R-:W-:Y:S02]  /*b8e0*/  HADD2.F32 R93, -RZ, R89.H0_H0 ;  /* 0x20000059ff5d7230 */ /* 0x000fe40000004100 */
[----:B------:R-:W-:Y:S01]  /*b8f0*/  FFMA.FTZ R59, R62, R165, R163 ;  /* 0x000000a53e3b7223 */ /* 0x000fe200000100a3 */
[----:B------:R-:W-:Y:S01]  /*b900*/  HADD2.F32 R88, -RZ, R63.H0_H0 ;  /* 0x2000003fff587230 */ /* 0x000fe20000004100 */
[----:B------:R-:W-:Y:S01]  /*b910*/  F2FP.F16.E4M3.UNPACK_B R164, R164 ;  /* 0x000000a4ffa4723e */ /* 0x000fe200020006ff */
[----:B------:R-:W-:Y:S01]  /*b920*/  HADD2.F32 R62, -RZ, R60.H0_H0 ;  /* 0x2000003cff3e7230 */ /* 0x000fe20000004100 */
[----:B------:R-:W-:Y:S01]  /*b930*/  F2FP.F16.E4M3.UNPACK_B R48, R48 ;  /* 0x00000030ff30723e */ /* 0x000fe200020006ff */
[----:B------:R-:W-:-:S02]  /*b940*/  HADD2.F32 R92, -RZ, R89.H1_H1 ;  /* 0x30000059ff5c7230 */ /* 0x000fc40000004100 */
[-C--:B------:R-:W-:Y:S01]  /*b950*/  FMUL.FTZ R95, R88, R93.reuse ;  /* 0x0000005d585f7220 */ /* 0x080fe20000410000 */
[----:B------:R-:W-:Y:S02]  /*b960*/  HADD2.F32 R91, -RZ, R90.H0_H0 ;  /* 0x2000005aff5b7230 */ /* 0x000fe40000004100 */
[C---:B------:R-:W-:Y:S01]  /*b970*/  FMUL.FTZ R93, R62.reuse, R93 ;  /* 0x0000005d3e5d7220 */ /* 0x040fe20000410000 */
[----:B------:R-:W-:Y:S01]  /*b980*/  HADD2.F32 R89, -RZ, R63.H1_H1 ;  /* 0x3000003fff597230 */ /* 0x000fe20000004100 */
[----:B------:R-:W-:Y:S01]  /*b990*/  F2FP.F16.E4M3.UNPACK_B R166, R166 ;  /* 0x000000a6ffa6723e */ /* 0x000fe200020006ff */
[----:B------:R-:W-:Y:S02]  /*b9a0*/  HADD2.F32 R63, -RZ, R60.H1_H1 ;  /* 0x3000003cff3f7230 */ /* 0x000fe40000004100 */
[-C--:B------:R-:W-:Y:S01]  /*b9b0*/  FFMA.FTZ R60, R62, R91.reuse, -R95 ;  /* 0x0000005b3e3c7223 */ /* 0x080fe2000001085f */
[----:B------:R-:W-:Y:S02]  /*b9c0*/  HADD2.F32 R90, -RZ, R90.H1_H1 ;  /* 0x3000005aff5a7230 */ /* 0x000fe40000004100 */
[-C--:B------:R-:W-:Y:S01]  /*b9d0*/  FMUL.FTZ R94, R89, R92.reuse ;  /* 0x0000005c595e7220 */ /* 0x080fe20000410000 */
[----:B------:R-:W-:Y:S01]  /*b9e0*/  FFMA.FTZ R62, R88, R91, R93 ;  /* 0x0000005b583e7223 */ /* 0x000fe2000001005d */
[C---:B------:R-:W-:Y:S01]  /*b9f0*/  FMUL.FTZ R92, R63.reuse, R92 ;  /* 0x0000005c3f5c7220 */ /* 0x040fe20000410000 */
[----:B------:R-:W-:Y:S01]  /*ba00*/  F2FP.F16.E4M3.UNPACK_B R88, R49 ;  /* 0x00000031ff58723e */ /* 0x000fe200020006ff */
[----:B------:R-:W-:Y:S01]  /*ba10*/  FFMA.FTZ R63, R63, R90, -R94 ;  /* 0x0000005a3f3f7223 */ /* 0x000fe2000001085e */
[----:B------:R-:W-:-:S02]  /*ba20*/  HADD2.F32 R95, -RZ, R164.H1_H1 ;  /* 0x300000a4ff5f7230 */ /* 0x000fc40000004100 */
[----:B------:R-:W-:Y:S01]  /*ba30*/  FFMA.FTZ R89, R89, R90, R92 ;  /* 0x0000005a59597223 */ /* 0x000fe2000001005c */
[----:B------:R-:W-:Y:S01]  /*ba40*/  HADD2.F32 R92, -RZ, R164.H0_H0 ;  /* 0x200000a4ff5c7230 */ /* 0x000fe20000004100 */
[----:B------:R-:W-:Y:S01]  /*ba50*/  F2FP.SATFINITE.E4M3.F32.PACK_AB_MERGE_C R50, R57, R50, RZ ;  /* 0x000000323932723e */ /* 0x000fe200048070ff */
[----:B------:R-:W-:Y:S01]  /*ba60*/  HADD2.F32 R90, -RZ, R88.H0_H0 ;  /* 0x20000058ff5a7230 */ /* 0x000fe20000004100 */
[----:B------:R-:W-:Y:S01]  /*ba70*/  F2FP.SATFINITE.E4M3.F32.PACK_AB_MERGE_C R54, R54, R51, RZ ;  /* 0x000000333636723e */ /* 0x000fe200048070ff */
[----:B------:R-:W-:Y:S01]  /*ba80*/  HADD2.F32 R49, -RZ, R48.H0_H0 ;  /* 0x20000030ff317230 */ /* 0x000fe20000004100 */
[----:B------:R-:W-:Y:S01]  /*ba90*/  F2FP.SATFINITE.E4M3.F32.PACK_AB_MERGE_C R60, R63, R60, RZ ;  /* 0x0000003c3f3c723e */ /* 0x000fe200048070ff */
[----:B------:R-:W-:Y:S02]  /*baa0*/  HADD2.F32 R88, -RZ, R88.H1_H1 ;  /* 0x30000058ff587230 */ /* 0x000fe40000004100 */
[----:B------:R-:W-:Y:S01]  /*bab0*/  FMUL.FTZ R94, R90, R92 ;  /* 0x0000005c5a5e7220 */ /* 0x000fe20000410000 */
[----:B------:R-:W-:-:S02]  /*bac0*/  HADD2.F32 R48, -RZ, R48.H1_H1 ;  /* 0x30000030ff307230 */ /* 0x000fc40000004100 */
[----:B------:R-:W-:Y:S01]  /*bad0*/  FMUL.FTZ R163, R49, R92 ;  /* 0x0000005c31a37220 */ /* 0x000fe20000410000 */
[--C-:B------:R-:W-:Y:S02]  /*bae0*/  HADD2.F32 R91, -RZ, R166.reuse.H0_H0 ;  /* 0x200000a6ff5b7230 */ /* 0x100fe40000004100 */
[-C--:B------:R-:W-:Y:S01]  /*baf0*/  FMUL.FTZ R165, R88, R95.reuse ;  /* 0x0000005f58a57220 */ /* 0x080fe20000410000 */
[----:B------:R-:W-:Y:S02]  /*bb00*/  HADD2.F32 R93, -RZ, R166.H1_H1 ;  /* 0x300000a6ff5d7230 */ /* 0x000fe40000004100 */
[C---:B------:R-:W-:Y:S01]  /*bb10*/  FMUL.FTZ R95, R48.reuse, R95 ;  /* 0x0000005f305f7220 */ /* 0x040fe20000410000 */
[----:B------:R-:W-:Y:S01]  /*bb20*/  F2FP.SATFINITE.E4M3.F32.PACK_AB_MERGE_C R51, R61, R56, R50 ;  /* 0x000000383d33723e */ /* 0x000fe20004807032 */
[----:B------:R-:W-:Y:S01]  /*bb30*/  FFMA.FTZ R49, R49, R91, -R94 ;  /* 0x0000005b31317223 */ /* 0x000fe2000001085e */
[----:B------:R-:W-:Y:S01]  /*bb40*/  F2FP.F16.E4M3.UNPACK_B R57, R45 ;  /* 0x0000002dff39723e */ /* 0x000fe200020006ff */
[----:B------:R-:W-:Y:S01]  /*bb50*/  FFMA.FTZ R48, R48, R93, -R165 ;  /* 0x0000005d30307223 */ /* 0x000fe200000108a5 */
[----:B------:R-:W-:Y:S01]  /*bb60*/  F2FP.F16.E4M3.UNPACK_B R63, R46 ;  /* 0x0000002eff3f723e */ /* 0x000fe200020006ff */
[----:B------:R-:W-:Y:S01]  /*bb70*/  FFMA.FTZ R163, R90, R91, R163 ;  /* 0x0000005b5aa37223 */ /* 0x000fe200000100a3 */
[----:B------:R-:W-:Y:S01]  /*bb80*/  F2FP.F16.E4M3.UNPACK_B R56, R41 ;  /* 0x00000029ff38723e */ /* 0x000fe200020006ff */
        /* <DEDUP_REMOVED lines=94> */
.L_x_2455:
[----:B------:R-:W-:Y:S05]  /*c170*/  BSYNC B2 ;  /* 0x0000000000027941 */ /* 0x000fea0003800000 */
.L_x_2454:
        /* <DEDUP_REMOVED lines=10> */
.L_x_2445:
[----:B------:R-:W-:Y:S05]  /*c220*/  BSYNC B1 ;  /* 0x0000000000017941 */ /* 0x000fea0003800000 */
.L_x_2444:
        /* <DEDUP_REMOVED lines=30> */
[----:B------:R-:W-:-:S05]  /*c410*/  IMAD R40, R45, 0x2800, R202 ;  /* 0x000028002d287824 */ /* 0x000fca00078e02ca */
        /* <DEDUP_REMOVED lines=13> */
[----:B-1----:R-:W-:Y:S01]  /*c4f0*/  IMAD.MOV.U32 R58, RZ, RZ, R44 ;  /* 0x000000ffff3a7224 */ /* 0x002fe200078e002c */
[----:B------:R-:W-:Y:S02]  /*c500*/  SHF.R.U32.HI R61, RZ, 0x8, R67 ;  /* 0x00000008ff3d7819 */ /* 0x000fe40000011643 */
[----:B------:R-:W-:Y:S01]  /*c510*/  LOP3.LUT R55, R77, 0xff0000ff, RZ, 0xc0, !PT ;  /* 0xff0000ff4d377812 */ /* 0x000fe200078ec0ff */
[----:B------:R-:W-:Y:S01]  /*c520*/  IMAD.U32 R41, R66, 0x10000, RZ ;  /* 0x0001000042297824 */ /* 0x000fe200078e00ff */
[--C-:B------:R-:W-:Y:S01]  /*c530*/  SHF.R.U32.HI R64, RZ, 0x8, R79.reuse ;  /* 0x00000008ff407819 */ /* 0x100fe2000001164f */
[----:B------:R-:W-:Y:S01]  /*c540*/  IMAD.SHL.U32 R61, R61, 0x100, RZ ;  /* 0x000001003d3d7824 */ /* 0x000fe200078e00ff */
[----:B------:R-:W-:Y:S01]  /*c550*/  SHF.L.U32 R40, R54, 0x8, RZ ;  /* 0x0000000836287819 */ /* 0x000fe200000006ff */
[----:B------:R-:W-:Y:S01]  /*c560*/  IMAD.MOV.U32 R54, RZ, RZ, R42 ;  /* 0x000000ffff367224 */ /* 0x000fe200078e002a */
[----:B------:R-:W-:Y:S01]  /*c570*/  LOP3.LUT R59, R65, 0xff0000ff, RZ, 0xc0, !PT ;  /* 0xff0000ff413b7812 */ /* 0x000fe200078ec0ff */
[----:B------:R-:W-:Y:S01]  /*c580*/  IMAD.SHL.U32 R42, R62, 0x100, RZ ;  /* 0x000001003e2a7824 */ /* 0x000fe200078e00ff */
[----:B------:R-:W-:Y:S01]  /*c590*/  LOP3.LUT R40, R55, 0xff00, R40, 0xf8, !PT ;  /* 0x0000ff0037287812 */ /* 0x000fe200078ef828 */
[----:B------:R-:W-:Y:S01]  /*c5a0*/  IMAD.SHL.U32 R55, R64, 0x100, RZ ;  /* 0x0000010040377824 */ /* 0x000fe200078e00ff */
[----:B------:R-:W-:-:S02]  /*c5b0*/  SHF.R.U32.HI R63, RZ, 0x10, R79 ;  /* 0x00000010ff3f7819 */ /* 0x000fc4000001164f */
[----:B------:R-:W-:Y:S02]  /*c5c0*/  LOP3.LUT R60, R67, 0xff0000ff, RZ, 0xc0, !PT ;  /* 0xff0000ff433c7812 */ /* 0x000fe400078ec0ff */
[----:B------:R-:W-:Y:S02]  /*c5d0*/  LOP3.LUT R56, R79, 0xff0000ff, RZ, 0xc0, !PT ;  /* 0xff0000ff4f387812 */ /* 0x000fe400078ec0ff */
[----:B------:R-:W-:Y:S02]  /*c5e0*/  LOP3.LUT R44, R59, 0xff00, R42, 0xf8, !PT ;  /* 0x0000ff003b2c7812 */ /* 0x000fe400078ef82a */
[----:B------:R-:W-:Y:S02]  /*c5f0*/  LOP3.LUT R42, R40, 0xff0000, R41, 0xf8, !PT ;  /* 0x00ff0000282a7812 */ /* 0x000fe400078ef829 */
[----:B------:R-:W-:Y:S02]  /*c600*/  LOP3.LUT R64, R60, 0xff00, R61, 0xf8, !PT ;  /* 0x0000ff003c407812 */ /* 0x000fe400078ef83d */
[----:B------:R-:W-:-:S02]  /*c610*/  SHF.L.U32 R40, R63, 0x10, RZ ;  /* 0x000000103f287819 */ /* 0x000fc400000006ff */
        /* <DEDUP_REMOVED lines=186> */
[----:B------:R-:W-:-:S07]  /*d1c0*/  F2FP.SATFINITE.E4M3.F32.PACK_AB_MERGE_C R47, R67, R78, R76 ;  /* 0x0000004e432f723e */ /* 0x000fce000480704c */
.L_x_2459:
[----:B------:R-:W-:Y:S05]  /*d1d0*/  BSYNC B2 ;  /* 0x0000000000027941 */ /* 0x000fea0003800000 */
.L_x_2458:
[----:B0-----:R0:W-:Y:S04]  /*d1e0*/  STG.E.128 desc[UR54][R48.64], R40 ;  /* 0x0000002830007986 */ /* 0x0011e8000c101d36 */
[----:B-1----:R0:W-:Y:S02]  /*d1f0*/  @!P2 STG.E.128 desc[UR54][R50.64], R44 ;  /* 0x0000002c3200a986 */ /* 0x0021e4000c101d36 */
.L_x_2457:
[----:B------:R-:W-:Y:S05]  /*d200*/  BSYNC B1 ;  /* 0x0000000000017941 */ /* 0x000fea0003800000 */
.L_x_2456:
        /* <DEDUP_REMOVED lines=53> */
[----:B------:R-:W-:Y:S02]  /*d560*/  MOV R52, R41 ;  /* 0x0000002900347202 */ /* 0x000fe40000000f00 */
[----:B------:R-:W-:Y:S02]  /*d570*/  SHF.L.U32 R41, R60, 0x8, RZ ;  /* 0x000000083c297819 */ /* 0x000fe400000006ff */
[----:B------:R-:W-:Y:S02]  /*d580*/  LOP3.LUT R67, R63, 0xff00, R44, 0xf8, !PT ;  /* 0x0000ff003f437812 */ /* 0x000fe400078ef82c */
[----:B------:R-:W-:-:S02]  /*d590*/  LOP3.LUT R56, R69, 0xff0000ff, RZ, 0xc0, !PT ;  /* 0xff0000ff45387812 */ /* 0x000fc400078ec0ff */
[----:B------:R-:W-:Y:S02]  /*d5a0*/  F2FP.F16.E4M3.UNPACK_B R63, R150.H1 ;  /* 0x00000096ff3f723e */ /* 0x000fe400030006ff */
[----:B------:R-:W-:Y:S02]  /*d5b0*/  F2FP.F16.E4M3.UNPACK_B R60, R59.H1 ;  /* 0x0000003bff3c723e */ /* 0x000fe400030006ff */
        /* <DEDUP_REMOVED lines=26> */
[----:B------:R-:W-:Y:S01]  /*d760*/  FMUL.FTZ R57, R63, R62 ;  /* 0x0000003e3f397220 */ /* 0x000fe20000410000 */
[----:B------:R-:W-:Y:S01]  /*d770*/  LOP3.LUT R44, R65, 0xff0000, R44, 0xf8, !PT ;  /* 0x00ff0000412c7812 */ /* 0x000fe200078ef82c */
[----:B------:R-:W-:Y:S01]  /*d780*/  HADD2.F32 R65, -RZ, R150.H0_H0 ;  /* 0x20000096ff417230 */ /* 0x000fe20000004100 */
[----:B------:R-:W-:Y:S01]  /*d790*/  F2FP.F16.E4M3.UNPACK_B R152, R152 ;  /* 0x00000098ff98723e */ /* 0x000fe200020006ff */
        /* <DEDUP_REMOVED lines=25> */
[--C-:B------:R-:W-:Y:S02]  /*d930*/  HADD2.F32 R62, -RZ, R61.reuse.H0_H0 ;  /* 0x2000003dff3e7230 */ /* 0x100fe40000004100 */
[-C--:B------:R-:W-:Y:S01]  /*d940*/  FMUL.FTZ R71, R65, R67.reuse ;  /* 0x0000004341477220 */ /* 0x080fe20000410000 */
[----:B------:R-:W-:Y:S01]  /*d950*/  HADD2.F32 R63, -RZ, R66.H0_H0 ;  /* 0x20000042ff3f7230 */ /* 0x000fe20000004100 */
[----:B------:R-:W-:Y:S01]  /*d960*/  F2FP.F16.E4M3.UNPACK_B R54, R54 ;  /* 0x00000036ff36723e */ /* 0x000fe200020006ff */
[----:B------:R-:W-:Y:S02]  /*d970*/  HADD2.F32 R64, -RZ, R64.H1_H1 ;  /* 0x30000040ff407230 */ /* 0x000fe40000004100 */
[----:B------:R-:W-:Y:S01]  /*d980*/  FMUL.FTZ R78, R62, R67 ;  /* 0x000000433e4e7220 */ /* 0x000fe20000410000 */
[----:B------:R-:W-:-:S02]  /*d990*/  HADD2.F32 R61, -RZ, R61.H1_H1 ;  /* 0x3000003dff3d7230 */ /* 0x000fc40000004100 */
[-C--:B------:R-:W-:Y:S01]  /*d9a0*/  FFMA.FTZ R76, R62, R63.reuse, -R71 ;  /* 0x0000003f3e4c7223 */ /* 0x080fe20000010847 */
[----:B------:R-:W-:Y:S02]  /*d9b0*/  HADD2.F32 R66, -RZ, R66.H1_H1 ;  /* 0x30000042ff427230 */ /* 0x000fe40000004100 */
[CC--:B------:R-:W-:Y:S01]  /*d9c0*/  FMUL.FTZ R62, R64.reuse, R68.reuse ;  /* 0x00000044403e7220 */ /* 0x0c0fe20000410000 */
[----:B------:R-:W-:Y:S01]  /*d9d0*/  FFMA.FTZ R78, R65, R63, R78 ;  /* 0x0000003f414e7223 */ /* 0x000fe2000001004e */
[C---:B------:R-:W-:Y:S01]  /*d9e0*/  FMUL.FTZ R67, R61.reuse, R68 ;  /* 0x000000443d437220 */ /* 0x040fe20000410000 */
[----:B------:R-:W-:Y:S01]  /*d9f0*/  F2FP.F16.E4M3.UNPACK_B R153, R153 ;  /* 0x00000099ff99723e */ /* 0x000fe200020006ff */
[----:B------:R-:W-:Y:S01]  /*da00*/  FFMA.FTZ R77, R61, R66, -R62 ;  /* 0x000000423d4d7223 */ /* 0x000fe2000001083e */
[----:B------:R-:W-:Y:S01]  /*da10*/  F2FP.F16.E4M3.UNPACK_B R61, R46 ;  /* 0x0000002eff3d723e */ /* 0x000fe200020006ff */
[--C-:B------:R-:W-:Y:S02]  /*da20*/  HADD2.F32 R65, -RZ, R151.reuse.H0_H0 ;  /* 0x20000097ff417230 */ /* 0x100fe40000004100 */
[----:B------:R-:W-:Y:S01]  /*da30*/  FFMA.FTZ R79, R64, R66, R67 ;  /* 0x00000042404f7223 */ /* 0x000fe20000010043 */
[----:B------:R-:W-:Y:S01]  /*da40*/  HADD2.F32 R151, -RZ, R151.H1_H1 ;  /* 0x30000097ff977230 */ /* 0x000fe20000004100 */
[----:B------:R-:W-:Y:S01]  /*da50*/  F2FP.SATFINITE.E4M3.F32.PACK_AB_MERGE_C R55, R58, R55, RZ ;  /* 0x000000373a37723e */ /* 0x000fe200048070ff */
[--C-:B------:R-:W-:Y:S01]  /*da60*/  HADD2.F32 R62, -RZ, R61.reuse.H0_H0 ;  /* 0x2000003dff3e7230 */ /* 0x100fe20000004100 */
[----:B------:R-:W-:Y:S01]  /*da70*/  F2FP.SATFINITE.E4M3.F32.PACK_AB_MERGE_C R57, R57, R56, RZ ;  /* 0x000000383939723e */ /* 0x000fe200048070ff */
[----:B------:R-:W-:Y:S01]  /*da80*/  HADD2.F32 R46, -RZ, R54.H0_H0 ;  /* 0x20000036ff2e7230 */ /* 0x000fe20000004100 */
[----:B------:R-:W-:Y:S01]  /*da90*/  F2FP.F16.E4M3.UNPACK_B R58, R52 ;  /* 0x00000034ff3a723e */ /* 0x000fe200020006ff */
[----:B------:R-:W-:-:S02]  /*daa0*/  HADD2.F32 R61, -RZ, R61.H1_H1 ;  /* 0x3000003dff3d7230 */ /* 0x000fc40000004100 */
[-C--:B------:R-:W-:Y:S01]  /*dab0*/  FMUL.FTZ R67, R62, R65.reuse ;  /* 0x000000413e437220 */ /* 0x080fe20000410000 */
[----:B------:R-:W-:Y:S02]  /*dac0*/  HADD2.F32 R54, -RZ, R54.H1_H1 ;  /* 0x30000036ff367230 */ /* 0x000fe40000004100 */
[----:B------:R-:W-:Y:S01]  /*dad0*/  FMUL.FTZ R65, R46, R65 ;  /* 0x000000412e417220 */ /* 0x000fe20000410000 */
[--C-:B------:R-:W-:Y:S02]  /*dae0*/  HADD2.F32 R63, -RZ, R153.reuse.H0_H0 ;  /* 0x20000099ff3f7230 */ /* 0x100fe40000004100 */
[CC--:B------:R-:W-:Y:S01]  /*daf0*/  FMUL.FTZ R71, R61.reuse, R151.reuse ;  /* 0x000000973d477220 */ /* 0x0c0fe20000410000 */
[----:B------:R-:W-:Y:S02]  /*db00*/  HADD2.F32 R153, -RZ, R153.H1_H1 ;  /* 0x30000099ff997230 */ /* 0x000fe40000004100 */
[----:B------:R-:W-:Y:S01]  /*db10*/  FMUL.FTZ R64, R54, R151 ;  /* 0x0000009736407220 */ /* 0x000fe20000410000 */
[----:B------:R-:W-:Y:S01]  /*db20*/  F2FP.SATFINITE.E4M3.F32.PACK_AB_MERGE_C R56, R70, R59, R55 ;  /* 0x0000003b4638723e */ /* 0x000fe20004807037 */
[-C--:B------:R-:W-:Y:S01]  /*db30*/  FFMA.FTZ R67, R46, R63.reuse, -R67 ;  /* 0x0000003f2e437223 */ /* 0x080fe20000010843 */
[----:B------:R-:W-:Y:S01]  /*db40*/  FFMA.FTZ R46, R62, R63, R65 ;  /* 0x0000003f3e2e7223 */ /* 0x000fe20000010041 */
[-C--:B------:R-:W-:Y:S01]  /*db50*/  FFMA.FTZ R54, R54, R153.reuse, -R71 ;  /* 0x0000009936367223 */ /* 0x080fe20000010847 */
[----:B------:R-:W-:Y:S01]  /*db60*/  FFMA.FTZ R153, R61, R153, R64 ;  /* 0x000000993d997223 */ /* 0x000fe20000010040 */
[----:B------:R-:W-:-:S02]  /*db70*/  F2FP.F16.E4M3.UNPACK_B R61, R45 ;  /* 0x0000002dff3d723e */ /* 0x000fc400020006ff */
[----:B------:R-:W-:Y:S02]  /*db80*/  F2FP.F16.E4M3.UNPACK_B R65, R44 ;  /* 0x0000002cff41723e */ /* 0x000fe400020006ff */
[----:B------:R-:W-:Y:S01]  /*db90*/  F2FP.SATFINITE.E4M3.F32.PACK_AB_MERGE_C R55, R69, R60, R57 ;  /* 0x0000003c4537723e */ /* 0x000fe20004807039 */
[----:B------:R-:W-:Y:S01]  /*dba0*/  HADD2.F32 R59, -RZ, R61.H0_H0 ;  /* 0x2000003dff3b7230 */ /* 0x000fe20000004100 */
[----:B------:R-:W-:Y:S01]  /*dbb0*/  F2FP.F16.E4M3.UNPACK_B R63, R42 ;  /* 0x0000002aff3f723e */ /* 0x000fe200020006ff */
[----:B------:R-:W-:Y:S01]  /*dbc0*/  HADD2.F32 R60, -RZ, R65.H0_H0 ;  /* 0x20000041ff3c7230 */ /* 0x000fe20000004100 */
[----:B------:R-:W-:Y:S01]  /*dbd0*/  F2FP.SATFINITE.E4M3.F32.PACK_AB_MERGE_C R76, R77, R76, RZ ;  /* 0x0000004c4d4c723e */ /* 0x000fe200048070ff */
[----:B------:R-:W-:Y:S01]  /*dbe0*/  HADD2.F32 R57, -RZ, R58.H0_H0 ;  /* 0x2000003aff397230 */ /* 0x000fe20000004100 */
[----:B------:R-:W-:Y:S01]  /*dbf0*/  F2FP.F16.E4M3.UNPACK_B R42, R42.H1 ;  /* 0x0000002aff2a723e */ /* 0x000fe200030006ff */
[----:B------:R-:W-:Y:S02]  /*dc00*/  HADD2.F32 R64, -RZ, R63.H0_H0 ;  /* 0x2000003fff407230 */ /* 0x000fe40000004100 */
[----:B------:R-:W-:Y:S01]  /*dc10*/  FMUL.FTZ R66, R59, R60 ;  /* 0x0000003c3b427220 */ /* 0x000fe20000410000 */
[----:B------:R-:W-:-:S02]  /*dc20*/  HADD2.F32 R62, -RZ, R61.H1_H1 ;  /* 0x3000003dff3e7230 */ /* 0x000fc40000004100 */
[C---:B------:R-:W-:Y:S01]  /*dc30*/  FMUL.FTZ R68, R57.reuse, R60 ;  /* 0x0000003c39447220 */ /* 0x040fe20000410000 */
[----:B------:R-:W-:Y:S01]  /*dc40*/  HADD2.F32 R65, -RZ, R65.H1_H1 ;  /* 0x30000041ff417230 */ /* 0x000fe20000004100 */
[----:B------:R-:W-:Y:S01]  /*dc50*/  F2FP.SATFINITE.E4M3.F32.PACK_AB_MERGE_C R54, R54, R67, R76 ;  /* 0x000000433636723e */ /* 0x000fe2000480704c */
        /* <DEDUP_REMOVED lines=8> */
[-C--:B------:R-:W-:Y:S01]  /*dce0*/  FFMA.FTZ R45, R62, R63.reuse, R65 ;  /* 0x0000003f3e2d7223 */ /* 0x080fe20000010041 */
[----:B------:R-:W-:Y:S01]  /*dcf0*/  F2FP.F16.E4M3.UNPACK_B R59, R52.H1 ;  /* 0x00000034ff3b723e */ /* 0x000fe200030006ff */
[----:B------:R-:W-:Y:S01]  /*dd00*/  FFMA.FTZ R52, R60, R63, -R67 ;  /* 0x0000003f3c347223 */ /* 0x000fe20000010843 */
[----:B------:R-:W-:Y:S01]  /*dd10*/  HADD2.F32 R60, -RZ, R61.H0_H0 ;  /* 0x2000003dff3c7230 */ /* 0x000fe20000004100 */
[----:B------:R-:W-:Y:S01]  /*dd20*/  F2FP.F16.E4M3.UNPACK_B R66, R41.H1 ;  /* 0x00000029ff42723e */ /* 0x000fe200030006ff */
[----:B------:R-:W-:Y:S01]  /*dd30*/  HADD2.F32 R65, -RZ, R64.H0_H0 ;  /* 0x20000040ff417230 */ /* 0x000fe20000004100 */
[----:B------:R-:W-:Y:S01]  /*dd40*/  F2FP.SATFINITE.E4M3.F32.PACK_AB_MERGE_C R78, R79, R78, RZ ;  /* 0x0000004e4f4e723e */ /* 0x000fe200048070ff */
[----:B------:R-:W-:Y:S02]  /*dd50*/  HADD2.F32 R44, -RZ, R59.H0_H0 ;  /* 0x2000003bff2c7230 */ /* 0x000fe40000004100 */
[----:B------:R-:W-:-:S02]  /*dd60*/  HADD2.F32 R61, -RZ, R61.H1_H1 ;  /* 0x3000003dff3d7230 */ /* 0x000fc40000004100 */
[-C--:B------:R-:W-:Y:S01]  /*dd70*/  FMUL.FTZ R67, R60, R65.reuse ;  /* 0x000000413c437220 */ /* 0x080fe20000410000 */
[----:B------:R-:W-:Y:S02]  /*dd80*/  HADD2.F32 R64, -RZ, R64.H1_H1 ;  /* 0x30000040ff407230 */ /* 0x000fe40000004100 */
        /* <DEDUP_REMOVED lines=62> */
.L_x_2463:
[----:B------:R-:W-:Y:S05]  /*e170*/  BSYNC B2 ;  /* 0x0000000000027941 */ /* 0x000fea0003800000 */
.L_x_2462:
[----:B0-----:R3:W-:Y:S04]  /*e180*/  STG.E.128 desc[UR54][R48.64], R40 ;  /* 0x0000002830007986 */ /* 0x0017e8000c101d36 */
[----:B-1----:R3:W-:Y:S02]  /*e190*/  @!P2 STG.E.128 desc[UR54][R50.64], R44 ;  /* 0x0000002c3200a986 */ /* 0x0027e4000c101d36 */
.L_x_2461:
[----:B------:R-:W-:Y:S05]  /*e1a0*/  BSYNC B1 ;  /* 0x0000000000017941 */ /* 0x000fea0003800000 */
.L_x_2460:
        /* <DEDUP_REMOVED lines=37> */
[----:B------:R-:W-:Y:S02]  /*e400*/  SHF.R.U32.HI R63, RZ, 0x8, R75 ;  /* 0x00000008ff3f7819 */ /* 0x000fe4000001164b */
[----:B------:R-:W-:Y:S01]  /*e410*/  SHF.R.U32.HI R61, RZ, 0x8, R73 ;  /* 0x00000008ff3d7819 */ /* 0x000fe20000011649 */
[----:B------:R-:W-:Y:S01]  /*e420*/  IMAD.SHL.U32 R40, R62, 0x100, RZ ;  /* 0x000001003e287824 */ /* 0x000fe200078e00ff */
[----:B------:R-:W-:Y:S01]  /*e430*/  LOP3.LUT R44, R54, 0xff00, R55, 0xf8, !PT ;  /* 0x0000ff00362c7812 */ /* 0x000fe200078ef837 */
[----:B------:R-:W-:Y:S01]  /*e440*/  IMAD.SHL.U32 R63, R63, 0x100, RZ ;  /* 0x000001003f3f7824 */ /* 0x000fe200078e00ff */
[----:B------:R-:W-:Y:S01]  /*e450*/  LOP3.LUT R57, R87, 0xff0000ff, RZ, 0xc0, !PT ;  /* 0xff0000ff57397812 */ /* 0x000fe200078ec0ff */
[----:B------:R-:W-:Y:S01]  /*e460*/  IMAD.U32 R55, R66, 0x10000, RZ ;  /* 0x0001000042377824 */ /* 0x000fe200078e00ff */
[----:B------:R-:W-:Y:S01]  /*e470*/  LOP3.LUT R60, R75, 0xff0000ff, RZ, 0xc0, !PT ;  /* 0xff0000ff4b3c7812 */ /* 0x000fe200078ec0ff */
[----:B------:R-:W-:Y:S01]  /*e480*/  IMAD.SHL.U32 R61, R61, 0x100, RZ ;  /* 0x000001003d3d7824 */ /* 0x000fe200078e00ff */
[----:B------:R-:W-:-:S02]  /*e490*/  SHF.R.U32.HI R64, RZ, 0x10, R87 ;  /* 0x00000010ff407819 */ /* 0x000fc40000011657 */
[----:B------:R-:W-:Y:S02]  /*e4a0*/  LOP3.LUT R58, R73, 0xff0000ff, RZ, 0xc0, !PT ;  /* 0xff0000ff493a7812 */ /* 0x000fe400078ec0ff */
[----:B------:R-:W-:Y:S02]  /*e4b0*/  LOP3.LUT R40, R57, 0xff00, R40, 0xf8, !PT ;  /* 0x0000ff0039287812 */ /* 0x000fe400078ef828 */
[----:B------:R-:W-:Y:S02]  /*e4c0*/  LOP3.LUT R62, R60, 0xff00, R63, 0xf8, !PT ;  /* 0x0000ff003c3e7812 */ /* 0x000fe400078ef83f */
[----:B------:R-:W-:Y:S02]  /*e4d0*/  LOP3.LUT R44, R44, 0xff0000, R55, 0xf8, !PT ;  /* 0x00ff00002c2c7812 */ /* 0x000fe400078ef837 */
[----:B------:R-:W-:Y:S02]  /*e4e0*/  SHF.L.U32 R55, R64, 0x10, RZ ;  /* 0x0000001040377819 */ /* 0x000fe400000006ff */
[----:B------:R-:W-:-:S02]  /*e4f0*/  F2FP.F16.E4M3.UNPACK_B R63, R145.H1 ;  /* 0x00000091ff3f723e */ /* 0x000fc400030006ff */
[----:B------:R-:W-:Y:S02]  /*e500*/  F2FP.F16.E4M3.UNPACK_B R60, R59.H1 ;  /* 0x0000003bff3c723e */ /* 0x000fe400030006ff */
[----:B------:R-:W-:Y:S02]  /*e510*/  F2FP.F16.E4M3.UNPACK_B R57, R56.H1 ;  /* 0x00000038ff39723e */ /* 0x000fe400030006ff */
[----:B------:R-:W-:Y:S02]  /*e520*/  LOP3.LUT R46, R58, 0xff00, R61, 0xf8, !PT ;  /* 0x0000ff003a2e7812 */ /* 0x000fe400078ef83d */
[----:B------:R-:W-:Y:S01]  /*e530*/  SHF.R.U32.HI R67, RZ, 0x10, R75 ;  /* 0x00000010ff437819 */ /* 0x000fe2000001164b */
[----:B------:R-:W-:Y:S01]  /*e540*/  HADD2.F32 R54, -RZ, R57.H0_H0 ;  /* 0x20000039ff367230 */ /* 0x000fe20000004100 */
[----:B------:R-:W-:Y:S01]  /*e550*/  MOV R51, R42 ;  /* 0x0000002a00337202 */ /* 0x000fe20000000f00 */
        /* <DEDUP_REMOVED lines=22> */
[-C--:B------:R-:W-:Y:S01]  /*e6c0*/  FMUL.FTZ R65, R61, R64.reuse ;  /* 0x000000403d417220 */ /* 0x080fe20000410000 */
        /* <DEDUP_REMOVED lines=28> */
[-C--:B------:R-:W-:Y:S01]  /*e890*/  FMUL.FTZ R70, R60, R62.reuse ;  /* 0x0000003e3c467220 */ /* 0x080fe20000410000 */
[----:B------:R-:W-:Y:S01]  /*e8a0*/  HADD2.F32 R59, -RZ, R61.H0_H0 ;  /* 0x2000003dff3b7230 */ /* 0x000fe20000004100 */
[----:B------:R-:W-:Y:S01]  /*e8b0*/  F2FP.F16.E4M3.UNPACK_B R51, R51 ;  /* 0x00000033ff33723e */ /* 0x000fe200020006ff */
[----:B------:R-:W-:Y:S02]  /*e8c0*/  HADD2.F32 R58, -RZ, R58.H1_H1 ;  /* 0x3000003aff3a7230 */ /* 0x000fe40000004100 */
[----:B------:R-:W-:Y:S01]  /*e8d0*/  FMUL.FTZ R71, R57, R62 ;  /* 0x0000003e39477220 */ /* 0x000fe20000410000 */
[----:B------:R-:W-:-:S02]  /*e8e0*/  HADD2.F32 R56, -RZ, R56.H1_H1 ;  /* 0x30000038ff387230 */ /* 0x000fc40000004100 */
[----:B------:R-:W-:Y:S01]  /*e8f0*/  FFMA.FTZ R70, R57, R59, -R70 ;  /* 0x0000003b39467223 */ /* 0x000fe20000010846 */
[----:B------:R-:W-:Y:S02]  /*e900*/  HADD2.F32 R61, -RZ, R61.H1_H1 ;  /* 0x3000003dff3d7230 */ /* 0x000fe40000004100 */
[-C--:B------:R-:W-:Y:S01]  /*e910*/  FMUL.FTZ R57, R58, R63.reuse ;  /* 0x0000003f3a397220 */ /* 0x080fe20000410000 */
[----:B------:R-:W-:Y:S01]  /*e920*/  F2FP.F16.E4M3.UNPACK_B R148, R148 ;  /* 0x00000094ff94723e */ /* 0x000fe200020006ff */
[----:B------:R-:W-:Y:S01]  /*e930*/  FMUL.FTZ R75, R56, R63 ;  /* 0x0000003f384b7220 */ /* 0x000fe20000410000 */
[----:B------:R-:W-:Y:S01]  /*e940*/  FFMA.FTZ R63, R60, R59, R71 ;  /* 0x0000003b3c3f7223 */ /* 0x000fe20000010047 */
[-C--:B------:R-:W-:Y:S01]  /*e950*/  FFMA.FTZ R73, R56, R61.reuse, -R57 ;  /* 0x0000003d38497223 */ /* 0x080fe20000010839 */
[----:B------:R-:W-:Y:S01]  /*e960*/  F2FP.F16.E4M3.UNPACK_B R56, R52 ;  /* 0x00000034ff38723e */ /* 0x000fe200020006ff */
[----:B------:R-:W-:Y:S02]  /*e970*/  HADD2.F32 R59, -RZ, R146.H0_H0 ;  /* 0x20000092ff3b7230 */ /* 0x000fe40000004100 */
        /* <DEDUP_REMOVED lines=10> */
[----:B------:R-:W-:Y:S01]  /*ea20*/  F2FP.SATFINITE.E4M3.F32.PACK_AB_MERGE_C R72, R72, R63, RZ ;  /* 0x0000003f4848723e */ /* 0x000fe200048070ff */
[----:B------:R-:W-:Y:S02]  /*ea30*/  HADD2.F32 R51, -RZ, R51.H1_H1 ;  /* 0x30000033ff337230 */ /* 0x000fe40000004100 */
[----:B------:R-:W-:Y:S01]  /*ea40*/  FMUL.FTZ R62, R56, R146 ;  /* 0x00000092383e7220 */ /* 0x000fe20000410000 */
[----:B------:R-:W-:Y:S02]  /*ea50*/  HADD2.F32 R148, -RZ, R148.H1_H1 ;  /* 0x30000094ff947230 */ /* 0x000fe40000004100 */
[-C--:B------:R-:W-:Y:S01]  /*ea60*/  FFMA.FTZ R52, R52, R58.reuse, -R61 ;  /* 0x0000003a34347223 */ /* 0x080fe2000001083d */
[----:B------:R-:W-:Y:S01]  /*ea70*/  FFMA.FTZ R60, R57, R58, R60 ;  /* 0x0000003a393c7223 */ /* 0x000fe2000001003c */
[C---:B------:R-:W-:Y:S01]  /*ea80*/  FMUL.FTZ R59, R51.reuse, R146 ;  /* 0x00000092333b7220 */ /* 0x040fe20000410000 */
[----:B------:R-:W-:Y:S01]  /*ea90*/  F2FP.F16.E4M3.UNPACK_B R58, R45 ;  /* 0x0000002dff3a723e */ /* 0x000fe200020006ff */
[----:B------:R-:W-:Y:S01]  /*eaa0*/  FFMA.FTZ R51, R51, R148, -R62 ;  /* 0x0000009433337223 */ /* 0x000fe2000001083e */
[----:B------:R-:W-:Y:S01]  /*eab0*/  F2FP.F16.E4M3.UNPACK_B R63, R46 ;  /* 0x0000002eff3f723e */ /* 0x000fe200020006ff */
[----:B------:R-:W-:Y:S01]  /*eac0*/  FFMA.FTZ R71, R56, R148, R59 ;  /* 0x0000009438477223 */ /* 0x000fe2000001003b */
[----:B------:R-:W-:Y:S01]  /*ead0*/  F2FP.F16.E4M3.UNPACK_B R57, R41 ;  /* 0x00000029ff39723e */ /* 0x000fe200020006ff */
[----:B------:R-:W-:Y:S01]  /*eae0*/  HADD2.F32 R59, -RZ, R58.H0_H0 ;  /* 0x2000003aff3b7230 */ /* 0x000fe20000004100 */
[----:B------:R-:W-:-:S02]  /*eaf0*/  F2FP.SATFINITE.E4M3.F32.PACK_AB_MERGE_C R70, R73, R70, RZ ;  /* 0x000000464946723e */ /* 0x000fc400048070ff */
[----:B------:R-:W-:Y:S01]  /*eb00*/  F2FP.SATFINITE.E4M3.F32.PACK_AB_MERGE_C R55, R67, R64, R54 ;  /* 0x000000404337723e */ /* 0x000fe20004807036 */
[----:B------:R-:W-:Y:S01]  /*eb10*/  HADD2.F32 R64, -RZ, R63.H0_H0 ;  /* 0x2000003fff407230 */ /* 0x000fe20000004100 */
[----:B------:R-:W-:Y:S01]  /*eb20*/  F2FP.F16.E4M3.UNPACK_B R61, R44 ;  /* 0x0000002cff3d723e */ /* 0x000fe200020006ff */
[----:B------:R-:W-:Y:S01]  /*eb30*/  HADD2.F32 R56, -RZ, R57.H0_H0 ;  /* 0x20000039ff387230 */ /* 0x000fe20000004100 */
[----:B------:R-:W-:Y:S01]  /*eb40*/  F2FP.SATFINITE.E4M3.F32.PACK_AB_MERGE_C R52, R51, R52, R70 ;  /* 0x000000343334723e */ /* 0x000fe20004807046 */
        /* <DEDUP_REMOVED lines=87> */
.L_x_2465:
[----:B------:R-:W-:Y:S05]  /*f0c0*/  BSYNC B1 ;  /* 0x0000000000017941 */ /* 0x000fea0003800000 */
.L_x_2464:
        /* <DEDUP_REMOVED lines=10> */
.L_x_2381:
[----:B------:R-:W-:-:S06]  /*f170*/  UISETP.NE.AND UP0, UPT, UR53, 0x3, UPT ;  /* 0x000000033500788c */ /* 0x000fcc000bf05270 */
[----:B------:R-:W-:-:S13]  /*f180*/  PLOP3.LUT P1, PT, PT, PT, UP0, 0x80, 0x0 ;  /* 0x000000000000781c */ /* 0x000fda0003f2f008 */
[----:B------:R-:W-:Y:S05]  /*f190*/  @!P1 BRA `(.L_x_2466) ;  /* 0x0000000000049947 */ /* 0x000fea0003800000 */
[----:B------:R-:W-:Y:S01]  /*f1a0*/  BPT.TRAP 0x1 ;  /* 0x000000040000795c */ /* 0x000fe20000300000 */
.L_x_2466:
[----:B------:R-:W-:Y:S01]  /*f1b0*/  IMAD R97, R17, 0x8, R16 ;  /* 0x0000000811617824 */ /* 0x000fe200078e0210 */
[----:B------:R-:W-:Y:S01]  /*f1c0*/  SHF.L.U32 R98, R191, 0x1f, RZ ;  /* 0x0000001fbf627819 */ /* 0x000fe200000006ff */
[----:B------:R-:W-:Y:S01]  /*f1d0*/  IMAD R96, R24, -0xa0, R2 ;  /* 0xffffff6018607824 */ /* 0x000fe200078e0202 */
[----:B------:R-:W-:Y:S02]  /*f1e0*/  BSSY B1, `(.L_x_2467) ;  /* 0x0000004000017945 */ /* 0x000fe40003800000 */
[----:B------:R-:W1:Y:S02]  /*f1f0*/  SYNCS.PHASECHK.TRANS64.TRYWAIT P2, [R97+URZ+0x29890], R98 ;  /* 0x02989062610075a7 */ /* 0x000e64000804017f */
[----:B------:R-:W-:Y:S01]  /*f200*/  VIMNMX R96, R96, 0xa0, PT ;  /* 0x000000a060607848 */ /* 0x000fe20003fe0100 */
[----:B-1----:R-:W-:Y:S06]  /*f210*/  @!P2 BRA `(.L_x_2468) ;  /* 0x000001c400f8a947 */ /* 0x002fec0003800000 */
.L_x_2711:
[----:B------:R-:W-:Y:S05]  /*f220*/  BSYNC B1 ;  /* 0x0000000000017941 */ /* 0x000fea0003800000 */
.L_x_2467:
        /* <DEDUP_REMOVED lines=21> */
.L_x_2470:
[----:B------:R-:W-:Y:S05]  /*f380*/  BSYNC B1 ;  /* 0x0000000000017941 */ /* 0x000fea0003800000 */
.L_x_2469:
        /* <DEDUP_REMOVED lines=20> */
.L_x_2414:
[----:B------:R-:W-:Y:S05]  /*f4d0*/  BSYNC B0 ;  /* 0x0000000000007941 */ /* 0x000fea0003800000 */
.L_x_2380:
        /* <DEDUP_REMOVED lines=17> */
.L_x_2472:
[----:B------:R-:W-:Y:S05]  /*f5f0*/  BSYNC B0 ;  /* 0x0000000000007941 */ /* 0x000fea0003800000 */
.L_x_2471:
[----:B------:R-:W1:Y:S01]  /*f600*/  SYNCS.PHASECHK.TRANS64.TRYWAIT P1, [R97+URZ+0x298b0], R98 ;  /* 0x0298b062610075a7 */ /* 0x000e62000802017f */
[----:B------:R-:W-:Y:S01]  /*f610*/  ULDC UR42, c[0x0][0x320] ;  /* 0x0000c800002a7ab9 */ /* 0x000fe20000000800 */
[----:B------:R-:W-:Y:S01]  /*f620*/  ULDC.64 UR38, c[0x0][0x328] ;  /* 0x0000ca0000267ab9 */ /* 0x000fe20000000a00 */
[----:B------:R-:W-:Y:S01]  /*f630*/  ULDC.64 UR40, c[0x0][0x318] ;  /* 0x0000c60000287ab9 */ /* 0x000fe20000000a00 */
[----:B------:R-:W-:Y:S01]  /*f640*/  BSSY B0, `(.L_x_2473) ;  /* 0x0000003000007945 */ /* 0x000fe20003800000 */
[----:B------:R-:W-:-:S03]  /*f650*/  IMAD R41, R17, 0x5000, R213 ;  /* 0x0000500011297824 */ /* 0x000fc600078e02d5 */
[----:B-1----:R-:W-:Y:S05]  /*f660*/  @!P1 BRA `(.L_x_2474) ;  /* 0x000001c000f89947 */ /* 0x002fea0003800000 */
.L_x_2712:
[----:B------:R-:W-:Y:S05]  /*f670*/  BSYNC B0 ;  /* 0x0000000000007941 */ /* 0x000fea0003800000 */
.L_x_2473:
        /* <DEDUP_REMOVED lines=8> */
[----:B------:R-:W-:Y:S01]  /*f700*/  MOV R41, R33 ;  /* 0x0000002100297202 */ /* 0x000fe20000000f00 */
[----:B0-----:R-:W-:Y:S02]  /*f710*/  IMAD.MOV.U32 R40, RZ, RZ, R114 ;  /* 0x000000ffff287224 */ /* 0x001fe400078e0072 */
        /* <DEDUP_REMOVED lines=17> */
.L_x_2476:
[----:B------:R-:W-:Y:S05]  /*f830*/  BSYNC B0 ;  /* 0x0000000000007941 */ /* 0x000fea0003800000 */
.L_x_2475:
        /* <DEDUP_REMOVED lines=24> */
.L_x_2478:
[----:B------:R-:W-:Y:S05]  /*f9c0*/  BSYNC B0 ;  /* 0x0000000000007941 */ /* 0x000fea0003800000 */
.L_x_2477:
        /* <DEDUP_REMOVED lines=23> */
.L_x_2375:
[----:B------:R-:W-:Y:S05]  /*fb40*/  @P0 BRA `(.L_x_2480) ;  /* 0x00000000000c0947 */ /* 0x000fea0003800000 */
[----:B------:R-:W0:Y:S01]  /*fb50*/  FENCE.VIEW.ASYNC.G ;  /* 0x00000000000073c6 */ /* 0x000e220000000100 */
[----:B------:R-:W-:Y:S05]  /*fb60*/  WARPSYNC.ALL ;  /* 0x0000000000007948 */ /* 0x000fea0003800000 */
[----:B0-----:R-:W-:Y:S06]  /*fb70*/  BAR.ARV 0xc, 0x180 ;  /* 0x0306000000007b1d */ /* 0x001fec0000002000 */
.L_x_2480:
        /* <DEDUP_REMOVED lines=33> */
[----:B------:R-:W-:Y:S01]  /*fd90*/  @P0 LEA.HI.X R5, R2, UR5, R3, 0x2, P2 ;  /* 0x0000000502050c11 */ /* 0x000fe200090f1403 */
[----:B------:R-:W-:Y:S01]  /*fda0*/  IMAD.MOV.U32 R3, RZ, RZ, 0x3f800000 ;  /* 0x3f800000ff037424 */ /* 0x000fe200078e00ff */
[----:B------:R-:W0:Y:S01]  /*fdb0*/  LDC R2, c[0x0][0x448] ;  /* 0x00011200ff027b82 */ /* 0x000e220000000800 */
[----:B------:R1:W2:Y:S04]  /*fdc0*/  @P1 LDG.E R0, desc[UR54][R8.64] ;  /* 0x0000003608001981 */ /* 0x0002a8000c1e1900 */
[----:B------:R3:W2:Y:S01]  /*fdd0*/  @P0 LDG.E R3, desc[UR54][R4.64] ;  /* 0x0000003604030981 */ /* 0x0006a2000c1e1900 */
[----:B------:R-:W-:-:S02]  /*fde0*/  CS2R R88, SRZ ;  /* 0x0000000000587805 */ /* 0x000fc4000001ff00 */
[----:B------:R-:W-:Y:S02]  /*fdf0*/  CS2R R86, SRZ ;  /* 0x0000000000567805 */ /* 0x000fe4000001ff00 */
[----:B------:R-:W-:Y:S02]  /*fe00*/  CS2R R84, SRZ ;  /* 0x0000000000547805 */ /* 0x000fe4000001ff00 */
[----:B------:R-:W-:Y:S02]  /*fe10*/  CS2R R78, SRZ ;  /* 0x00000000004e7805 */ /* 0x000fe4000001ff00 */
[----:B------:R-:W-:Y:S02]  /*fe20*/  CS2R R76, SRZ ;  /* 0x00000000004c7805 */ /* 0x000fe4000001ff00 */
[----:B-1----:R-:W-:Y:S02]  /*fe30*/  CS2R R8, SRZ ;  /* 0x0000000000087805 */ /* 0x002fe4000001ff00 */
        /* <DEDUP_REMOVED lines=12> */
[----:B0-----:R-:W-:-:S02]  /*ff00*/  ISETP.NE.AND P0, PT, R2, 0x1, PT ;  /* 0x000000010200780c */ /* 0x001fc40003f05270 */
[----:B------:R-:W-:Y:S02]  /*ff10*/  CS2R R28, SRZ ;  /* 0x00000000001c7805 */ /* 0x000fe4000001ff00 */
[----:B------:R-:W-:Y:S02]  /*ff20*/  IADD3 R2, R203, 0x7f, RZ ;  /* 0x0000007fcb027810 */ /* 0x000fe40007ffe0ff */
        /* <DEDUP_REMOVED lines=9> */
[----:B------:R-:W-:Y:S01]  /*ffc0*/  CS2R R48, SRZ ;  /* 0x0000000000307805 */ /* 0x000fe2000001ff00 */
[----:B------:R-:W0:Y:S01]  /*ffd0*/  @P0 LDC R7, c[0x0][0x44c] ;  /* 0x00011300ff070b82 */ /* 0x000e220000000800 */
[----:B------:R-:W-:Y:S01]  /*ffe0*/  CS2R R92, SRZ ;  /* 0x00000000005c7805 */ /* 0x000fe2000001ff00 */
[----:B------:R-:W-:Y:S01]  /*fff0*/  IMAD.MOV.U32 R57, RZ, RZ, RZ ;  /* 0x000000ffff397224 */ /* 0x000fe200078e00ff */
[----:B------:R-:W-:-:S05]  /*10000*/  CS2R R94, SRZ ;  /* 0x00000000005e7805 */ /* 0x000fca000001ff00 */
[----:B------:R-:W1:Y:S01]  /*10010*/  @P0 LDC R6, c[0x0][0x450] ;  /* 0x00011400ff060b82 */ /* 0x000e620000000800 */
[----:B0-----:R-:W-:-:S05]  /*10020*/  @P0 IMAD.HI.U32 R7, R2, R7, RZ ;  /* 0x0000000702070227 */ /* 0x001fca00078e00ff */
[----:B-1----:R-:W-:Y:S02]  /*10030*/  @P0 SHF.R.U32.HI R2, RZ, R6, R7 ;  /* 0x00000006ff020219 */ /* 0x002fe40000011607 */
[----:B------:R-:W-:Y:S02]  /*10040*/  CS2R R6, SRZ ;  /* 0x0000000000067805 */ /* 0x000fe4000001ff00 */
[----:B------:R-:W-:Y:S01]  /*10050*/  PLOP3.LUT P0, PT, PT, PT, PT, 0x80, 0x0 ;  /* 0x000000000000781c */ /* 0x000fe20003f0f070 */
[----:B------:R-:W-:-:S04]  /*10060*/  IMAD.IADD R2, R161, 0x1, R2 ;  /* 0x00000001a1027824 */ /* 0x000fc800078e0202 */
[----:B------:R-:W-:-:S05]  /*10070*/  IMAD.HI R2, R2, 0x66666667, RZ ;  /* 0x6666666702027827 */ /* 0x000fca00078e02ff */
[----:B---3--:R-:W-:-:S04]  /*10080*/  SHF.R.U32.HI R5, RZ, 0x1f, R2 ;  /* 0x0000001fff057819 */ /* 0x008fc80000011602 */
[----:B------:R-:W-:-:S04]  /*10090*/  LEA.HI.SX32 R5, R2, R5, 0x1a ;  /* 0x0000000502057211 */ /* 0x000fc800078fd2ff */
[----:B------:R-:W-:Y:S02]  /*100a0*/  VIMNMX R162, R162, R5, PT ;  /* 0x00000005a2a27248 */ /* 0x000fe40003fe0100 */
[----:B------:R-:W-:Y:S02]  /*100b0*/  CS2R R4, SRZ ;  /* 0x0000000000047805 */ /* 0x000fe4000001ff00 */
[----:B------:R-:W-:Y:S01]  /*100c0*/  ISETP.GE.AND P1, PT, R162, 0x1, PT ;  /* 0x00000001a200780c */ /* 0x000fe20003f26270 */
[----:B--2---:R-:W-:-:S04]  /*100d0*/  FMUL.FTZ R0, R3, R0 ;  /* 0x0000000003007220 */ /* 0x004fc80000410000 */
[----:B------:R-:W-:-:S08]  /*100e0*/  FMUL.FTZ R2, R0, UR4 ;  /* 0x0000000400027c20 */ /* 0x000fd00008410000 */
[----:B------:R-:W-:Y:S05]  /*100f0*/  @!P1 BRA `(.L_x_2481) ;  /* 0x0000012000889947 */ /* 0x000fea0003800000 */
[----:B------:R-:W-:-:S03]  /*10100*/  UMOV UR4, 0xffffffff ;  /* 0xffffffff00047882 */ /* 0x000fc60000000000 */
[----:B------:R-:W-:Y:S05]  /*10110*/  BRA.DIV UR4, `(.L_x_2482) ;  /* 0x000001ba04607947 */ /* 0x000fea000b800000 */
[----:B------:R0:W1:Y:S02]  /*10120*/  SHFL.IDX PT, R197, R237, RZ, 0x1f ;  /* 0x00001fffedc57589 */ /* 0x00006400000e0000 */
.L_x_2715:
[----:B-1----:R-:W-:Y:S01]  /*10130*/  LEA.HI R0, R197, R197, RZ, 0x1 ;  /* 0x000000c5c5007211 */ /* 0x002fe200078f08ff */
        /* <DEDUP_REMOVED lines=13> */
[----:B------:R-:W-:Y:S01]  /*10210*/  MOV R5, UR5 ;  /* 0x0000000500057c02 */ /* 0x000fe20008000f00 */
[----:B------:R-:W-:Y:S01]  /*10220*/  ULDC.64 UR4, c[0x4][0x38] ;  /* 0x01000e0000047ab9 */ /* 0x000fe20000000a00 */
[----:B------:R-:W-:Y:S01]  /*10230*/  IMAD.U32 R6, RZ, RZ, UR6 ;  /* 0x00000006ff067e24 */ /* 0x000fe2000f8e00ff */
[----:B------:R-:W-:Y:S01]  /*10240*/  MOV R12, 0x1 ;  /* 0x00000001000c7802 */ /* 0x000fe20000000f00 */
[----:B------:R-:W-:Y:S02]  /*10250*/  IMAD.U32 R7, RZ, RZ, UR7 ;  /* 0x00000007ff077e24 */ /* 0x000fe4000f8e00ff */
[----:B------:R-:W-:-:S02]  /*10260*/  IMAD.U32 R10, RZ, RZ, UR4 ;  /* 0x00000004ff0a7e24 */ /* 0x000fc4000f8e00ff */
[----:B------:R-:W-:Y:S02]  /*10270*/  IMAD.U32 R11, RZ, RZ, UR5 ;  /* 0x00000005ff0b7e24 */ /* 0x000fe4000f8e00ff */
[----:B------:R-:W-:Y:S02]  /*10280*/  IMAD.MOV.U32 R8, RZ, RZ, 0x70 ;  /* 0x00000070ff087424 */ /* 0x000fe400078e00ff */
[----:B-1----:R-:W-:-:S07]  /*10290*/  IMAD.MOV.U32 R13, RZ, RZ, RZ ;  /* 0x000000ffff0d7224 */ /* 0x002fce00078e00ff */
[----:B------:R-:W-:-:S07]  /*102a0*/  LEPC R20, `(.L_x_2483) ;  /* 0x000000001014794e */ /* 0x000fce0000000000 */
[----:B0-2--5:R-:W-:Y:S05]  /*102b0*/  CALL.ABS.NOINC R14 ;  /* 0x000000000e007343 */ /* 0x025fea0003c00000 */
.L_x_2483:
        /* <DEDUP_REMOVED lines=8> */
[----:B------:R1:W2:Y:S03]  /*10340*/  SYNCS.PHASECHK.TRANS64.TRYWAIT P0, [R16+URZ+0x29800], R3 ;  /* 0x02980003100075a7 */ /* 0x0002a6000800017f */
[----:B--2---:R-:W-:Y:S05]  /*10350*/  @!P0 NANOSLEEP.SYNCS 0x989680 ;  /* 0x009896800000895d */ /* 0x004fea0003900000 */
[----:B------:R-:W2:Y:S01]  /*10360*/  @!P0 SYNCS.PHASECHK.TRANS64 P0, [R16+URZ+0x29800], R3 ;  /* 0x02980003100085a7 */ /* 0x000ea2000800007f */
[----:B------:R-:W-:Y:S04]  /*10370*/  BSSY B0, `(.L_x_2485) ;  /* 0x0000006000007945 */ /* 0x000fe80003800000 */
[----:B--2---:R-:W-:Y:S05]  /*10380*/  @P0 BRA `(.L_x_2486) ;  /* 0x0000000000100947 */ /* 0x004fea0003800000 */
.L_x_2487:
[----:B--2---:R2:W3:Y:S02]  /*10390*/  SYNCS.PHASECHK.TRANS64.TRYWAIT P0, [R16+URZ+0x29800], R3 ;  /* 0x02980003100075a7 */ /* 0x0044e4000800017f */
[----:B---3--:R-:W-:Y:S05]  /*103a0*/  @!P0 NANOSLEEP.SYNCS 0x989680 ;  /* 0x009896800000895d */ /* 0x008fea0003900000 */
[----:B------:R-:W3:Y:S02]  /*103b0*/  @!P0 SYNCS.PHASECHK.TRANS64 P0, [R16+URZ+0x29800], R3 ;  /* 0x02980003100085a7 */ /* 0x000ee4000800007f */
[----:B---3--:R-:W-:Y:S05]  /*103c0*/  @!P0 BRA `(.L_x_2487) ;  /* 0xfffffffc00f08947 */ /* 0x008fea000383ffff */
.L_x_2486:
[----:B------:R-:W-:Y:S05]  /*103d0*/  BSYNC B0 ;  /* 0x0000000000007941 */ /* 0x000fea0003800000 */
.L_x_2485:
[----:B------:R-:W-:Y:S05]  /*103e0*/  BRA `(.L_x_2488) ;  /* 0x0000006c009c7947 */ /* 0x000fea0003800000 */
.L_x_2484:
        /* <DEDUP_REMOVED lines=29> */
[----:B0-2---:R-:W-:Y:S05]  /*105c0*/  CALL.ABS.NOINC R14 ;  /* 0x000000000e007343 */ /* 0x005fea0003c00000 */
.L_x_2489:
[----:B------:R-:W-:Y:S01]  /*105d0*/  ULDC.U8 UR4, c[0x0][0x410] ;  /* 0x0001040000047ab9 */ /* 0x000fe20000000000 */
[----:B------:R-:W-:Y:S01]  /*105e0*/  BSSY B0, `(.L_x_2490) ;  /* 0x00006bf000007945 */ /* 0x000fe20003800000 */
[----:B------:R-:W-:Y:S01]  /*105f0*/  ISETP.NE.AND P0, PT, RZ, UR4, PT ;  /* 0x00000004ff007c0c */ /* 0x000fe2000bf05270 */
[----:B------:R-:W-:-:S12]  /*10600*/  IMAD.IADD R10, R188, 0x1, R203 ;  /* 0x00000001bc0a7824 */ /* 0x000fd800078e02cb */
[----:B------:R-:W-:Y:S05]  /*10610*/  @!P0 BRA `(.L_x_2491) ;  /* 0x0000003400788947 */ /* 0x000fea0003800000 */
[----:B------:R-:W1:Y:S01]  /*10620*/  LDC R45, c[0x0][0x448] ;  /* 0x00011200ff2d7b82 */ /* 0x000e620000000800 */
[----:B------:R-:W-:Y:S01]  /*10630*/  IMAD.MOV.U32 R5, RZ, RZ, R10 ;  /* 0x000000ffff057224 */ /* 0x000fe200078e000a */
[----:B------:R-:W-:Y:S01]  /*10640*/  MOV R8, R144 ;  /* 0x0000009000087202 */ /* 0x000fe20000000f00 */
[----:B------:R-:W-:Y:S01]  /*10650*/  IMAD.MOV.U32 R6, RZ, RZ, R24 ;  /* 0x000000ffff067224 */ /* 0x000fe200078e0018 */
[----:B------:R-:W-:Y:S01]  /*10660*/  ULDC.64 UR4, c[0x0][0x3f8] ;  /* 0x0000fe0000047ab9 */ /* 0x000fe20000000a00 */
[----:B------:R-:W-:Y:S01]  /*10670*/  IMAD.MOV.U32 R9, RZ, RZ, R29 ;  /* 0x000000ffff097224 */ /* 0x000fe200078e001d */
[----:B------:R-:W-:Y:S01]  /*10680*/  ULDC.64 UR6, c[0x0][0x408] ;  /* 0x0001020000067ab9 */ /* 0x000fe20000000a00 */
[----:B------:R-:W-:Y:S01]  /*10690*/  ULDC.64 UR8, c[0x0][0x400] ;  /* 0x0001000000087ab9 */ /* 0x000fe20000000a00 */
[----:B-1----:R-:W-:-:S13]  /*106a0*/  ISETP.NE.AND P0, PT, R45, 0x1, PT ;  /* 0x000000012d00780c */ /* 0x002fda0003f05270 */
[----:B------:R-:W1:Y:S08]  /*106b0*/  @P0 LDC R3, c[0x0][0x44c] ;  /* 0x00011300ff030b82 */ /* 0x000e700000000800 */
[----:B------:R-:W2:Y:S01]  /*106c0*/  @P0 LDC R7, c[0x0][0x450] ;  /* 0x00011400ff070b82 */ /* 0x000ea20000000800 */
[----:B-1----:R-:W-:-:S05]  /*106d0*/  @P0 IMAD.HI.U32 R0, R10, R3, RZ ;  /* 0x000000030a000227 */ /* 0x002fca00078e00ff */
[----:B--2---:R-:W-:Y:S01]  /*106e0*/  @P0 SHF.R.U32.HI R5, RZ, R7, R0 ;  /* 0x00000007ff050219 */ /* 0x004fe20000011600 */
[----:B------:R-:W-:-:S03]  /*106f0*/  IMAD.MOV.U32 R7, RZ, RZ, R27 ;  /* 0x000000ffff077224 */ /* 0x000fc600078e001b */
        /* <DEDUP_REMOVED lines=14> */
[----:B------:R1:W2:Y:S04]  /*107e0*/  SHFL.IDX PT, R0, R13, RZ, 0x1e1f ;  /* 0x001e1fff0d007589 */ /* 0x0002a800000e0000 */
[----:B------:R-:W3:Y:S04]  /*107f0*/  SHFL.IDX PT, R3, R3, RZ, 0x1e1f ;  /* 0x001e1fff03037589 */ /* 0x000ee800000e0000 */
[----:B------:R-:W4:Y:S04]  /*10800*/  SHFL.IDX PT, R4, R4, RZ, 0x1e1f ;  /* 0x001e1fff04047589 */ /* 0x000f2800000e0000 */
[----:B------:R1:W0:Y:S02]  /*10810*/  SHFL.IDX PT, R14, R5, RZ, 0x1e1f ;  /* 0x001e1fff050e7589 */ /* 0x00022400000e0000 */
.L_x_2721:
        /* <DEDUP_REMOVED lines=13> */
[----:B-1----:R-:W-:Y:S02]  /*108f0*/  CS2R R12, SRZ ;  /* 0x00000000000c7805 */ /* 0x002fe4000001ff00 */
        /* <DEDUP_REMOVED lines=10> */
[CC--:B---3--:R-:W-:Y:S02]  /*109a0*/  @!P5 IADD3 R6, P0, R22.reuse, R3.reuse, RZ ;  /* 0x000000031606d210 */ /* 0x0c8fe40007f1e0ff */
[-C--:B0-----:R-:W-:Y:S02]  /*109b0*/  @!P5 IADD3 R8, P1, R22, R14.reuse, RZ ;  /* 0x0000000e1608d210 */ /* 0x081fe40007f3e0ff */
[----:B------:R-:W-:Y:S01]  /*109c0*/  @!P2 IADD3 R10, P4, R193, R3, RZ ;  /* 0x00000003c10aa210 */ /* 0x000fe20007f9e0ff */
[--C-:B--2---:R-:W-:Y:S02]  /*109d0*/  @!P5 IMAD.X R7, R0, 0x1, R5.reuse, P0 ;  /* 0x000000010007d824 */ /* 0x104fe400000e0605 */
[----:B----4-:R-:W-:Y:S01]  /*109e0*/  @!P5 IMAD.X R9, R4, 0x1, R5, P1 ;  /* 0x000000010409d824 */ /* 0x010fe200008e0605 */
[----:B------:R-:W-:Y:S01]  /*109f0*/  ISETP.GE.AND P1, PT, R195, UR4, PT ;  /* 0x00000004c3007c0c */ /* 0x000fe2000bf26270 */
[----:B------:R-:W-:Y:S01]  /*10a00*/  @!P2 IMAD.X R11, R0, 0x1, R233, P4 ;  /* 0x00000001000ba824 */ /* 0x000fe200020e06e9 */
[----:B------:R0:W5:Y:S01]  /*10a10*/  @!P5 LD.E.64 R38, desc[UR54][R6.64] ;  /* 0x000000360626d980 */ /* 0x000162000c101b00 */
[----:B------:R-:W-:-:S03]  /*10a20*/  @!P2 IADD3 R12, P0, R193, R14, RZ ;  /* 0x0000000ec10ca210 */ /* 0x000fc60007f1e0ff */
[----:B------:R-:W5:Y:S01]  /*10a30*/  @!P5 LD.E.64 R36, desc[UR54][R8.64] ;  /* 0x000000360824d980 */ /* 0x000f62000c101b00 */
[C---:B------:R-:W-:Y:S02]  /*10a40*/  @!P3 IADD3 R40, P5, R192.reuse, R14, RZ ;  /* 0x0000000ec028b210 */ /* 0x040fe40007fbe0ff */
[----:B------:R-:W-:Y:S02]  /*10a50*/  @!P3 IADD3 R20, P4, R192, R3, RZ ;  /* 0x00000003c014b210 */ /* 0x000fe40007f9e0ff */
[----:B------:R-:W-:Y:S02]  /*10a60*/  CS2R R34, SRZ ;  /* 0x0000000000227805 */ /* 0x000fe4000001ff00 */
[----:B------:R-:W-:Y:S01]  /*10a70*/  CS2R R30, SRZ ;  /* 0x00000000001e7805 */ /* 0x000fe2000001ff00 */
[----:B------:R-:W-:Y:S01]  /*10a80*/  @!P2 IMAD.X R13, R4, 0x1, R233, P0 ;  /* 0x00000001040da824 */ /* 0x000fe200000e06e9 */
[----:B------:R-:W-:Y:S02]  /*10a90*/  CS2R R28, SRZ ;  /* 0x00000000001c7805 */ /* 0x000fe4000001ff00 */
[----:B------:R-:W-:Y:S01]  /*10aa0*/  @!P3 IADD3.X R21, R0, R232, RZ, P4, !PT ;  /* 0x000000e80015b210 */ /* 0x000fe200027fe4ff */
[----:B------:R-:W-:Y:S01]  /*10ab0*/  @!P3 IMAD.X R41, R4, 0x1, R232, P5 ;  /* 0x000000010429b824 */ /* 0x000fe200028e06e8 */
[----:B------:R-:W5:Y:S01]  /*10ac0*/  @!P2 LD.E.64 R32, desc[UR54][R10.64] ;  /* 0x000000360a20a980 */ /* 0x000f62000c101b00 */
[----:B------:R-:W-:-:S03]  /*10ad0*/  ISETP.GE.AND P0, PT, R194, UR4, PT ;  /* 0x00000004c2007c0c */ /* 0x000fc6000bf06270 */
[----:B------:R1:W5:Y:S01]  /*10ae0*/  @!P2 LD.E.64 R34, desc[UR54][R12.64] ;  /* 0x000000360c22a980 */ /* 0x000362000c101b00 */
[----:B------:R-:W-:Y:S02]  /*10af0*/  ISETP.GE.AND P2, PT, R196, UR4, PT ;  /* 0x00000004c4007c0c */ /* 0x000fe4000bf46270 */
[C---:B------:R-:W-:Y:S01]  /*10b00*/  @!P1 IADD3 R42, P4, R195.reuse, R14, RZ ;  /* 0x0000000ec32a9210 */ /* 0x040fe20007f9e0ff */
[----:B------:R2:W5:Y:S04]  /*10b10*/  @!P3 LD.E.64 R30, desc[UR54][R20.64] ;  /* 0x00000036141eb980 */ /* 0x000568000c101b00 */
[----:B------:R3:W5:Y:S01]  /*10b20*/  @!P3 LD.E.64 R28, desc[UR54][R40.64] ;  /* 0x00000036281cb980 */ /* 0x000762000c101b00 */
[----:B0-----:R-:W-:Y:S02]  /*10b30*/  @!P1 IADD3 R6, P3, R195, R3, RZ ;  /* 0x00000003c3069210 */ /* 0x001fe40007f7e0ff */
[----:B------:R-:W-:-:S02]  /*10b40*/  CS2R R26, SRZ ;  /* 0x00000000001a7805 */ /* 0x000fc4000001ff00 */
[----:B------:R-:W-:Y:S01]  /*10b50*/  CS2R R24, SRZ ;  /* 0x0000000000187805 */ /* 0x000fe2000001ff00 */
[--C-:B------:R-:W-:Y:S01]  /*10b60*/  @!P1 IMAD.X R43, R4, 0x1, R231.reuse, P4 ;  /* 0x00000001042b9824 */ /* 0x100fe200020e06e7 */
[-C--:B------:R-:W-:Y:S01]  /*10b70*/  @!P0 IADD3 R46, P5, R194, R3.reuse, RZ ;  /* 0x00000003c22e8210 */ /* 0x080fe20007fbe0ff */
[----:B------:R-:W-:Y:S01]  /*10b80*/  @!P1 IMAD.X R7, R0, 0x1, R231, P3 ;  /* 0x0000000100079824 */ /* 0x000fe200018e06e7 */
[----:B-1----:R-:W-:Y:S02]  /*10b90*/  CS2R R12, SRZ ;  /* 0x00000000000c7805 */ /* 0x002fe4000001ff00 */
[----:B------:R1:W5:Y:S01]  /*10ba0*/  @!P1 LD.E.64 R24, desc[UR54][R42.64] ;  /* 0x000000362a189980 */ /* 0x000362000c101b00 */
[----:B------:R-:W-:Y:S02]  /*10bb0*/  @!P2 IADD3 R48, P3, R196, R3, RZ ;  /* 0x00000003c430a210 */ /* 0x000fe40007f7e0ff */
[----:B--2---:R-:W-:Y:S02]  /*10bc0*/  CS2R R20, SRZ ;  /* 0x0000000000147805 */ /* 0x004fe4000001ff00 */
[----:B------:R-:W-:Y:S01]  /*10bd0*/  CS2R R10, SRZ ;  /* 0x00000000000a7805 */ /* 0x000fe2000001ff00 */
[----:B------:R1:W5:Y:S01]  /*10be0*/  @!P1 LD.E.64 R26, desc[UR54][R6.64] ;  /* 0x00000036061a9980 */ /* 0x000362000c101b00 */
[----:B---3--:R-:W-:-:S02]  /*10bf0*/  @!P0 IADD3 R40, P1, R194, R14, RZ ;  /* 0x0000000ec2288210 */ /* 0x008fc40007f3e0ff */
[----:B------:R-:W-:Y:S02]  /*10c00*/  CS2R R8, SRZ ;  /* 0x0000000000087805 */ /* 0x000fe4000001ff00 */
[----:B------:R-:W-:Y:S01]  /*10c10*/  @!P2 IADD3 R14, P4, R196, R14, RZ ;  /* 0x0000000ec40ea210 */ /* 0x000fe20007f9e0ff */
[C-C-:B------:R-:W-:Y:S01]  /*10c20*/  @!P0 IMAD.X R47, R0.reuse, 0x1, R230.reuse, P5 ;  /* 0x00000001002f8824 */ /* 0x140fe200028e06e6 */
[----:B------:R-:W-:Y:S01]  /*10c30*/  @!P2 IADD3.X R49, R0, R229, RZ, P3, !PT ;  /* 0x000000e50031a210 */ /* 0x000fe20001ffe4ff */
[C---:B------:R-:W-:Y:S02]  /*10c40*/  @!P0 IMAD.X R41, R4.reuse, 0x1, R230, P1 ;  /* 0x0000000104298824 */ /* 0x040fe400008e06e6 */
[----:B------:R-:W-:Y:S01]  /*10c50*/  @!P2 IMAD.X R15, R4, 0x1, R229, P4 ;  /* 0x00000001040fa824 */ /* 0x000fe200020e06e5 */
[----:B------:R1:W5:Y:S04]  /*10c60*/  @!P0 LD.E.64 R12, desc[UR54][R46.64] ;  /* 0x000000362e0c8980 */ /* 0x000368000c101b00 */
[----:B------:R1:W5:Y:S04]  /*10c70*/  @!P0 LD.E.64 R20, desc[UR54][R40.64] ;  /* 0x0000003628148980 */ /* 0x000368000c101b00 */
[----:B------:R1:W5:Y:S04]  /*10c80*/  @!P2 LD.E.64 R10, desc[UR54][R48.64] ;  /* 0x00000036300aa980 */ /* 0x000368000c101b00 */
[----:B------:R1:W5:Y:S02]  /*10c90*/  @!P2 LD.E.64 R8, desc[UR54][R14.64] ;  /* 0x000000360e08a980 */ /* 0x000364000c101b00 */
.L_x_2494:
[----:B------:R-:W-:Y:S05]  /*10ca0*/  BSYNC B1 ;  /* 0x0000000000017941 */ /* 0x000fea0003800000 */
.L_x_2493:
[----:B------:R-:W-:Y:S01]  /*10cb0*/  ULEA.HI UR4, UR43, UR43, URZ, 0x1 ;  /* 0x0000002b2b047291 */ /* 0x000fe2000f8f083f */
[----:B---3--:R-:W-:Y:S01]  /*10cc0*/  VIADDMNMX R3, R45, -R203, 0x80, PT ;  /* 0x000000802d037446 */ /* 0x008fe200038009cb */
[----:B------:R-:W-:Y:S02]  /*10cd0*/  BSSY B1, `(.L_x_2495) ;  /* 0x0000008000017945 */ /* 0x000fe40003800000 */
[----:B------:R-:W-:Y:S01]  /*10ce0*/  ULOP3.LUT UR4, UR4, 0xfffffffe, URZ, 0xc0, !UPT ;  /* 0xfffffffe04047892 */ /* 0x000fe2000f8ec03f */
[----:B------:R-:W-:-:S03]  /*10cf0*/  ISETP.GE.AND P1, PT, R188, R3, PT ;  /* 0x00000003bc00720c */ /* 0x000fc60003f26270 */
[----:B------:R-:W-:-:S06]  /*10d00*/  UIADD3 UR4, UR43, -UR4, URZ ;  /* 0x800000042b047290 */ /* 0x000fcc000fffe03f */
[----:B------:R-:W-:-:S05]  /*10d10*/  IMAD.U32 R5, RZ, RZ, UR4 ;  /* 0x00000004ff057e24 */ /* 0x000fca000f8e00ff */
[----:B------:R-:W-:-:S04]  /*10d20*/  SHF.L.U32 R5, R5, 0x1f, RZ ;  /* 0x0000001f05057819 */ /* 0x000fc800000006ff */
[----:B------:R-:W3:Y:S02]  /*10d30*/  SYNCS.PHASECHK.TRANS64.TRYWAIT P0, [R16+URZ+0x29800], R5 ;  /* 0x02980005100075a7 */ /* 0x000ee4000800017f */
[----:B---3--:R-:W-:Y:S05]  /*10d40*/  @!P0 BRA `(.L_x_2496) ;  /* 0x000001ac00ec8947 */ /* 0x008fea0003800000 */
.L_x_2722:
[----:B------:R-:W-:Y:S05]  /*10d50*/  BSYNC B1 ;  /* 0x0000000000017941 */ /* 0x000fea0003800000 */
.L_x_2495:
[----:B------:R-:W-:Y:S05]  /*10d60*/  @P1 BRA `(.L_x_2497) ;  /* 0x0000006400181947 */ /* 0x000fea0003800000 */
[----:B------:R-:W0:Y:S01]  /*10d70*/  LDC R3, c[0x0][0x3f4] ;  /* 0x0000fd00ff037b82 */ /* 0x000e220000000800 */
[----:B------:R-:W-:Y:S01]  /*10d80*/  BSSY B1, `(.L_x_2498) ;  /* 0x000007f000017945 */ /* 0x000fe20003800000 */
[----:B--2---:R-:W-:Y:S01]  /*10d90*/  IMAD.IADD R0, R16, 0x1, R209 ;  /* 0x0000000110007824 */ /* 0x004fe200078e02d1 */
[-C--:B0-----:R-:W-:Y:S02]  /*10da0*/  ISETP.GE.AND P0, PT, R22, R3.reuse, PT ;  /* 0x000000031600720c */ /* 0x081fe40003f06270 */
[-C--:B------:R-:W-:Y:S02]  /*10db0*/  ISETP.GE.AND P1, PT, R193, R3.reuse, PT ;  /* 0x00000003c100720c */ /* 0x080fe40003f26270 */
[-C--:B------:R-:W-:Y:S02]  /*10dc0*/  ISETP.GE.AND P2, PT, R192, R3.reuse, PT ;  /* 0x00000003c000720c */ /* 0x080fe40003f46270 */
[-C--:B------:R-:W-:Y:S02]  /*10dd0*/  ISETP.GE.AND P3, PT, R195, R3.reuse, PT ;  /* 0x00000003c300720c */ /* 0x080fe40003f66270 */
[----:B------:R-:W-:-:S02]  /*10de0*/  ISETP.GE.AND P4, PT, R194, R3, PT ;  /* 0x00000003c200720c */ /* 0x000fc40003f86270 */
[----:B------:R-:W-:-:S03]  /*10df0*/  ISETP.GE.AND P5, PT, R196, R3, PT ;  /* 0x00000003c400720c */ /* 0x000fc60003fa6270 */
[----:B------:R-:W-:Y:S10]  /*10e00*/  @P0 BRA `(.L_x_2499) ;  /* 0x0000000400d80947 */ /* 0x000ff40003800000 */
[----:B-1-34-:R-:W0:Y:S01]  /*10e10*/  LDS.128 R4, [R0+0x14400] ;  /* 0x0144000000047984 */ /* 0x01ae220000000c00 */
[----:B-----5:R-:W-:Y:S02]  /*10e20*/  SHF.R.U32.HI R14, RZ, 0x8, R38 ;  /* 0x00000008ff0e7819 */ /* 0x020fe40000011626 */
        /* <DEDUP_REMOVED lines=116> */
.L_x_2499:
[----:B------:R-:W-:Y:S05]  /*11570*/  BSYNC B1 ;  /* 0x0000000000017941 */ /* 0x000fea0003800000 */
.L_x_2498:
[----:B------:R-:W-:Y:S04]  /*11580*/  BSSY B1, `(.L_x_2500) ;  /* 0x000007c000017945 */ /* 0x000fe80003800000 */
[----:B------:R-:W-:Y:S05]  /*11590*/  @P1 BRA `(.L_x_2501) ;  /* 0x0000000400e81947 */ /* 0x000fea0003800000 */
[----:B01-34-:R-:W0:Y:S01]  /*115a0*/  LDS.128 R4, [R223] ;  /* 0x00000000df047984 */ /* 0x01be220000000c00 */
        /* <DEDUP_REMOVED lines=13> */
[----:B------:R-:W-:Y:S02]  /*11680*/  LOP3.LUT R14, R32, 0xff, RZ, 0xc0, !PT ;  /* 0x000000ff200e7812 */ /* 0x000fe400078ec0ff */
        /* <DEDUP_REMOVED lines=107> */
.L_x_2501:
[----:B------:R-:W-:Y:S05]  /*11d40*/  BSYNC B1 ;  /* 0x0000000000017941 */ /* 0x000fea0003800000 */
.L_x_2500:
[----:B------:R-:W-:Y:S04]  /*11d50*/  BSSY B1, `(.L_x_2502) ;  /* 0x0000078000017945 */ /* 0x000fe80003800000 */
[----:B------:R-:W-:Y:S05]  /*11d60*/  @P2 BRA `(.L_x_2503) ;  /* 0x0000000400d82947 */ /* 0x000fea0003800000 */
[----:B01234-:R-:W0:Y:S01]  /*11d70*/  LDS.128 R4, [R0+0x16400] ;  /* 0x0164000000047984 */ /* 0x01fe220000000c00 */
[----:B-----5:R-:W-:Y:S02]  /*11d80*/  SHF.R.U32.HI R14, RZ, 0x8, R30 ;  /* 0x00000008ff0e7819 */ /* 0x020fe4000001161e */
        /* <DEDUP_REMOVED lines=116> */
.L_x_2503:
[----:B------:R-:W-:Y:S05]  /*124d0*/  BSYNC B1 ;  /* 0x0000000000017941 */ /* 0x000fea0003800000 */
.L_x_2502:
[----:B------:R-:W-:Y:S04]  /*124e0*/  BSSY B1, `(.L_x_2504) ;  /* 0x000007c000017945 */ /* 0x000fe80003800000 */
[----:B------:R-:W-:Y:S05]  /*124f0*/  @P3 BRA `(.L_x_2505) ;  /* 0x0000000400e83947 */ /* 0x000fea0003800000 */
[----:B01234-:R-:W0:Y:S01]  /*12500*/  LDS.128 R4, [R223+0x2000] ;  /* 0x00200000df047984 */ /* 0x01fe220000000c00 */
        /* <DEDUP_REMOVED lines=121> */
.L_x_2505:
[----:B------:R-:W-:Y:S05]  /*12ca0*/  BSYNC B1 ;  /* 0x0000000000017941 */ /* 0x000fea0003800000 */
.L_x_2504:
[----:B------:R-:W-:Y:S04]  /*12cb0*/  BSSY B1, `(.L_x_2506) ;  /* 0x0000078000017945 */ /* 0x000fe80003800000 */
[----:B------:R-:W-:Y:S05]  /*12cc0*/  @P4 BRA `(.L_x_2507) ;  /* 0x0000000400d84947 */ /* 0x000fea0003800000 */
[----:B01234-:R-:W0:Y:S01]  /*12cd0*/  LDS.128 R4, [R0+0x18400] ;  /* 0x0184000000047984 */ /* 0x01fe220000000c00 */
        /* <DEDUP_REMOVED lines=117> */
.L_x_2507:
[----:B------:R-:W-:Y:S05]  /*13430*/  BSYNC B1 ;  /* 0x0000000000017941 */ /* 0x000fea0003800000 */
.L_x_2506:
[----:B------:R-:W-:Y:S05]  /*13440*/  @P5 BRA `(.L_x_2497) ;  /* 0x0000003c00605947 */ /* 0x000fea0003800000 */
[----:B01234-:R-:W0:Y:S01]  /*13450*/  LDS.128 R4, [R223+0x4000] ;  /* 0x00400000df047984 */ /* 0x01fe220000000c00 */
[----:B-----5:R-:W-:Y:S02]  /*13460*/  SHF.R.U32.HI R12, RZ, 0x8, R11 ;  /* 0x00000008ff0c7819 */ /* 0x020fe4000001160b */
[----:B------:R-:W-:Y:S02]  /*13470*/  SHF.R.U32.HI R20, RZ, 0x8, R9 ;  /* 0x00000008ff147819 */ /* 0x000fe40000011609 */
[----:B------:R-:W-:Y:S02]  /*13480*/  LOP3.LUT R13, R11, 0xff, RZ, 0xc0, !PT ;  /* 0x000000ff0b0d7812 */ /* 0x000fe400078ec0ff */
[----:B------:R-:W-:Y:S02]  /*13490*/  LOP3.LUT R21, R9, 0xff, RZ, 0xc0, !PT ;  /* 0x000000ff09157812 */ /* 0x000fe400078ec0ff */
[----:B------:R-:W-:Y:S02]  /*134a0*/  LOP3.LUT R12, R12, 0xff, RZ, 0xc0, !PT ;  /* 0x000000ff0c0c7812 */ /* 0x000fe400078ec0ff */
[----:B------:R-:W-:-:S02]  /*134b0*/  LOP3.LUT R20, R20, 0xff, RZ, 0xc0, !PT ;  /* 0x000000ff14147812 */ /* 0x000fc400078ec0ff */
[----:B------:R-:W-:Y:S02]  /*134c0*/  SHF.R.U32.HI R0, RZ, 0x8, R10 ;  /* 0x00000008ff007819 */ /* 0x000fe4000001160a */
[----:B------:R-:W-:Y:S02]  /*134d0*/  SHF.R.U32.HI R14, RZ, 0x8, R8 ;  /* 0x00000008ff0e7819 */ /* 0x000fe40000011608 */
        /* <DEDUP_REMOVED lines=114> */
.L_x_2491:
[----:B------:R-:W1:Y:S01]  /*13c00*/  LDC R25, c[0x0][0x448] ;  /* 0x00011200ff197b82 */ /* 0x000e620000000800 */
[----:B------:R-:W-:Y:S01]  /*13c10*/  IMAD.MOV.U32 R9, RZ, RZ, R10 ;  /* 0x000000ffff097224 */ /* 0x000fe200078e000a */
[----:B------:R-:W-:Y:S01]  /*13c20*/  MOV R5, R27 ;  /* 0x0000001b00057202 */ /* 0x000fe20000000f00 */
[----:B------:R-:W-:Y:S01]  /*13c30*/  IMAD.MOV.U32 R4, RZ, RZ, R24 ;  /* 0x000000ffff047224 */ /* 0x000fe200078e0018 */
[----:B------:R-:W-:Y:S01]  /*13c40*/  ULDC.64 UR4, c[0x0][0x3f8] ;  /* 0x0000fe0000047ab9 */ /* 0x000fe20000000a00 */
[----:B------:R-:W-:Y:S01]  /*13c50*/  IMAD.MOV.U32 R6, RZ, RZ, R144 ;  /* 0x000000ffff067224 */ /* 0x000fe200078e0090 */
[----:B------:R-:W-:Y:S01]  /*13c60*/  ULDC.64 UR6, c[0x0][0x408] ;  /* 0x0001020000067ab9 */ /* 0x000fe20000000a00 */
[----:B------:R-:W-:Y:S01]  /*13c70*/  IMAD.MOV.U32 R7, RZ, RZ, R29 ;  /* 0x000000ffff077224 */ /* 0x000fe200078e001d */
[----:B------:R-:W-:Y:S01]  /*13c80*/  ULDC.64 UR8, c[0x0][0x400] ;  /* 0x0001000000087ab9 */ /* 0x000fe20000000a00 */
[----:B-1----:R-:W-:-:S13]  /*13c90*/  ISETP.NE.AND P0, PT, R25, 0x1, PT ;  /* 0x000000011900780c */ /* 0x002fda0003f05270 */
[----:B------:R-:W1:Y:S08]  /*13ca0*/  @P0 LDC R3, c[0x0][0x44c] ;  /* 0x00011300ff030b82 */ /* 0x000e700000000800 */
[----:B------:R-:W2:Y:S01]  /*13cb0*/  @P0 LDC R0, c[0x0][0x450] ;  /* 0x00011400ff000b82 */ /* 0x000ea20000000800 */
[----:B-1----:R-:W-:-:S05]  /*13cc0*/  @P0 IMAD.HI.U32 R3, R10, R3, RZ ;  /* 0x000000030a030227 */ /* 0x002fca00078e00ff */
[----:B--2---:R-:W-:-:S04]  /*13cd0*/  @P0 SHF.R.U32.HI R9, RZ, R0, R3 ;  /* 0x00000000ff090219 */ /* 0x004fc80000011603 */
        /* <DEDUP_REMOVED lines=14> */
[----:B------:R1:W2:Y:S04]  /*13dc0*/  SHFL.IDX PT, R0, R13, RZ, 0x1e1f ;  /* 0x001e1fff0d007589 */ /* 0x0002a800000e0000 */
[----:B------:R-:W3:Y:S04]  /*13dd0*/  SHFL.IDX PT, R3, R3, RZ, 0x1e1f ;  /* 0x001e1fff03037589 */ /* 0x000ee800000e0000 */
[----:B------:R-:W4:Y:S04]  /*13de0*/  SHFL.IDX PT, R20, R20, RZ, 0x1e1f ;  /* 0x001e1fff14147589 */ /* 0x000f2800000e0000 */
[----:B-1----:R-:W0:Y:S02]  /*13df0*/  SHFL.IDX PT, R21, R21, RZ, 0x1e1f ;  /* 0x001e1fff15157589 */ /* 0x002e2400000e0000 */
.L_x_2728:
        /* <DEDUP_REMOVED lines=28> */
[C---:B---3--:R-:W-:Y:S01]  /*13fc0*/  @!P2 IADD3 R36, P3, R18.reuse, R3, RZ ;  /* 0x000000031224a210 */ /* 0x048fe20007f7e0ff */
[----:B------:R-:W-:Y:S01]  /*13fd0*/  @!P1 IMAD.SHL.U32 R42, R225, 0x10, RZ ;  /* 0x00000010e12a9824 */ /* 0x000fe200078e00ff */
[----:B0-----:R-:W-:-:S02]  /*13fe0*/  @!P2 IADD3 R38, P4, R18, R21, RZ ;  /* 0x000000151226a210 */ /* 0x001fc40007f9e0ff */
[----:B------:R-:W-:Y:S01]  /*13ff0*/  @!P0 SHF.L.U32 R48, R227, 0x4, RZ ;  /* 0x00000004e3308819 */ /* 0x000fe200000006ff */
[--C-:B--2---:R-:W-:Y:S01]  /*14000*/  @!P2 IMAD.X R37, R0, 0x1, R5.reuse, P3 ;  /* 0x000000010025a824 */ /* 0x104fe200018e0605 */
[-C--:B------:R-:W-:Y:S01]  /*14010*/  @!P1 IADD3 R40, P5, R3, R42.reuse, RZ ;  /* 0x0000002a03289210 */ /* 0x080fe20007fbe0ff */
[----:B----4-:R-:W-:Y:S01]  /*14020*/  @!P2 IMAD.X R39, R20, 0x1, R5, P4 ;  /* 0x000000011427a824 */ /* 0x010fe200020e0605 */
        /* <DEDUP_REMOVED lines=14> */
[----:B------:R-:W-:Y:S01]  /*14110*/  @!P0 IMAD.X R47, R0, 0x1, R3, P3 ;  /* 0x00000001002f8824 */ /* 0x000fe200018e0603 */
[----:B------:R-:W-:Y:S01]  /*14120*/  @!P0 IADD3.X R49, R20, R3, RZ, P5, !PT ;  /* 0x0000000314318210 */ /* 0x000fe20002ffe4ff */
[----:B------:R1:W5:Y:S04]  /*14130*/  @!P2 LD.E.128 R24, desc[UR54][R36.64] ;  /* 0x000000362418a980 */ /* 0x000368000c101d00 */
[----:B------:R1:W5:Y:S04]  /*14140*/  @!P2 LD.E.128 R4, desc[UR54][R38.64] ;  /* 0x000000362604a980 */ /* 0x000368000c101d00 */
[----:B------:R1:W5:Y:S04]  /*14150*/  @!P1 LD.E.128 R28, desc[UR54][R40.64] ;  /* 0x00000036281c9980 */ /* 0x000368000c101d00 */
[----:B------:R1:W5:Y:S04]  /*14160*/  @!P1 LD.E.128 R8, desc[UR54][R42.64] ;  /* 0x000000362a089980 */ /* 0x000368000c101d00 */
[----:B------:R1:W5:Y:S04]  /*14170*/  @!P0 LD.E.128 R32, desc[UR54][R46.64] ;  /* 0x000000362e208980 */ /* 0x000368000c101d00 */
[----:B------:R1:W5:Y:S02]  /*14180*/  @!P0 LD.E.128 R12, desc[UR54][R48.64] ;  /* 0x00000036300c8980 */ /* 0x000364000c101d00 */
.L_x_2510:
[----:B------:R-:W-:Y:S05]  /*14190*/  BSYNC B1 ;  /* 0x0000000000017941 */ /* 0x000fea0003800000 */
.L_x_2509:
[----:B------:R-:W-:Y:S01]  /*141a0*/  ULEA.HI UR4, UR43, UR43, URZ, 0x1 ;  /* 0x0000002b2b047291 */ /* 0x000fe2000f8f083f */
[----:B---3--:R-:W-:Y:S01]  /*141b0*/  VIADDMNMX R3, R45, -R203, 0x80, PT ;  /* 0x000000802d037446 */ /* 0x008fe200038009cb */
[----:B------:R-:W-:Y:S02]  /*141c0*/  BSSY B1, `(.L_x_2511) ;  /* 0x0000008000017945 */ /* 0x000fe40003800000 */
[----:B------:R-:W-:Y:S01]  /*141d0*/  ULOP3.LUT UR4, UR4, 0xfffffffe, URZ, 0xc0, !UPT ;  /* 0xfffffffe04047892 */ /* 0x000fe2000f8ec03f */
[----:B------:R-:W-:-:S03]  /*141e0*/  ISETP.GE.AND P1, PT, R188, R3, PT ;  /* 0x00000003bc00720c */ /* 0x000fc60003f26270 */
[----:B------:R-:W-:-:S06]  /*141f0*/  UIADD3 UR4, UR43, -UR4, URZ ;  /* 0x800000042b047290 */ /* 0x000fcc000fffe03f */
[----:B0-----:R-:W-:-:S05]  /*14200*/  IMAD.U32 R21, RZ, RZ, UR4 ;  /* 0x00000004ff157e24 */ /* 0x001fca000f8e00ff */
[----:B------:R-:W-:-:S04]  /*14210*/  SHF.L.U32 R21, R21, 0x1f, RZ ;  /* 0x0000001f15157819 */ /* 0x000fc800000006ff */
[----:B------:R-:W0:Y:S02]  /*14220*/  SYNCS.PHASECHK.TRANS64.TRYWAIT P0, [R16+URZ+0x29800], R21 ;  /* 0x02980015100075a7 */ /* 0x000e24000800017f */
[----:B0-----:R-:W-:Y:S05]  /*14230*/  @!P0 BRA `(.L_x_2512) ;  /* 0x0000017c00348947 */ /* 0x001fea0003800000 */
.L_x_2729:
[----:B------:R-:W-:Y:S05]  /*14240*/  BSYNC B1 ;  /* 0x0000000000017941 */ /* 0x000fea0003800000 */
.L_x_2511:
[----:B------:R-:W-:Y:S05]  /*14250*/  @P1 BRA `(.L_x_2497) ;  /* 0x0000002c00dc1947 */ /* 0x000fea0003800000 */
[----:B--2---:R-:W2:Y:S01]  /*14260*/  LDC R0, c[0x0][0x3f4] ;  /* 0x0000fd00ff007b82 */ /* 0x004ea20000000800 */
[C---:B------:R-:W-:Y:S01]  /*14270*/  VIADD R3, R18.reuse, 0x20 ;  /* 0x0000002012037836 */ /* 0x040fe20000000000 */
[----:B------:R-:W-:Y:S01]  /*14280*/  BSSY B1, `(.L_x_2513) ;  /* 0x00000fc000017945 */ /* 0x000fe20003800000 */
[C---:B0-----:R-:W-:Y:S01]  /*14290*/  VIADD R21, R18.reuse, 0x40 ;  /* 0x0000004012157836 */ /* 0x041fe20000000000 */
[-C--:B--2---:R-:W-:Y:S02]  /*142a0*/  ISETP.GE.AND P0, PT, R18, R0.reuse, PT ;  /* 0x000000001200720c */ /* 0x084fe40003f06270 */
[-C--:B------:R-:W-:Y:S02]  /*142b0*/  ISETP.GE.AND P1, PT, R3, R0.reuse, PT ;  /* 0x000000000300720c */ /* 0x080fe40003f26270 */
[----:B------:R-:W-:-:S09]  /*142c0*/  ISETP.GE.AND P2, PT, R21, R0, PT ;  /* 0x000000001500720c */ /* 0x000fd20003f46270 */
[----:B------:R-:W-:Y:S05]  /*142d0*/  @P0 BRA `(.L_x_2514) ;  /* 0x0000000c00d80947 */ /* 0x000fea0003800000 */
[----:B-----5:R-:W-:Y:S02]  /*142e0*/  SHF.R.U32.HI R3, RZ, 0x8, R24 ;  /* 0x00000008ff037819 */ /* 0x020fe40000011618 */
[----:B----4-:R-:W-:Y:S02]  /*142f0*/  LOP3.LUT R20, R24, 0xff, RZ, 0xc0, !PT ;  /* 0x000000ff18147812 */ /* 0x010fe400078ec0ff */
[----:B------:R-:W-:Y:S02]  /*14300*/  LOP3.LUT R21, R3, 0xff, RZ, 0xc0, !PT ;  /* 0x000000ff03157812 */ /* 0x000fe400078ec0ff */
[----:B------:R-:W-:Y:S02]  /*14310*/  LEA.HI R3, R0, R226, RZ, 0x1c ;  /* 0x000000e200037211 */ /* 0x000fe400078fe0ff */
[----:B------:R-:W-:Y:S02]  /*14320*/  PRMT R45, R21, 0x7604, R20 ;  /* 0x00007604152d7816 */ /* 0x000fe40000000014 */
[----:B-1----:R-:W-:-:S02]  /*14330*/  SHF.R.U32.HI R39, RZ, 0x8, R26 ;  /* 0x00000008ff277819 */ /* 0x002fc4000001161a */
[----:B------:R-:W-:Y:S02]  /*14340*/  SHF.R.S32.HI R20, RZ, 0x1f, R3 ;  /* 0x0000001fff147819 */ /* 0x000fe40000011403 */
[----:B------:R-:W-:Y:S02]  /*14350*/  SHF.R.U32.HI R37, RZ, 0x8, R25 ;  /* 0x00000008ff257819 */ /* 0x000fe40000011619 */
[----:B------:R-:W-:Y:S02]  /*14360*/  LOP3.LUT R38, R26, 0xff, RZ, 0xc0, !PT ;  /* 0x000000ff1a267812 */ /* 0x000fe400078ec0ff */
[----:B------:R-:W-:Y:S02]  /*14370*/  LOP3.LUT R39, R39, 0xff, RZ, 0xc0, !PT ;  /* 0x000000ff27277812 */ /* 0x000fe400078ec0ff */
[----:B------:R-:W-:Y:S01]  /*14380*/  LEA.HI R21, R20, R3, RZ, 0x2 ;  /* 0x0000000314157211 */ /* 0x000fe200078f10ff */
[----:B------:R-:W-:Y:S01]  /*14390*/  IMAD.SHL.U32 R3, R3, 0x10, RZ ;  /* 0x0000001003037824 */ /* 0x000fe200078e00ff */
[----:B------:R-:W-:-:S02]  /*143a0*/  LOP3.LUT R36, R25, 0xff, RZ, 0xc0, !PT ;  /* 0x000000ff19247812 */ /* 0x000fc400078ec0ff */
[----:B------:R-:W-:Y:S01]  /*143b0*/  LOP3.LUT R37, R37, 0xff, RZ, 0xc0, !PT ;  /* 0x000000ff25257812 */ /* 0x000fe200078ec0ff */
[----:B------:R-:W-:Y:S01]  /*143c0*/  IMAD.SHL.U32 R21, R21, 0x800, RZ ;  /* 0x0000080015157824 */ /* 0x000fe200078e00ff */
[----:B------:R-:W-:Y:S02]  /*143d0*/  PRMT R47, R39, 0x7604, R38 ;  /* 0x00007604272f7816 */ /* 0x000fe40000000026 */
[----:B------:R-:W-:Y:S02]  /*143e0*/  SHF.R.U32.HI R39, RZ, 0x8, R27 ;  /* 0x00000008ff277819 */ /* 0x000fe4000001161b */
[----:B------:R-:W-:Y:S02]  /*143f0*/  LOP3.LUT R20, R198, 0x30, R3, 0xf8, !PT ;  /* 0x00000030c6147812 */ /* 0x000fe400078ef803 */
[----:B------:R-:W-:Y:S02]  /*14400*/  PRMT R46, R37, 0x7604, R36 ;  /* 0x00007604252e7816 */ /* 0x000fe40000000024 */
[----:B------:R-:W-:-:S02]  /*14410*/  LOP3.LUT R36, R27, 0xff, RZ, 0xc0, !PT ;  /* 0x000000ff1b247812 */ /* 0x000fc400078ec0ff */
[----:B------:R-:W-:Y:S02]  /*14420*/  LOP3.LUT R3, R39, 0xff, RZ, 0xc0, !PT ;  /* 0x000000ff27037812 */ /* 0x000fe400078ec0ff */
[----:B------:R-:W-:Y:S02]  /*14430*/  LOP3.LUT R20, R20, R199, RZ, 0x3c, !PT ;  /* 0x000000c714147212 */ /* 0x000fe400078e3cff */
[----:B------:R-:W-:Y:S02]  /*14440*/  LOP3.LUT R21, R21, 0xffffe000, RZ, 0xc0, !PT ;  /* 0xffffe00015157812 */ /* 0x000fe400078ec0ff */
[----:B------:R-:W-:Y:S02]  /*14450*/  PRMT R48, R3, 0x7604, R36 ;  /* 0x0000760403307816 */ /* 0x000fe40000000024 */
[----:B------:R-:W-:Y:S02]  /*14460*/  IADD3 R3, R20, R200, R21 ;  /* 0x000000c814037210 */ /* 0x000fe40007ffe015 */
[----:B------:R-:W-:-:S02]  /*14470*/  SHF.R.U32.HI R38, RZ, 0x8, R4 ;  /* 0x00000008ff267819 */ /* 0x000fc40000011604 */
[----:B------:R-:W-:Y:S02]  /*14480*/  IADD3 R3, R16, R3, RZ ;  /* 0x0000000310037210 */ /* 0x000fe40007ffe0ff */
[----:B------:R-:W-:Y:S02]  /*14490*/  LOP3.LUT R37, R4, 0xff, RZ, 0xc0, !PT ;  /* 0x000000ff04257812 */ /* 0x000fe400078ec0ff */
[----:B------:R-:W-:Y:S01]  /*144a0*/  LOP3.LUT R38, R38, 0xff, RZ, 0xc0, !PT ;  /* 0x000000ff26267812 */ /* 0x000fe200078ec0ff */
[----:B------:R-:W0:Y:S01]  /*144b0*/  LDS.128 R40, [R3+0x14400] ;  /* 0x0144000003287984 */ /* 0x000e220000000c00 */
[----:B------:R-:W-:Y:S02]  /*144c0*/  SHF.R.U32.HI R21, RZ, 0x8, R5 ;  /* 0x00000008ff157819 */ /* 0x000fe40000011605 */
[----:B------:R-:W-:Y:S02]  /*144d0*/  PRMT R53, R38, 0x7604, R37 ;  /* 0x0000760426357816 */ /* 0x000fe40000000025 */
[----:B------:R-:W1:Y:S01]  /*144e0*/  LDS.128 R36, [R236+0x14400] ;  /* 0x01440000ec247984 */ /* 0x000e620000000c00 */
[----:B------:R-:W-:-:S02]  /*144f0*/  SHF.R.U32.HI R50, RZ, 0x8, R6 ;  /* 0x00000008ff327819 */ /* 0x000fc40000011606 */
[----:B------:R-:W-:Y:S02]  /*14500*/  LOP3.LUT R20, R5, 0xff, RZ, 0xc0, !PT ;  /* 0x000000ff05147812 */ /* 0x000fe400078ec0ff */
[----:B------:R-:W-:Y:S02]  /*14510*/  LOP3.LUT R21, R21, 0xff, RZ, 0xc0, !PT ;  /* 0x000000ff15157812 */ /* 0x000fe400078ec0ff */
[----:B------:R-:W-:Y:S02]  /*14520*/  LOP3.LUT R49, R6, 0xff, RZ, 0xc0, !PT ;  /* 0x000000ff06317812 */ /* 0x000fe400078ec0ff */
[----:B------:R-:W-:Y:S02]  /*14530*/  LOP3.LUT R50, R50, 0xff, RZ, 0xc0, !PT ;  /* 0x000000ff32327812 */ /* 0x000fe400078ec0ff */
[----:B------:R-:W-:Y:S02]  /*14540*/  PRMT R20, R21, 0x7604, R20 ;  /* 0x0000760415147816 */ /* 0x000fe40000000014 */
[----:B------:R-:W-:-:S02]  /*14550*/  SHF.R.U32.HI R55, RZ, 0x10, R5 ;  /* 0x00000010ff377819 */ /* 0x000fc40000011605 */
[----:B------:R-:W-:Y:S02]  /*14560*/  SHF.R.U32.HI R21, RZ, 0x10, R25 ;  /* 0x00000010ff157819 */ /* 0x000fe40000011619 */
[----:B------:R-:W-:Y:S01]  /*14570*/  PRMT R57, R50, 0x7604, R49 ;  /* 0x0000760432397816 */ /* 0x000fe20000000031 */
[----:B------:R-:W-:Y:S01]  /*14580*/  IMAD.U32 R55, R55, 0x10000, RZ ;  /* 0x0001000037377824 */ /* 0x000fe200078e00ff */
[----:B------:R-:W-:Y:S01]  /*14590*/  SHF.R.U32.HI R49, RZ, 0x10, R27 ;  /* 0x00000010ff317819 */ /* 0x000fe2000001161b */
[----:B------:R-:W-:Y:S01]  /*145a0*/  IMAD.U32 R21, R21, 0x10000, RZ ;  /* 0x0001000015157824 */ /* 0x000fe200078e00ff */
[----:B------:R-:W-:Y:S02]  /*145b0*/  SHF.R.U32.HI R52, RZ, 0x8, R7 ;  /* 0x00000008ff347819 */ /* 0x000fe40000011607 */
[----:B------:R-:W-:Y:S01]  /*145c0*/  LOP3.LUT R51, R7, 0xff, RZ, 0xc0, !PT ;  /* 0x000000ff07337812 */ /* 0x000fe200078ec0ff */
[----:B------:R-:W-:Y:S01]  /*145d0*/  IMAD.U32 R49, R49, 0x10000, RZ ;  /* 0x0001000031317824 */ /* 0x000fe200078e00ff */
[----:B------:R-:W-:-:S02]  /*145e0*/  LOP3.LUT R52, R52, 0xff, RZ, 0xc0, !PT ;  /* 0x000000ff34347812 */ /* 0x000fc400078ec0ff */
[----:B------:R-:W-:Y:S02]  /*145f0*/  LOP3.LUT R55, R20, 0xff0000, R55, 0xf8, !PT ;  /* 0x00ff000014377812 */ /* 0x000fe400078ef837 */
        /* <DEDUP_REMOVED lines=196> */
.L_x_2514:
[----:B------:R-:W-:Y:S05]  /*15240*/  BSYNC B1 ;  /* 0x0000000000017941 */ /* 0x000fea0003800000 */
.L_x_2513:
[----:B------:R-:W-:Y:S04]  /*15250*/  BSSY B1, `(.L_x_2515) ;  /* 0x0000100000017945 */ /* 0x000fe80003800000 */
[----:B------:R-:W-:Y:S05]  /*15260*/  @P1 BRA `(.L_x_2516) ;  /* 0x0000000c00f81947 */ /* 0x000fea0003800000 */
[----:B0----5:R-:W-:Y:S02]  /*15270*/  SHF.R.U32.HI R3, RZ, 0x8, R28 ;  /* 0x00000008ff037819 */ /* 0x021fe4000001161c */
[----:B------:R-:W-:Y:S02]  /*15280*/  LOP3.LUT R5, R28, 0xff, RZ, 0xc0, !PT ;  /* 0x000000ff1c057812 */ /* 0x000fe400078ec0ff */
[----:B------:R-:W-:Y:S02]  /*15290*/  LOP3.LUT R4, R3, 0xff, RZ, 0xc0, !PT ;  /* 0x000000ff03047812 */ /* 0x000fe400078ec0ff */
[----:B------:R-:W-:Y:S02]  /*152a0*/  LEA.HI R3, R0, R225, RZ, 0x1c ;  /* 0x000000e100037211 */ /* 0x000fe400078fe0ff */
[----:B------:R-:W-:Y:S02]  /*152b0*/  PRMT R21, R4, 0x7604, R5 ;  /* 0x0000760404157816 */ /* 0x000fe40000000005 */
[----:B------:R-:W-:-:S02]  /*152c0*/  SHF.R.S32.HI R4, RZ, 0x1f, R3 ;  /* 0x0000001fff047819 */ /* 0x000fc40000011403 */
[----:B------:R-:W-:Y:S02]  /*152d0*/  SHF.R.U32.HI R6, RZ, 0x8, R29 ;  /* 0x00000008ff067819 */ /* 0x000fe4000001161d */
[----:B------:R-:W-:Y:S01]  /*152e0*/  LEA.HI R5, R4, R3, RZ, 0x2 ;  /* 0x0000000304057211 */ /* 0x000fe200078f10ff */
[----:B------:R-:W-:Y:S01]  /*152f0*/  IMAD.SHL.U32 R3, R3, 0x10, RZ ;  /* 0x0000001003037824 */ /* 0x000fe200078e00ff */
[----:B------:R-:W-:Y:S02]  /*15300*/  SHF.R.U32.HI R26, RZ, 0x8, R31 ;  /* 0x00000008ff1a7819 */ /* 0x000fe4000001161f */
[----:B------:R-:W-:Y:S02]  /*15310*/  SHF.R.U32.HI R24, RZ, 0x8, R8 ;  /* 0x00000008ff187819 */ /* 0x000fe40000011608 */
[----:B------:R-:W-:Y:S02]  /*15320*/  LOP3.LUT R7, R29, 0xff, RZ, 0xc0, !PT ;  /* 0x000000ff1d077812 */ /* 0x000fe400078ec0ff */
[----:B------:R-:W-:-:S02]  /*15330*/  LOP3.LUT R6, R6, 0xff, RZ, 0xc0, !PT ;  /* 0x000000ff06067812 */ /* 0x000fc400078ec0ff */
[----:B------:R-:W-:Y:S02]  /*15340*/  LOP3.LUT R4, R198, 0x30, R3, 0xf8, !PT ;  /* 0x00000030c6047812 */ /* 0x000fe400078ef803 */
[----:B------:R-:W-:Y:S02]  /*15350*/  SHF.L.U32 R5, R5, 0xb, RZ ;  /* 0x0000000b05057819 */ /* 0x000fe400000006ff */
[----:B----4-:R-:W-:Y:S02]  /*15360*/  LOP3.LUT R20, R31, 0xff, RZ, 0xc0, !PT ;  /* 0x000000ff1f147812 */ /* 0x010fe400078ec0ff */
[----:B------:R-:W-:Y:S02]  /*15370*/  LOP3.LUT R25, R8, 0xff, RZ, 0xc0, !PT ;  /* 0x000000ff08197812 */ /* 0x000fe400078ec0ff */
[----:B------:R-:W-:Y:S02]  /*15380*/  LOP3.LUT R3, R26, 0xff, RZ, 0xc0, !PT ;  /* 0x000000ff1a037812 */ /* 0x000fe400078ec0ff */
[----:B------:R-:W-:-:S02]  /*15390*/  LOP3.LUT R24, R24, 0xff, RZ, 0xc0, !PT ;  /* 0x000000ff18187812 */ /* 0x000fc400078ec0ff */
[----:B-1----:R-:W-:Y:S02]  /*153a0*/  PRMT R37, R6, 0x7604, R7 ;  /* 0x0000760406257816 */ /* 0x002fe40000000007 */
[----:B------:R-:W-:Y:S02]  /*153b0*/  LOP3.LUT R4, R4, R199, RZ, 0x3c, !PT ;  /* 0x000000c704047212 */ /* 0x000fe400078e3cff */
[----:B------:R-:W-:Y:S02]  /*153c0*/  LOP3.LUT R5, R5, 0xffffe000, RZ, 0xc0, !PT ;  /* 0xffffe00005057812 */ /* 0x000fe400078ec0ff */
[----:B------:R-:W-:Y:S02]  /*153d0*/  SHF.R.U32.HI R6, RZ, 0x8, R30 ;  /* 0x00000008ff067819 */ /* 0x000fe4000001161e */
[----:B------:R-:W-:Y:S02]  /*153e0*/  PRMT R41, R3, 0x7604, R20 ;  /* 0x0000760403297816 */ /* 0x000fe40000000014 */
[----:B------:R-:W-:-:S02]  /*153f0*/  PRMT R45, R24, 0x7604, R25 ;  /* 0x00007604182d7816 */ /* 0x000fc40000000019 */
[----:B------:R-:W-:Y:S02]  /*15400*/  IADD3 R3, R4, R200, R5 ;  /* 0x000000c804037210 */ /* 0x000fe40007ffe005 */
[----:B------:R-:W-:Y:S02]  /*15410*/  SHF.R.U32.HI R24, RZ, 0x8, R10 ;  /* 0x00000008ff187819 */ /* 0x000fe4000001160a */
[----:B------:R-:W-:Y:S01]  /*15420*/  SHF.R.U32.HI R26, RZ, 0x8, R11 ;  /* 0x00000008ff1a7819 */ /* 0x000fe2000001160b */
[----:B------:R-:W-:Y:S01]  /*15430*/  IMAD.IADD R3, R16, 0x1, R3 ;  /* 0x0000000110037824 */ /* 0x000fe200078e0203 */
[----:B------:R-:W-:Y:S02]  /*15440*/  LOP3.LUT R7, R30, 0xff, RZ, 0xc0, !PT ;  /* 0x000000ff1e077812 */ /* 0x000fe400078ec0ff */
[----:B------:R-:W-:Y:S02]  /*15450*/  LOP3.LUT R6, R6, 0xff, RZ, 0xc0, !PT ;  /* 0x000000ff06067812 */ /* 0x000fe400078ec0ff */
        /* <DEDUP_REMOVED lines=8> */
[----:B------:R-:W0:Y:S01]  /*154e0*/  LDS.128 R4, [R235+0x14400] ;  /* 0x01440000eb047984 */ /* 0x000e220000000c00 */
[----:B------:R-:W-:Y:S02]  /*154f0*/  PRMT R49, R20, 0x7604, R25 ;  /* 0x0000760414317816 */ /* 0x000fe40000000019 */
        /* <DEDUP_REMOVED lines=8> */
[----:B------:R-:W-:Y:S02]  /*15580*/  SHF.R.U32.HI R40, RZ, 0x10, R31 ;  /* 0x00000010ff287819 */ /* 0x000fe4000001161f */
[----:B------:R-:W-:-:S02]  /*15590*/  LOP3.LUT R38, R38, 0xff, RZ, 0xc0, !PT ;  /* 0x000000ff26267812 */ /* 0x000fc400078ec0ff */
[----:B------:R-:W-:Y:S02]  /*155a0*/  PRMT R21, R20, 0x7054, R21 ;  /* 0x0000705414157816 */ /* 0x000fe40000000015 */
[----:B------:R-:W-:Y:S02]  /*155b0*/  PRMT R37, R36, 0x7054, R37 ;  /* 0x0000705424257816 */ /* 0x000fe40000000025 */
[----:B------:R-:W-:Y:S02]  /*155c0*/  LOP3.LUT R40, R40, 0xff, RZ, 0xc0, !PT ;  /* 0x000000ff28287812 */ /* 0x000fe400078ec0ff */
[----:B------:R-:W-:Y:S02]  /*155d0*/  PRMT R39, R38, 0x7054, R39 ;  /* 0x0000705426277816 */ /* 0x000fe40000000027 */
[----:B------:R-:W-:Y:S02]  /*155e0*/  SHF.R.U32.HI R20, RZ, 0x10, R8 ;  /* 0x00000010ff147819 */ /* 0x000fe40000011608 */
[----:B------:R-:W-:-:S02]  /*155f0*/  SHF.R.U32.HI R36, RZ, 0x10, R9 ;  /* 0x00000010ff247819 */ /* 0x000fc40000011609 */
[----:B------:R-:W-:Y:S02]  /*15600*/  SHF.R.U32.HI R38, RZ, 0x10, R10 ;  /* 0x00000010ff267819 */ /* 0x000fe4000001160a */
[----:B------:R-:W-:Y:S02]  /*15610*/  PRMT R43, R40, 0x7054, R41 ;  /* 0x00007054282b7816 */ /* 0x000fe40000000029 */
        /* <DEDUP_REMOVED lines=12> */
[----:B------:R-:W-:Y:S02]  /*156e0*/  PRMT R53, R40, 0x7054, R53 ;  /* 0x0000705428357816 */ /* 0x000fe40000000035 */
[----:B------:R-:W-:Y:S02]  /*156f0*/  LOP3.LUT R8, R51, 0xff000000, R10, 0xf8, !PT ;  /* 0xff00000033087812 */ /* 0x000fe400078ef80a */
[-C--:B0-----:R-:W-:Y:S02]  /*15700*/  F2FP.F16.E4M3.UNPACK_B R29, R7.reuse ;  /* 0x00000007ff1d723e */ /* 0x081fe400020006ff */
[----:B------:R-:W-:-:S02]  /*15710*/  F2FP.F16.E4M3.UNPACK_B R30, R7.H1 ;  /* 0x00000007ff1e723e */ /* 0x000fc400030006ff */
[----:B------:R-:W-:Y:S02]  /*15720*/  LOP3.LUT R40, R21, 0xff000000, R28, 0xf8, !PT ;  /* 0xff00000015287812 */ /* 0x000fe400078ef81c */
[-C--:B------:R-:W-:Y:S02]  /*15730*/  F2FP.F16.E4M3.UNPACK_B R7, R4.reuse ;  /* 0x00000004ff07723e */ /* 0x080fe400020006ff */
[----:B------:R-:W-:Y:S02]  /*15740*/  F2FP.F16.E4M3.UNPACK_B R10, R4.H1 ;  /* 0x00000004ff0a723e */ /* 0x000fe400030006ff */
[----:B------:R-:W-:Y:S02]  /*15750*/  LOP3.LUT R45, R43, 0xff000000, R31, 0xf8, !PT ;  /* 0xff0000002b2d7812 */ /* 0x000fe400078ef81f */
[-C--:B------:R-:W-:Y:S02]  /*15760*/  F2FP.F16.E4M3.UNPACK_B R4, R6.reuse ;  /* 0x00000006ff04723e */ /* 0x080fe400020006ff */
[----:B------:R-:W-:-:S02]  /*15770*/  F2FP.F16.E4M3.UNPACK_B R28, R6.H1 ;  /* 0x00000006ff1c723e */ /* 0x000fc400030006ff */
[----:B------:R-:W-:Y:S02]  /*15780*/  F2FP.F16.E4M3.UNPACK_B R43, R49 ;  /* 0x00000031ff2b723e */ /* 0x000fe400020006ff */
        /* <DEDUP_REMOVED lines=172> */
.L_x_2516:
[----:B------:R-:W-:Y:S05]  /*16250*/  BSYNC B1 ;  /* 0x0000000000017941 */ /* 0x000fea0003800000 */
.L_x_2515:
[----:B------:R-:W-:Y:S05]  /*16260*/  @P2 BRA `(.L_x_2497) ;  /* 0x0000000c00d82947 */ /* 0x000fea0003800000 */
[----:B0-2--5:R-:W-:Y:S02]  /*16270*/  SHF.R.U32.HI R4, RZ, 0x8, R32 ;  /* 0x00000008ff047819 */ /* 0x025fe40000011620 */
        /* <DEDUP_REMOVED lines=8> */
[----:B------:R-:W-:Y:S02]  /*16300*/  LOP3.LUT R7, R34, 0xff, RZ, 0xc0, !PT ;  /* 0x000000ff22077812 */ /* 0x000fe400078ec0ff */
[----:B------:R-:W-:Y:S01]  /*16310*/  LOP3.LUT R8, R8, 0xff, RZ, 0xc0, !PT ;  /* 0x000000ff08087812 */ /* 0x000fe200078ec0ff */
[----:B------:R-:W-:Y:S01]  /*16320*/  IMAD.SHL.U32 R4, R4, 0x800, RZ ;  /* 0x0000080004047824 */ /* 0x000fe200078e00ff */
[----:B------:R-:W-:Y:S02]  /*16330*/  LOP3.LUT R0, R198, 0x30, R3, 0xf8, !PT ;  /* 0x00000030c6007812 */ /* 0x000fe400078ef803 */
[----:B------:R-:W-:-:S02]  /*16340*/  PRMT R25, R8, 0x7604, R7 ;  /* 0x0000760408197816 */ /* 0x000fc40000000007 */
[----:B------:R-:W-:Y:S02]  /*16350*/  SHF.R.U32.HI R6, RZ, 0x8, R33 ;  /* 0x00000008ff067819 */ /* 0x000fe40000011621 */
[----:B------:R-:W-:Y:S02]  /*16360*/  SHF.R.U32.HI R8, RZ, 0x8, R12 ;  /* 0x00000008ff087819 */ /* 0x000fe4000001160c */
[----:B------:R-:W-:Y:S02]  /*16370*/  LOP3.LUT R0, R0, R199, RZ, 0x3c, !PT ;  /* 0x000000c700007212 */ /* 0x000fe400078e3cff */
[----:B------:R-:W-:Y:S02]  /*16380*/  LOP3.LUT R3, R4, 0xffffe000, RZ, 0xc0, !PT ;  /* 0xffffe00004037812 */ /* 0x000fe400078ec0ff */
[----:B------:R-:W-:Y:S02]  /*16390*/  LOP3.LUT R5, R33, 0xff, RZ, 0xc0, !PT ;  /* 0x000000ff21057812 */ /* 0x000fe400078ec0ff */
[----:B------:R-:W-:-:S02]  /*163a0*/  LOP3.LUT R6, R6, 0xff, RZ, 0xc0, !PT ;  /* 0x000000ff06067812 */ /* 0x000fc400078ec0ff */
[----:B------:R-:W-:Y:S02]  /*163b0*/  LOP3.LUT R7, R12, 0xff, RZ, 0xc0, !PT ;  /* 0x000000ff0c077812 */ /* 0x000fe400078ec0ff */
[----:B------:R-:W-:Y:S02]  /*163c0*/  LOP3.LUT R8, R8, 0xff, RZ, 0xc0, !PT ;  /* 0x000000ff08087812 */ /* 0x000fe400078ec0ff */
[----:B------:R-:W-:Y:S02]  /*163d0*/  IADD3 R3, R0, R200, R3 ;  /* 0x000000c800037210 */ /* 0x000fe40007ffe003 */
[----:B----4-:R-:W-:Y:S02]  /*163e0*/  PRMT R20, R6, 0x7604, R5 ;  /* 0x0000760406147816 */ /* 0x010fe40000000005 */
[----:B------:R-:W-:Y:S01]  /*163f0*/  PRMT R31, R8, 0x7604, R7 ;  /* 0x00007604081f7816 */ /* 0x000fe20000000007 */
[----:B------:R-:W-:Y:S01]  /*16400*/  IMAD.IADD R0, R16, 0x1, R3 ;  /* 0x0000000110007824 */ /* 0x000fe200078e0203 */
[----:B------:R-:W-:-:S02]  /*16410*/  SHF.R.U32.HI R6, RZ, 0x8, R35 ;  /* 0x00000008ff067819 */ /* 0x000fc40000011623 */
[----:B------:R-:W-:Y:S02]  /*16420*/  SHF.R.U32.HI R8, RZ, 0x8, R13 ;  /* 0x00000008ff087819 */ /* 0x000fe4000001160d */
        /* <DEDUP_REMOVED lines=14> */
[----:B------:R-:W-:Y:S02]  /*16510*/  SHF.R.U32.HI R3, RZ, 0x10, R33 ;  /* 0x00000010ff037819 */ /* 0x000fe40000011621 */
[----:B------:R-:W-:Y:S01]  /*16520*/  LOP3.LUT R27, R14, 0xff, RZ, 0xc0, !PT ;  /* 0x000000ff0e1b7812 */ /* 0x000fe200078ec0ff */
[----:B------:R-:W-:Y:S01]  /*16530*/  IMAD.U32 R29, R29, 0x10000, RZ ;  /* 0x000100001d1d7824 */ /* 0x000fe200078e00ff */
[----:B------:R-:W-:Y:S01]  /*16540*/  LOP3.LUT R28, R28, 0xff, RZ, 0xc0, !PT ;  /* 0x000000ff1c1c7812 */ /* 0x000fe200078ec0ff */
[----:B------:R-:W-:Y:S01]  /*16550*/  IMAD.U32 R3, R3, 0x10000, RZ ;  /* 0x0001000003037824 */ /* 0x000fe200078e00ff */
[----:B-1----:R-:W-:Y:S02]  /*16560*/  SHF.R.U32.HI R41, RZ, 0x10, R15 ;  /* 0x00000010ff297819 */ /* 0x002fe4000001160f */
[----:B------:R-:W-:Y:S02]  /*16570*/  PRMT R39, R28, 0x7604, R27 ;  /* 0x000076041c277816 */ /* 0x000fe4000000001b */
[----:B------:R-:W-:Y:S01]  /*16580*/  SHF.R.U32.HI R27, RZ, 0x10, R35 ;  /* 0x00000010ff1b7819 */ /* 0x000fe20000011623 */
[----:B------:R-:W-:Y:S01]  /*16590*/  IMAD.U32 R41, R41, 0x10000, RZ ;  /* 0x0001000029297824 */ /* 0x000fe200078e00ff */
[----:B------:R-:W-:-:S02]  /*165a0*/  LOP3.LUT R21, R21, 0xff0000, R32, 0xf8, !PT ;  /* 0x00ff000015157812 */ /* 0x000fc400078ef820 */
[----:B------:R-:W-:Y:S02]  /*165b0*/  LOP3.LUT R37, R26, 0xff0000, R29, 0xf8, !PT ;  /* 0x00ff00001a257812 */ /* 0x000fe400078ef81d */
[----:B------:R-:W-:Y:S02]  /*165c0*/  LOP3.LUT R3, R20, 0xff0000, R3, 0xf8, !PT ;  /* 0x00ff000014037812 */ /* 0x000fe400078ef803 */
[----:B------:R-:W-:Y:S02]  /*165d0*/  SHF.L.U32 R27, R27, 0x10, RZ ;  /* 0x000000101b1b7819 */ /* 0x000fe400000006ff */
        /* <DEDUP_REMOVED lines=8> */
[----:B0-----:R-:W-:-:S02]  /*16660*/  F2FP.F16.E4M3.UNPACK_B R21, R9 ;  /* 0x00000009ff15723e */ /* 0x001fc400020006ff */
        /* <DEDUP_REMOVED lines=182> */
.L_x_2497:
[----:B------:R-:W-:Y:S05]  /*171d0*/  BSYNC B0 ;  /* 0x0000000000007941 */ /* 0x000fea0003800000 */
.L_x_2490:
        /* <DEDUP_REMOVED lines=8> */
.L_x_2488:
[----:B0-23--:R-:W-:-:S05]  /*17260*/  IMAD.U32 R0, RZ, RZ, UR53 ;  /* 0x00000035ff007e24 */ /* 0x00dfca000f8e00ff */
[----:B------:R-:W-:-:S13]  /*17270*/  ISETP.NE.AND P1, PT, R0, 0x3, PT ;  /* 0x000000030000780c */ /* 0x000fda0003f25270 */
[----:B------:R-:W-:Y:S05]  /*17280*/  @!P1 BRA `(.L_x_2517) ;  /* 0x0000000000049947 */ /* 0x000fea0003800000 */
[----:B------:R-:W-:Y:S01]  /*17290*/  BPT.TRAP 0x1 ;  /* 0x000000040000795c */ /* 0x000fe20000300000 */
.L_x_2517:
[----:B-1----:R-:W-:Y:S01]  /*172a0*/  IMAD R3, R189, 0x8, R16 ;  /* 0x00000008bd037824 */ /* 0x002fe200078e0210 */
[----:B------:R-:W-:-:S04]  /*172b0*/  SHF.L.U32 R0, R190, 0x1f, RZ ;  /* 0x0000001fbe007819 */ /* 0x000fc800000006ff */
[----:B------:R0:W1:Y:S01]  /*172c0*/  SYNCS.PHASECHK.TRANS64.TRYWAIT P0, [R3+URZ+0x29830], R0 ;  /* 0x02983000030075a7 */ /* 0x000062000800017f */
[----:B------:R-:W-:Y:S05]  /*172d0*/  @!P1 BRA `(.L_x_2518) ;  /* 0x0000000000049947 */ /* 0x000fea0003800000 */
[----:B------:R-:W-:Y:S01]  /*172e0*/  BPT.TRAP 0x1 ;  /* 0x000000040000795c */ /* 0x000fe20000300000 */
.L_x_2518:
[----:B----45:R-:W2:Y:S02]  /*172f0*/  S2R R4, SR_TID.X ;  /* 0x0000000000047919 */ /* 0x030ea40000002100 */
[----:B--2---:R-:W-:-:S04]  /*17300*/  LOP3.LUT R4, R4, 0x7f, RZ, 0xc0, !PT ;  /* 0x0000007f04047812 */ /* 0x004fc800078ec0ff */
[----:B------:R-:W-:Y:S01]  /*17310*/  ISETP.NE.AND P2, PT, R4, RZ, PT ;  /* 0x000000ff0400720c */ /* 0x000fe20003f45270 */
[----:B-1----:R-:W-:-:S12]  /*17320*/  @P0 BRA `(.L_x_2519) ;  /* 0x0000000000080947 */ /* 0x002fd80003800000 */
[----:B------:R-:W1:Y:S02]  /*17330*/  SYNCS.PHASECHK.TRANS64.TRYWAIT P0, [R3+URZ+0x29830], R0 ;  /* 0x02983000030075a7 */ /* 0x000e64000800017f */
[----:B-1----:R-:W-:Y:S05]  /*17340*/  @!P0 BRA `(.L_x_2520) ;  /* 0x0000014c00048947 */ /* 0x002fea0003800000 */
.L_x_2519:
        /* <DEDUP_REMOVED lines=16> */
[----:B------:R-:W-:Y:S01]  /*17450*/  IMAD.MOV.U32 R11, RZ, RZ, -0x7fffffe0 ;  /* 0x80000020ff0b7424 */ /* 0x000fe200078e00ff */
[----:B------:R-:W-:Y:S01]  /*17460*/  UMOV UR9, UR25 ;  /* 0x0000001900097c82 */ /* 0x000fe20008000000 */
[----:B------:R-:W-:Y:S01]  /*17470*/  R2UR UR19, R9 ;  /* 0x00000000091372ca */ /* 0x000fe200000e0000 */
[----:B------:R-:W-:Y:S01]  /*17480*/  IMAD R6, R189, 0x780, R5 ;  /* 0x00000780bd067824 */ /* 0x000fe200078e0205 */
[----:B------:R-:W-:Y:S01]  /*17490*/  UMOV UR13, UR25 ;  /* 0x00000019000d7c82 */ /* 0x000fe20008000000 */
[----:B------:R-:W-:Y:S01]  /*174a0*/  R2UR UR11, R11 ;  /* 0x000000000b0b72ca */ /* 0x000fe200000e0000 */
[----:B------:R-:W-:Y:S01]  /*174b0*/  UMOV UR4, UR24 ;  /* 0x0000001800047c82 */ /* 0x000fe20008000000 */
[C---:B------:R-:W-:Y:S01]  /*174c0*/  VIADD R8, R6.reuse, 0x80 ;  /* 0x0000008006087836 */ /* 0x040fe20000000000 */
[C---:B------:R-:W-:Y:S01]  /*174d0*/  R2UR UR26, R6.reuse ;  /* 0x00000000061a72ca */ /* 0x040fe200000e0000 */
[----:B------:R-:W-:Y:S01]  /*174e0*/  UMOV UR16, UR24 ;  /* 0x0000001800107c82 */ /* 0x000fe20008000000 */
[----:B------:R-:W-:Y:S01]  /*174f0*/  VIADD R10, R6, 0x180 ;  /* 0x00000180060a7836 */ /* 0x000fe20000000000 */
[----:B------:R-:W-:Y:S01]  /*17500*/  UMOV UR8, UR24 ;  /* 0x0000001800087c82 */ /* 0x000fe20008000000 */
[----:B------:R-:W-:Y:S01]  /*17510*/  R2UR UR6, R8 ;  /* 0x00000000080672ca */ /* 0x000fe200000e0000 */
[----:B------:R-:W-:Y:S01]  /*17520*/  VIADD R8, R6, 0x100 ;  /* 0x0000010006087836 */ /* 0x000fe20000000000 */
[----:B------:R-:W-:Y:S01]  /*17530*/  UMOV UR12, UR24 ;  /* 0x00000018000c7c82 */ /* 0x000fe20008000000 */
[----:B------:R-:W-:Y:S01]  /*17540*/  R2UR UR10, R10 ;  /* 0x000000000a0a72ca */ /* 0x000fe200000e0000 */
[----:B------:R-:W-:Y:S01]  /*17550*/  IMAD.MOV.U32 R9, RZ, RZ, -0x7fffffe0 ;  /* 0x80000020ff097424 */ /* 0x000fe200078e00ff */
[----:B------:R-:W0:Y:S01]  /*17560*/  LDC R0, c[0x0][0x448] ;  /* 0x00011200ff007b82 */ /* 0x000e220000000800 */
[----:B------:R-:W-:Y:S01]  /*17570*/  R2UR UR18, R8 ;  /* 0x00000000081272ca */ /* 0x000fe200000e0000 */
[C---:B------:R-:W-:Y:S01]  /*17580*/  VIADD R10, R6.reuse, 0x2 ;  /* 0x00000002060a7836 */ /* 0x040fe20000000000 */
[----:B------:R-:W-:Y:S01]  /*17590*/  IADD3 R8, R6, 0x200, RZ ;  /* 0x0000020006087810 */ /* 0x000fe20007ffe0ff */
[----:B------:R-:W-:Y:S01]  /*175a0*/  QGMMA.64x32x32.F32.E4M3.E4M3 R88, gdesc[UR24], RZ, !UPT, gsb0 ;  /* 0x00600000185879f3 */ /* 0x000fe2000c0008ff */
[----:B------:R-:W-:Y:S01]  /*175b0*/  R2UR UR15, R9 ;  /* 0x00000000090f72ca */ /* 0x000fe200000e0000 */
[----:B------:R-:W-:Y:S01]  /*175c0*/  IMAD.MOV.U32 R11, RZ, RZ, -0x7fffffe0 ;  /* 0x80000020ff0b7424 */ /* 0x000fe200078e00ff */
[----:B------:R-:W-:Y:S01]  /*175d0*/  R2UR UR14, R8 ;  /* 0x00000000080e72ca */ /* 0x000fe200000e0000 */
[C---:B------:R-:W-:Y:S01]  /*175e0*/  VIADD R8, R6.reuse, 0x82 ;  /* 0x0000008206087836 */ /* 0x040fe20000000000 */
[----:B------:R-:W-:Y:S01]  /*175f0*/  MOV R9, 0x80000020 ;  /* 0x8000002000097802 */ /* 0x000fe20000000f00 */
[----:B------:R-:W-:-:S02]  /*17600*/  VIADD R12, R6, 0x582 ;  /* 0x00000582060c7836 */ /* 0x000fc40000000000 */
[----:B------:R-:W-:Y:S02]  /*17610*/  IMAD.MOV.U32 R13, RZ, RZ, -0x7fffffe0 ;  /* 0x80000020ff0d7424 */ /* 0x000fe400078e00ff */
[----:B------:R-:W-:Y:S02]  /*17620*/  VIADD R14, R6, 0x682 ;  /* 0x00000682060e7836 */ /* 0x000fe40000000000 */
[----:B------:R-:W-:Y:S02]  /*17630*/  IMAD.MOV.U32 R15, RZ, RZ, -0x7fffffe0 ;  /* 0x80000020ff0f7424 */ /* 0x000fe400078e00ff */
[----:B------:R-:W-:-:S05]  /*17640*/  @!P2 VIADD R3, R3, 0x29840 ;  /* 0x000298400303a836 */ /* 0x000fca0000000000 */
[----:B------:R-:W-:Y:S02]  /*17650*/  @!P2 PRMT R3, RZ, 0x654, R3 ;  /* 0x00000654ff03a816 */ /* 0x000fe40000000003 */
[----:B0-----:R-:W-:-:S13]  /*17660*/  ISETP.NE.AND P0, PT, R0, 0x1, PT ;  /* 0x000000010000780c */ /* 0x001fda0003f05270 */
[----:B------:R-:W0:Y:S01]  /*17670*/  @P0 LDC R7, c[0x0][0x44c] ;  /* 0x00011300ff070b82 */ /* 0x000e220000000800 */
[----:B------:R-:W-:Y:S02]  /*17680*/  WARPGROUP.DEPBAR.LE gsb0, 0x0 ;  /* 0x00008000000079c5 */ /* 0x000fe40000010000 */
[----:B------:R-:W-:-:S06]  /*17690*/  WARPGROUP.ARRIVE ;  /* 0x00000000000079c5 */ /* 0x000fcc0000000000 */
[----:B------:R-:W-:Y:S01]  /*176a0*/  QGMMA.64x32x32.F32.E4M3.E4M3 R72, gdesc[UR4], RZ, !UPT, gsb0 ;  /* 0x00600000044879f3 */ /* 0x000fe2000c0008ff */
[----:B------:R-:W-:Y:S01]  /*176b0*/  R2UR UR6, R10 ;  /* 0x000000000a0672ca */ /* 0x000fe200000e0000 */
[----:B------:R-:W-:Y:S01]  /*176c0*/  UIADD3 UR4, UR24, 0x2, URZ ;  /* 0x0000000218047890 */ /* 0x000fe2000fffe03f */
[----:B------:R-:W-:Y:S01]  /*176d0*/  R2UR UR7, R11 ;  /* 0x000000000b0772ca */ /* 0x000fe200000e0000 */
[----:B------:R-:W-:Y:S01]  /*176e0*/  UMOV UR5, 0x80000020 ;  /* 0x8000002000057882 */ /* 0x000fe20000000000 */
[----:B------:R-:W-:Y:S02]  /*176f0*/  VIADD R10, R6, 0x182 ;  /* 0x00000182060a7836 */ /* 0x000fe40000000000 */
[----:B------:R-:W-:Y:S01]  /*17700*/  IMAD.MOV.U32 R11, RZ, RZ, -0x7fffffe0 ;  /* 0x80000020ff0b7424 */ /* 0x000fe200078e00ff */
[----:B------:R-:W-:Y:S02]  /*17710*/  WARPGROUP.DEPBAR.LE gsb0, 0x0 ;  /* 0x00008000000079c5 */ /* 0x000fe40000010000 */
[----:B------:R-:W-:-:S06]  /*17720*/  WARPGROUP.ARRIVE ;  /* 0x00000000000079c5 */ /* 0x000fcc0000000000 */
[----:B------:R-:W-:Y:S01]  /*17730*/  QGMMA.64x32x32.F32.E4M3.E4M3 R56, gdesc[UR16], RZ, !UPT, gsb0 ;  /* 0x00600000103879f3 */ /* 0x000fe2000c0008ff */
[----:B------:R-:W-:Y:S01]  /*17740*/  UMOV UR16, UR4 ;  /* 0x0000000400107c82 */ /* 0x000fe20008000000 */
[----:B------:R-:W-:Y:S01]  /*17750*/  UMOV UR17, UR5 ;  /* 0x0000000500117c82 */ /* 0x000fe20008000000 */
[----:B------:R-:W-:Y:S02]  /*17760*/  WARPGROUP.DEPBAR.LE gsb0, 0x0 ;  /* 0x00008000000079c5 */ /* 0x000fe40000010000 */
[----:B------:R-:W-:-:S06]  /*17770*/  WARPGROUP.ARRIVE ;  /* 0x00000000000079c5 */ /* 0x000fcc0000000000 */
[----:B------:R-:W-:Y:S01]  /*17780*/  QGMMA.64x32x32.F32.E4M3.E4M3 R40, gdesc[UR8], RZ, !UPT, gsb0 ;  /* 0x00600000082879f3 */ /* 0x000fe2000c0008ff */
[----:B------:R-:W-:Y:S01]  /*17790*/  UIADD3 UR8, UR24, 0x200, URZ ;  /* 0x0000020018087890 */ /* 0x000fe2000fffe03f */
[----:B------:R-:W-:Y:S02]  /*177a0*/  UMOV UR9, 0x80000020 ;  /* 0x8000002000097882 */ /* 0x000fe40000000000 */
[----:B------:R-:W-:-:S04]  /*177b0*/  UMOV UR21, UR9 ;  /* 0x0000000900157c82 */ /* 0x000fc80008000000 */
[----:B------:R-:W-:Y:S01]  /*177c0*/  UMOV UR20, UR8 ;  /* 0x0000000800147c82 */ /* 0x000fe20008000000 */
        /* <DEDUP_REMOVED lines=8> */
[----:B------:R-:W-:-:S04]  /*17850*/  IADD3 R10, R6, 0x280, RZ ;  /* 0x00000280060a7810 */ /* 0x000fc80007ffe0ff */
[----:B------:R-:W-:Y:S02]  /*17860*/  R2UR UR10, R10 ;  /* 0x000000000a0a72ca */ /* 0x000fe400000e0000 */
[----:B------:R-:W-:Y:S01]  /*17870*/  R2UR UR11, R11 ;  /* 0x000000000b0b72ca */ /* 0x000fe200000e0000 */
[----:B------:R-:W-:Y:S01]  /*17880*/  IMAD.MOV.U32 R11, RZ, RZ, -0x7fffffe0 ;  /* 0x80000020ff0b7424 */ /* 0x000fe200078e00ff */
[----:B------:R-:W-:Y:S01]  /*17890*/  IADD3 R10, R6, 0x400, RZ ;  /* 0x00000400060a7810 */ /* 0x000fe20007ffe0ff */
        /* <DEDUP_REMOVED lines=8> */
[----:B------:R-:W-:-:S09]  /*17920*/  WARPGROUP.ARRIVE ;  /* 0x00000000000079c5 */ /* 0x000fd20000000000 */
        /* <DEDUP_REMOVED lines=15> */
[----:B------:R-:W-:Y:S01]  /*17a20*/  UIADD3 UR12, UR24, 0x202, URZ ;  /* 0x00000202180c7890 */ /* 0x000fe2000fffe03f */
[----:B------:R-:W-:Y:S02]  /*17a30*/  UMOV UR13, 0x80000020 ;  /* 0x80000020000d7882 */ /* 0x000fe40000000000 */
[----:B------:R-:W-:-:S04]  /*17a40*/  UMOV UR29, UR13 ;  /* 0x0000000d001d7c82 */ /* 0x000fc80008000000 */
        /* <DEDUP_REMOVED lines=8> */
[----:B------:R-:W-:Y:S01]  /*17ad0*/  VIADD R10, R6, 0x282 ;  /* 0x00000282060a7836 */ /* 0x000fe20000000000 */
[----:B------:R-:W-:-:S04]  /*17ae0*/  MOV R11, 0x80000020 ;  /* 0x80000020000b7802 */ /* 0x000fc80000000f00 */
        /* <DEDUP_REMOVED lines=55> */
[----:B------:R-:W-:Y:S02]  /*17e60*/  R2UR UR14, R8 ;  /* 0x00000000080e72ca */ /* 0x000fe400000e0000 */
[----:B------:R-:W-:Y:S01]  /*17e70*/  R2UR UR15, R9 ;  /* 0x00000000090f72ca */ /* 0x000fe200000e0000 */
[----:B------:R-:W-:Y:S01]  /*17e80*/  IMAD.MOV.U32 R9, RZ, RZ, -0x7fffffe0 ;  /* 0x80000020ff097424 */ /* 0x000fe200078e00ff */
[----:B------:R-:W-:-:S04]  /*17e90*/  IADD3 R8, R6, 0x482, RZ ;  /* 0x0000048206087810 */ /* 0x000fc80007ffe0ff */
[----:B------:R-:W-:Y:S01]  /*17ea0*/  R2UR UR30, R8 ;  /* 0x00000000081e72ca */ /* 0x000fe200000e0000 */
[----:B------:R-:W-:Y:S01]  /*17eb0*/  VIADD R8, R6, 0x580 ;  /* 0x0000058006087836 */ /* 0x000fe20000000000 */
[----:B------:R-:W-:Y:S02]  /*17ec0*/  R2UR UR31, R9 ;  /* 0x00000000091f72ca */ /* 0x000fe400000e0000 */
[----:B------:R-:W-:Y:S01]  /*17ed0*/  MOV R9, 0x80000020 ;  /* 0x8000002000097802 */ /* 0x000fe20000000f00 */
        /* <DEDUP_REMOVED lines=18> */
[----:B------:R-:W-:Y:S01]  /*18000*/  IMAD.IADD R10, R211, 0x1, R203 ;  /* 0x00000001d30a7824 */ /* 0x000fe200078e02cb */
[----:B------:R-:W-:-:S03]  /*18010*/  R2UR UR23, R11 ;  /* 0x000000000b1772ca */ /* 0x000fc600000e0000 */
[----:B0-----:R-:W-:Y:S01]  /*18020*/  @P0 IMAD.HI.U32 R0, R10, R7, RZ ;  /* 0x000000070a000227 */ /* 0x001fe200078e00ff */
[----:B------:R-:W-:-:S05]  /*18030*/  MOV R7, 0xffffff60 ;  /* 0xffffff6000077802 */ /* 0x000fca0000000f00 */
[----:B------:R-:W-:-:S04]  /*18040*/  IMAD R7, R162, R7, 0xa1 ;  /* 0x000000a1a2077424 */ /* 0x000fc800078e0207 */
[----:B------:R-:W-:Y:S01]  /*18050*/  IMAD R7, R210, -0x2, R7 ;  /* 0xfffffffed2077824 */ /* 0x000fe200078e0207 */
        /* <DEDUP_REMOVED lines=15> */
[C---:B------:R-:W-:Y:S01]  /*18150*/  VIADD R8, R6.reuse, 0x602 ;  /* 0x0000060206087836 */ /* 0x040fe20000000000 */
[----:B------:R-:W-:Y:S02]  /*18160*/  R2UR UR35, R9 ;  /* 0x00000000092372ca */ /* 0x000fe400000e0000 */
[----:B------:R-:W0:Y:S01]  /*18170*/  @P0 LDC R9, c[0x0][0x450] ;  /* 0x00011400ff090b82 */ /* 0x000e220000000800 */
[----:B------:R-:W-:Y:S02]  /*18180*/  IADD3 R6, R6, 0x702, RZ ;  /* 0x0000070206067810 */ /* 0x000fe40007ffe0ff */
[----:B0-----:R-:W-:Y:S01]  /*18190*/  @P0 SHF.R.U32.HI R10, RZ, R9, R0 ;  /* 0x00000009ff0a0219 */ /* 0x001fe20000011600 */
[----:B------:R-:W-:Y:S02]  /*181a0*/  IMAD.MOV.U32 R9, RZ, RZ, -0x7fffffe0 ;  /* 0x80000020ff097424 */ /* 0x000fe400078e00ff */
[----:B------:R-:W-:-:S02]  /*181b0*/  IMAD R0, R162, -0xa0, R205 ;  /* 0xffffff60a2007824 */ /* 0x000fc400078e02cd */
[----:B------:R-:W0:Y:S02]  /*181c0*/  SHFL.IDX PT, R4, R10, RZ, 0x1c1f ;  /* 0x001c1fff0a047589 */ /* 0x000e2400000e0000 */
[----:B------:R-:W-:Y:S02]  /*181d0*/  VIADD R11, R0, 0xa0 ;  /* 0x000000a0000b7836 */ /* 0x000fe40000000000 */
[----:B------:R-:W-:Y:S02]  /*181e0*/  SHFL.IDX PT, R10, R10, 0x1, 0x1c1f ;  /* 0x003c1f000a0a7f89 */ /* 0x000fe400000e0000 */
[----:B------:R-:W-:Y:S01]  /*181f0*/  IMAD R11, R210, -0x2, R11 ;  /* 0xfffffffed20b7824 */ /* 0x000fe200078e020b */
        /* <DEDUP_REMOVED lines=12> */
[----:B------:R-:W-:Y:S02]  /*182c0*/  R2UR UR22, R12 ;  /* 0x000000000c1672ca */ /* 0x000fe400000e0000 */
[----:B------:R-:W-:Y:S02]  /*182d0*/  R2UR UR23, R13 ;  /* 0x000000000d1772ca */ /* 0x000fe400000e0000 */
[----:B------:R-:W-:-:S04]  /*182e0*/  IADD3 R12, -R204, R7, R205 ;  /* 0x00000007cc0c7210 */ /* 0x000fc80007ffe1cd */
[----:B0-----:R-:W-:-:S04]  /*182f0*/  VIADDMNMX R0, R4, R12, R11, PT ;  /* 0x0000000c04007246 */ /* 0x001fc8000380010b */
[C---:B------:R-:W-:Y:S02]  /*18300*/  ISETP.GT.AND P4, PT, R0.reuse, RZ, PT ;  /* 0x000000ff0000720c */ /* 0x040fe40003f84270 */
[C---:B------:R-:W-:Y:S02]  /*18310*/  ISETP.GT.AND P5, PT, R0.reuse, 0x1, PT ;  /* 0x000000010000780c */ /* 0x040fe40003fa4270 */
[----:B------:R-:W-:Y:S01]  /*18320*/  ISETP.GT.AND P3, PT, R0, 0x8, PT ;  /* 0x000000080000780c */ /* 0x000fe20003f64270 */
[----:B------:R-:W-:Y:S02]  /*18330*/  WARPGROUP.DEPBAR.LE gsb0, 0x0 ;  /* 0x00008000000079c5 */ /* 0x000fe40000010000 */
[----:B------:R-:W-:Y:S01]  /*18340*/  WARPGROUP.ARRIVE ;  /* 0x00000000000079c5 */ /* 0x000fe20000000000 */
[----:B------:R-:W-:Y:S02]  /*18350*/  FSEL R4, R88, -INF , P4 ;  /* 0xff80000058047808 */ /* 0x000fe40002000000 */
[----:B------:R-:W-:-:S02]  /*18360*/  FSEL R104, R89, -INF , P5 ;  /* 0xff80000059687808 */ /* 0x000fc40002800000 */
[----:B------:R-:W-:Y:S01]  /*18370*/  ISETP.GT.AND P4, PT, R0, 0x9, PT ;  /* 0x000000090000780c */ /* 0x000fe20003f84270 */
[----:B------:R-:W-:Y:S01]  /*18380*/  QGMMA.64x32x32.F32.E4M3.E4M3 R72, gdesc[UR20], R72, gsb0 ;  /* 0x00600000144879f3 */ /* 0x000fe20008000848 */
[----:B------:R-:W-:Y:S02]  /*18390*/  R2UR UR22, R8 ;  /* 0x00000000081672ca */ /* 0x000fe400000e0000 */
[----:B------:R-:W-:Y:S02]  /*183a0*/  R2UR UR23, R9 ;  /* 0x00000000091772ca */ /* 0x000fe400000e0000 */
        /* <DEDUP_REMOVED lines=16> */
[----:B------:R-:W-:Y:S01]  /*184b0*/  ISETP.GT.AND P4, PT, R0, 0x21, PT ;  /* 0x000000210000780c */ /* 0x000fe20003f84270 */
[----:B------:R-:W-:Y:S02]  /*184c0*/  WARPGROUP.DEPBAR.LE gsb0, 0x0 ;  /* 0x00008000000079c5 */ /* 0x000fe40000010000 */
[----:B------:R-:W-:Y:S01]  /*184d0*/  WARPGROUP.ARRIVE ;  /* 0x00000000000079c5 */ /* 0x000fe20000000000 */
[----:B------:R-:W-:Y:S02]  /*184e0*/  FSEL R89, R72, -INF , P3 ;  /* 0xff80000048597808 */ /* 0x000fe40001800000 */
[----:B------:R-:W-:-:S03]  /*184f0*/  ISETP.GT.AND P3, PT, R0, 0x28, PT ;  /* 0x000000280000780c */ /* 0x000fc60003f64270 */
[----:B------:R-:W-:Y:S01]  /*18500*/  QGMMA.64x32x32.F32.E4M3.E4M3 R56, gdesc[UR20], R56, gsb0 ;  /* 0x00600000143879f3 */ /* 0x000fe20008000838 */
[----:B------:R-:W-:Y:S02]  /*18510*/  R2UR UR22, R14 ;  /* 0x000000000e1672ca */ /* 0x000fe400000e0000 */
[----:B------:R-:W-:Y:S02]  /*18520*/  R2UR UR23, R15 ;  /* 0x000000000f1772ca */ /* 0x000fe400000e0000 */
[----:B------:R-:W-:Y:S02]  /*18530*/  FMNMX.FTZ R14, R100, R7, !PT ;  /* 0x00000007640e7209 */ /* 0x000fe40007810000 */
[----:B------:R-:W-:Y:S02]  /*18540*/  FSEL R15, R73, -INF , P4 ;  /* 0xff800000490f7808 */ /* 0x000fe40002000000 */
[----:B------:R-:W-:Y:S02]  /*18550*/  FMNMX.FTZ R14, R101, R14, !PT ;  /* 0x0000000e650e7209 */ /* 0x000fe40007810000 */
[----:B------:R-:W-:-:S02]  /*18560*/  ISETP.GT.AND P4, PT, R0, 0x29, PT ;  /* 0x000000290000780c */ /* 0x000fc40003f84270 */
[----:B------:R-:W-:Y:S02]  /*18570*/  FMNMX.FTZ R14, R89, R14, !PT ;  /* 0x0000000e590e7209 */ /* 0x000fe40007810000 */
[----:B------:R-:W-:Y:S02]  /*18580*/  FSEL R93, R76, -INF , P3 ;  /* 0xff8000004c5d7808 */ /* 0x000fe40001800000 */
[----:B------:R-:W-:Y:S02]  /*18590*/  FMNMX.FTZ R14, R15, R14, !PT ;  /* 0x0000000e0f0e7209 */ /* 0x000fe40007810000 */
[----:B------:R-:W-:Y:S02]  /*185a0*/  ISETP.GT.AND P3, PT, R0, 0x30, PT ;  /* 0x000000300000780c */ /* 0x000fe40003f64270 */
[----:B------:R-:W-:Y:S02]  /*185b0*/  FSEL R72, R77, -INF , P4 ;  /* 0xff8000004d487808 */ /* 0x000fe40002000000 */
[----:B------:R-:W-:-:S02]  /*185c0*/  FMNMX.FTZ R7, R93, R14, !PT ;  /* 0x0000000e5d077209 */ /* 0x000fc40007810000 */
[----:B------:R-:W-:Y:S02]  /*185d0*/  ISETP.GT.AND P4, PT, R0, 0x31, PT ;  /* 0x000000310000780c */ /* 0x000fe40003f84270 */
[----:B------:R-:W-:Y:S02]  /*185e0*/  FSEL R88, R80, -INF , P3 ;  /* 0xff80000050587808 */ /* 0x000fe40001800000 */
[----:B------:R-:W-:Y:S01]  /*185f0*/  FMNMX.FTZ R9, R72, R7, !PT ;  /* 0x0000000748097209 */ /* 0x000fe20007810000 */
[----:B------:R-:W-:Y:S01]  /*18600*/  IMAD.MOV.U32 R7, RZ, RZ, -0x7fffffe0 ;  /* 0x80000020ff077424 */ /* 0x000fe200078e00ff */
[----:B------:R-:W-:Y:S02]  /*18610*/  ISETP.GT.AND P3, PT, R0, 0x38, PT ;  /* 0x000000380000780c */ /* 0x000fe40003f64270 */
[----:B------:R-:W-:Y:S02]  /*18620*/  FSEL R80, R81, -INF , P4 ;  /* 0xff80000051507808 */ /* 0x000fe40002000000 */
[----:B------:R-:W-:-:S02]  /*18630*/  FMNMX.FTZ R9, R88, R9, !PT ;  /* 0x0000000958097209 */ /* 0x000fc40007810000 */
[----:B------:R-:W-:Y:S02]  /*18640*/  ISETP.GT.AND P4, PT, R0, 0x39, PT ;  /* 0x000000390000780c */ /* 0x000fe40003f84270 */
[----:B------:R-:W-:Y:S02]  /*18650*/  FSEL R84, R84, -INF , P3 ;  /* 0xff80000054547808 */ /* 0x000fe40001800000 */
[----:B------:R-:W-:Y:S02]  /*18660*/  FMNMX.FTZ R9, R80, R9, !PT ;  /* 0x0000000950097209 */ /* 0x000fe40007810000 */
[C---:B------:R-:W-:Y:S02]  /*18670*/  ISETP.GT.AND P3, PT, R0.reuse, 0x40, PT ;  /* 0x000000400000780c */ /* 0x040fe40003f64270 */
        /* <DEDUP_REMOVED lines=8> */
[----:B------:R-:W-:Y:S02]  /*18700*/  R2UR UR22, R6 ;  /* 0x00000000061672ca */ /* 0x000fe400000e0000 */
[----:B------:R-:W-:Y:S02]  /*18710*/  R2UR UR23, R7 ;  /* 0x00000000071772ca */ /* 0x000fe400000e0000 */
        /* <DEDUP_REMOVED lines=29> */
[----:B------:R-:W-:Y:S02]  /*188f0*/  FMNMX.FTZ R6, R60, R7, !PT ;  /* 0x000000073c067209 */ /* 0x000fe40007810000 */
[----:B------:R-:W-:Y:S02]  /*18900*/  ISETP.GT.AND P4, PT, R0, 0x69, PT ;  /* 0x000000690000780c */ /* 0x000fe40003f84270 */
[----:B------:R-:W-:Y:S02]  /*18910*/  FSEL R41, R44, -INF , P3 ;  /* 0xff8000002c297808 */ /* 0x000fe40001800000 */
[----:B------:R-:W-:-:S02]  /*18920*/  FMNMX.FTZ R6, R57, R6, !PT ;  /* 0x0000000639067209 */ /* 0x000fc40007810000 */
[C---:B------:R-:W-:Y:S02]  /*18930*/  ISETP.GT.AND P3, PT, R0.reuse, 0x70, PT ;  /* 0x000000700000780c */ /* 0x040fe40003f64270 */
        /* <DEDUP_REMOVED lines=17> */
[----:B------:R-:W-:Y:S01]  /*18a50*/  FSEL R24, R24, -INF , P3 ;  /* 0xff80000018187808 */ /* 0x000fe20001800000 */
[----:B------:R0:W-:Y:S01]  /*18a60*/  @!P2 SYNCS.ARRIVE.TRANS64.RED.A1T0 RZ, [R3+URZ], RZ ;  /* 0x000000ff03ffa9a7 */ /* 0x0001e2000810043f */
        /* <DEDUP_REMOVED lines=18> */
[----:B------:R-:W-:-:S02]  /*18b90*/  FSEL R52, R37, -INF , P4 ;  /* 0xff80000025347808 */ /* 0x000fc40002000000 */
[----:B------:R-:W-:-:S04]  /*18ba0*/  FMNMX.FTZ R7, R36, R7, !PT ;  /* 0x0000000724077209 */ /* 0x000fc80007810000 */
[----:B------:R-:W-:-:S05]  /*18bb0*/  FMNMX.FTZ R7, R52, R7, !PT ;  /* 0x0000000734077209 */ /* 0x000fca0007810000 */
[----:B------:R-:W1:Y:S02]  /*18bc0*/  SHFL.BFLY PT, R0, R7, 0x2, 0x1f ;  /* 0x0c401f0007007f89 */ /* 0x000e6400000e0000 */
[----:B-1----:R-:W-:-:S05]  /*18bd0*/  FMNMX.FTZ R6, R7, R0, !PT ;  /* 0x0000000007067209 */ /* 0x002fca0007810000 */
[----:B------:R-:W1:Y:S02]  /*18be0*/  SHFL.BFLY PT, R9, R6, 0x1, 0x1f ;  /* 0x0c201f0006097f89 */ /* 0x000e6400000e0000 */
[----:B-1----:R-:W-:-:S04]  /*18bf0*/  FMNMX.FTZ R0, R6, R9, !PT ;  /* 0x0000000906007209 */ /* 0x002fc80007810000 */
[----:B------:R-:W-:Y:S01]  /*18c00*/  FSETP.NEU.FTZ.AND P3, PT, R0, -INF , PT ;  /* 0xff8000000000780b */ /* 0x000fe20003f7d000 */
[----:B------:R-:W-:-:S05]  /*18c10*/  FFMA.FTZ R21, R2, R0, -8 ;  /* 0xc100000002157423 */ /* 0x000fca0000010000 */
[----:B------:R-:W-:-:S05]  /*18c20*/  FSEL R21, R21, RZ, P3 ;  /* 0x000000ff15157208 */ /* 0x000fca0001800000 */
[----:B------:R-:W-:Y:S01]  /*18c30*/  FFMA.FTZ R13, R2, R92, -R21 ;  /* 0x0000005c020d7223 */ /* 0x000fe20000010815 */
[----:B------:R-:W-:Y:S01]  /*18c40*/  VIADDMNMX R92, R10, R12, R11, PT ;  /* 0x0000000c0a5c7246 */ /* 0x000fe2000380010b */
[C-C-:B------:R-:W-:Y:S01]  /*18c50*/  FFMA.FTZ R89, R2.reuse, R89, -R21.reuse ;  /* 0x0000005902597223 */ /* 0x140fe20000010815 */
[----:B------:R-:W-:-:S01]  /*18c60*/  FFMA.FTZ R29, R2, R93, -R21 ;  /* 0x0000005d021d7223 */ /* 0x000fc20000010815 */
[----:B------:R1:W-:Y:S01]  /*18c70*/  MUFU.EX2 R6, R13 ;  /* 0x0000000d00067308 */ /* 0x0003e20000000800 */
[----:B------:R-:W-:Y:S01]  /*18c80*/  ISETP.GT.AND P4, PT, R92, RZ, PT ;  /* 0x000000ff5c00720c */ /* 0x000fe20003f84270 */
[--C-:B------:R-:W-:Y:S01]  /*18c90*/  FFMA.FTZ R129, R2, R40, -R21.reuse ;  /* 0x0000002802817223 */ /* 0x100fe20000010815 */
[----:B------:R-:W-:Y:S01]  /*18ca0*/  ISETP.GT.AND P5, PT, R92, 0x1, PT ;  /* 0x000000015c00780c */ /* 0x000fe20003fa4270 */
[--C-:B------:R-:W-:Y:S01]  /*18cb0*/  FFMA.FTZ R4, R2, R4, -R21.reuse ;  /* 0x0000000402047223 */ /* 0x100fe20000010815 */
[----:B------:R-:W-:Y:S01]  /*18cc0*/  ISETP.GT.AND P3, PT, R92, 0x8, PT ;  /* 0x000000085c00780c */ /* 0x000fe20003f64270 */
[--C-:B------:R-:W-:Y:S01]  /*18cd0*/  FFMA.FTZ R104, R2, R104, -R21.reuse ;  /* 0x0000006802687223 */ /* 0x100fe20000010815 */
[----:B------:R-:W-:Y:S01]  /*18ce0*/  FSEL R37, R90, -INF , P4 ;  /* 0xff8000005a257808 */ /* 0x000fe20002000000 */
[C-C-:B------:R-:W-:Y:S01]  /*18cf0*/  FFMA.FTZ R9, R2.reuse, R8, -R21.reuse ;  /* 0x0000000802097223 */ /* 0x140fe20000010815 */
[----:B------:R-:W-:Y:S01]  /*18d00*/  FSEL R91, R91, -INF , P5 ;  /* 0xff8000005b5b7808 */ /* 0x000fe20002800000 */
[--C-:B-1----:R-:W-:Y:S01]  /*18d10*/  FFMA.FTZ R13, R2, R101, -R21.reuse ;  /* 0x00000065020d7223 */ /* 0x102fe20000010815 */
[----:B------:R-:W-:Y:S01]  /*18d20*/  ISETP.GT.AND P4, PT, R92, 0x9, PT ;  /* 0x000000095c00780c */ /* 0x000fe20003f84270 */
[----:B------:R-:W-:Y:S01]  /*18d30*/  MUFU.EX2 R4, R4 ;  /* 0x0000000400047308 */ /* 0x000fe20000000800 */
[----:B------:R-:W-:Y:S01]  /*18d40*/  FSEL R49, R94, -INF , P3 ;  /* 0xff8000005e317808 */ /* 0x000fe20001800000 */
[C-C-:B------:R-:W-:Y:S01]  /*18d50*/  FFMA.FTZ R8, R2.reuse, R96, -R21.reuse ;  /* 0x0000006002087223 */ /* 0x140fe20000010815 */
[----:B------:R-:W-:Y:S01]  /*18d60*/  FMNMX.FTZ R12, R37, R91, !PT ;  /* 0x0000005b250c7209 */ /* 0x000fe20007810000 */
[--C-:B------:R-:W-:Y:S01]  /*18d70*/  FFMA.FTZ R106, R2, R106, -R21.reuse ;  /* 0x0000006a026a7223 */ /* 0x100fe20000010815 */
[----:B------:R-:W-:Y:S01]  /*18d80*/  ISETP.GT.AND P3, PT, R92, 0x10, PT ;  /* 0x000000105c00780c */ /* 0x000fe20003f64270 */
[C-C-:B------:R-:W-:Y:S01]  /*18d90*/  FFMA.FTZ R10, R2.reuse, R100, -R21.reuse ;  /* 0x00000064020a7223 */ /* 0x140fe20000010815 */
[----:B------:R-:W-:Y:S01]  /*18da0*/  FSEL R95, R95, -INF , P4 ;  /* 0xff8000005f5f7808 */ /* 0x000fe20002000000 */
[----:B------:R-:W-:Y:S01]  /*18db0*/  MUFU.EX2 R7, R104 ;  /* 0x0000006800077308 */ /* 0x000fe20000000800 */
[----:B------:R-:W-:Y:S01]  /*18dc0*/  FMNMX.FTZ R12, R49, R12, !PT ;  /* 0x0000000c310c7209 */ /* 0x000fe20007810000 */
[--C-:B------:R-:W-:Y:S01]  /*18dd0*/  FFMA.FTZ R15, R2, R15, -R21.reuse ;  /* 0x0000000f020f7223 */ /* 0x100fe20000010815 */
[----:B------:R-:W-:Y:S01]  /*18de0*/  ISETP.GT.AND P4, PT, R92, 0x11, PT ;  /* 0x000000115c00780c */ /* 0x000fe20003f84270 */
[--C-:B------:R-:W-:Y:S01]  /*18df0*/  FFMA.FTZ R72, R2, R72, -R21.reuse ;  /* 0x0000004802487223 */ /* 0x100fe20000010815 */
[----:B------:R-:W-:Y:S01]  /*18e00*/  FSEL R53, R98, -INF , P3 ;  /* 0xff80000062357808 */ /* 0x000fe20001800000 */
[--C-:B------:R-:W-:Y:S01]  /*18e10*/  FFMA.FTZ R45, R2, R88, -R21.reuse ;  /* 0x00000058022d7223 */ /* 0x100fe20000010815 */
[----:B------:R-:W-:Y:S01]  /*18e20*/  FMNMX.FTZ R90, R95, R12, !PT ;  /* 0x0000000c5f5a7209 */ /* 0x000fe20007810000 */
[----:B------:R-:W1:Y:S01]  /*18e30*/  MUFU.EX2 R9, R9 ;  /* 0x0000000900097308 */ /* 0x000e620000000800 */
[----:B------:R-:W-:Y:S01]  /*18e40*/  ISETP.GT.AND P3, PT, R92, 0x18, PT ;  /* 0x000000185c00780c */ /* 0x000fe20003f64270 */
[C-C-:B------:R-:W-:Y:S01]  /*18e50*/  FFMA.FTZ R24, R2.reuse, R24, -R21.reuse ;  /* 0x0000001802187223 */ /* 0x140fe20000010815 */
[----:B------:R-:W-:Y:S01]  /*18e60*/  FSEL R99, R99, -INF , P4 ;  /* 0xff80000063637808 */ /* 0x000fe20002000000 */
[C-C-:B------:R-:W-:Y:S01]  /*18e70*/  FFMA.FTZ R25, R2.reuse, R25, -R21.reuse ;  /* 0x0000001902197223 */ /* 0x140fe20000010815 */
[----:B------:R-:W-:Y:S01]  /*18e80*/  FMNMX.FTZ R90, R53, R90, !PT ;  /* 0x0000005a355a7209 */ /* 0x000fe20007810000 */
[--C-:B------:R-:W-:Y:S01]  /*18e90*/  FFMA.FTZ R28, R2, R28, -R21.reuse ;  /* 0x0000001c021c7223 */ /* 0x100fe20000010815 */
[----:B------:R-:W-:Y:S01]  /*18ea0*/  ISETP.GT.AND P4, PT, R92, 0x19, PT ;  /* 0x000000195c00780c */ /* 0x000fe20003f84270 */
[----:B------:R2:W-:Y:S01]  /*18eb0*/  MUFU.EX2 R12, R89 ;  /* 0x00000059000c7308 */ /* 0x0005e20000000800 */
[----:B------:R-:W-:Y:S01]  /*18ec0*/  FSEL R81, R102, -INF , P3 ;  /* 0xff80000066517808 */ /* 0x000fe20001800000 */
[C-C-:B------:R-:W-:Y:S01]  /*18ed0*/  FFMA.FTZ R32, R2.reuse, R32, -R21.reuse ;  /* 0x0000002002207223 */ /* 0x140fe20000010815 */
[----:B------:R-:W-:Y:S01]  /*18ee0*/  FMNMX.FTZ R90, R99, R90, !PT ;  /* 0x0000005a635a7209 */ /* 0x000fe20007810000 */
[C-C-:B------:R-:W-:Y:S01]  /*18ef0*/  FFMA.FTZ R33, R2.reuse, R33, -R21.reuse ;  /* 0x0000002102217223 */ /* 0x140fe20000010815 */
[----:B------:R-:W-:Y:S01]  /*18f00*/  FSEL R103, R103, -INF , P4 ;  /* 0xff80000067677808 */ /* 0x000fe20002000000 */
[----:B------:R-:W-:Y:S01]  /*18f10*/  FFMA.FTZ R36, R2, R36, -R21 ;  /* 0x0000002402247223 */ /* 0x000fe20000010815 */
[----:B------:R-:W-:Y:S01]  /*18f20*/  ISETP.GT.AND P3, PT, R92, 0x20, PT ;  /* 0x000000205c00780c */ /* 0x000fe20003f64270 */
[----:B------:R-:W-:Y:S01]  /*18f30*/  MUFU.EX2 R8, R8 ;  /* 0x0000000800087308 */ /* 0x000fe20000000800 */
[----:B------:R-:W-:-:S02]  /*18f40*/  FMNMX.FTZ R90, R81, R90, !PT ;  /* 0x0000005a515a7209 */ /* 0x000fc40007810000 */
[----:B------:R-:W-:Y:S02]  /*18f50*/  ISETP.GT.AND P4, PT, R92, 0x21, PT ;  /* 0x000000215c00780c */ /* 0x000fe40003f84270 */
[----:B--2---:R-:W-:Y:S01]  /*18f60*/  FSEL R89, R74, -INF , P3 ;  /* 0xff8000004a597808 */ /* 0x004fe20001800000 */
[----:B------:R-:W-:Y:S01]  /*18f70*/  FFMA.FTZ R74, R2, R80, -R21 ;  /* 0x00000050024a7223 */ /* 0x000fe20000010815 */
[----:B------:R-:W-:Y:S01]  /*18f80*/  FMNMX.FTZ R90, R103, R90, !PT ;  /* 0x0000005a675a7209 */ /* 0x000fe20007810000 */
[----:B------:R-:W-:Y:S01]  /*18f90*/  MUFU.EX2 R11, R106 ;  /* 0x0000006a000b7308 */ /* 0x000fe20000000800 */
[----:B------:R-:W-:Y:S02]  /*18fa0*/  ISETP.GT.AND P3, PT, R92, 0x28, PT ;  /* 0x000000285c00780c */ /* 0x000fe40003f64270 */
[----:B------:R-:W-:Y:S02]  /*18fb0*/  FSEL R75, R75, -INF , P4 ;  /* 0xff8000004b4b7808 */ /* 0x000fe40002000000 */
[----:B------:R-:W-:-:S02]  /*18fc0*/  FMNMX.FTZ R90, R89, R90, !PT ;  /* 0x0000005a595a7209 */ /* 0x000fc40007810000 */
[----:B------:R-:W-:Y:S01]  /*18fd0*/  ISETP.GT.AND P4, PT, R92, 0x29, PT ;  /* 0x000000295c00780c */ /* 0x000fe20003f84270 */
[----:B------:R-:W-:Y:S01]  /*18fe0*/  MUFU.EX2 R10, R10 ;  /* 0x0000000a000a7308 */ /* 0x000fe20000000800 */
[----:B------:R-:W-:Y:S02]  /*18ff0*/  FSEL R93, R78, -INF , P3 ;  /* 0xff8000004e5d7808 */ /* 0x000fe40001800000 */
[----:B------:R-:W-:Y:S02]  /*19000*/  FMNMX.FTZ R90, R75, R90, !PT ;  /* 0x0000005a4b5a7209 */ /* 0x000fe40007810000 */
[----:B------:R-:W-:Y:S02]  /*19010*/  ISETP.GT.AND P3, PT, R92, 0x30, PT ;  /* 0x000000305c00780c */ /* 0x000fe40003f64270 */
[----:B------:R-:W-:Y:S01]  /*19020*/  FSEL R79, R79, -INF , P4 ;  /* 0xff8000004f4f7808 */ /* 0x000fe20002000000 */
[----:B------:R-:W2:Y:S01]  /*19030*/  MUFU.EX2 R13, R13 ;  /* 0x0000000d000d7308 */ /* 0x000ea20000000800 */
[----:B------:R-:W-:-:S02]  /*19040*/  FMNMX.FTZ R90, R93, R90, !PT ;  /* 0x0000005a5d5a7209 */ /* 0x000fc40007810000 */
[----:B------:R-:W-:Y:S02]  /*19050*/  ISETP.GT.AND P4, PT, R92, 0x31, PT ;  /* 0x000000315c00780c */ /* 0x000fe40003f84270 */
[----:B------:R-:W-:Y:S02]  /*19060*/  FSEL R97, R82, -INF , P3 ;  /* 0xff80000052617808 */ /* 0x000fe40001800000 */
        /* <DEDUP_REMOVED lines=14> */
[----:B------:R-:W-:Y:S01]  /*19150*/  FSEL R105, R58, -INF , P3 ;  /* 0xff8000003a697808 */ /* 0x000fe20001800000 */
[--C-:B------:R-:W-:Y:S01]  /*19160*/  FFMA.FTZ R58, R2, R84, -R21.reuse ;  /* 0x00000054023a7223 */ /* 0x100fe20000010815 */
[----:B------:R-:W-:Y:S01]  /*19170*/  FMNMX.FTZ R90, R87, R90, !PT ;  /* 0x0000005a575a7209 */ /* 0x000fe20007810000 */
[----:B------:R-:W-:Y:S01]  /*19180*/  MUFU.EX2 R45, R45 ;  /* 0x0000002d002d7308 */ /* 0x000fe20000000800 */
[----:B------:R-:W-:Y:S02]  /*19190*/  ISETP.GT.AND P3, PT, R92, 0x48, PT ;  /* 0x000000485c00780c */ /* 0x000fe40003f64270 */
[----:B------:R-:W-:Y:S01]  /*191a0*/  FSEL R107, R59, -INF , P4 ;  /* 0xff8000003b6b7808 */ /* 0x000fe20002000000 */
[----:B------:R-:W-:-:S01]  /*191b0*/  FFMA.FTZ R59, R2, R77, -R21 ;  /* 0x0000004d023b7223 */ /* 0x000fc20000010815 */
[----:B------:R-:W-:-:S02]  /*191c0*/  FMNMX.FTZ R90, R105, R90, !PT ;  /* 0x0000005a695a7209 */ /* 0x000fc40007810000 */
[----:B------:R-:W-:Y:S01]  /*191d0*/  ISETP.GT.AND P4, PT, R92, 0x49, PT ;  /* 0x000000495c00780c */ /* 0x000fe20003f84270 */
[----:B------:R-:W-:Y:S01]  /*191e0*/  MUFU.EX2 R74, R74 ;  /* 0x0000004a004a7308 */ /* 0x000fe20000000800 */
[----:B------:R-:W-:Y:S01]  /*191f0*/  FSEL R109, R62, -INF , P3 ;  /* 0xff8000003e6d7808 */ /* 0x000fe20001800000 */
[----:B------:R-:W-:Y:S01]  /*19200*/  FFMA.FTZ R62, R2, R85, -R21 ;  /* 0x00000055023e7223 */ /* 0x000fe20000010815 */
        /* <DEDUP_REMOVED lines=8> */
[----:B------:R3:W-:Y:S01]  /*19290*/  MUFU.EX2 R63, R62 ;  /* 0x0000003e003f7308 */ /* 0x0007e20000000800 */
[----:B------:R-:W-:Y:S02]  /*192a0*/  ISETP.GT.AND P3, PT, R92, 0x58, PT ;  /* 0x000000585c00780c */ /* 0x000fe40003f64270 */
[----:B------:R-:W-:Y:S02]  /*192b0*/  FSEL R67, R67, -INF , P4 ;  /* 0xff80000043437808 */ /* 0x000fe40002000000 */
[----:B------:R-:W-:-:S02]  /*192c0*/  FMNMX.FTZ R90, R111, R90, !PT ;  /* 0x0000005a6f5a7209 */ /* 0x000fc40007810000 */
[----:B------:R-:W-:Y:S01]  /*192d0*/  ISETP.GT.AND P4, PT, R92, 0x59, PT ;  /* 0x000000595c00780c */ /* 0x000fe20003f84270 */
[----:B------:R-:W-:Y:S01]  /*192e0*/  MUFU.EX2 R59, R59 ;  /* 0x0000003b003b7308 */ /* 0x000fe20000000800 */
[----:B------:R-:W-:Y:S01]  /*192f0*/  FSEL R77, R70, -INF , P3 ;  /* 0xff800000464d7808 */ /* 0x000fe20001800000 */
[----:B---3--:R-:W-:Y:S01]  /*19300*/  FFMA.FTZ R62, R2, R76, -R21 ;  /* 0x0000004c023e7223 */ /* 0x008fe20000010815 */
        /* <DEDUP_REMOVED lines=17> */
[--C-:B------:R-:W-:Y:S01]  /*19420*/  FFMA.FTZ R46, R2, R64, -R21.reuse ;  /* 0x00000040022e7223 */ /* 0x100fe20000010815 */
[----:B------:R-:W-:Y:S02]  /*19430*/  FMNMX.FTZ R90, R73, R90, !PT ;  /* 0x0000005a495a7209 */ /* 0x000fe40007810000 */
[----:B------:R-:W-:Y:S02]  /*19440*/  ISETP.GT.AND P3, PT, R92, 0x70, PT ;  /* 0x000000705c00780c */ /* 0x000fe40003f64270 */
[----:B------:R-:W-:Y:S01]  /*19450*/  FSEL R61, R47, -INF , P4 ;  /* 0xff8000002f3d7808 */ /* 0x000fe20002000000 */
[----:B------:R-:W-:Y:S01]  /*19460*/  FFMA.FTZ R47, R2, R65, -R21 ;  /* 0x00000041022f7223 */ /* 0x000fe20000010815 */
[----:B------:R-:W-:Y:S01]  /*19470*/  FMNMX.FTZ R90, R115, R90, !PT ;  /* 0x0000005a735a7209 */ /* 0x000fe20007810000 */
[----:B------:R-:W3:Y:S01]  /*19480*/  MUFU.EX2 R43, R43 ;  /* 0x0000002b002b7308 */ /* 0x000ee20000000800 */
[----:B------:R-:W-:-:S02]  /*19490*/  ISETP.GT.AND P4, PT, R92, 0x71, PT ;  /* 0x000000715c00780c */ /* 0x000fc40003f84270 */
[----:B------:R-:W-:Y:S02]  /*194a0*/  FSEL R117, R50, -INF , P3 ;  /* 0xff80000032757808 */ /* 0x000fe40001800000 */
[----:B------:R-:W-:Y:S02]  /*194b0*/  FMNMX.FTZ R90, R61, R90, !PT ;  /* 0x0000005a3d5a7209 */ /* 0x000fe40007810000 */
[C---:B------:R-:W-:Y:S01]  /*194c0*/  ISETP.GT.AND P3, PT, R92.reuse, 0x78, PT ;  /* 0x000000785c00780c */ /* 0x040fe20003f64270 */
        /* <DEDUP_REMOVED lines=12> */
[----:B------:R-:W-:Y:S01]  /*19590*/  FSEL R65, R26, -INF , P3 ;  /* 0xff8000001a417808 */ /* 0x000fe20001800000 */
[----:B------:R-:W-:-:S01]  /*195a0*/  FFMA.FTZ R26, R2, R68, -R21 ;  /* 0x00000044021a7223 */ /* 0x000fc20000010815 */
[----:B------:R-:W-:Y:S02]  /*195b0*/  FMNMX.FTZ R90, R55, R90, !PT ;  /* 0x0000005a375a7209 */ /* 0x000fe40007810000 */
[----:B------:R-:W-:Y:S01]  /*195c0*/  ISETP.GT.AND P3, PT, R92, 0x88, PT ;  /* 0x000000885c00780c */ /* 0x000fe20003f64270 */
[----:B------:R-:W-:Y:S01]  /*195d0*/  MUFU.EX2 R25, R25 ;  /* 0x0000001900197308 */ /* 0x000fe20000000800 */
[----:B------:R-:W-:Y:S01]  /*195e0*/  FSEL R121, R27, -INF , P4 ;  /* 0xff8000001b797808 */ /* 0x000fe20002000000 */
[----:B------:R-:W-:Y:S01]  /*195f0*/  FFMA.FTZ R27, R2, R69, -R21 ;  /* 0x00000045021b7223 */ /* 0x000fe20000010815 */
[----:B------:R-:W-:Y:S02]  /*19600*/  FMNMX.FTZ R90, R65, R90, !PT ;  /* 0x0000005a415a7209 */ /* 0x000fe40007810000 */
[----:B------:R-:W-:-:S02]  /*19610*/  ISETP.GT.AND P4, PT, R92, 0x89, PT ;  /* 0x000000895c00780c */ /* 0x000fc40003f84270 */
[----:B------:R-:W-:Y:S01]  /*19620*/  FSEL R123, R30, -INF , P3 ;  /* 0xff8000001e7b7808 */ /* 0x000fe20001800000 */
[--C-:B------:R-:W-:Y:S01]  /*19630*/  FFMA.FTZ R30, R2, R60, -R21.reuse ;  /* 0x0000003c021e7223 */ /* 0x100fe20000010815 */
[----:B------:R-:W-:Y:S01]  /*19640*/  FMNMX.FTZ R90, R121, R90, !PT ;  /* 0x0000005a795a7209 */ /* 0x000fe20007810000 */
[----:B------:R-:W-:Y:S01]  /*19650*/  MUFU.EX2 R26, R26 ;  /* 0x0000001a001a7308 */ /* 0x000fe20000000800 */
[C---:B------:R-:W-:Y:S02]  /*19660*/  ISETP.GT.AND P3, PT, R92.reuse, 0x90, PT ;  /* 0x000000905c00780c */ /* 0x040fe40003f64270 */
[----:B------:R-:W-:Y:S02]  /*19670*/  FSEL R31, R31, -INF , P4 ;  /* 0xff8000001f1f7808 */ /* 0x000fe40002000000 */
[----:B------:R-:W-:Y:S02]  /*19680*/  FMNMX.FTZ R90, R123, R90, !PT ;  /* 0x0000005a7b5a7209 */ /* 0x000fe40007810000 */
[----:B------:R-:W-:Y:S01]  /*19690*/  ISETP.GT.AND P4, PT, R92, 0x91, PT ;  /* 0x000000915c00780c */ /* 0x000fe20003f84270 */
[----:B------:R-:W4:Y:S01]  /*196a0*/  MUFU.EX2 R27, R27 ;  /* 0x0000001b001b7308 */ /* 0x000f220000000800 */
[----:B------:R-:W-:Y:S01]  /*196b0*/  FSEL R69, R34, -INF , P3 ;  /* 0xff80000022457808 */ /* 0x000fe20001800000 */
[C-C-:B------:R-:W-:Y:S01]  /*196c0*/  FFMA.FTZ R34, R2.reuse, R41, -R21.reuse ;  /* 0x0000002902227223 */ /* 0x140fe20000010815 */
[----:B------:R-:W-:Y:S01]  /*196d0*/  FMNMX.FTZ R90, R31, R90, !PT ;  /* 0x0000005a1f5a7209 */ /* 0x000fe20007810000 */
[--C-:B------:R-:W-:Y:S01]  /*196e0*/  FFMA.FTZ R41, R2, R20, -R21.reuse ;  /* 0x0000001402297223 */ /* 0x100fe20000010815 */
[----:B------:R-:W-:Y:S01]  /*196f0*/  ISETP.GT.AND P3, PT, R92, 0x98, PT ;  /* 0x000000985c00780c */ /* 0x000fe20003f64270 */
[C-C-:B------:R-:W-:Y:S01]  /*19700*/  FFMA.FTZ R20, R2.reuse, R56, -R21.reuse ;  /* 0x0000003802147223 */ /* 0x140fe20000010815 */
[----:B------:R-:W-:Y:S01]  /*19710*/  FSEL R125, R35, -INF , P4 ;  /* 0xff800000237d7808 */ /* 0x000fe20002000000 */
[----:B------:R-:W-:Y:S01]  /*19720*/  FFMA.FTZ R35, R2, R57, -R21 ;  /* 0x0000003902237223 */ /* 0x000fe20000010815 */
[----:B------:R-:W-:Y:S01]  /*19730*/  FMNMX.FTZ R90, R69, R90, !PT ;  /* 0x0000005a455a7209 */ /* 0x000fe20007810000 */
[----:B------:R-:W-:Y:S01]  /*19740*/  MUFU.EX2 R30, R30 ;  /* 0x0000001e001e7308 */ /* 0x000fe20000000800 */
[----:B------:R-:W-:-:S02]  /*19750*/  ISETP.GT.AND P4, PT, R92, 0x99, PT ;  /* 0x000000995c00780c */ /* 0x000fc40003f84270 */
[----:B------:R-:W-:Y:S01]  /*19760*/  FSEL R127, R38, -INF , P3 ;  /* 0xff800000267f7808 */ /* 0x000fe20001800000 */
[----:B------:R-:W-:-:S01]  /*19770*/  FFMA.FTZ R38, R2, R48, -R21 ;  /* 0x0000003002267223 */ /* 0x000fc20000010815 */
[----:B------:R-:W-:Y:S02]  /*19780*/  FMNMX.FTZ R90, R125, R90, !PT ;  /* 0x0000005a7d5a7209 */ /* 0x000fe40007810000 */
[----:B------:R-:W-:Y:S01]  /*19790*/  FSEL R57, R39, -INF , P4 ;  /* 0xff80000027397808 */ /* 0x000fe20002000000 */
[----:B------:R-:W-:Y:S01]  /*197a0*/  FFMA.FTZ R39, R2, R14, -R21 ;  /* 0x0000000e02277223 */ /* 0x000fe20000010815 */
[----:B------:R-:W-:Y:S01]  /*197b0*/  FMNMX.FTZ R90, R127, R90, !PT ;  /* 0x0000005a7f5a7209 */ /* 0x000fe20007810000 */
[----:B------:R-:W-:Y:S01]  /*197c0*/  MUFU.EX2 R35, R35 ;  /* 0x0000002300237308 */ /* 0x000fe20000000800 */
[----:B-1----:R-:W-:Y:S02]  /*197d0*/  F2FP.SATFINITE.E4M3.F32.PACK_AB_MERGE_C R184, R9, R6, RZ ;  /* 0x0000000609b8723e */ /* 0x002fe400048070ff */
[----:B------:R-:W-:-:S02]  /*197e0*/  FMNMX.FTZ R90, R57, R90, !PT ;  /* 0x0000005a395a7209 */ /* 0x000fc40007810000 */
[----:B--2---:R-:W-:Y:S02]  /*197f0*/  F2FP.SATFINITE.E4M3.F32.PACK_AB_MERGE_C R186, R13, R10, RZ ;  /* 0x0000000a0dba723e */ /* 0x004fe400048070ff */
[----:B------:R-:W-:Y:S01]  /*19800*/  F2FP.SATFINITE.E4M3.F32.PACK_AB_MERGE_C R184, R7, R4, R184 ;  /* 0x0000000407b8723e */ /* 0x000fe200048070b8 */
[----:B------:R-:W1:Y:S01]  /*19810*/  SHFL.BFLY PT, R131, R90, 0x2, 0x1f ;  /* 0x0c401f005a837f89 */ /* 0x000e6200000e0000 */
[----:B------:R-:W-:Y:S01]  /*19820*/  F2FP.SATFINITE.E4M3.F32.PACK_AB_MERGE_C R186, R11, R8, R186 ;  /* 0x000000080bba723e */ /* 0x000fe200048070ba */
[----:B------:R-:W-:Y:S01]  /*19830*/  MUFU.EX2 R34, R34 ;  /* 0x0000002200227308 */ /* 0x000fe20000000800 */
[----:B---3--:R-:W-:Y:S02]  /*19840*/  F2FP.SATFINITE.E4M3.F32.PACK_AB_MERGE_C R176, R43, R42, RZ ;  /* 0x0000002a2bb0723e */ /* 0x008fe400048070ff */
[----:B------:R-:W-:Y:S02]  /*19850*/  F2FP.SATFINITE.E4M3.F32.PACK_AB_MERGE_C R180, R72, R29, RZ ;  /* 0x0000001d48b4723e */ /* 0x000fe400048070ff */
[----:B----4-:R-:W-:-:S02]  /*19860*/  F2FP.SATFINITE.E4M3.F32.PACK_AB_MERGE_C R178, R27, R26, RZ ;  /* 0x0000001a1bb2723e */ /* 0x010fc400048070ff */
[----:B------:R-:W-:Y:S01]  /*19870*/  F2FP.SATFINITE.E4M3.F32.PACK_AB_MERGE_C R180, R15, R12, R180 ;  /* 0x0000000c0fb4723e */ /* 0x000fe200048070b4 */
[----:B------:R-:W2:Y:S01]  /*19880*/  MUFU.EX2 R39, R39 ;  /* 0x0000002700277308 */ /* 0x000ea20000000800 */
[----:B------:R-:W-:Y:S02]  /*19890*/  F2FP.SATFINITE.E4M3.F32.PACK_AB_MERGE_C R182, R63, R58, RZ ;  /* 0x0000003a3fb6723e */ /* 0x000fe400048070ff */
[----:B------:R-:W-:Y:S02]  /*198a0*/  F2FP.SATFINITE.E4M3.F32.PACK_AB_MERGE_C R176, R62, R59, R176 ;  /* 0x0000003b3eb0723e */ /* 0x000fe400048070b0 */
[----:B------:R-:W-:Y:S02]  /*198b0*/  F2FP.SATFINITE.E4M3.F32.PACK_AB_MERGE_C R182, R74, R45, R182 ;  /* 0x0000002d4ab6723e */ /* 0x000fe400048070b6 */
[----:B------:R-:W-:Y:S01]  /*198c0*/  F2FP.SATFINITE.E4M3.F32.PACK_AB_MERGE_C R178, R47, R46, R178 ;  /* 0x0000002e2fb2723e */ /* 0x000fe200048070b2 */
[----:B------:R-:W-:Y:S01]  /*198d0*/  MUFU.EX2 R38, R38 ;  /* 0x0000002600267308 */ /* 0x000fe20000000800 */
[----:B-1----:R-:W-:Y:S01]  /*198e0*/  FMNMX.FTZ R40, R90, R131, !PT ;  /* 0x000000835a287209 */ /* 0x002fe20007810000 */
[C-C-:B------:R-:W-:Y:S01]  /*198f0*/  FFMA.FTZ R131, R2.reuse, R44, -R21.reuse ;  /* 0x0000002c02837223 */ /* 0x140fe20000010815 */
[----:B------:R-:W-:-:S05]  /*19900*/  FFMA.FTZ R21, R2, R52, -R21 ;  /* 0x0000003402157223 */ /* 0x000fca0000010815 */
[----:B------:R-:W-:Y:S01]  /*19910*/  MUFU.EX2 R41, R41 ;  /* 0x0000002900297308 */ /* 0x000fe20000000800 */
[----:B--2---:R-:W-:Y:S01]  /*19920*/  F2FP.SATFINITE.E4M3.F32.PACK_AB_MERGE_C R172, R39, R34, RZ ;  /* 0x0000002227ac723e */ /* 0x004fe200048070ff */
[----:B------:R-:W1:Y:S03]  /*19930*/  SHFL.BFLY PT, R133, R40, 0x1, 0x1f ;  /* 0x0c201f0028857f89 */ /* 0x000e6600000e0000 */
[----:B------:R-:W-:-:S03]  /*19940*/  F2FP.SATFINITE.E4M3.F32.PACK_AB_MERGE_C R172, R35, R30, R172 ;  /* 0x0000001e23ac723e */ /* 0x000fc600048070ac */
[----:B------:R-:W-:Y:S08]  /*19950*/  MUFU.EX2 R20, R20 ;  /* 0x0000001400147308 */ /* 0x000ff00000000800 */
[----:B------:R-:W-:Y:S08]  /*19960*/  MUFU.EX2 R28, R28 ;  /* 0x0000001c001c7308 */ /* 0x000ff00000000800 */
[----:B------:R-:W-:Y:S01]  /*19970*/  MUFU.EX2 R131, R131 ;  /* 0x0000008300837308 */ /* 0x000fe20000000800 */
[----:B-1----:R-:W-:-:S04]  /*19980*/  FMNMX.FTZ R14, R40, R133, !PT ;  /* 0x00000085280e7209 */ /* 0x002fc80007810000 */
[----:B------:R-:W-:Y:S01]  /*19990*/  FSETP.NEU.FTZ.AND P3, PT, R14, -INF , PT ;  /* 0xff8000000e00780b */ /* 0x000fe20003f7d000 */
[----:B------:R-:W-:-:S02]  /*199a0*/  FFMA.FTZ R44, R2, R14, -8 ;  /* 0xc1000000022c7423 */ /* 0x000fc4000001000e */
[----:B------:R-:W-:Y:S03]  /*199b0*/  MUFU.EX2 R32, R32 ;  /* 0x0000002000207308 */ /* 0x000fe60000000800 */
[----:B------:R-:W-:-:S05]  /*199c0*/  FSEL R44, R44, RZ, P3 ;  /* 0x000000ff2c2c7208 */ /* 0x000fca0001800000 */
        /* <DEDUP_REMOVED lines=25> */
[----:B------:R-:W-:-:S01]  /*19b60*/  FADD.FTZ R73, R11, R80 ;  /* 0x000000500b497221 */ /* 0x000fc20000010000 */
[C-C-:B------:R-:W-:Y:S01]  /*19b70*/  FFMA.FTZ R87, R2.reuse, R87, -R44.reuse ;  /* 0x0000005702577223 */ /* 0x140fe2000001082c */
[----:B------:R-:W-:-:S01]  /*19b80*/  FFMA.FTZ R54, R2, R105, -R44 ;  /* 0x0000006902367223 */ /* 0x000fc2000001082c */
[----:B------:R-:W-:Y:S01]  /*19b90*/  FFMA.FTZ R68, R2, R109, -R44 ;  /* 0x0000006d02447223 */ /* 0x000fe2000001082c */
[----:B------:R-:W-:-:S01]  /*19ba0*/  FADD.FTZ R80, R10, R73 ;  /* 0x000000490a507221 */ /* 0x000fc20000010000 */
[C-C-:B------:R-:W-:Y:S01]  /*19bb0*/  FFMA.FTZ R56, R2.reuse, R111, -R44.reuse ;  /* 0x0000006f02387223 */ /* 0x140fe2000001082c */
[----:B------:R-:W-:-:S01]  /*19bc0*/  FFMA.FTZ R67, R2, R67, -R44 ;  /* 0x0000004302437223 */ /* 0x000fc2000001082c */
[----:B------:R-:W3:Y:S01]  /*19bd0*/  MUFU.EX2 R95, R95 ;  /* 0x0000005f005f7308 */ /* 0x000ee20000000800 */
[----:B-1----:R-:W-:-:S01]  /*19be0*/  FADD.FTZ R77, R37, R40 ;  /* 0x00000028254d7221 */ /* 0x002fc20000010000 */
[----:B------:R-:W-:Y:S01]  /*19bf0*/  FADD.FTZ R73, R13, R80 ;  /* 0x000000500d497221 */ /* 0x000fe20000010000 */
[----:B------:R-:W-:-:S01]  /*19c00*/  FFMA.FTZ R71, R2, R71, -R44 ;  /* 0x0000004702477223 */ /* 0x000fc2000001082c */
[C-C-:B0-----:R-:W-:Y:S01]  /*19c10*/  FFMA.FTZ R3, R2.reuse, R113, -R44.reuse ;  /* 0x0000007102037223 */ /* 0x141fe2000001082c */
        /* <DEDUP_REMOVED lines=11> */
[----:B------:R-:W1:Y:S01]  /*19cd0*/  MUFU.EX2 R49, R49 ;  /* 0x0000003100317308 */ /* 0x000e620000000800 */
[----:B---3--:R-:W-:-:S01]  /*19ce0*/  FADD.FTZ R77, R95, R82 ;  /* 0x000000525f4d7221 */ /* 0x008fc20000010000 */
[C-C-:B------:R-:W-:Y:S01]  /*19cf0*/  FFMA.FTZ R31, R2.reuse, R31, -R44.reuse ;  /* 0x0000001f021f7223 */ /* 0x140fe2000001082c */
[----:B------:R-:W-:-:S01]  /*19d00*/  FFMA.FTZ R69, R2, R69, -R44 ;  /* 0x0000004502457223 */ /* 0x000fc2000001082c */
[C-C-:B------:R-:W-:Y:S01]  /*19d10*/  FFMA.FTZ R125, R2.reuse, R125, -R44.reuse ;  /* 0x0000007d027d7223 */ /* 0x140fe2000001082c */
[----:B------:R-:W-:-:S01]  /*19d20*/  FFMA.FTZ R127, R2, R127, -R44 ;  /* 0x0000007f027f7223 */ /* 0x000fc2000001082c */
[----:B------:R-:W-:Y:S01]  /*19d30*/  F2FP.SATFINITE.E4M3.F32.PACK_AB_MERGE_C R185, R95, R60, RZ ;  /* 0x0000003c5fb9723e */ /* 0x000fe200048070ff */
[----:B------:R-:W-:Y:S01]  /*19d40*/  IMAD.MOV.U32 R11, RZ, RZ, R203 ;  /* 0x000000ffff0b7224 */ /* 0x000fe200078e00cb */
[----:B------:R2:W3:Y:S01]  /*19d50*/  MUFU.EX2 R70, R81 ;  /* 0x0000005100467308 */ /* 0x0004e20000000800 */
[----:B0-----:R-:W-:-:S01]  /*19d60*/  FADD.FTZ R82, R48, R77 ;  /* 0x0000004d30527221 */ /* 0x001fc20000010000 */
[----:B------:R-:W-:-:S02]  /*19d70*/  F2FP.SATFINITE.E4M3.F32.PACK_AB_MERGE_C R185, R40, R37, R185 ;  /* 0x0000002528b9723e */ /* 0x000fc400048070b9 */
[----:B------:R-:W0:Y:S04]  /*19d80*/  @P0 LDC R40, c[0x0][0x44c] ;  /* 0x00011300ff280b82 */ /* 0x000e280000000800 */
[----:B------:R-:W4:Y:S01]  /*19d90*/  MUFU.EX2 R103, R103 ;  /* 0x0000006700677308 */ /* 0x000f220000000800 */
[----:B-1----:R-:W-:-:S01]  /*19da0*/  FADD.FTZ R77, R49, R82 ;  /* 0x00000052314d7221 */ /* 0x002fc20000010000 */
[----:B--2---:R-:W-:-:S06]  /*19db0*/  FFMA.FTZ R81, R2, R85, -R44 ;  /* 0x0000005502517223 */ /* 0x004fcc000001082c */
[----:B------:R-:W1:Y:S01]  /*19dc0*/  MUFU.EX2 R50, R50 ;  /* 0x0000003200327308 */ /* 0x000e620000000800 */
[----:B---3--:R-:W-:-:S07]  /*19dd0*/  FADD.FTZ R82, R70, R77 ;  /* 0x0000004d46527221 */ /* 0x008fce0000010000 */
[----:B------:R-:W2:Y:S01]  /*19de0*/  MUFU.EX2 R53, R53 ;  /* 0x0000003500357308 */ /* 0x000ea20000000800 */
[----:B----4-:R-:W-:-:S01]  /*19df0*/  FADD.FTZ R77, R103, R82 ;  /* 0x00000052674d7221 */ /* 0x010fc20000010000 */
[----:B------:R-:W-:Y:S01]  /*19e00*/  FADD.FTZ R82, R12, R73 ;  /* 0x000000490c527221 */ /* 0x000fe20000010000 */
[----:B------:R-:W-:-:S03]  /*19e10*/  F2FP.SATFINITE.E4M3.F32.PACK_AB_MERGE_C R187, R103, R70, RZ ;  /* 0x0000004667bb723e */ /* 0x000fc600048070ff */
[----:B------:R-:W-:Y:S01]  /*19e20*/  FADD.FTZ R82, R15, R82 ;  /* 0x000000520f527221 */ /* 0x000fe20000010000 */
[----:B------:R-:W-:Y:S01]  /*19e30*/  F2FP.SATFINITE.E4M3.F32.PACK_AB_MERGE_C R187, R49, R48, R187 ;  /* 0x0000003031bb723e */ /* 0x000fe200048070bb */
[----:B------:R-:W3:Y:S01]  /*19e40*/  MUFU.EX2 R93, R93 ;  /* 0x0000005d005d7308 */ /* 0x000ee20000000800 */
[----:B-1----:R-:W-:-:S01]  /*19e50*/  FADD.FTZ R84, R50, R77 ;  /* 0x0000004d32547221 */ /* 0x002fc20000010000 */
[----:B------:R-:W-:-:S06]  /*19e60*/  CS2R R48, SRZ ;  /* 0x0000000000307805 */ /* 0x000fcc000001ff00 */
[----:B------:R1:W4:Y:S01]  /*19e70*/  MUFU.EX2 R76, R79 ;  /* 0x0000004f004c7308 */ /* 0x0003220000000800 */
[----:B--2---:R-:W-:-:S07]  /*19e80*/  FADD.FTZ R84, R53, R84 ;  /* 0x0000005435547221 */ /* 0x004fce0000010000 */
[----:B------:R-:W2:Y:S01]  /*19e90*/  MUFU.EX2 R52, R52 ;  /* 0x0000003400347308 */ /* 0x000ea20000000800 */
[----:B-1----:R-:W-:-:S01]  /*19ea0*/  FFMA.FTZ R79, R2, R107, -R44 ;  /* 0x0000006b024f7223 */ /* 0x002fc2000001082c */
[----:B------:R-:W-:Y:S01]  /*19eb0*/  FFMA.FTZ R44, R2, R57, -R44 ;  /* 0x00000039022c7223 */ /* 0x000fe2000001082c */
[----:B------:R-:W-:-:S01]  /*19ec0*/  FADD.FTZ R57, R29, R82 ;  /* 0x000000521d397221 */ /* 0x000fc20000010000 */
[----:B---3--:R-:W-:Y:S01]  /*19ed0*/  FADD.FTZ R9, R93, R84 ;  /* 0x000000545d097221 */ /* 0x008fe20000010000 */
[----:B------:R-:W-:Y:S02]  /*19ee0*/  CS2R R84, SRZ ;  /* 0x0000000000547805 */ /* 0x000fe4000001ff00 */
[----:B------:R-:W-:Y:S01]  /*19ef0*/  CS2R R82, SRZ ;  /* 0x0000000000527805 */ /* 0x000fe2000001ff00 */
[----:B------:R-:W-:-:S01]  /*19f00*/  FADD.FTZ R60, R72, R57 ;  /* 0x00000039483c7221 */ /* 0x000fc20000010000 */
[----:B------:R-:W1:Y:S01]  /*19f10*/  MUFU.EX2 R75, R75 ;  /* 0x0000004b004b7308 */ /* 0x000e620000000800 */
[----:B----4-:R-:W-:-:S01]  /*19f20*/  FADD.FTZ R9, R76, R9 ;  /* 0x000000094c097221 */ /* 0x010fc20000010000 */
[----:B------:R-:W-:Y:S01]  /*19f30*/  F2FP.SATFINITE.E4M3.F32.PACK_AB_MERGE_C R181, R76, R93, RZ ;  /* 0x0000005d4cb5723e */ /* 0x000fe200048070ff */
[----:B------:R-:W-:-:S01]  /*19f40*/  FADD.FTZ R13, R45, R60 ;  /* 0x0000003c2d0d7221 */ /* 0x000fc20000010000 */
[----:B------:R-:W-:-:S02]  /*19f50*/  CS2R R76, SRZ ;  /* 0x00000000004c7805 */ /* 0x000fc4000001ff00 */
[----:B------:R-:W-:Y:S02]  /*19f60*/  CS2R R72, SRZ ;  /* 0x0000000000487805 */ /* 0x000fe4000001ff00 */
[----:B------:R-:W-:Y:S01]  /*19f70*/  F2FP.SATFINITE.E4M3.F32.PACK_AB_MERGE_C R181, R53, R50, R181 ;  /* 0x0000003235b5723e */ /* 0x000fe200048070b5 */
[----:B------:R-:W-:-:S01]  /*19f80*/  FADD.FTZ R13, R74, R13 ;  /* 0x0000000d4a0d7221 */ /* 0x000fc20000010000 */
[----:B------:R-:W3:Y:S01]  /*19f90*/  MUFU.EX2 R101, R101 ;  /* 0x0000006500657308 */ /* 0x000ee20000000800 */
[----:B--2---:R-:W-:-:S02]  /*19fa0*/  FADD.FTZ R10, R52, R9 ;  /* 0x00000009340a7221 */ /* 0x004fc40000010000 */
[----:B------:R-:W-:Y:S01]  /*19fb0*/  FADD.FTZ R60, R58, R13 ;  /* 0x0000000d3a3c7221 */ /* 0x000fe20000010000 */
[----:B0-----:R-:W-:-:S04]  /*19fc0*/  @P0 IMAD.HI.U32 R13, R203, R40, RZ ;  /* 0x00000028cb0d0227 */ /* 0x001fc800078e00ff */
[----:B------:R-:W-:Y:S01]  /*19fd0*/  FADD.FTZ R60, R63, R60 ;  /* 0x0000003c3f3c7221 */ /* 0x000fe20000010000 */
[----:B------:R0:W2:Y:S01]  /*19fe0*/  MUFU.EX2 R78, R87 ;  /* 0x00000057004e7308 */ /* 0x0000a20000000800 */
[----:B-1----:R-:W-:-:S02]  /*19ff0*/  FADD.FTZ R10, R75, R10 ;  /* 0x0000000a4b0a7221 */ /* 0x002fc40000010000 */
[----:B------:R-:W-:Y:S01]  /*1a000*/  FADD.FTZ R9, R59, R60 ;  /* 0x0000003c3b097221 */ /* 0x000fe20000010000 */
[----:B------:R-:W-:-:S03]  /*1a010*/  CS2R R58, SRZ ;  /* 0x00000000003a7805 */ /* 0x000fc6000001ff00 */
[----:B------:R-:W-:Y:S01]  /*1a020*/  FADD.FTZ R9, R62, R9 ;  /* 0x000000093e097221 */ /* 0x000fe20000010000 */
[----:B------:R-:W1:Y:S01]  /*1a030*/  MUFU.EX2 R54, R54 ;  /* 0x0000003600367308 */ /* 0x000e620000000800 */
[----:B---3--:R-:W-:-:S01]  /*1a040*/  FADD.FTZ R7, R101, R10 ;  /* 0x0000000a65077221 */ /* 0x008fc20000010000 */
[----:B0-----:R-:W-:Y:S01]  /*1a050*/  CS2R R86, SRZ ;  /* 0x0000000000567805 */ /* 0x001fe2000001ff00 */
[----:B------:R-:W-:-:S01]  /*1a060*/  FADD.FTZ R8, R42, R9 ;  /* 0x000000092a087221 */ /* 0x000fc20000010000 */
[----:B------:R-:W-:-:S03]  /*1a070*/  CS2R R62, SRZ ;  /* 0x00000000003e7805 */ /* 0x000fc6000001ff00 */
[----:B------:R-:W-:Y:S01]  /*1a080*/  FADD.FTZ R43, R43, R8 ;  /* 0x000000082b2b7221 */ /* 0x000fe20000010000 */
[----:B------:R-:W0:Y:S01]  /*1a090*/  MUFU.EX2 R79, R79 ;  /* 0x0000004f004f7308 */ /* 0x000e220000000800 */
[----:B--2---:R-:W-:-:S01]  /*1a0a0*/  FADD.FTZ R7, R78, R7 ;  /* 0x000000074e077221 */ /* 0x004fc20000010000 */
[----:B------:R-:W-:-:S04]  /*1a0b0*/  F2FP.SATFINITE.E4M3.F32.PACK_AB_MERGE_C R183, R78, R101, RZ ;  /* 0x000000654eb7723e */ /* 0x000fc800048070ff */
[----:B------:R-:W-:Y:S02]  /*1a0c0*/  F2FP.SATFINITE.E4M3.F32.PACK_AB_MERGE_C R183, R75, R52, R183 ;  /* 0x000000344bb7723e */ /* 0x000fe400048070b7 */
[----:B------:R-:W-:Y:S01]  /*1a0d0*/  CS2R R74, SRZ ;  /* 0x00000000004a7805 */ /* 0x000fe2000001ff00 */
[----:B------:R-:W2:Y:S01]  /*1a0e0*/  MUFU.EX2 R68, R68 ;  /* 0x0000004400447308 */ /* 0x000ea20000000800 */
[----:B-1----:R-:W-:-:S01]  /*1a0f0*/  FADD.FTZ R10, R54, R7 ;  /* 0x00000007360a7221 */ /* 0x002fc20000010000 */
[----:B------:R-:W-:-:S06]  /*1a100*/  CS2R R52, SRZ ;  /* 0x0000000000347805 */ /* 0x000fcc000001ff00 */
[----:B------:R-:W1:Y:S01]  /*1a110*/  MUFU.EX2 R81, R81 ;  /* 0x0000005100517308 */ /* 0x000e620000000800 */
[----:B0-----:R-:W-:-:S07]  /*1a120*/  FADD.FTZ R7, R79, R10 ;  /* 0x0000000a4f077221 */ /* 0x001fce0000010000 */
[----:B------:R-:W0:Y:S01]  /*1a130*/  MUFU.EX2 R56, R56 ;  /* 0x0000003800387308 */ /* 0x000e220000000800 */
[----:B--2---:R-:W-:-:S07]  /*1a140*/  FADD.FTZ R10, R68, R7 ;  /* 0x00000007440a7221 */ /* 0x004fce0000010000 */
[----:B------:R-:W2:Y:S01]  /*1a150*/  MUFU.EX2 R67, R67 ;  /* 0x0000004300437308 */ /* 0x000ea20000000800 */
[C---:B-1----:R-:W-:Y:S01]  /*1a160*/  F2FP.SATFINITE.E4M3.F32.PACK_AB_MERGE_C R177, R81.reuse, R68, RZ ;  /* 0x0000004451b1723e */ /* 0x042fe200048070ff */
[----:B------:R-:W-:Y:S01]  /*1a170*/  FADD.FTZ R81, R81, R10 ;  /* 0x0000000a51517221 */ /* 0x000fe20000010000 */
[----:B------:R-:W-:-:S01]  /*1a180*/  FADD.FTZ R10, R46, R43 ;  /* 0x0000002b2e0a7221 */ /* 0x000fc20000010000 */
[----:B------:R-:W-:Y:S02]  /*1a190*/  CS2R R42, SRZ ;  /* 0x00000000002a7805 */ /* 0x000fe4000001ff00 */
[----:B------:R-:W-:Y:S02]  /*1a1a0*/  F2FP.SATFINITE.E4M3.F32.PACK_AB_MERGE_C R177, R79, R54, R177 ;  /* 0x000000364fb1723e */ /* 0x000fe400048070b1 */
[----:B------:R-:W-:Y:S01]  /*1a1b0*/  CS2R R78, SRZ ;  /* 0x00000000004e7805 */ /* 0x000fe2000001ff00 */
[----:B------:R-:W-:-:S01]  /*1a1c0*/  FADD.FTZ R7, R47, R10 ;  /* 0x0000000a2f077221 */ /* 0x000fc20000010000 */
[----:B------:R-:W1:Y:S01]  /*1a1d0*/  MUFU.EX2 R64, R64 ;  /* 0x0000004000407308 */ /* 0x000e620000000800 */
[----:B0-----:R-:W-:-:S01]  /*1a1e0*/  FADD.FTZ R12, R56, R81 ;  /* 0x00000051380c7221 */ /* 0x001fc20000010000 */
[----:B------:R-:W-:Y:S01]  /*1a1f0*/  CS2R R46, SRZ ;  /* 0x00000000002e7805 */ /* 0x000fe2000001ff00 */
[----:B------:R-:W-:-:S04]  /*1a200*/  FADD.FTZ R10, R26, R7 ;  /* 0x000000071a0a7221 */ /* 0x000fc80000010000 */
[----:B------:R-:W-:Y:S01]  /*1a210*/  FADD.FTZ R27, R27, R10 ;  /* 0x0000000a1b1b7221 */ /* 0x000fe20000010000 */
[----:B------:R-:W0:Y:S01]  /*1a220*/  MUFU.EX2 R71, R71 ;  /* 0x0000004700477308 */ /* 0x000e220000000800 */
[----:B--2---:R-:W-:-:S02]  /*1a230*/  FADD.FTZ R9, R67, R12 ;  /* 0x0000000c43097221 */ /* 0x004fc40000010000 */
[----:B------:R-:W-:Y:S02]  /*1a240*/  FADD.FTZ R26, R30, R27 ;  /* 0x0000001b1e1a7221 */ /* 0x000fe40000010000 */
[----:B------:R-:W2:Y:S03]  /*1a250*/  @P0 LDC R30, c[0x0][0x450] ;  /* 0x00011400ff1e0b82 */ /* 0x000ea60000000800 */
[----:B------:R-:W3:Y:S01]  /*1a260*/  MUFU.EX2 R3, R3 ;  /* 0x0000000300037308 */ /* 0x000ee20000000800 */
[----:B-1----:R-:W-:-:S01]  /*1a270*/  FADD.FTZ R12, R64, R9 ;  /* 0x00000009400c7221 */ /* 0x002fc20000010000 */
[----:B------:R-:W-:-:S04]  /*1a280*/  FADD.FTZ R9, R35, R26 ;  /* 0x0000001a23097221 */ /* 0x000fc80000010000 */
[----:B------:R-:W-:Y:S01]  /*1a290*/  FADD.FTZ R26, R34, R9 ;  /* 0x00000009221a7221 */ /* 0x000fe20000010000 */
[----:B------:R-:W-:Y:S01]  /*1a2a0*/  CS2R R34, SRZ ;  /* 0x0000000000227805 */ /* 0x000fe2000001ff00 */
[----:B------:R-:W1:Y:S01]  /*1a2b0*/  MUFU.EX2 R66, R66 ;  /* 0x0000004200427308 */ /* 0x000e620000000800 */
[----:B0-----:R-:W-:-:S01]  /*1a2c0*/  FADD.FTZ R12, R71, R12 ;  /* 0x0000000c470c7221 */ /* 0x001fc20000010000 */
[----:B------:R-:W-:Y:S01]  /*1a2d0*/  FADD.FTZ R39, R39, R26 ;  /* 0x0000001a27277221 */ /* 0x000fe20000010000 */
[----:B------:R-:W-:Y:S02]  /*1a2e0*/  F2FP.SATFINITE.E4M3.F32.PACK_AB_MERGE_C R179, R71, R64, RZ ;  /* 0x0000004047b3723e */ /* 0x000fe400048070ff */
[----:B------:R-:W-:Y:S01]  /*1a2f0*/  CS2R R70, SRZ ;  /* 0x0000000000467805 */ /* 0x000fe2000001ff00 */
[----:B------:R-:W-:-:S01]  /*1a300*/  FADD.FTZ R26, R38, R39 ;  /* 0x00000027261a7221 */ /* 0x000fc20000010000 */
[----:B------:R-:W-:Y:S01]  /*1a310*/  F2FP.SATFINITE.E4M3.F32.PACK_AB_MERGE_C R179, R67, R56, R179 ;  /* 0x0000003843b3723e */ /* 0x000fe200048070b3 */
[----:B------:R-:W0:Y:S01]  /*1a320*/  MUFU.EX2 R115, R115 ;  /* 0x0000007300737308 */ /* 0x000e220000000800 */
[----:B---3--:R-:W-:-:S01]  /*1a330*/  FADD.FTZ R7, R3, R12 ;  /* 0x0000000c03077221 */ /* 0x008fc20000010000 */
[----:B------:R-:W-:-:S02]  /*1a340*/  CS2R R56, SRZ ;  /* 0x0000000000387805 */ /* 0x000fc4000001ff00 */
[----:B--2---:R-:W-:-:S04]  /*1a350*/  @P0 SHF.R.U32.HI R11, RZ, R30, R13 ;  /* 0x0000001eff0b0219 */ /* 0x004fc8000001160d */
[----:B------:R2:W3:Y:S01]  /*1a360*/  MUFU.EX2 R80, R61 ;  /* 0x0000003d00507308 */ /* 0x0004e20000000800 */
[----:B-1----:R-:W-:-:S07]  /*1a370*/  FADD.FTZ R12, R66, R7 ;  /* 0x00000007420c7221 */ /* 0x002fce0000010000 */
[----:B------:R-:W1:Y:S01]  /*1a380*/  MUFU.EX2 R117, R117 ;  /* 0x0000007500757308 */ /* 0x000e620000000800 */
[----:B0-----:R-:W-:-:S01]  /*1a390*/  FADD.FTZ R7, R115, R12 ;  /* 0x0000000c73077221 */ /* 0x001fc20000010000 */
[----:B--2---:R-:W-:-:S06]  /*1a3a0*/  CS2R R60, SRZ ;  /* 0x00000000003c7805 */ /* 0x004fcc000001ff00 */
[----:B------:R0:W2:Y:S01]  /*1a3b0*/  MUFU.EX2 R6, R51 ;  /* 0x0000003300067308 */ /* 0x0000a20000000800 */
[C---:B---3--:R-:W-:Y:S01]  /*1a3c0*/  F2FP.SATFINITE.E4M3.F32.PACK_AB_MERGE_C R115, R80.reuse, R115, RZ ;  /* 0x000000735073723e */ /* 0x048fe200048070ff */
[----:B------:R-:W-:Y:S01]  /*1a3d0*/  FADD.FTZ R80, R80, R7 ;  /* 0x0000000750507221 */ /* 0x000fe20000010000 */
[----:B------:R-:W-:-:S02]  /*1a3e0*/  FADD.FTZ R7, R41, R26 ;  /* 0x0000001a29077221 */ /* 0x000fc40000010000 */
[----:B------:R-:W-:Y:S02]  /*1a3f0*/  F2FP.SATFINITE.E4M3.F32.PACK_AB_MERGE_C R173, R66, R3, R115 ;  /* 0x0000000342ad723e */ /* 0x000fe40004807073 */
[----:B------:R-:W-:Y:S01]  /*1a400*/  CS2R R66, SRZ ;  /* 0x0000000000427805 */ /* 0x000fe2000001ff00 */
[----:B------:R-:W-:Y:S01]  /*1a410*/  MUFU.EX2 R119, R119 ;  /* 0x0000007700777308 */ /* 0x000fe20000000800 */
[----:B-1----:R-:W-:-:S01]  /*1a420*/  FADD.FTZ R3, R117, R80 ;  /* 0x0000005075037221 */ /* 0x002fc20000010000 */
[----:B------:R-:W-:-:S02]  /*1a430*/  CS2R R80, SRZ ;  /* 0x0000000000507805 */ /* 0x000fc4000001ff00 */
[----:B0-----:R-:W-:-:S04]  /*1a440*/  CS2R R50, SRZ ;  /* 0x0000000000327805 */ /* 0x001fc8000001ff00 */
[----:B------:R0:W1:Y:S01]  /*1a450*/  MUFU.EX2 R4, R55 ;  /* 0x0000003700047308 */ /* 0x0000620000000800 */
[----:B--2---:R-:W-:-:S01]  /*1a460*/  FADD.FTZ R26, R6, R3 ;  /* 0x00000003061a7221 */ /* 0x004fc20000010000 */
[----:B------:R-:W-:Y:S01]  /*1a470*/  F2FP.SATFINITE.E4M3.F32.PACK_AB_MERGE_C R3, R129, R20, RZ ;  /* 0x000000148103723e */ /* 0x000fe200048070ff */
[----:B------:R-:W-:-:S03]  /*1a480*/  FADD.FTZ R20, R20, R7 ;  /* 0x0000000714147221 */ /* 0x000fc60000010000 */
[----:B------:R-:W-:Y:S01]  /*1a490*/  F2FP.SATFINITE.E4M3.F32.PACK_AB_MERGE_C R174, R41, R38, R3 ;  /* 0x0000002629ae723e */ /* 0x000fe20004807003 */
[----:B------:R-:W-:-:S01]  /*1a4a0*/  FADD.FTZ R129, R129, R20 ;  /* 0x0000001481817221 */ /* 0x000fc20000010000 */
[----:B------:R-:W2:Y:S01]  /*1a4b0*/  MUFU.EX2 R65, R65 ;  /* 0x0000004100417308 */ /* 0x000ea20000000800 */
[----:B0-----:R-:W-:Y:S02]  /*1a4c0*/  CS2R R54, SRZ ;  /* 0x0000000000367805 */ /* 0x001fe4000001ff00 */
[----:B------:R-:W-:Y:S02]  /*1a4d0*/  CS2R R40, SRZ ;  /* 0x0000000000287805 */ /* 0x000fe4000001ff00 */
[----:B------:R-:W-:-:S03]  /*1a4e0*/  CS2R R38, SRZ ;  /* 0x0000000000267805 */ /* 0x000fc6000001ff00 */
[----:B------:R-:W0:Y:S01]  /*1a4f0*/  MUFU.EX2 R8, R121 ;  /* 0x0000007900087308 */ /* 0x000e220000000800 */
[----:B-1----:R-:W-:Y:S01]  /*1a500*/  F2FP.SATFINITE.E4M3.F32.PACK_AB_MERGE_C R9, R4, R119, RZ ;  /* 0x000000770409723e */ /* 0x002fe200048070ff */
[----:B------:R-:W-:Y:S01]  /*1a510*/  FADD.FTZ R119, R119, R26 ;  /* 0x0000001a77777221 */ /* 0x000fe20000010000 */
[----:B------:R-:W-:Y:S02]  /*1a520*/  CS2R R26, SRZ ;  /* 0x00000000001a7805 */ /* 0x000fe4000001ff00 */
[----:B------:R-:W-:Y:S01]  /*1a530*/  F2FP.SATFINITE.E4M3.F32.PACK_AB_MERGE_C R175, R6, R117, R9 ;  /* 0x0000007506af723e */ /* 0x000fe20004807009 */
[----:B------:R-:W-:-:S01]  /*1a540*/  FADD.FTZ R6, R24, R129 ;  /* 0x0000008118067221 */ /* 0x000fc20000010000 */
[----:B------:R-:W-:Y:S01]  /*1a550*/  FADD.FTZ R4, R4, R119 ;  /* 0x0000007704047221 */ /* 0x000fe20000010000 */
[----:B------:R-:W1:Y:S01]  /*1a560*/  MUFU.EX2 R123, R123 ;  /* 0x0000007b007b7308 */ /* 0x000e620000000800 */
[----:B------:R-:W-:Y:S01]  /*1a570*/  F2FP.SATFINITE.E4M3.F32.PACK_AB_MERGE_C R9, R131, R28, RZ ;  /* 0x0000001c8309723e */ /* 0x000fe200048070ff */
[----:B------:R-:W-:Y:S01]  /*1a580*/  FADD.FTZ R7, R25, R6 ;  /* 0x0000000619077221 */ /* 0x000fe20000010000 */
[----:B--2---:R-:W-:-:S02]  /*1a590*/  FADD.FTZ R3, R65, R4 ;  /* 0x0000000441037221 */ /* 0x004fc40000010000 */
[----:B------:R-:W-:Y:S01]  /*1a5a0*/  F2FP.SATFINITE.E4M3.F32.PACK_AB_MERGE_C R168, R25, R24, R9 ;  /* 0x0000001819a8723e */ /* 0x000fe20004807009 */
[----:B------:R-:W-:-:S01]  /*1a5b0*/  FADD.FTZ R28, R28, R7 ;  /* 0x000000071c1c7221 */ /* 0x000fc20000010000 */
[----:B------:R-:W-:Y:S01]  /*1a5c0*/  IADD3 R7, R11, R205, -R204 ;  /* 0x000000cd0b077210 */ /* 0x000fe20007ffe8cc */
[----:B------:R2:W3:Y:S01]  /*1a5d0*/  MUFU.EX2 R10, R31 ;  /* 0x0000001f000a7308 */ /* 0x0004e20000000800 */
[----:B0-----:R-:W-:-:S01]  /*1a5e0*/  FADD.FTZ R4, R8, R3 ;  /* 0x0000000308047221 */ /* 0x001fc20000010000 */
[----:B------:R-:W-:Y:S01]  /*1a5f0*/  FADD.FTZ R131, R131, R28 ;  /* 0x0000001c83837221 */ /* 0x000fe20000010000 */
[----:B------:R-:W-:Y:S01]  /*1a600*/  VIADD R9, R162, 0xfffffffe ;  /* 0xfffffffea2097836 */ /* 0x000fe20000000000 */
[----:B------:R-:W-:Y:S02]  /*1a610*/  CS2R R28, SRZ ;  /* 0x00000000001c7805 */ /* 0x000fe4000001ff00 */
[----:B------:R-:W-:Y:S02]  /*1a620*/  CS2R R24, SRZ ;  /* 0x0000000000187805 */ /* 0x000fe4000001ff00 */
[----:B------:R-:W0:Y:S01]  /*1a630*/  MUFU.EX2 R21, R21 ;  /* 0x0000001500157308 */ /* 0x000e220000000800 */
[----:B-1----:R-:W-:-:S01]  /*1a640*/  FADD.FTZ R3, R123, R4 ;  /* 0x000000047b037221 */ /* 0x002fc20000010000 */
[----:B------:R-:W-:Y:S01]  /*1a650*/  FADD.FTZ R4, R32, R131 ;  /* 0x0000008320047221 */ /* 0x000fe20000010000 */
[----:B--2---:R-:W-:-:S05]  /*1a660*/  CS2R R30, SRZ ;  /* 0x00000000001e7805 */ /* 0x004fca000001ff00 */
[----:B------:R-:W1:Y:S01]  /*1a670*/  MUFU.EX2 R33, R33 ;  /* 0x0000002100217308 */ /* 0x000e620000000800 */
[C---:B---3--:R-:W-:Y:S01]  /*1a680*/  F2FP.SATFINITE.E4M3.F32.PACK_AB_MERGE_C R123, R10.reuse, R123, RZ ;  /* 0x0000007b0a7b723e */ /* 0x048fe200048070ff */
[----:B------:R-:W-:-:S03]  /*1a690*/  FADD.FTZ R10, R10, R3 ;  /* 0x000000030a0a7221 */ /* 0x000fc60000010000 */
[----:B------:R-:W-:Y:S01]  /*1a6a0*/  F2FP.SATFINITE.E4M3.F32.PACK_AB_MERGE_C R169, R8, R65, R123 ;  /* 0x0000004108a9723e */ /* 0x000fe2000480707b */
[----:B------:R-:W-:Y:S01]  /*1a6b0*/  IMAD.HI R8, R7, 0x66666667, RZ ;  /* 0x6666666707087827 */ /* 0x000fe200078e02ff */
[----:B------:R-:W-:Y:S01]  /*1a6c0*/  CS2R R64, SRZ ;  /* 0x0000000000407805 */ /* 0x000fe2000001ff00 */
[----:B------:R-:W-:Y:S01]  /*1a6d0*/  MUFU.EX2 R127, R127 ;  /* 0x0000007f007f7308 */ /* 0x000fe20000000800 */
[----:B0-----:R-:W-:-:S07]  /*1a6e0*/  F2FP.SATFINITE.E4M3.F32.PACK_AB_MERGE_C R6, R21, R36, RZ ;  /* 0x000000241506723e */ /* 0x001fce00048070ff */
[----:B------:R-:W0:Y:S01]  /*1a6f0*/  MUFU.EX2 R44, R44 ;  /* 0x0000002c002c7308 */ /* 0x000e220000000800 */
[----:B-1----:R-:W-:-:S01]  /*1a700*/  FADD.FTZ R7, R33, R4 ;  /* 0x0000000421077221 */ /* 0x002fc20000010000 */
[----:B------:R-:W-:Y:S02]  /*1a710*/  F2FP.SATFINITE.E4M3.F32.PACK_AB_MERGE_C R170, R33, R32, R6 ;  /* 0x0000002021aa723e */ /* 0x000fe40004807006 */
[----:B------:R-:W-:Y:S01]  /*1a720*/  CS2R R32, SRZ ;  /* 0x0000000000207805 */ /* 0x000fe2000001ff00 */
[----:B------:R-:W-:Y:S01]  /*1a730*/  FADD.FTZ R36, R36, R7 ;  /* 0x0000000724247221 */ /* 0x000fe20000010000 */
[----:B------:R-:W-:Y:S02]  /*1a740*/  SHF.R.U32.HI R7, RZ, 0x1f, R8 ;  /* 0x0000001fff077819 */ /* 0x000fe40000011608 */
[----:B------:R-:W1:Y:S08]  /*1a750*/  MUFU.EX2 R69, R69 ;  /* 0x0000004500457308 */ /* 0x000e700000000800 */
[----:B------:R-:W2:Y:S01]  /*1a760*/  MUFU.EX2 R12, R125 ;  /* 0x0000007d000c7308 */ /* 0x000ea20000000800 */
[----:B0-----:R-:W-:Y:S01]  /*1a770*/  F2FP.SATFINITE.E4M3.F32.PACK_AB_MERGE_C R6, R44, R127, RZ ;  /* 0x0000007f2c06723e */ /* 0x001fe200048070ff */
[----:B-1----:R-:W-:-:S03]  /*1a780*/  FADD.FTZ R3, R69, R10 ;  /* 0x0000000a45037221 */ /* 0x002fc60000010000 */
[C---:B--2---:R-:W-:Y:S01]  /*1a790*/  F2FP.SATFINITE.E4M3.F32.PACK_AB_MERGE_C R171, R12.reuse, R69, R6 ;  /* 0x000000450cab723e */ /* 0x044fe20004807006 */
[----:B------:R-:W-:-:S01]  /*1a7a0*/  FADD.FTZ R4, R12, R3 ;  /* 0x000000030c047221 */ /* 0x000fc20000010000 */
[----:B------:R-:W-:Y:S02]  /*1a7b0*/  LEA.HI.SX32 R6, R8, R7, 0x1a ;  /* 0x0000000708067211 */ /* 0x000fe400078fd2ff */
[----:B------:R-:W-:Y:S01]  /*1a7c0*/  CS2R R68, SRZ ;  /* 0x0000000000447805 */ /* 0x000fe2000001ff00 */
[----:B------:R-:W-:Y:S01]  /*1a7d0*/  FADD.FTZ R3, R127, R4 ;  /* 0x000000047f037221 */ /* 0x000fe20000010000 */
[----:B------:R-:W-:Y:S01]  /*1a7e0*/  VIMNMX R6, RZ, R6, !PT ;  /* 0x00000006ff067248 */ /* 0x000fe20007fe0100 */
[----:B------:R-:W-:Y:S01]  /*1a7f0*/  FADD.FTZ R4, R21, R36 ;  /* 0x0000002415047221 */ /* 0x000fe20000010000 */
[----:B------:R-:W-:Y:S01]  /*1a800*/  CS2R R36, SRZ ;  /* 0x0000000000247805 */ /* 0x000fe2000001ff00 */
[----:B------:R-:W-:Y:S01]  /*1a810*/  FADD.FTZ R3, R44, R3 ;  /* 0x000000032c037221 */ /* 0x000fe20000010000 */
[----:B------:R-:W-:-:S02]  /*1a820*/  ISETP.GE.AND P2, PT, R9, R6, PT ;  /* 0x000000060900720c */ /* 0x000fc40003f46270 */
[----:B------:R-:W-:-:S11]  /*1a830*/  CS2R R44, SRZ ;  /* 0x00000000002c7805 */ /* 0x000fd6000001ff00 */
[----:B------:R-:W-:Y:S05]  /*1a840*/  @!P2 BRA `(.L_x_2521) ;  /* 0x0000003c0064a947 */ /* 0x000fea0003800000 */
[----:B------:R-:W-:Y:S01]  /*1a850*/  IMAD.MOV.U32 R7, RZ, RZ, R14 ;  /* 0x000000ffff077224 */ /* 0x000fe200078e000e */
[----:B------:R-:W-:Y:S01]  /*1a860*/  MOV R8, R0 ;  /* 0x0000000000087202 */ /* 0x000fe20000000f00 */
[----:B------:R-:W-:Y:S02]  /*1a870*/  IMAD.MOV.U32 R10, RZ, RZ, R190 ;  /* 0x000000ffff0a7224 */ /* 0x000fe400078e00be */
[----:B------:R-:W-:-:S07]  /*1a880*/  IMAD.MOV.U32 R87, RZ, RZ, RZ ;  /* 0x000000ffff577224 */ /* 0x000fce00078e00ff */
.L_x_2532:
        /* <DEDUP_REMOVED lines=8> */
.L_x_2523:
        /* <DEDUP_REMOVED lines=8> */
.L_x_2524:
[----:B------:R-:W-:Y:S04]  /*1a990*/  BSSY B0, `(.L_x_2522) ;  /* 0x0000004000007945 */ /* 0x000fe80003800000 */
[----:B-1----:R-:W-:Y:S05]  /*1a9a0*/  @P3 BRA `(.L_x_2525) ;  /* 0x0000000000083947 */ /* 0x002fea0003800000 */
[----:B------:R-:W1:Y:S02]  /*1a9b0*/  SYNCS.PHASECHK.TRANS64.TRYWAIT P3, [R11+URZ+0x29830], R0 ;  /* 0x029830000b0075a7 */ /* 0x000e64000806017f */
[----:B-1----:R-:W-:Y:S05]  /*1a9c0*/  @!P3 BRA `(.L_x_2526) ;  /* 0x000001140078b947 */ /* 0x002fea0003800000 */
.L_x_2525:
[----:B------:R-:W-:Y:S05]  /*1a9d0*/  BSYNC B0 ;  /* 0x0000000000007941 */ /* 0x000fea0003800000 */
.L_x_2522:
        /* <DEDUP_REMOVED lines=28> */
[----:B------:R-:W-:Y:S01]  /*1aba0*/  UMOV UR32, UR24 ;  /* 0x0000001800207c82 */ /* 0x000fe20008000000 */
[----:B0-----:R-:W-:Y:S01]  /*1abb0*/  SHF.R.U32.HI R0, RZ, 0x7, R0 ;  /* 0x00000007ff007819 */ /* 0x001fe20000011600 */
[----:B------:R-:W-:Y:S01]  /*1abc0*/  UMOV UR33, UR25 ;  /* 0x0000001900217c82 */ /* 0x000fe20008000000 */
[C---:B------:R-:W-:Y:S01]  /*1abd0*/  IADD3 R14, R12.reuse, 0x200, RZ ;  /* 0x000002000c0e7810 */ /* 0x040fe20007ffe0ff */
[----:B------:R-:W-:Y:S01]  /*1abe0*/  VIADD R20, R12, 0x82 ;  /* 0x000000820c147836 */ /* 0x000fe20000000000 */
[----:B------:R-:W-:Y:S01]  /*1abf0*/  IADD3 R0, R0, 0x8, RZ ;  /* 0x0000000800007810 */ /* 0x000fe20007ffe0ff */
[----:B------:R-:W-:Y:S01]  /*1ac00*/  IMAD.MOV.U32 R13, RZ, RZ, -0x7fffffe0 ;  /* 0x80000020ff0d7424 */ /* 0x000fe200078e00ff */
[----:B------:R-:W-:Y:S01]  /*1ac10*/  R2UR UR34, R14 ;  /* 0x000000000e2272ca */ /* 0x000fe200000e0000 */
[----:B------:R-:W-:Y:S01]  /*1ac20*/  VIADD R14, R12, 0x102 ;  /* 0x000001020c0e7836 */ /* 0x000fe20000000000 */
[----:B------:R-:W-:Y:S01]  /*1ac30*/  R2UR UR35, R15 ;  /* 0x000000000f2372ca */ /* 0x000fe200000e0000 */
[----:B------:R0:W-:Y:S01]  /*1ac40*/  BAR.SYNC.DEFER_BLOCKING R0, 0x100 ;  /* 0x000400000000751d */ /* 0x0001e20000010000 */
[----:B------:R-:W-:Y:S01]  /*1ac50*/  R2UR UR6, R88 ;  /* 0x00000000580672ca */ /* 0x000fe200000e0000 */
[----:B------:R-:W-:Y:S01]  /*1ac60*/  IMAD.MOV.U32 R15, RZ, RZ, -0x7fffffe0 ;  /* 0x80000020ff0f7424 */ /* 0x000fe200078e00ff */
[----:B------:R-:W-:-:S02]  /*1ac70*/  R2UR UR7, R89 ;  /* 0x00000000590772ca */ /* 0x000fc400000e0000 */
[----:B------:R-:W-:Y:S01]  /*1ac80*/  MOV R21, 0x80000020 ;  /* 0x8000002000157802 */ /* 0x000fe20000000f00 */
        /* <DEDUP_REMOVED lines=189> */
[C---:B------:R-:W-:Y:S01]  /*1b860*/  IADD3 R14, R12.reuse, 0x682, RZ ;  /* 0x000006820c0e7810 */ /* 0x040fe20007ffe0ff */
[----:B------:R-:W-:Y:S01]  /*1b870*/  VIADD R12, R12, 0x702 ;  /* 0x000007020c0c7836 */ /* 0x000fe20000000000 */
        /* <DEDUP_REMOVED lines=33> */
.L_x_2528:
[----:B------:R-:W-:Y:S01]  /*1ba90*/  SHF.L.U32 R0, R10, 0x1f, RZ ;  /* 0x0000001f0a007819 */ /* 0x000fe200000006ff */
[----:B------:R-:W-:-:S04]  /*1baa0*/  IMAD R10, R189, 0x8, R16 ;  /* 0x00000008bd0a7824 */ /* 0x000fc800078e0210 */
[----:B------:R0:W1:Y:S01]  /*1bab0*/  SYNCS.PHASECHK.TRANS64.TRYWAIT P2, [R10+URZ+0x29850], R0 ;  /* 0x029850000a0075a7 */ /* 0x000062000804017f */
[----:B------:R-:W-:Y:S05]  /*1bac0*/  @!P1 BRA `(.L_x_2529) ;  /* 0x0000000000049947 */ /* 0x000fea0003800000 */
[----:B------:R-:W-:Y:S01]  /*1bad0*/  BPT.TRAP 0x1 ;  /* 0x000000040000795c */ /* 0x000fe20000300000 */
.L_x_2529:
[----:B-1----:R-:W-:Y:S05]  /*1bae0*/  @P2 BRA `(.L_x_2527) ;  /* 0x0000000000082947 */ /* 0x002fea0003800000 */
[----:B------:R-:W1:Y:S02]  /*1baf0*/  SYNCS.PHASECHK.TRANS64.TRYWAIT P2, [R10+URZ+0x29850], R0 ;  /* 0x029850000a0075a7 */ /* 0x000e64000804017f */
[----:B-1----:R-:W-:Y:S05]  /*1bb00*/  @!P2 BRA `(.L_x_2530) ;  /* 0x00000104003ca947 */ /* 0x002fea0003800000 */
.L_x_2527:
[----:B01----:R-:W-:Y:S01]  /*1bb10*/  VIADD R0, R16, 0x400 ;  /* 0x0000040010007836 */ /* 0x003fe20000000000 */
[----:B------:R-:W-:Y:S01]  /*1bb20*/  MOV R13, 0xc0000010 ;  /* 0xc0000010000d7802 */ /* 0x000fe20000000f00 */
[----:B------:R-:W-:Y:S05]  /*1bb30*/  WARPSYNC.ALL ;  /* 0x0000000000007948 */ /* 0x000fea0003800000 */
[----:B------:R-:W-:Y:S01]  /*1bb40*/  SHF.R.U32.HI R0, RZ, 0x4, R0 ;  /* 0x00000004ff007819 */ /* 0x000fe20000011600 */
[----:B------:R-:W-:Y:S01]  /*1bb50*/  WARPGROUP.ARRIVE ;  /* 0x00000000000079c5 */ /* 0x000fe20000000000 */
[----:B------:R-:W-:Y:S01]  /*1bb60*/  R2UR UR7, R13 ;  /* 0x000000000d0772ca */ /* 0x000fe200000e0000 */
[----:B------:R-:W-:Y:S01]  /*1bb70*/  IMAD.MOV.U32 R15, RZ, RZ, -0x3ffffff0 ;  /* 0xc0000010ff0f7424 */ /* 0x000fe200078e00ff */
[----:B------:R-:W-:Y:S01]  /*1bb80*/  LOP3.LUT R0, R0, 0x3fff, RZ, 0xc0, !PT ;  /* 0x00003fff00007812 */ /* 0x000fe200078ec0ff */
[----:B------:R-:W0:Y:S01]  /*1bb90*/  @P0 LDC R13, c[0x0][0x44c] ;  /* 0x00011300ff0d0b82 */ /* 0x000e220000000800 */
[----:B------:R-:W-:-:S02]  /*1bba0*/  IMAD.IADD R10, R211, 0x1, R203 ;  /* 0x00000001d30a7824 */ /* 0x000fc400078e02cb */
[----:B------:R-:W-:-:S05]  /*1bbb0*/  LOP3.LUT R0, R0, 0x10000, RZ, 0xfc, !PT ;  /* 0x0001000000007812 */ /* 0x000fca00078efcff */
[----:B------:R-:W-:Y:S01]  /*1bbc0*/  IMAD R12, R189, 0x500, R0 ;  /* 0x00000500bd0c7824 */ /* 0x000fe200078e0200 */
[----:B------:R-:W1:Y:S03]  /*1bbd0*/  @P0 LDC R21, c[0x0][0x450] ;  /* 0x00011400ff150b82 */ /* 0x000e660000000800 */
[C---:B------:R-:W-:Y:S01]  /*1bbe0*/  VIADD R14, R12.reuse, 0x100 ;  /* 0x000001000c0e7836 */ /* 0x040fe20000000000 */
[----:B------:R-:W-:Y:S01]  /*1bbf0*/  R2UR UR6, R12 ;  /* 0x000000000c0672ca */ /* 0x000fe200000e0000 */
[----:B0-----:R-:W-:-:S12]  /*1bc00*/  @P0 IMAD.HI.U32 R0, R10, R13, RZ ;  /* 0x0000000d0a000227 */ /* 0x001fd800078e00ff */
[----:B------:R-:W-:Y:S01]  /*1bc10*/  QGMMA.64x128x32.F32.E4M3.E4M3 R24, R184, gdesc[UR4], R24, gsb0 ;  /* 0x01e00004b8187df3 */ /* 0x000fe20008000818 */
[----:B------:R-:W-:Y:S01]  /*1bc20*/  R2UR UR6, R14 ;  /* 0x000000000e0672ca */ /* 0x000fe200000e0000 */
[----:B------:R-:W-:Y:S01]  /*1bc30*/  VIADD R14, R12, 0x200 ;  /* 0x000002000c0e7836 */ /* 0x000fe20000000000 */
[----:B------:R-:W-:Y:S01]  /*1bc40*/  R2UR UR7, R15 ;  /* 0x000000000f0772ca */ /* 0x000fe200000e0000 */
[----:B------:R-:W-:Y:S01]  /*1bc50*/  IMAD.MOV.U32 R15, RZ, RZ, -0x3ffffff0 ;  /* 0xc0000010ff0f7424 */ /* 0x000fe200078e00ff */
[----:B-1----:R-:W-:Y:S01]  /*1bc60*/  @P0 SHF.R.U32.HI R10, RZ, R21, R0 ;  /* 0x00000015ff0a0219 */ /* 0x002fe20000011600 */
[----:B------:R-:W-:-:S04]  /*1bc70*/  IMAD.MOV.U32 R0, RZ, RZ, -0xa0 ;  /* 0xffffff60ff007424 */ /* 0x000fc800078e00ff */
[----:B------:R-:W-:-:S04]  /*1bc80*/  IMAD R13, R9, R0, 0x1 ;  /* 0x00000001090d7424 */ /* 0x000fc800078e0200 */
[----:B------:R-:W-:Y:S01]  /*1bc90*/  IMAD R13, R210, -0x2, R13 ;  /* 0xfffffffed20d7824 */ /* 0x000fe200078e020d */
[----:B------:R-:W-:Y:S02]  /*1bca0*/  WARPGROUP.DEPBAR.LE gsb0, 0x0 ;  /* 0x00008000000079c5 */ /* 0x000fe40000010000 */
[----:B------:R-:W-:-:S06]  /*1bcb0*/  WARPGROUP.ARRIVE ;  /* 0x00000000000079c5 */ /* 0x000fcc0000000000 */
[----:B------:R-:W0:Y:S01]  /*1bcc0*/  S2R R186, SR_TID.X ;  /* 0x0000000000ba7919 */ /* 0x000e220000002100 */
[----:B------:R-:W-:Y:S01]  /*1bcd0*/  QGMMA.64x128x32.F32.E4M3.E4M3 R24, R180, gdesc[UR4], R24, gsb0 ;  /* 0x01e00004b4187df3 */ /* 0x000fe20008000818 */
[----:B------:R-:W-:Y:S01]  /*1bce0*/  R2UR UR6, R14 ;  /* 0x000000000e0672ca */ /* 0x000fe200000e0000 */
[C---:B------:R-:W-:Y:S01]  /*1bcf0*/  VIADD R14, R12.reuse, 0x300 ;  /* 0x000003000c0e7836 */ /* 0x040fe20000000000 */
[----:B------:R-:W-:Y:S01]  /*1bd00*/  R2UR UR7, R15 ;  /* 0x000000000f0772ca */ /* 0x000fe200000e0000 */
[----:B------:R-:W-:Y:S01]  /*1bd10*/  VIADD R12, R12, 0x400 ;  /* 0x000004000c0c7836 */ /* 0x000fe20000000000 */
[----:B------:R-:W-:Y:S02]  /*1bd20*/  MOV R15, 0xc0000010 ;  /* 0xc0000010000f7802 */ /* 0x000fe40000000f00 */
[----:B0-----:R-:W-:Y:S02]  /*1bd30*/  LOP3.LUT R184, R186, 0x7f, RZ, 0xc0, !PT ;  /* 0x0000007fbab87812 */ /* 0x001fe400078ec0ff */
[----:B------:R-:W0:Y:S02]  /*1bd40*/  S2R R186, SR_TID.X ;  /* 0x0000000000ba7919 */ /* 0x000e240000002100 */
[----:B0-----:R-:W-:Y:S01]  /*1bd50*/  SHF.R.U32.HI R186, RZ, 0x7, R186 ;  /* 0x00000007ffba7819 */ /* 0x001fe200000116ba */
[----:B------:R-:W-:-:S02]  /*1bd60*/  WARPGROUP.DEPBAR.LE gsb0, 0x0 ;  /* 0x00008000000079c5 */ /* 0x000fc40000010000 */
[----:B------:R-:W-:-:S06]  /*1bd70*/  WARPGROUP.ARRIVE ;  /* 0x00000000000079c5 */ /* 0x000fcc0000000000 */
[----:B------:R-:W-:Y:S01]  /*1bd80*/  QGMMA.64x128x32.F32.E4M3.E4M3 R24, R176, gdesc[UR4], R24, gsb0 ;  /* 0x01e00004b0187df3 */ /* 0x000fe20008000818 */
[----:B------:R-:W-:Y:S02]  /*1bd90*/  R2UR UR6, R14 ;  /* 0x000000000e0672ca */ /* 0x000fe400000e0000 */
[----:B------:R-:W-:Y:S02]  /*1bda0*/  R2UR UR7, R15 ;  /* 0x000000000f0772ca */ /* 0x000fe400000e0000 */
[----:B------:R-:W0:Y:S01]  /*1bdb0*/  SHFL.IDX PT, R15, R10, RZ, 0x1c1f ;  /* 0x001c1fff0a0f7589 */ /* 0x000e2200000e0000 */
[----:B------:R-:W-:-:S05]  /*1bdc0*/  IADD3 R14, -R204, R13, R205 ;  /* 0x0000000dcc0e7210 */ /* 0x000fca0007ffe1cd */
[----:B0-----:R-:W-:-:S05]  /*1bdd0*/  IMAD.IADD R0, R14, 0x1, R15 ;  /* 0x000000010e007824 */ /* 0x001fca00078e020f */
[C---:B------:R-:W-:Y:S02]  /*1bde0*/  ISETP.GT.AND P2, PT, R0.reuse, RZ, PT ;  /* 0x000000ff0000720c */ /* 0x040fe40003f44270 */
[----:B------:R-:W-:Y:S02]  /*1bdf0*/  ISETP.GT.AND P3, PT, R0, 0x1, PT ;  /* 0x000000010000780c */ /* 0x000fe40003f64270 */
[----:B------:R-:W-:Y:S02]  /*1be00*/  FSEL R15, R152, -INF , P2 ;  /* 0xff800000980f7808 */ /* 0x000fe40001000000 */
        /* <DEDUP_REMOVED lines=9> */
[C---:B------:R-:W-:Y:S02]  /*1bea0*/  ISETP.GT.AND P3, PT, R0.reuse, 0x11, PT ;  /* 0x000000110000780c */ /* 0x040fe40003f64270 */
[----:B------:R-:W-:Y:S02]  /*1beb0*/  FMNMX.FTZ R20, R157, R20, !PT ;  /* 0x000000149d147209 */ /* 0x000fe40007810000 */
[----:B------:R-:W-:Y:S02]  /*1bec0*/  FSEL R161, R161, -INF , P3 ;  /* 0xff800000a1a17808 */ /* 0x000fe40001800000 */
[C---:B------:R-:W-:Y:S02]  /*1bed0*/  ISETP.GT.AND P3, PT, R0.reuse, 0x19, PT ;  /* 0x000000190000780c */ /* 0x040fe40003f64270 */
[----:B------:R-:W-:Y:S02]  /*1bee0*/  ISETP.GT.AND P5, PT, R0, 0x88, PT ;  /* 0x000000880000780c */ /* 0x000fe40003fa4270 */
[----:B------:R-:W-:-:S02]  /*1bef0*/  FSEL R165, R165, -INF , P3 ;  /* 0xff800000a5a57808 */ /* 0x000fc40001800000 */
[C---:B------:R-:W-:Y:S02]  /*1bf00*/  ISETP.GT.AND P3, PT, R0.reuse, 0x21, PT ;  /* 0x000000210000780c */ /* 0x040fe40003f64270 */
[C---:B------:R-:W-:Y:S02]  /*1bf10*/  ISETP.GT.AND P4, PT, R0.reuse, 0x89, PT ;  /* 0x000000890000780c */ /* 0x040fe40003f84270 */
[----:B------:R-:W-:Y:S02]  /*1bf20*/  FSEL R137, R137, -INF , P3 ;  /* 0xff80000089897808 */ /* 0x000fe40001800000 */
[----:B------:R-:W-:Y:S02]  /*1bf30*/  ISETP.GT.AND P3, PT, R0, 0x29, PT ;  /* 0x000000290000780c */ /* 0x000fe40003f64270 */
[----:B------:R-:W-:Y:S02]  /*1bf40*/  FSEL R92, R92, -INF , P5 ;  /* 0xff8000005c5c7808 */ /* 0x000fe40002800000 */
[----:B------:R-:W-:-:S02]  /*1bf50*/  FSEL R141, R141, -INF , P3 ;  /* 0xff8000008d8d7808 */ /* 0x000fc40001800000 */
[C---:B------:R-:W-:Y:S02]  /*1bf60*/  ISETP.GT.AND P3, PT, R0.reuse, 0x31, PT ;  /* 0x000000310000780c */ /* 0x040fe40003f64270 */
[----:B------:R-:W-:Y:S02]  /*1bf70*/  FSEL R93, R93, -INF , P4 ;  /* 0xff8000005d5d7808 */ /* 0x000fe40002000000 */
        /* <DEDUP_REMOVED lines=13> */
[----:B------:R-:W-:-:S04]  /*1c050*/  ISETP.GT.AND P3, PT, R0, 0x59, PT ;  /* 0x000000590000780c */ /* 0x000fc80003f64270 */
        /* <DEDUP_REMOVED lines=8> */
[----:B------:R-:W-:Y:S01]  /*1c0e0*/  FSEL R117, R117, -INF , P3 ;  /* 0xff80000075757808 */ /* 0x000fe20001800000 */
[----:B------:R-:W-:Y:S02]  /*1c0f0*/  WARPGROUP.DEPBAR.LE gsb0, 0x0 ;  /* 0x00008000000079c5 */ /* 0x000fe40000010000 */
[----:B------:R-:W-:Y:S01]  /*1c100*/  WARPGROUP.ARRIVE ;  /* 0x00000000000079c5 */ /* 0x000fe20000000000 */
[----:B------:R-:W-:-:S04]  /*1c110*/  ISETP.GT.AND P3, PT, R0, 0x81, PT ;  /* 0x000000810000780c */ /* 0x000fc80003f64270 */
[----:B------:R-:W-:Y:S01]  /*1c120*/  FSEL R89, R89, -INF , P3 ;  /* 0xff80000059597808 */ /* 0x000fe20001800000 */
[----:B------:R-:W-:Y:S01]  /*1c130*/  QGMMA.64x128x32.F32.E4M3.E4M3 R24, R172, gdesc[UR4], R24, gsb0 ;  /* 0x01e00004ac187df3 */ /* 0x000fe20008000818 */
[----:B------:R-:W-:Y:S02]  /*1c140*/  ISETP.GT.AND P3, PT, R0, 0x91, PT ;  /* 0x000000910000780c */ /* 0x000fe40003f64270 */
[----:B------:R-:W-:Y:S02]  /*1c150*/  R2UR UR6, R12 ;  /* 0x000000000c0672ca */ /* 0x000fe400000e0000 */
[----:B------:R-:W-:Y:S01]  /*1c160*/  FSEL R97, R97, -INF , P3 ;  /* 0xff80000061617808 */ /* 0x000fe20001800000 */
[----:B------:R-:W-:Y:S02]  /*1c170*/  WARPGROUP.DEPBAR.LE gsb0, 0x0 ;  /* 0x00008000000079c5 */ /* 0x000fe40000010000 */
[----:B------:R-:W-:Y:S01]  /*1c180*/  FSEL R173, R160, -INF , P2 ;  /* 0xff800000a0ad7808 */ /* 0x000fe20001000000 */
[----:B------:R-:W-:Y:S01]  /*1c190*/  WARPGROUP.ARRIVE ;  /* 0x00000000000079c5 */ /* 0x000fe20000000000 */
[----:B------:R-:W-:-:S02]  /*1c1a0*/  ISETP.GT.AND P2, PT, R0, 0x18, PT ;  /* 0x000000180000780c */ /* 0x000fc40003f44270 */
[----:B------:R-:W-:Y:S02]  /*1c1b0*/  FMNMX.FTZ R20, R173, R20, !PT ;  /* 0x00000014ad147209 */ /* 0x000fe40007810000 */
[----:B------:R-:W-:Y:S02]  /*1c1c0*/  FSEL R175, R164, -INF , P2 ;  /* 0xff800000a4af7808 */ /* 0x000fe40001000000 */
[----:B------:R-:W-:Y:S02]  /*1c1d0*/  FMNMX.FTZ R20, R161, R20, !PT ;  /* 0x00000014a1147209 */ /* 0x000fe40007810000 */
[----:B------:R-:W-:Y:S02]  /*1c1e0*/  ISETP.GT.AND P2, PT, R0, 0x20, PT ;  /* 0x000000200000780c */ /* 0x000fe40003f44270 */
[----:B------:R-:W-:Y:S02]  /*1c1f0*/  FMNMX.FTZ R20, R175, R20, !PT ;  /* 0x00000014af147209 */ /* 0x000fe40007810000 */
[----:B------:R-:W-:-:S02]  /*1c200*/  FSEL R177, R136, -INF , P2 ;  /* 0xff80000088b17808 */ /* 0x000fc40001000000 */
[----:B------:R-:W-:Y:S02]  /*1c210*/  FMNMX.FTZ R20, R165, R20, !PT ;  /* 0x00000014a5147209 */ /* 0x000fe40007810000 */
[----:B------:R-:W-:Y:S02]  /*1c220*/  ISETP.GT.AND P2, PT, R0, 0x28, PT ;  /* 0x000000280000780c */ /* 0x000fe40003f44270 */
        /* <DEDUP_REMOVED lines=58> */
[----:B0-----:R-:W-:Y:S01]  /*1c5d0*/  FMNMX.FTZ R120, R20, R13, !PT ;  /* 0x0000000d14787209 */ /* 0x001fe20007810000 */
[----:B------:R-:W-:-:S04]  /*1c5e0*/  IMAD.MOV.U32 R13, RZ, RZ, -0x3ffffff0 ;  /* 0xc0000010ff0d7424 */ /* 0x000fc800078e00ff */
[----:B------:R-:W0:Y:S01]  /*1c5f0*/  SHFL.BFLY PT, R0, R120, 0x1, 0x1f ;  /* 0x0c201f0078007f89 */ /* 0x000e2200000e0000 */
[----:B------:R-:W-:-:S13]  /*1c600*/  R2UR UR7, R13 ;  /* 0x000000000d0772ca */ /* 0x000fda00000e0000 */
[----:B------:R-:W-:Y:S01]  /*1c610*/  QGMMA.64x128x32.F32.E4M3.E4M3 R24, R168, gdesc[UR4], R24, gsb0 ;  /* 0x01e00004a8187df3 */ /* 0x000fe20008000818 */
[----:B0-----:R-:W-:-:S04]  /*1c620*/  FMNMX.FTZ R0, R120, R0, !PT ;  /* 0x0000000078007209 */ /* 0x001fc80007810000 */
[----:B------:R-:W-:Y:S01]  /*1c630*/  FSETP.NEU.FTZ.AND P2, PT, R0, -INF , PT ;  /* 0xff8000000000780b */ /* 0x000fe20003f5d000 */
[----:B------:R-:W-:-:S05]  /*1c640*/  FFMA.FTZ R13, R2, R0, -8 ;  /* 0xc1000000020d7423 */ /* 0x000fca0000010000 */
[----:B------:R-:W-:-:S05]  /*1c650*/  FSEL R13, R13, RZ, P2 ;  /* 0x000000ff0d0d7208 */ /* 0x000fca0001000000 */
        /* <DEDUP_REMOVED lines=25> */
[----:B------:R-:W-:Y:S08]  /*1c7f0*/  MUFU.EX2 R15, R15 ;  /* 0x0000000f000f7308 */ /* 0x000ff00000000800 */
        /* <DEDUP_REMOVED lines=10> */
[----:B------:R-:W-:Y:S01]  /*1c8a0*/  MUFU.EX2 R113, R113 ;  /* 0x0000007100717308 */ /* 0x000fe20000000800 */
[----:B------:R-:W-:-:S02]  /*1c8b0*/  WARPGROUP.DEPBAR.LE gsb0, 0x0 ;  /* 0x00008000000079c5 */ /* 0x000fc40000010000 */
[----:B------:R0:W1:Y:S05]  /*1c8c0*/  SHFL.IDX PT, R169, R10, 0x1, 0x1c1f ;  /* 0x003c1f000aa97f89 */ /* 0x00006a00000e0000 */
[----:B------:R-:W-:Y:S01]  /*1c8d0*/  MUFU.EX2 R117, R117 ;  /* 0x0000007500757308 */ /* 0x000fe20000000800 */
[----:B0-----:R-:W-:-:S07]  /*1c8e0*/  FFMA.FTZ R10, R2, R175, -R13 ;  /* 0x000000af020a7223 */ /* 0x001fce000001080d */
[----:B------:R-:W-:Y:S08]  /*1c8f0*/  MUFU.EX2 R88, R88 ;  /* 0x0000005800587308 */ /* 0x000ff00000000800 */
[----:B------:R-:W-:Y:S01]  /*1c900*/  MUFU.EX2 R10, R10 ;  /* 0x0000000a000a7308 */ /* 0x000fe20000000800 */
[----:B-1----:R-:W-:-:S07]  /*1c910*/  IADD3 R14, R14, R169, RZ ;  /* 0x000000a90e0e7210 */ /* 0x002fce0007ffe0ff */
[----:B------:R-:W-:Y:S01]  /*1c920*/  MUFU.EX2 R89, R89 ;  /* 0x0000005900597308 */ /* 0x000fe20000000800 */
[C---:B------:R-:W-:Y:S02]  /*1c930*/  ISETP.GT.AND P3, PT, R14.reuse, RZ, PT ;  /* 0x000000ff0e00720c */ /* 0x040fe40003f64270 */
[----:B------:R-:W-:Y:S02]  /*1c940*/  ISETP.GT.AND P4, PT, R14, 0x1, PT ;  /* 0x000000010e00780c */ /* 0x000fe40003f84270 */
[----:B------:R-:W-:Y:S02]  /*1c950*/  FSEL R154, R154, -INF , P3 ;  /* 0xff8000009a9a7808 */ /* 0x000fe40001800000 */
[----:B------:R-:W-:Y:S01]  /*1c960*/  ISETP.GT.AND P3, PT, R14, 0x8, PT ;  /* 0x000000080e00780c */ /* 0x000fe20003f64270 */
[----:B------:R-:W-:Y:S01]  /*1c970*/  MUFU.EX2 R92, R92 ;  /* 0x0000005c005c7308 */ /* 0x000fe20000000800 */
[----:B------:R-:W-:Y:S02]  /*1c980*/  FSEL R155, R155, -INF , P4 ;  /* 0xff8000009b9b7808 */ /* 0x000fe40002000000 */
[----:B------:R-:W-:-:S02]  /*1c990*/  FMNMX.FTZ R124, R154, R7, !PT ;  /* 0x000000079a7c7209 */ /* 0x000fc40007810000 */
[----:B------:R-:W-:Y:S02]  /*1c9a0*/  ISETP.GT.AND P4, PT, R14, 0x9, PT ;  /* 0x000000090e00780c */ /* 0x000fe40003f84270 */
[----:B------:R-:W-:Y:S01]  /*1c9b0*/  FSEL R157, R158, -INF , P3 ;  /* 0xff8000009e9d7808 */ /* 0x000fe20001800000 */
[----:B------:R-:W-:Y:S01]  /*1c9c0*/  MUFU.EX2 R93, R93 ;  /* 0x0000005d005d7308 */ /* 0x000fe20000000800 */
[----:B------:R-:W-:Y:S02]  /*1c9d0*/  FMNMX.FTZ R124, R155, R124, !PT ;  /* 0x0000007c9b7c7209 */ /* 0x000fe40007810000 */
[C---:B------:R-:W-:Y:S02]  /*1c9e0*/  ISETP.GT.AND P3, PT, R14.reuse, 0x10, PT ;  /* 0x000000100e00780c */ /* 0x040fe40003f64270 */
[----:B------:R-:W-:Y:S02]  /*1c9f0*/  FSEL R161, R159, -INF , P4 ;  /* 0xff8000009fa17808 */ /* 0x000fe40002000000 */
[----:B------:R-:W-:Y:S01]  /*1ca00*/  FMNMX.FTZ R124, R157, R124, !PT ;  /* 0x0000007c9d7c7209 */ /* 0x000fe20007810000 */
[----:B------:R0:W-:Y:S01]  /*1ca10*/  MUFU.EX2 R159, R136 ;  /* 0x00000088009f7308 */ /* 0x0001e20000000800 */
[----:B------:R-:W-:-:S02]  /*1ca20*/  ISETP.GT.AND P4, PT, R14, 0x11, PT ;  /* 0x000000110e00780c */ /* 0x000fc40003f84270 */
[----:B------:R-:W-:Y:S02]  /*1ca30*/  FSEL R165, R162, -INF , P3 ;  /* 0xff800000a2a57808 */ /* 0x000fe40001800000 */
[----:B------:R-:W-:Y:S02]  /*1ca40*/  FMNMX.FTZ R128, R161, R124, !PT ;  /* 0x0000007ca1807209 */ /* 0x000fe40007810000 */
[C---:B------:R-:W-:Y:S01]  /*1ca50*/  ISETP.GT.AND P3, PT, R14.reuse, 0x18, PT ;  /* 0x000000180e00780c */ /* 0x040fe20003f64270 */
[----:B------:R1:W-:Y:S01]  /*1ca60*/  MUFU.EX2 R124, R177 ;  /* 0x000000b1007c7308 */ /* 0x0003e20000000800 */
        /* <DEDUP_REMOVED lines=12> */
[----:B0-----:R-:W-:Y:S02]  /*1cb30*/  FMNMX.FTZ R136, R167, R128, !PT ;  /* 0x00000080a7887209 */ /* 0x001fe40007810000 */
        /* <DEDUP_REMOVED lines=8> */
[C---:B------:R-:W-:Y:S02]  /*1cbc0*/  ISETP.GT.AND P3, PT, R14.reuse, 0x30, PT ;  /* 0x000000300e00780c */ /* 0x040fe40003f64270 */
[----:B------:R-:W-:Y:S02]  /*1cbd0*/  FSEL R143, R143, -INF , P4 ;  /* 0xff8000008f8f7808 */ /* 0x000fe40002000000 */
[----:B------:R-:W-:Y:S02]  /*1cbe0*/  FMNMX.FTZ R136, R173, R136, !PT ;  /* 0x00000088ad887209 */ /* 0x000fe40007810000 */
        /* <DEDUP_REMOVED lines=8> */
[----:B-1----:R-:W-:Y:S02]  /*1cc70*/  FSEL R177, R150, -INF , P3 ;  /* 0xff80000096b17808 */ /* 0x002fe40001800000 */
[----:B------:R-:W-:Y:S02]  /*1cc80*/  FMNMX.FTZ R138, R147, R138, !PT ;  /* 0x0000008a938a7209 */ /* 0x000fe40007810000 */
[----:B------:R-:W-:Y:S02]  /*1cc90*/  FSEL R151, R151, -INF , P4 ;  /* 0xff80000097977808 */ /* 0x000fe40002000000 */
[C---:B------:R-:W-:Y:S02]  /*1cca0*/  ISETP.GT.AND P3, PT, R14.reuse, 0x40, PT ;  /* 0x000000400e00780c */ /* 0x040fe40003f64270 */
[----:B------:R-:W-:Y:S02]  /*1ccb0*/  FMNMX.FTZ R138, R177, R138, !PT ;  /* 0x0000008ab18a7209 */ /* 0x000fe40007810000 */
[----:B------:R-:W-:-:S02]  /*1ccc0*/  ISETP.GT.AND P4, PT, R14, 0x41, PT ;  /* 0x000000410e00780c */ /* 0x000fc40003f84270 */
[----:B0-----:R-:W-:Y:S01]  /*1ccd0*/  FSEL R179, R122, -INF , P3 ;  /* 0xff8000007ab37808 */ /* 0x001fe20001800000 */
[----:B------:R-:W-:-:S01]  /*1cce0*/  FFMA.FTZ R122, R2, R183, -R13 ;  /* 0x000000b7027a7223 */ /* 0x000fc2000001080d */
[----:B------:R-:W-:Y:S02]  /*1ccf0*/  FMNMX.FTZ R138, R151, R138, !PT ;  /* 0x0000008a978a7209 */ /* 0x000fe40007810000 */
[C---:B------:R-:W-:Y:S02]  /*1cd00*/  ISETP.GT.AND P3, PT, R14.reuse, 0x48, PT ;  /* 0x000000480e00780c */ /* 0x040fe40003f64270 */
[----:B------:R-:W-:Y:S01]  /*1cd10*/  FSEL R123, R123, -INF , P4 ;  /* 0xff8000007b7b7808 */ /* 0x000fe20002000000 */
[----:B------:R-:W-:Y:S01]  /*1cd20*/  MUFU.EX2 R122, R122 ;  /* 0x0000007a007a7308 */ /* 0x000fe20000000800 */
[----:B------:R-:W-:Y:S02]  /*1cd30*/  FMNMX.FTZ R138, R179, R138, !PT ;  /* 0x0000008ab38a7209 */ /* 0x000fe40007810000 */
[----:B------:R-:W-:-:S02]  /*1cd40*/  ISETP.GT.AND P4, PT, R14, 0x49, PT ;  /* 0x000000490e00780c */ /* 0x000fc40003f84270 */
[----:B--2---:R-:W-:Y:S01]  /*1cd50*/  FSEL R181, R126, -INF , P3 ;  /* 0xff8000007eb57808 */ /* 0x004fe20001800000 */
[----:B------:R-:W-:Y:S01]  /*1cd60*/  FFMA.FTZ R126, R2, R185, -R13 ;  /* 0x000000b9027e7223 */ /* 0x000fe2000001080d */
[----:B------:R-:W-:Y:S02]  /*1cd70*/  FMNMX.FTZ R138, R123, R138, !PT ;  /* 0x0000008a7b8a7209 */ /* 0x000fe40007810000 */
[C---:B------:R-:W-:Y:S02]  /*1cd80*/  ISETP.GT.AND P3, PT, R14.reuse, 0x50, PT ;  /* 0x000000500e00780c */ /* 0x040fe40003f64270 */
[----:B------:R-:W-:Y:S01]  /*1cd90*/  FSEL R149, R127, -INF , P4 ;  /* 0xff8000007f957808 */ /* 0x000fe20002000000 */
[----:B------:R-:W-:Y:S01]  /*1cda0*/  MUFU.EX2 R126, R126 ;  /* 0x0000007e007e7308 */ /* 0x000fe20000000800 */
[----:B------:R-:W-:Y:S02]  /*1cdb0*/  FMNMX.FTZ R138, R181, R138, !PT ;  /* 0x0000008ab58a7209 */ /* 0x000fe40007810000 */
[----:B------:R-:W-:-:S02]  /*1cdc0*/  ISETP.GT.AND P4, PT, R14, 0x51, PT ;  /* 0x000000510e00780c */ /* 0x000fc40003f84270 */
[----:B------:R-:W-:Y:S01]  /*1cdd0*/  FSEL R183, R130, -INF , P3 ;  /* 0xff80000082b77808 */ /* 0x000fe20001800000 */
[--C-:B------:R-:W-:Y:S01]  /*1cde0*/  FFMA.FTZ R130, R2, R125, -R13.reuse ;  /* 0x0000007d02827223 */ /* 0x100fe2000001080d */
[----:B------:R-:W-:Y:S01]  /*1cdf0*/  FMNMX.FTZ R138, R149, R138, !PT ;  /* 0x0000008a958a7209 */ /* 0x000fe20007810000 */
[----:B------:R0:W-:Y:S01]  /*1ce00*/  MUFU.EX2 R127, R140 ;  /* 0x0000008c007f7308 */ /* 0x0001e20000000800 */
[C---:B------:R-:W-:Y:S02]  /*1ce10*/  ISETP.GT.AND P3, PT, R14.reuse, 0x58, PT ;  /* 0x000000580e00780c */ /* 0x040fe40003f64270 */
[----:B------:R-:W-:Y:S02]  /*1ce20*/  FSEL R131, R131, -INF , P4 ;  /* 0xff80000083837808 */ /* 0x000fe40002000000 */
[----:B------:R-:W-:Y:S02]  /*1ce30*/  FMNMX.FTZ R138, R183, R138, !PT ;  /* 0x0000008ab78a7209 */ /* 0x000fe40007810000 */
[----:B------:R-:W-:Y:S01]  /*1ce40*/  ISETP.GT.AND P4, PT, R14, 0x59, PT ;  /* 0x000000590e00780c */ /* 0x000fe20003f84270 */
[----:B------:R-:W-:Y:S01]  /*1ce50*/  MUFU.EX2 R130, R130 ;  /* 0x0000008200827308 */ /* 0x000fe20000000800 */
[----:B------:R-:W-:Y:S01]  /*1ce60*/  FSEL R185, R134, -INF , P3 ;  /* 0xff80000086b97808 */ /* 0x000fe20001800000 */
[----:B0-----:R-:W-:Y:S01]  /*1ce70*/  FFMA.FTZ R140, R2, R187, -R13 ;  /* 0x000000bb028c7223 */ /* 0x001fe2000001080d */
[----:B------:R-:W-:-:S02]  /*1ce80*/  FMNMX.FTZ R138, R131, R138, !PT ;  /* 0x0000008a838a7209 */ /* 0x000fc40007810000 */
[----:B------:R-:W-:Y:S02]  /*1ce90*/  FSEL R135, R135, -INF , P4 ;  /* 0xff80000087877808 */ /* 0x000fe40002000000 */
[C---:B------:R-:W-:Y:S02]  /*1cea0*/  ISETP.GT.AND P3, PT, R14.reuse, 0x60, PT ;  /* 0x000000600e00780c */ /* 0x040fe40003f64270 */
[----:B------:R-:W-:Y:S02]  /*1ceb0*/  FMNMX.FTZ R138, R185, R138, !PT ;  /* 0x0000008ab98a7209 */ /* 0x000fe40007810000 */
[----:B------:R-:W-:Y:S02]  /*1cec0*/  ISETP.GT.AND P4, PT, R14, 0x61, PT ;  /* 0x000000610e00780c */ /* 0x000fe40003f84270 */
[----:B------:R-:W-:Y:S02]  /*1ced0*/  FSEL R106, R106, -INF , P3 ;  /* 0xff8000006a6a7808 */ /* 0x000fe40001800000 */
[----:B------:R-:W-:-:S02]  /*1cee0*/  FMNMX.FTZ R138, R135, R138, !PT ;  /* 0x0000008a878a7209 */ /* 0x000fc40007810000 */
[----:B------:R-:W-:Y:S02]  /*1cef0*/  ISETP.GT.AND P3, PT, R14, 0x68, PT ;  /* 0x000000680e00780c */ /* 0x000fe40003f64270 */
[----:B------:R-:W-:Y:S02]  /*1cf00*/  FSEL R187, R107, -INF , P4 ;  /* 0xff8000006bbb7808 */ /* 0x000fe40002000000 */
[----:B------:R-:W-:Y:S01]  /*1cf10*/  FMNMX.FTZ R138, R106, R138, !PT ;  /* 0x0000008a6a8a7209 */ /* 0x000fe20007810000 */
[----:B------:R0:W-:Y:S01]  /*1cf20*/  MUFU.EX2 R107, R140 ;  /* 0x0000008c006b7308 */ /* 0x0001e20000000800 */
[----:B------:R-:W-:Y:S02]  /*1cf30*/  ISETP.GT.AND P4, PT, R14, 0x69, PT ;  /* 0x000000690e00780c */ /* 0x000fe40003f84270 */
[----:B------:R-:W-:Y:S02]  /*1cf40*/  FSEL R110, R110, -INF , P3 ;  /* 0xff8000006e6e7808 */ /* 0x000fe40001800000 */
[----:B------:R-:W-:Y:S01]  /*1cf50*/  FMNMX.FTZ R125, R187, R138, !PT ;  /* 0x0000008abb7d7209 */ /* 0x000fe20007810000 */
[----:B------:R-:W-:Y:S01]  /*1cf60*/  FFMA.FTZ R138, R2, R129, -R13 ;  /* 0x00000081028a7223 */ /* 0x000fe2000001080d */
[----:B------:R-:W-:-:S02]  /*1cf70*/  ISETP.GT.AND P3, PT, R14, 0x70, PT ;  /* 0x000000700e00780c */ /* 0x000fc40003f64270 */
[----:B------:R-:W-:Y:S01]  /*1cf80*/  FSEL R111, R111, -INF , P4 ;  /* 0xff8000006f6f7808 */ /* 0x000fe20002000000 */
[----:B0-----:R-:W-:-:S01]  /*1cf90*/  FFMA.FTZ R140, R2, R132, -R13 ;  /* 0x00000084028c7223 */ /* 0x001fc2000001080d */
[----:B------:R-:W-:Y:S01]  /*1cfa0*/  FMNMX.FTZ R134, R110, R125, !PT ;  /* 0x0000007d6e867209 */ /* 0x000fe20007810000 */
[----:B------:R-:W-:-:S01]  /*1cfb0*/  FFMA.FTZ R132, R2, R133, -R13 ;  /* 0x0000008502847223 */ /* 0x000fc2000001080d */
[----:B------:R-:W-:Y:S02]  /*1cfc0*/  ISETP.GT.AND P4, PT, R14, 0x71, PT ;  /* 0x000000710e00780c */ /* 0x000fe40003f84270 */
[----:B------:R-:W-:Y:S01]  /*1cfd0*/  FSEL R125, R114, -INF , P3 ;  /* 0xff800000727d7808 */ /* 0x000fe20001800000 */
[----:B------:R-:W-:Y:S01]  /*1cfe0*/  FFMA.FTZ R114, R2, R207, -R13 ;  /* 0x000000cf02727223 */ /* 0x000fe2000001080d */
        /* <DEDUP_REMOVED lines=9> */
[----:B------:R-:W-:-:S02]  /*1d080*/  FSEL R129, R119, -INF , P4 ;  /* 0xff80000077817808 */ /* 0x000fc40002000000 */
[C---:B------:R-:W-:Y:S01]  /*1d090*/  ISETP.GT.AND P3, PT, R14.reuse, 0x80, PT ;  /* 0x000000800e00780c */ /* 0x040fe20003f64270 */
[----:B------:R0:W-:Y:S01]  /*1d0a0*/  MUFU.EX2 R119, R138 ;  /* 0x0000008a00777308 */ /* 0x0001e20000000800 */
[----:B------:R-:W-:Y:S02]  /*1d0b0*/  FMNMX.FTZ R134, R207, R134, !PT ;  /* 0x00000086cf867209 */ /* 0x000fe40007810000 */
[----:B------:R-:W-:Y:S02]  /*1d0c0*/  ISETP.GT.AND P4, PT, R14, 0x81, PT ;  /* 0x000000810e00780c */ /* 0x000fe40003f84270 */
[----:B------:R-:W-:Y:S02]  /*1d0d0*/  FSEL R90, R90, -INF , P3 ;  /* 0xff8000005a5a7808 */ /* 0x000fe40001800000 */
[----:B------:R-:W-:Y:S02]  /*1d0e0*/  FMNMX.FTZ R134, R129, R134, !PT ;  /* 0x0000008681867209 */ /* 0x000fe40007810000 */
[----:B------:R-:W-:Y:S01]  /*1d0f0*/  ISETP.GT.AND P3, PT, R14, 0x88, PT ;  /* 0x000000880e00780c */ /* 0x000fe20003f64270 */
[----:B0-----:R-:W-:Y:S01]  /*1d100*/  FFMA.FTZ R138, R2, R105, -R13 ;  /* 0x00000069028a7223 */ /* 0x001fe2000001080d */
[----:B------:R-:W-:-:S02]  /*1d110*/  FSEL R118, R91, -INF , P4 ;  /* 0xff8000005b767808 */ /* 0x000fc40002000000 */
[----:B------:R-:W-:Y:S01]  /*1d120*/  FMNMX.FTZ R134, R90, R134, !PT ;  /* 0x000000865a867209 */ /* 0x000fe20007810000 */
[----:B------:R-:W-:Y:S01]  /*1d130*/  MUFU.EX2 R91, R140 ;  /* 0x0000008c005b7308 */ /* 0x000fe20000000800 */
[----:B------:R-:W-:Y:S02]  /*1d140*/  ISETP.GT.AND P4, PT, R14, 0x89, PT ;  /* 0x000000890e00780c */ /* 0x000fe40003f84270 */
[----:B------:R-:W-:Y:S02]  /*1d150*/  FSEL R94, R94, -INF , P3 ;  /* 0xff8000005e5e7808 */ /* 0x000fe40001800000 */
[----:B------:R-:W-:Y:S02]  /*1d160*/  FMNMX.FTZ R133, R118, R134, !PT ;  /* 0x0000008676857209 */ /* 0x000fe40007810000 */
[----:B------:R-:W-:Y:S02]  /*1d170*/  ISETP.GT.AND P3, PT, R14, 0x90, PT ;  /* 0x000000900e00780c */ /* 0x000fe40003f64270 */
[----:B------:R-:W-:-:S02]  /*1d180*/  FSEL R95, R95, -INF , P4 ;  /* 0xff8000005f5f7808 */ /* 0x000fc40002000000 */
[----:B------:R-:W-:Y:S02]  /*1d190*/  FMNMX.FTZ R134, R94, R133, !PT ;  /* 0x000000855e867209 */ /* 0x000fe40007810000 */
[----:B------:R-:W-:Y:S02]  /*1d1a0*/  ISETP.GT.AND P4, PT, R14, 0x91, PT ;  /* 0x000000910e00780c */ /* 0x000fe40003f84270 */
[----:B------:R-:W-:Y:S01]  /*1d1b0*/  FSEL R133, R98, -INF , P3 ;  /* 0xff80000062857808 */ /* 0x000fe20001800000 */
[----:B------:R-:W-:-:S01]  /*1d1c0*/  FFMA.FTZ R98, R2, R104, -R13 ;  /* 0x0000006802627223 */ /* 0x000fc2000001080d */
[----:B------:R-:W-:Y:S01]  /*1d1d0*/  FMNMX.FTZ R134, R95, R134, !PT ;  /* 0x000000865f867209 */ /* 0x000fe20007810000 */
[----:B------:R-:W-:-:S01]  /*1d1e0*/  FFMA.FTZ R104, R2, R108, -R13 ;  /* 0x0000006c02687223 */ /* 0x000fc2000001080d */
[----:B------:R-:W-:Y:S01]  /*1d1f0*/  ISETP.GT.AND P3, PT, R14, 0x98, PT ;  /* 0x000000980e00780c */ /* 0x000fe20003f64270 */
[----:B------:R-:W-:-:S01]  /*1d200*/  FFMA.FTZ R108, R2, R112, -R13 ;  /* 0x00000070026c7223 */ /* 0x000fc2000001080d */
[----:B------:R-:W-:Y:S01]  /*1d210*/  FSEL R99, R99, -INF , P4 ;  /* 0xff80000063637808 */ /* 0x000fe20002000000 */
[----:B------:R-:W-:-:S01]  /*1d220*/  FFMA.FTZ R112, R2, R116, -R13 ;  /* 0x0000007402707223 */ /* 0x000fc2000001080d */
[----:B------:R-:W-:Y:S01]  /*1d230*/  FMNMX.FTZ R134, R133, R134, !PT ;  /* 0x0000008685867209 */ /* 0x000fe20007810000 */
[----:B------:R-:W-:-:S01]  /*1d240*/  FFMA.FTZ R13, R2, R101, -R13 ;  /* 0x00000065020d7223 */ /* 0x000fc2000001080d */
[----:B------:R-:W-:Y:S01]  /*1d250*/  ISETP.GT.AND P4, PT, R14, 0x99, PT ;  /* 0x000000990e00780c */ /* 0x000fe20003f84270 */
[----:B------:R-:W-:Y:S01]  /*1d260*/  MUFU.EX2 R98, R98 ;  /* 0x0000006200627308 */ /* 0x000fe20000000800 */
[----:B------:R-:W-:-:S02]  /*1d270*/  FSEL R102, R102, -INF , P3 ;  /* 0xff80000066667808 */ /* 0x000fc40001800000 */
[----:B------:R-:W-:Y:S02]  /*1d280*/  FMNMX.FTZ R134, R99, R134, !PT ;  /* 0x0000008663867209 */ /* 0x000fe40007810000 */
[----:B------:R-:W-:Y:S02]  /*1d290*/  FSEL R105, R103, -INF , P4 ;  /* 0xff80000067697808 */ /* 0x000fe40002000000 */
[----:B------:R-:W-:Y:S01]  /*1d2a0*/  FMNMX.FTZ R134, R102, R134, !PT ;  /* 0x0000008666867209 */ /* 0x000fe20007810000 */
[----:B------:R0:W-:Y:S03]  /*1d2b0*/  MUFU.EX2 R103, R138 ;  /* 0x0000008a00677308 */ /* 0x0001e60000000800 */
[----:B------:R-:W-:-:S05]  /*1d2c0*/  FMNMX.FTZ R134, R105, R134, !PT ;  /* 0x0000008669867209 */ /* 0x000fca0007810000 */
[----:B------:R-:W1:Y:S01]  /*1d2d0*/  SHFL.BFLY PT, R14, R134, 0x2, 0x1f ;  /* 0x0c401f00860e7f89 */ /* 0x000e6200000e0000 */
[----:B------:R-:W-:Y:S08]  /*1d2e0*/  MUFU.EX2 R104, R104 ;  /* 0x0000006800687308 */ /* 0x000ff00000000800 */
[----:B------:R-:W-:Y:S08]  /*1d2f0*/  MUFU.EX2 R108, R108 ;  /* 0x0000006c006c7308 */ /* 0x000ff00000000800 */
[----:B------:R-:W-:Y:S01]  /*1d300*/  MUFU.EX2 R112, R112 ;  /* 0x0000007000707308 */ /* 0x000fe20000000800 */
[----:B-1----:R-:W-:-:S07]  /*1d310*/  FMNMX.FTZ R116, R134, R14, !PT ;  /* 0x0000000e86747209 */ /* 0x002fce0007810000 */
[----:B------:R-:W-:Y:S01]  /*1d320*/  MUFU.EX2 R13, R13 ;  /* 0x0000000d000d7308 */ /* 0x000fe20000000800 */
[----:B------:R-:W1:Y:S02]  /*1d330*/  SHFL.BFLY PT, R14, R116, 0x1, 0x1f ;  /* 0x0c201f00740e7f89 */ /* 0x000e6400000e0000 */
[----:B-1----:R-:W-:-:S04]  /*1d340*/  FMNMX.FTZ R14, R116, R14, !PT ;  /* 0x0000000e740e7209 */ /* 0x002fc80007810000 */
[----:B------:R-:W-:Y:S01]  /*1d350*/  FSETP.NEU.FTZ.AND P3, PT, R14, -INF , PT ;  /* 0xff8000000e00780b */ /* 0x000fe20003f7d000 */
[----:B------:R-:W-:-:S05]  /*1d360*/  FFMA.FTZ R116, R2, R14, -8 ;  /* 0xc100000002747423 */ /* 0x000fca000001000e */
[----:B------:R-:W-:-:S05]  /*1d370*/  FSEL R101, R116, RZ, P3 ;  /* 0x000000ff74657208 */ /* 0x000fca0001800000 */
[C-C-:B0-----:R-:W-:Y:S01]  /*1d380*/  FFMA.FTZ R138, R2.reuse, R165, -R101.reuse ;  /* 0x000000a5028a7223 */ /* 0x141fe20000010865 */
[----:B------:R-:W-:-:S01]  /*1d390*/  FFMA.FTZ R116, R2, R154, -R101 ;  /* 0x0000009a02747223 */ /* 0x000fc20000010865 */
[----:B------:R-:W-:Y:S01]  /*1d3a0*/  FSEL R165, R0, RZ, P2 ;  /* 0x000000ff00a57208 */ /* 0x000fe20001000000 */
[----:B------:R-:W-:-:S01]  /*1d3b0*/  FFMA.FTZ R155, R2, R155, -R101 ;  /* 0x0000009b029b7223 */ /* 0x000fc20000010865 */
[----:B------:R-:W-:Y:S01]  /*1d3c0*/  FSEL R154, R14, RZ, P3 ;  /* 0x000000ff0e9a7208 */ /* 0x000fe20001800000 */
[----:B------:R-:W-:-:S01]  /*1d3d0*/  FFMA.FTZ R134, R2, R157, -R101 ;  /* 0x0000009d02867223 */ /* 0x000fc20000010865 */
[----:B------:R-:W-:Y:S01]  /*1d3e0*/  FFMA.FTZ R157, R2, R161, -R101 ;  /* 0x000000a1029d7223 */ /* 0x000fe20000010865 */
[----:B------:R-:W-:-:S01]  /*1d3f0*/  FADD.FTZ R165, -R165, R8 ;  /* 0x00000008a5a57221 */ /* 0x000fc20000010100 */
[----:B------:R-:W-:Y:S01]  /*1d400*/  MUFU.EX2 R116, R116 ;  /* 0x0000007400747308 */ /* 0x000fe20000000800 */
[----:B------:R-:W-:-:S01]  /*1d410*/  FADD.FTZ R7, -R154, R7 ;  /* 0x000000079a077221 */ /* 0x000fc20000010100 */
[C-C-:B------:R-:W-:Y:S01]  /*1d420*/  FFMA.FTZ R161, R2.reuse, R163, -R101.reuse ;  /* 0x000000a302a17223 */ /* 0x140fe20000010865 */
[C---:B------:R-:W-:Y:S01]  /*1d430*/  FMUL.FTZ R152, R2.reuse, R165 ;  /* 0x000000a502987220 */ /* 0x040fe20000410000 */
[C-C-:B------:R-:W-:Y:S01]  /*1d440*/  FFMA.FTZ R140, R2.reuse, R169, -R101.reuse ;  /* 0x000000a9028c7223 */ /* 0x140fe20000010865 */
[C---:B------:R-:W-:Y:S01]  /*1d450*/  FMUL.FTZ R7, R2.reuse, R7 ;  /* 0x0000000702077220 */ /* 0x040fe20000410000 */
[C-C-:B------:R-:W-:Y:S01]  /*1d460*/  FFMA.FTZ R163, R2.reuse, R167, -R101.reuse ;  /* 0x000000a702a37223 */ /* 0x140fe20000010865 */
[----:B------:R-:W-:-:S01]  /*1d470*/  FFMA.FTZ R142, R2, R171, -R101 ;  /* 0x000000ab028e7223 */ /* 0x000fc20000010865 */
        /* <DEDUP_REMOVED lines=26> */
[----:B------:R-:W-:Y:S01]  /*1d620*/  ISETP.NE.AND P2, PT, R184, RZ, PT ;  /* 0x000000ffb800720c */ /* 0x000fe20003f45270 */
[----:B------:R-:W-:-:S01]  /*1d630*/  FFMA.FTZ R95, R2, R95, -R101 ;  /* 0x0000005f025f7223 */ /* 0x000fc20000010865 */
[----:B------:R-:W-:Y:S01]  /*1d640*/  FFMA.FTZ R133, R2, R133, -R101 ;  /* 0x0000008502857223 */ /* 0x000fe20000010865 */
[----:B------:R-:W-:-:S01]  /*1d650*/  FADD.FTZ R165, R12, R165 ;  /* 0x000000a50ca57221 */ /* 0x000fc20000010000 */
[----:B------:R-:W-:-:S02]  /*1d660*/  FFMA.FTZ R102, R2, R102, -R101 ;  /* 0x0000006602667223 */ /* 0x000fc40000010865 */
[----:B------:R-:W0:Y:S01]  /*1d670*/  MUFU.EX2 R157, R157 ;  /* 0x0000009d009d7308 */ /* 0x000e220000000800 */
[----:B-1----:R-:W-:-:S04]  /*1d680*/  FFMA.FTZ R4, R7, R3, R116 ;  /* 0x0000000307047223 */ /* 0x002fc80000010074 */
        /* <DEDUP_REMOVED lines=21> */
[----:B------:R-:W-:-:S03]  /*1d7e0*/  FFMA.FTZ R165, R2, R187, -R101 ;  /* 0x000000bb02a57223 */ /* 0x000fc60000010865 */
        /* <DEDUP_REMOVED lines=20> */
[----:B------:R-:W-:-:S06]  /*1d930*/  FFMA.FTZ R158, R2, R115, -R101 ;  /* 0x00000073029e7223 */ /* 0x000fcc0000010865 */
[----:B------:R-:W1:Y:S01]  /*1d940*/  MUFU.EX2 R150, R150 ;  /* 0x0000009600967308 */ /* 0x000e620000000800 */
[----:B--2---:R-:W-:-:S01]  /*1d950*/  FADD.FTZ R160, R148, R167 ;  /* 0x000000a794a07221 */ /* 0x004fc20000010000 */
[----:B------:R-:W-:-:S04]  /*1d960*/  FADD.FTZ R167, R107, R4 ;  /* 0x000000046ba77221 */ /* 0x000fc80000010000 */
[----:B------:R-:W-:Y:S02]  /*1d970*/  FADD.FTZ R167, R130, R167 ;  /* 0x000000a782a77221 */ /* 0x000fe40000010000 */
[----:B------:R-:W2:Y:S01]  /*1d980*/  MUFU.EX2 R123, R123 ;  /* 0x0000007b007b7308 */ /* 0x000ea20000000800 */
[----:B0-----:R-:W-:-:S07]  /*1d990*/  FADD.FTZ R115, R151, R160 ;  /* 0x000000a097737221 */ /* 0x001fce0000010000 */
[----:B------:R-:W0:Y:S01]  /*1d9a0*/  MUFU.EX2 R8, R8 ;  /* 0x0000000800087308 */ /* 0x000e220000000800 */
[----:B-1----:R-:W-:-:S01]  /*1d9b0*/  FADD.FTZ R160, R150, R115 ;  /* 0x0000007396a07221 */ /* 0x002fc20000010000 */
[----:B------:R-:W-:-:S06]  /*1d9c0*/  FFMA.FTZ R115, R2, R207, -R101 ;  /* 0x000000cf02737223 */ /* 0x000fcc0000010865 */
[----:B------:R-:W1:Y:S01]  /*1d9d0*/  MUFU.EX2 R149, R149 ;  /* 0x0000009500957308 */ /* 0x000e620000000800 */
[----:B--2---:R-:W-:-:S01]  /*1d9e0*/  FADD.FTZ R3, R123, R160 ;  /* 0x000000a07b037221 */ /* 0x004fc20000010000 */
[C-C-:B------:R-:W-:Y:S01]  /*1d9f0*/  FFMA.FTZ R160, R2.reuse, R129, -R101.reuse ;  /* 0x0000008102a07223 */ /* 0x140fe20000010865 */
[----:B------:R-:W-:-:S05]  /*1da00*/  FFMA.FTZ R129, R2, R118, -R101 ;  /* 0x0000007602817223 */ /* 0x000fca0000010865 */
        /* <DEDUP_REMOVED lines=18> */
[----:B0-----:R-:W-:-:S01]  /*1db30*/  FADD.FTZ R118, R106, R3 ;  /* 0x000000036a767221 */ /* 0x001fc20000010000 */
[----:B------:R-:W-:-:S04]  /*1db40*/  FADD.FTZ R3, R103, R4 ;  /* 0x0000000467037221 */ /* 0x000fc80000010000 */
[----:B------:R-:W-:Y:S02]  /*1db50*/  FADD.FTZ R4, R104, R3 ;  /* 0x0000000368047221 */ /* 0x000fe40000010000 */
[----:B------:R-:W0:Y:S01]  /*1db60*/  MUFU.EX2 R111, R111 ;  /* 0x0000006f006f7308 */ /* 0x000e220000000800 */
[----:B-1----:R-:W-:-:S01]  /*1db70*/  FADD.FTZ R167, R165, R118 ;  /* 0x00000076a5a77221 */ /* 0x002fc20000010000 */
[----:B------:R-:W-:-:S04]  /*1db80*/  FADD.FTZ R3, R109, R4 ;  /* 0x000000046d037221 */ /* 0x000fc80000010000 */
[----:B------:R-:W-:Y:S01]  /*1db90*/  FADD.FTZ R4, R108, R3 ;  /* 0x000000036c047221 */ /* 0x000fe20000010000 */
[----:B------:R-:W-:Y:S01]  /*1dba0*/  IADD3 R3, -R186, 0xb, RZ ;  /* 0x0000000bba037810 */ /* 0x000fe20007ffe1ff */
        /* <DEDUP_REMOVED lines=10> */
[C-C-:B------:R-:W-:Y:S01]  /*1dc50*/  FFMA.FTZ R118, R2.reuse, R99, -R101.reuse ;  /* 0x0000006302767223 */ /* 0x140fe20000010865 */
[----:B------:R-:W-:-:S05]  /*1dc60*/  FFMA.FTZ R101, R2, R105, -R101 ;  /* 0x0000006902657223 */ /* 0x000fca0000010865 */
[----:B------:R-:W1:Y:S01]  /*1dc70*/  MUFU.EX2 R160, R160 ;  /* 0x000000a000a07308 */ /* 0x000e620000000800 */
[----:B--2---:R-:W-:-:S07]  /*1dc80*/  FADD.FTZ R4, R158, R167 ;  /* 0x000000a79e047221 */ /* 0x004fce0000010000 */
[----:B------:R-:W2:Y:S01]  /*1dc90*/  MUFU.EX2 R90, R90 ;  /* 0x0000005a005a7308 */ /* 0x000ea20000000800 */
[----:B0-----:R-:W-:-:S01]  /*1dca0*/  FADD.FTZ R167, R115, R4 ;  /* 0x0000000473a77221 */ /* 0x001fc20000010000 */
[----:B------:R-:W-:-:S04]  /*1dcb0*/  @!P2 IMAD R4, R11, 0x8, R16 ;  /* 0x000000080b04a824 */ /* 0x000fc800078e0210 */
[----:B------:R-:W-:Y:S02]  /*1dcc0*/  @!P2 VIADD R4, R4, 0x29840 ;  /* 0x000298400404a836 */ /* 0x000fe40000000000 */
[----:B------:R-:W0:Y:S01]  /*1dcd0*/  MUFU.EX2 R129, R129 ;  /* 0x0000008100817308 */ /* 0x000e220000000800 */
[----:B-1----:R-:W-:-:S02]  /*1dce0*/  FADD.FTZ R167, R160, R167 ;  /* 0x000000a7a0a77221 */ /* 0x002fc40000010000 */
[----:B------:R-:W-:Y:S01]  /*1dcf0*/  @!P2 PRMT R4, RZ, 0x654, R4 ;  /* 0x00000654ff04a816 */ /* 0x000fe20000000004 */
[----:B------:R0:W-:Y:S06]  /*1dd00*/  BAR.ARV R3, 0x100 ;  /* 0x000400030000751d */ /* 0x0001ec0000002000 */
[----:B------:R-:W1:Y:S01]  /*1dd10*/  MUFU.EX2 R94, R94 ;  /* 0x0000005e005e7308 */ /* 0x000e620000000800 */
[----:B--2---:R-:W-:-:S01]  /*1dd20*/  FADD.FTZ R164, R90, R167 ;  /* 0x000000a75aa47221 */ /* 0x004fc20000010000 */
[----:B------:R2:W-:Y:S03]  /*1dd30*/  @!P2 SYNCS.ARRIVE.TRANS64.RED.A1T0 RZ, [R4+URZ], RZ ;  /* 0x000000ff04ffa9a7 */ /* 0x0005e6000810043f */
[----:B0-----:R-:W-:-:S03]  /*1dd40*/  FADD.FTZ R3, R129, R164 ;  /* 0x000000a481037221 */ /* 0x001fc60000010000 */
[----:B------:R-:W0:Y:S08]  /*1dd50*/  MUFU.EX2 R95, R95 ;  /* 0x0000005f005f7308 */ /* 0x000e300000000800 */
[----:B------:R3:W4:Y:S01]  /*1dd60*/  MUFU.EX2 R99, R133 ;  /* 0x0000008500637308 */ /* 0x0007220000000800 */
[----:B-1----:R-:W-:-:S07]  /*1dd70*/  FADD.FTZ R164, R94, R3 ;  /* 0x000000035ea47221 */ /* 0x002fce0000010000 */
[----:B------:R-:W1:Y:S01]  /*1dd80*/  MUFU.EX2 R118, R118 ;  /* 0x0000007600767308 */ /* 0x000e620000000800 */
[----:B---3--:R-:W-:-:S01]  /*1dd90*/  FADD.FTZ R133, R89, R162 ;  /* 0x000000a259857221 */ /* 0x008fc20000010000 */
[----:B0-----:R-:W-:-:S03]  /*1dda0*/  FADD.FTZ R164, R95, R164 ;  /* 0x000000a45fa47221 */ /* 0x001fc60000010000 */
[----:B------:R-:W-:-:S03]  /*1ddb0*/  FADD.FTZ R162, R92, R133 ;  /* 0x000000855ca27221 */ /* 0x000fc60000010000 */
[----:B------:R-:W0:Y:S01]  /*1ddc0*/  MUFU.EX2 R102, R102 ;  /* 0x0000006600667308 */ /* 0x000e220000000800 */
[----:B------:R-:W-:-:S04]  /*1ddd0*/  FADD.FTZ R3, R93, R162 ;  /* 0x000000a25d037221 */ /* 0x000fc80000010000 */
[----:B--2---:R-:W-:Y:S01]  /*1dde0*/  FADD.FTZ R4, R96, R3 ;  /* 0x0000000360047221 */ /* 0x004fe20000010000 */
[----:B----4-:R-:W-:-:S02]  /*1ddf0*/  FADD.FTZ R3, R99, R164 ;  /* 0x000000a463037221 */ /* 0x010fc40000010000 */
[----:B------:R-:W2:Y:S01]  /*1de00*/  MUFU.EX2 R101, R101 ;  /* 0x0000006500657308 */ /* 0x000ea20000000800 */
[----:B------:R-:W-:-:S01]  /*1de10*/  FADD.FTZ R105, R97, R4 ;  /* 0x0000000461697221 */ /* 0x000fc20000010000 */
[----:B-1----:R-:W-:-:S03]  /*1de20*/  FADD.FTZ R3, R118, R3 ;  /* 0x0000000376037221 */ /* 0x002fc60000010000 */
[----:B------:R-:W-:Y:S01]  /*1de30*/  FADD.FTZ R4, R100, R105 ;  /* 0x0000006964047221 */ /* 0x000fe20000010000 */
[----:B0-----:R-:W-:-:S03]  /*1de40*/  FADD.FTZ R162, R102, R3 ;  /* 0x0000000366a27221 */ /* 0x001fc60000010000 */
[----:B------:R-:W-:Y:S01]  /*1de50*/  FADD.FTZ R4, R13, R4 ;  /* 0x000000040d047221 */ /* 0x000fe20000010000 */
[----:B--2---:R-:W-:-:S01]  /*1de60*/  FADD.FTZ R3, R101, R162 ;  /* 0x000000a265037221 */ /* 0x004fc20000010000 */
[----:B------:R-:W-:Y:S06]  /*1de70*/  @!P1 BRA `(.L_x_2531) ;  /* 0x0000000000049947 */ /* 0x000fec0003800000 */
[----:B------:R-:W-:Y:S01]  /*1de80*/  BPT.TRAP 0x1 ;  /* 0x000000040000795c */ /* 0x000fe20000300000 */
.L_x_2531:
[----:B------:R-:W-:Y:S01]  /*1de90*/  F2FP.SATFINITE.E4M3.F32.PACK_AB_MERGE_C R8, R149, R8, RZ ;  /* 0x000000089508723e */ /* 0x000fe200048070ff */
[-C--:B------:R-:W-:Y:S01]  /*1dea0*/  FMUL.FTZ R26, R26, R7.reuse ;  /* 0x000000071a1a7220 */ /* 0x080fe20000410000 */
        /* <DEDUP_REMOVED lines=108> */
[----:B------:R-:W-:Y:S01]  /*1e570*/  IADD3 R9, R9, -0x1, RZ ;  /* 0xffffffff09097810 */ /* 0x000fe20007ffe0ff */
[----:B------:R-:W-:-:S02]  /*1e580*/  IMAD.MOV.U32 R7, RZ, RZ, R14 ;  /* 0x000000ffff077224 */ /* 0x000fc400078e000e */
[----:B0-----:R-:W-:Y:S02]  /*1e590*/  IMAD.MOV.U32 R8, RZ, RZ, R0 ;  /* 0x000000ffff087224 */ /* 0x001fe400078e0000 */
[----:B------:R-:W-:Y:S02]  /*1e5a0*/  IMAD.MOV.U32 R10, RZ, RZ, R190 ;  /* 0x000000ffff0a7224 */ /* 0x000fe400078e00be */
[----:B------:R-:W-:Y:S01]  /*1e5b0*/  IMAD.MOV.U32 R189, RZ, RZ, R11 ;  /* 0x000000ffffbd7224 */ /* 0x000fe200078e000b */
[----:B------:R-:W-:Y:S06]  /*1e5c0*/  @P2 BRA `(.L_x_2532) ;  /* 0xffffffc000b02947 */ /* 0x000fec000383ffff */
[----:B------:R-:W-:-:S07]  /*1e5d0*/  IMAD.MOV.U32 R189, RZ, RZ, R11 ;  /* 0x000000ffffbd7224 */ /* 0x000fce00078e000b */
.L_x_2521:
[----:B------:R-:W-:-:S13]  /*1e5e0*/  ISETP.GE.AND P0, PT, R9, RZ, PT ;  /* 0x000000ff0900720c */ /* 0x000fda0003f06270 */
[----:B------:R-:W-:Y:S05]  /*1e5f0*/  @!P0 BRA `(.L_x_2533) ;  /* 0x0000003000848947 */ /* 0x000fea0003800000 */
[----:B------:R-:W-:Y:S01]  /*1e600*/  MOV R6, R14 ;  /* 0x0000000e00067202 */ /* 0x000fe20000000f00 */
[----:B------:R-:W-:Y:S02]  /*1e610*/  IMAD.MOV.U32 R7, RZ, RZ, R0 ;  /* 0x000000ffff077224 */ /* 0x000fe400078e0000 */
[----:B------:R-:W-:Y:S02]  /*1e620*/  IMAD.MOV.U32 R8, RZ, RZ, R190 ;  /* 0x000000ffff087224 */ /* 0x000fe400078e00be */
[----:B------:R-:W-:-:S07]  /*1e630*/  IMAD.MOV.U32 R10, RZ, RZ, R189 ;  /* 0x000000ffff0a7224 */ /* 0x000fce00078e00bd */
.L_x_2544:
[----:B------:R-:W-:Y:S01]  /*1e640*/  ISETP.NE.AND P2, PT, R197, RZ, PT ;  /* 0x000000ffc500720c */ /* 0x000fe20003f45270 */
[----:B------:R-:W-:Y:S01]  /*1e650*/  VIADD R189, R10, 0x1 ;  /* 0x000000010abd7836 */ /* 0x000fe20000000000 */
[----:B------:R-:W-:Y:S05]  /*1e660*/  YIELD ;  /* 0x0000000000007946 */ /* 0x000fea0003800000 */
[----:B------:R-:W-:-:S04]  /*1e670*/  ISETP.NE.AND P0, PT, R189, 0x2, PT ;  /* 0x00000002bd00780c */ /* 0x000fc80003f05270 */
[----:B------:R-:W-:Y:S02]  /*1e680*/  SEL R11, RZ, 0x1, P0 ;  /* 0x00000001ff0b7807 */ /* 0x000fe40000000000 */
[----:B------:R-:W-:Y:S02]  /*1e690*/  SEL R189, R189, RZ, P0 ;  /* 0x000000ffbdbd7207 */ /* 0x000fe40000000000 */
[----:B------:R-:W-:Y:S01]  /*1e6a0*/  LOP3.LUT R190, R8, R11, RZ, 0x3c, !PT ;  /* 0x0000000b08be7212 */ /* 0x000fe200078e3cff */
[----:B------:R-:W-:Y:S06]  /*1e6b0*/  @P2 BRA `(.L_x_2534) ;  /* 0x0000000000302947 */ /* 0x000fec0003800000 */
[----:B------:R-:W-:Y:S05]  /*1e6c0*/  @!P1 BRA `(.L_x_2535) ;  /* 0x0000000000049947 */ /* 0x000fea0003800000 */
[----:B------:R-:W-:Y:S01]  /*1e6d0*/  BPT.TRAP 0x1 ;  /* 0x000000040000795c */ /* 0x000fe20000300000 */
.L_x_2535:
[----:B------:R-:W-:Y:S01]  /*1e6e0*/  IMAD R0, R189, 0x8, R16 ;  /* 0x00000008bd007824 */ /* 0x000fe200078e0210 */
[----:B------:R-:W-:-:S04]  /*1e6f0*/  SHF.L.U32 R11, R190, 0x1f, RZ ;  /* 0x0000001fbe0b7819 */ /* 0x000fc800000006ff */
[----:B------:R0:W1:Y:S01]  /*1e700*/  SYNCS.PHASECHK.TRANS64.TRYWAIT P0, [R0+URZ+0x29830], R11 ;  /* 0x0298300b000075a7 */ /* 0x000062000800017f */
[----:B------:R-:W-:Y:S05]  /*1e710*/  @!P1 BRA `(.L_x_2536) ;  /* 0x0000000000049947 */ /* 0x000fea0003800000 */
[----:B------:R-:W-:Y:S01]  /*1e720*/  BPT.TRAP 0x1 ;  /* 0x000000040000795c */ /* 0x000fe20000300000 */
.L_x_2536:
[----:B------:R-:W-:Y:S04]  /*1e730*/  BSSY B0, `(.L_x_2534) ;  /* 0x0000004000007945 */ /* 0x000fe80003800000 */
[----:B-1----:R-:W-:Y:S05]  /*1e740*/  @P0 BRA `(.L_x_2537) ;  /* 0x0000000000080947 */ /* 0x002fea0003800000 */
[----:B------:R-:W1:Y:S02]  /*1e750*/  SYNCS.PHASECHK.TRANS64.TRYWAIT P0, [R0+URZ+0x29830], R11 ;  /* 0x0298300b000075a7 */ /* 0x000e64000800017f */
[----:B-1----:R-:W-:Y:S05]  /*1e760*/  @!P0 BRA `(.L_x_2538) ;  /* 0x000000d800388947 */ /* 0x002fea0003800000 */
.L_x_2537:
[----:B------:R-:W-:Y:S05]  /*1e770*/  BSYNC B0 ;  /* 0x0000000000007941 */ /* 0x000fea0003800000 */
.L_x_2534:
        /* <DEDUP_REMOVED lines=13> */
[C---:B------:R-:W-:Y:S01]  /*1e850*/  R2UR UR47, R15.reuse ;  /* 0x000000000f2f72ca */ /* 0x040fe200000e0000 */
[C---:B------:R-:W-:Y:S01]  /*1e860*/  VIADD R20, R12.reuse, 0x100 ;  /* 0x000001000c147836 */ /* 0x040fe20000000000 */
[----:B------:R-:W-:Y:S01]  /*1e870*/  R2UR UR31, R15 ;  /* 0x000000000f1f72ca */ /* 0x000fe200000e0000 */
[----:B------:R-:W-:Y:S01]  /*1e880*/  IMAD.MOV.U32 R21, RZ, RZ, -0x7fffffe0 ;  /* 0x80000020ff157424 */ /* 0x000fe200078e00ff */
[----:B------:R-:W-:Y:S01]  /*1e890*/  UMOV UR28, UR24 ;  /* 0x00000018001c7c82 */ /* 0x000fe20008000000 */
[----:B------:R-:W-:Y:S01]  /*1e8a0*/  VIADD R14, R12, 0x180 ;  /* 0x000001800c0e7836 */ /* 0x000fe20000000000 */
[----:B------:R-:W-:Y:S01]  /*1e8b0*/  R2UR UR26, R20 ;  /* 0x00000000141a72ca */ /* 0x000fe200000e0000 */
[----:B------:R-:W-:Y:S01]  /*1e8c0*/  UMOV UR29, UR25 ;  /* 0x00000019001d7c82 */ /* 0x000fe20008000000 */
[----:B------:R-:W-:Y:S01]  /*1e8d0*/  R2UR UR27, R21 ;  /* 0x00000000151b72ca */ /* 0x000fe200000e0000 */
[----:B------:R-:W-:Y:S01]  /*1e8e0*/  IMAD.MOV.U32 R89, RZ, RZ, -0x7fffffe0 ;  /* 0x80000020ff597424 */ /* 0x000fe200078e00ff */
[----:B------:R-:W-:Y:S01]  /*1e8f0*/  R2UR UR30, R14 ;  /* 0x000000000e1e72ca */ /* 0x000fe200000e0000 */
[----:B------:R-:W-:Y:S01]  /*1e900*/  UMOV UR32, UR24 ;  /* 0x0000001800207c82 */ /* 0x000fe20008000000 */
[C---:B------:R-:W-:Y:S01]  /*1e910*/  IADD3 R88, R12.reuse, 0x200, RZ ;  /* 0x000002000c587810 */ /* 0x040fe20007ffe0ff */
[----:B------:R-:W-:Y:S01]  /*1e920*/  UMOV UR33, UR25 ;  /* 0x0000001900217c82 */ /* 0x000fe20008000000 */
[----:B------:R-:W-:Y:S01]  /*1e930*/  R2UR UR35, R89 ;  /* 0x00000000592372ca */ /* 0x000fe200000e0000 */
[C---:B------:R-:W-:Y:S01]  /*1e940*/  VIADD R20, R12.reuse, 0x2 ;  /* 0x000000020c147836 */ /* 0x040fe20000000000 */
[----:B0-----:R-:W-:Y:S01]  /*1e950*/  SHF.R.U32.HI R0, RZ, 0x7, R0 ;  /* 0x00000007ff007819 */ /* 0x001fe20000011600 */
[----:B------:R-:W-:Y:S01]  /*1e960*/  VIADD R14, R12, 0x102 ;  /* 0x000001020c0e7836 */ /* 0x000fe20000000000 */
[----:B------:R-:W-:Y:S01]  /*1e970*/  R2UR UR34, R88 ;  /* 0x00000000582272ca */ /* 0x000fe200000e0000 */
[----:B------:R-:W-:Y:S01]  /*1e980*/  IMAD.MOV.U32 R15, RZ, RZ, -0x7fffffe0 ;  /* 0x80000020ff0f7424 */ /* 0x000fe200078e00ff */
[----:B------:R-:W-:Y:S01]  /*1e990*/  IADD3 R0, R0, 0x8, RZ ;  /* 0x0000000800007810 */ /* 0x000fe20007ffe0ff */
[----:B------:R-:W-:Y:S01]  /*1e9a0*/  IMAD.MOV.U32 R13, RZ, RZ, -0x7fffffe0 ;  /* 0x80000020ff0d7424 */ /* 0x000fe200078e00ff */
[----:B------:R-:W-:Y:S01]  /*1e9b0*/  R2UR UR6, R20 ;  /* 0x00000000140672ca */ /* 0x000fe200000e0000 */
[----:B------:R-:W-:Y:S01]  /*1e9c0*/  VIADD R20, R12, 0x82 ;  /* 0x000000820c147836 */ /* 0x000fe20000000000 */
[----:B------:R-:W-:Y:S01]  /*1e9d0*/  R2UR UR7, R21 ;  /* 0x00000000150772ca */ /* 0x000fe200000e0000 */
[----:B------:R0:W-:Y:S01]  /*1e9e0*/  BAR.SYNC.DEFER_BLOCKING R0, 0x100 ;  /* 0x000400000000751d */ /* 0x0001e20000010000 */
[----:B------:R-:W-:-:S05]  /*1e9f0*/  MOV R21, 0x80000020 ;  /* 0x8000002000157802 */ /* 0x000fca0000000f00 */
        /* <DEDUP_REMOVED lines=224> */
.L_x_2540:
[----:B------:R-:W-:Y:S01]  /*1f800*/  SHF.L.U32 R0, R8, 0x1f, RZ ;  /* 0x0000001f08007819 */ /* 0x000fe200000006ff */
[----:B------:R-:W-:-:S04]  /*1f810*/  IMAD R11, R10, 0x8, R16 ;  /* 0x000000080a0b7824 */ /* 0x000fc800078e0210 */
[----:B------:R0:W1:Y:S01]  /*1f820*/  SYNCS.PHASECHK.TRANS64.TRYWAIT P0, [R11+URZ+0x29850], R0 ;  /* 0x029850000b0075a7 */ /* 0x000062000800017f */
[----:B------:R-:W-:Y:S05]  /*1f830*/  @!P1 BRA `(.L_x_2541) ;  /* 0x0000000000049947 */ /* 0x000fea0003800000 */
[----:B------:R-:W-:Y:S01]  /*1f840*/  BPT.TRAP 0x1 ;  /* 0x000000040000795c */ /* 0x000fe20000300000 */
.L_x_2541:
[----:B-1----:R-:W-:Y:S05]  /*1f850*/  @P0 BRA `(.L_x_2539) ;  /* 0x0000000000080947 */ /* 0x002fea0003800000 */
[----:B------:R-:W1:Y:S02]  /*1f860*/  SYNCS.PHASECHK.TRANS64.TRYWAIT P0, [R11+URZ+0x29850], R0 ;  /* 0x029850000b0075a7 */ /* 0x000e64000800017f */
[----:B-1----:R-:W-:Y:S05]  /*1f870*/  @!P0 BRA `(.L_x_2542) ;  /* 0x000000c800088947 */ /* 0x002fea0003800000 */
.L_x_2539:
[----:B01----:R-:W-:Y:S01]  /*1f880*/  VIADD R0, R16, 0x400 ;  /* 0x0000040010007836 */ /* 0x003fe20000000000 */
[----:B------:R-:W-:Y:S05]  /*1f890*/  WARPSYNC.ALL ;  /* 0x0000000000007948 */ /* 0x000fea0003800000 */
[----:B------:R-:W-:Y:S01]  /*1f8a0*/  SHF.R.U32.HI R0, RZ, 0x4, R0 ;  /* 0x00000004ff007819 */ /* 0x000fe20000011600 */
[----:B------:R-:W-:Y:S01]  /*1f8b0*/  WARPGROUP.ARRIVE ;  /* 0x00000000000079c5 */ /* 0x000fe20000000000 */
[----:B------:R-:W-:-:S05]  /*1f8c0*/  IMAD.MOV.U32 R15, RZ, RZ, -0x3ffffff0 ;  /* 0xc0000010ff0f7424 */ /* 0x000fca00078e00ff */
[----:B------:R-:W0:Y:S01]  /*1f8d0*/  S2R R204, SR_TID.X ;  /* 0x0000000000cc7919 */ /* 0x000e220000002100 */
[----:B------:R-:W-:-:S04]  /*1f8e0*/  LOP3.LUT R0, R0, 0x3fff, RZ, 0xc0, !PT ;  /* 0x00003fff00007812 */ /* 0x000fc800078ec0ff */
[----:B------:R-:W-:Y:S02]  /*1f8f0*/  LOP3.LUT R13, R0, 0x10000, RZ, 0xfc, !PT ;  /* 0x00010000000d7812 */ /* 0x000fe400078efcff */
[----:B------:R-:W-:-:S03]  /*1f900*/  FMNMX.FTZ R0, R152, R7, !PT ;  /* 0x0000000798007209 */ /* 0x000fc60007810000 */
[----:B------:R-:W-:Y:S01]  /*1f910*/  IMAD R12, R10, 0x500, R13 ;  /* 0x000005000a0c7824 */ /* 0x000fe200078e020d */
[----:B------:R-:W-:Y:S02]  /*1f920*/  MOV R13, 0xc0000010 ;  /* 0xc0000010000d7802 */ /* 0x000fe40000000f00 */
[----:B------:R-:W-:Y:S01]  /*1f930*/  FMNMX.FTZ R11, R153, R0, !PT ;  /* 0x00000000990b7209 */ /* 0x000fe20007810000 */
[C---:B------:R-:W-:Y:S01]  /*1f940*/  VIADD R14, R12.reuse, 0x100 ;  /* 0x000001000c0e7836 */ /* 0x040fe20000000000 */
[----:B------:R-:W-:Y:S02]  /*1f950*/  R2UR UR6, R12 ;  /* 0x000000000c0672ca */ /* 0x000fe400000e0000 */
[----:B------:R-:W-:Y:S02]  /*1f960*/  R2UR UR7, R13 ;  /* 0x000000000d0772ca */ /* 0x000fe400000e0000 */
[----:B------:R-:W-:Y:S02]  /*1f970*/  FMNMX.FTZ R0, R154, R6, !PT ;  /* 0x000000069a007209 */ /* 0x000fe40007810000 */
[----:B------:R-:W-:-:S02]  /*1f980*/  FMNMX.FTZ R8, R156, R11, !PT ;  /* 0x0000000b9c087209 */ /* 0x000fc40007810000 */
[----:B------:R-:W-:Y:S02]  /*1f990*/  FMNMX.FTZ R11, R155, R0, !PT ;  /* 0x000000009b0b7209 */ /* 0x000fe40007810000 */
[----:B------:R-:W-:Y:S02]  /*1f9a0*/  FMNMX.FTZ R13, R157, R8, !PT ;  /* 0x000000089d0d7209 */ /* 0x000fe40007810000 */
[----:B------:R-:W-:Y:S02]  /*1f9b0*/  FMNMX.FTZ R0, R158, R11, !PT ;  /* 0x0000000b9e007209 */ /* 0x000fe40007810000 */
[----:B------:R-:W-:Y:S01]  /*1f9c0*/  FMNMX.FTZ R8, R160, R13, !PT ;  /* 0x0000000da0087209 */ /* 0x000fe20007810000 */
[----:B------:R-:W-:Y:S01]  /*1f9d0*/  QGMMA.64x128x32.F32.E4M3.E4M3 R24, R184, gdesc[UR4], R24, gsb0 ;  /* 0x01e00004b8187df3 */ /* 0x000fe20008000818 */
[----:B------:R-:W-:Y:S01]  /*1f9e0*/  R2UR UR6, R14 ;  /* 0x000000000e0672ca */ /* 0x000fe200000e0000 */
[----:B------:R-:W-:Y:S01]  /*1f9f0*/  VIADD R14, R12, 0x200 ;  /* 0x000002000c0e7836 */ /* 0x000fe20000000000 */
[----:B------:R-:W-:Y:S01]  /*1fa00*/  R2UR UR7, R15 ;  /* 0x000000000f0772ca */ /* 0x000fe200000e0000 */
[----:B------:R-:W-:Y:S01]  /*1fa10*/  IMAD.MOV.U32 R15, RZ, RZ, -0x3ffffff0 ;  /* 0xc0000010ff0f7424 */ /* 0x000fe200078e00ff */
        /* <DEDUP_REMOVED lines=68> */
[----:B------:R-:W-:Y:S01]  /*1fe60*/  FMNMX.FTZ R11, R99, R0, !PT ;  /* 0x00000000630b7209 */ /* 0x000fe20007810000 */
[----:B------:R-:W-:Y:S02]  /*1fe70*/  WARPGROUP.DEPBAR.LE gsb0, 0x0 ;  /* 0x00008000000079c5 */ /* 0x000fe40000010000 */
[----:B------:R-:W-:Y:S01]  /*1fe80*/  WARPGROUP.ARRIVE ;  /* 0x00000000000079c5 */ /* 0x000fe20000000000 */
[----:B------:R-:W-:Y:S02]  /*1fe90*/  FMNMX.FTZ R0, R102, R11, !PT ;  /* 0x0000000b66007209 */ /* 0x000fe40007810000 */
[----:B------:R-:W-:Y:S02]  /*1fea0*/  FMNMX.FTZ R8, R101, R8, !PT ;  /* 0x0000000865087209 */ /* 0x000fe40007810000 */
[----:B------:R-:W-:Y:S01]  /*1feb0*/  FMNMX.FTZ R11, R103, R0, !PT ;  /* 0x00000000670b7209 */ /* 0x000fe20007810000 */
[----:B------:R-:W-:Y:S01]  /*1fec0*/  QGMMA.64x128x32.F32.E4M3.E4M3 R24, R180, gdesc[UR4], R24, gsb0 ;  /* 0x01e00004b4187df3 */ /* 0x000fe20008000818 */
[----:B------:R-:W-:Y:S01]  /*1fed0*/  R2UR UR6, R14 ;  /* 0x000000000e0672ca */ /* 0x000fe200000e0000 */
[----:B------:R-:W1:Y:S01]  /*1fee0*/  SHFL.BFLY PT, R13, R8, 0x2, 0x1f ;  /* 0x0c401f00080d7f89 */ /* 0x000e6200000e0000 */
[----:B------:R-:W-:Y:S01]  /*1fef0*/  R2UR UR7, R15 ;  /* 0x000000000f0772ca */ /* 0x000fe200000e0000 */
[C---:B------:R-:W-:Y:S01]  /*1ff00*/  VIADD R14, R12.reuse, 0x300 ;  /* 0x000003000c0e7836 */ /* 0x040fe20000000000 */
[----:B------:R-:W-:Y:S01]  /*1ff10*/  MOV R15, 0xc0000010 ;  /* 0xc0000010000f7802 */ /* 0x000fe20000000f00 */
[----:B------:R-:W2:Y:S01]  /*1ff20*/  SHFL.BFLY PT, R0, R11, 0x2, 0x1f ;  /* 0x0c401f000b007f89 */ /* 0x000ea200000e0000 */
[----:B------:R-:W-:Y:S01]  /*1ff30*/  VIADD R12, R12, 0x400 ;  /* 0x000004000c0c7836 */ /* 0x000fe20000000000 */
[----:B0-----:R-:W-:-:S02]  /*1ff40*/  LOP3.LUT R205, R204, 0x7f, RZ, 0xc0, !PT ;  /* 0x0000007fcccd7812 */ /* 0x001fc400078ec0ff */
[----:B------:R-:W0:Y:S02]  /*1ff50*/  S2R R204, SR_TID.X ;  /* 0x0000000000cc7919 */ /* 0x000e240000002100 */
[----:B------:R-:W-:Y:S02]  /*1ff60*/  ISETP.NE.AND P0, PT, R205, RZ, PT ;  /* 0x000000ffcd00720c */ /* 0x000fe40003f05270 */
[----:B-1----:R-:W-:-:S05]  /*1ff70*/  FMNMX.FTZ R20, R8, R13, !PT ;  /* 0x0000000d08147209 */ /* 0x002fca0007810000 */
[----:B------:R-:W1:Y:S01]  /*1ff80*/  SHFL.BFLY PT, R13, R20, 0x1, 0x1f ;  /* 0x0c201f00140d7f89 */ /* 0x000e6200000e0000 */
[----:B0-----:R-:W-:Y:S01]  /*1ff90*/  SHF.R.U32.HI R204, RZ, 0x7, R204 ;  /* 0x00000007ffcc7819 */ /* 0x001fe200000116cc */
[----:B------:R-:W-:Y:S02]  /*1ffa0*/  WARPGROUP.DEPBAR.LE gsb0, 0x0 ;  /* 0x00008000000079c5 */ /* 0x000fe40000010000 */
[----:B------:R-:W-:-:S06]  /*1ffb0*/  WARPGROUP.ARRIVE ;  /* 0x00000000000079c5 */ /* 0x000fcc0000000000 */
[----:B------:R-:W-:Y:S01]  /*1ffc0*/  QGMMA.64x128x32.F32.E4M3.E4M3 R24, R176, gdesc[UR4], R24, gsb0 ;  /* 0x01e00004b0187df3 */ /* 0x000fe20008000818 */
[----:B------:R-:W-:Y:S02]  /*1ffd0*/  R2UR UR6, R14 ;  /* 0x000000000e0672ca */ /* 0x000fe400000e0000 */
[----:B------:R-:W-:Y:S02]  /*1ffe0*/  R2UR UR7, R15 ;  /* 0x000000000f0772ca */ /* 0x000fe400000e0000 */
[----:B--2---:R-:W-:Y:S02]  /*1fff0*/  FMNMX.FTZ R15, R11, R0, !PT ;  /* 0x000000000b0f7209 */ /* 0x004fe40007810000 */
[----:B-1----:R-:W-:Y:S01]  /*20000*/  FMNMX.FTZ R0, R20, R13, !PT ;  /* 0x0000000d14007209 */ /* 0x002fe20007810000 */
[----:B------:R-:W-:Y:S02]  /*20010*/  IMAD.MOV.U32 R13, RZ, RZ, -0x3ffffff0 ;  /* 0xc0000010ff0d7424 */ /* 0x000fe400078e00ff */
[----:B------:R-:W0:Y:S02]  /*20020*/  SHFL.BFLY PT, R14, R15, 0x1, 0x1f ;  /* 0x0c201f000f0e7f89 */ /* 0x000e2400000e0000 */
[----:B------:R-:W-:-:S04]  /*20030*/  FADD.FTZ R7, -R0, R7 ;  /* 0x0000000700077221 */ /* 0x000fc80000010100 */
[----:B------:R-:W-:-:S06]  /*20040*/  FMUL.FTZ R7, R2, R7 ;  /* 0x0000000702077220 */ /* 0x000fcc0000410000 */
[----:B------:R-:W-:Y:S01]  /*20050*/  MUFU.EX2 R7, R7 ;  /* 0x0000000700077308 */ /* 0x000fe20000000800 */
[----:B0-----:R-:W-:-:S05]  /*20060*/  FMNMX.FTZ R14, R15, R14, !PT ;  /* 0x0000000e0f0e7209 */ /* 0x001fca0007810000 */
[----:B------:R-:W-:-:S04]  /*20070*/  FADD.FTZ R11, -R14, R6 ;  /* 0x000000060e0b7221 */ /* 0x000fc80000010100 */
[C---:B------:R-:W-:Y:S01]  /*20080*/  FMUL.FTZ R6, R2.reuse, R11 ;  /* 0x0000000b02067220 */ /* 0x040fe20000410000 */
[----:B------:R-:W-:-:S04]  /*20090*/  FFMA.FTZ R11, R2, R0, -8 ;  /* 0xc1000000020b7423 */ /* 0x000fc80000010000 */
        /* <DEDUP_REMOVED lines=37> */
[----:B------:R-:W-:-:S07]  /*202f0*/  IADD3 R164, -R204, 0xb, RZ ;  /* 0x0000000bcca47810 */ /* 0x000fce0007ffe1ff */
[----:B------:R-:W-:Y:S08]  /*20300*/  MUFU.EX2 R6, R6 ;  /* 0x0000000600067308 */ /* 0x000ff00000000800 */
[----:B------:R-:W-:Y:S01]  /*20310*/  MUFU.EX2 R15, R15 ;  /* 0x0000000f000f7308 */ /* 0x000fe20000000800 */
[----:B0-----:R-:W-:-:S07]  /*20320*/  FFMA.FTZ R4, R7, R4, R8 ;  /* 0x0000000407047223 */ /* 0x001fce0000010008 */
[----:B------:R-:W-:Y:S08]  /*20330*/  MUFU.EX2 R20, R20 ;  /* 0x0000001400147308 */ /* 0x000ff00000000800 */
[----:B------:R-:W-:Y:S08]  /*20340*/  MUFU.EX2 R21, R21 ;  /* 0x0000001500157308 */ /* 0x000ff00000000800 */
[----:B------:R-:W-:Y:S08]  /*20350*/  MUFU.EX2 R152, R152 ;  /* 0x0000009800987308 */ /* 0x000ff00000000800 */
[----:B------:R-:W-:Y:S08]  /*20360*/  MUFU.EX2 R136, R136 ;  /* 0x0000008800887308 */ /* 0x000ff00000000800 */
[----:B------:R-:W-:Y:S01]  /*20370*/  MUFU.EX2 R137, R137 ;  /* 0x0000008900897308 */ /* 0x000fe20000000800 */
[----:B------:R-:W-:-:S02]  /*20380*/  WARPGROUP.DEPBAR.LE gsb0, 0x0 ;  /* 0x00008000000079c5 */ /* 0x000fc40000010000 */
[----:B------:R-:W-:-:S05]  /*20390*/  WARPGROUP.ARRIVE ;  /* 0x00000000000079c5 */ /* 0x000fca0000000000 */
[----:B------:R-:W-:Y:S01]  /*203a0*/  MUFU.EX2 R140, R140 ;  /* 0x0000008c008c7308 */ /* 0x000fe20000000800 */
[----:B------:R-:W-:Y:S01]  /*203b0*/  QGMMA.64x128x32.F32.E4M3.E4M3 R24, R172, gdesc[UR4], R24, gsb0 ;  /* 0x01e00004ac187df3 */ /* 0x000fe20008000818 */
[----:B------:R-:W-:Y:S01]  /*203c0*/  R2UR UR7, R13 ;  /* 0x000000000d0772ca */ /* 0x000fe200000e0000 */
[--C-:B------:R-:W-:Y:S01]  /*203d0*/  FFMA.FTZ R13, R2, R153, -R11.reuse ;  /* 0x00000099020d7223 */ /* 0x100fe2000001080b */
[----:B------:R-:W-:Y:S01]  /*203e0*/  R2UR UR6, R12 ;  /* 0x000000000c0672ca */ /* 0x000fe200000e0000 */
[C-C-:B------:R-:W-:Y:S01]  /*203f0*/  FFMA.FTZ R12, R2.reuse, R156, -R11.reuse ;  /* 0x0000009c020c7223 */ /* 0x140fe2000001080b */
[----:B------:R-:W-:-:S01]  /*20400*/  FFMA.FTZ R153, R2, R165, -R11 ;  /* 0x000000a502997223 */ /* 0x000fc2000001080b */
[C---:B------:R-:W-:Y:S01]  /*20410*/  FFMA.FTZ R11, R2.reuse, R101, -R11 ;  /* 0x00000065020b7223 */ /* 0x040fe2000001080b */
[----:B------:R-:W-:-:S01]  /*20420*/  FFMA.FTZ R101, R2, R14, -8 ;  /* 0xc100000002657423 */ /* 0x000fc2000001000e */
[----:B------:R-:W0:Y:S01]  /*20430*/  MUFU.EX2 R13, R13 ;  /* 0x0000000d000d7308 */ /* 0x000e220000000800 */
[----:B------:R-:W-:-:S02]  /*20440*/  @!P0 IMAD R165, R189, 0x8, R16 ;  /* 0x00000008bda58824 */ /* 0x000fc400078e0210 */
[C-C-:B------:R-:W-:Y:S01]  /*20450*/  FFMA.FTZ R157, R2.reuse, R154, -R101.reuse ;  /* 0x0000009a029d7223 */ /* 0x140fe20000010865 */
[----:B------:R-:W-:-:S01]  /*20460*/  FFMA.FTZ R154, R2, R155, -R101 ;  /* 0x0000009b029a7223 */ /* 0x000fc20000010865 */
[C-C-:B------:R-:W-:Y:S01]  /*20470*/  FFMA.FTZ R155, R2.reuse, R158, -R101.reuse ;  /* 0x0000009e029b7223 */ /* 0x140fe20000010865 */
[----:B------:R-:W-:-:S01]  /*20480*/  FFMA.FTZ R156, R2, R159, -R101 ;  /* 0x0000009f029c7223 */ /* 0x000fc20000010865 */
[C-C-:B------:R-:W-:Y:S01]  /*20490*/  FFMA.FTZ R158, R2.reuse, R162, -R101.reuse ;  /* 0x000000a2029e7223 */ /* 0x140fe20000010865 */
        /* <DEDUP_REMOVED lines=20> */
[----:B------:R-:W-:Y:S01]  /*205e0*/  FFMA.FTZ R130, R2, R130, -R101 ;  /* 0x0000008202827223 */ /* 0x000fe20000010865 */
[----:B------:R-:W-:-:S01]  /*205f0*/  FADD.FTZ R163, R15, R162 ;  /* 0x000000a20fa37221 */ /* 0x000fc20000010000 */
        /* <DEDUP_REMOVED lines=20> */
[----:B------:R-:W-:Y:S01]  /*20740*/  FADD.FTZ R4, R20, R163 ;  /* 0x000000a314047221 */ /* 0x000fe20000010000 */
[----:B------:R-:W-:-:S01]  /*20750*/  FFMA.FTZ R95, R2, R95, -R101 ;  /* 0x0000005f025f7223 */ /* 0x000fc20000010865 */
[C-C-:B------:R-:W-:Y:S01]  /*20760*/  FFMA.FTZ R98, R2.reuse, R98, -R101.reuse ;  /* 0x0000006202627223 */ /* 0x140fe20000010865 */
[----:B------:R-:W-:-:S01]  /*20770*/  FFMA.FTZ R99, R2, R99, -R101 ;  /* 0x0000006302637223 */ /* 0x000fc20000010865 */
[C-C-:B------:R-:W-:Y:S01]  /*20780*/  FFMA.FTZ R102, R2.reuse, R102, -R101.reuse ;  /* 0x0000006602667223 */ /* 0x140fe20000010865 */
[----:B------:R-:W-:-:S01]  /*20790*/  FFMA.FTZ R101, R2, R103, -R101 ;  /* 0x0000006702657223 */ /* 0x000fc20000010865 */
[----:B------:R-:W1:Y:S01]  /*207a0*/  MUFU.EX2 R159, R159 ;  /* 0x0000009f009f7308 */ /* 0x000e620000000800 */
[----:B--2---:R-:W-:-:S07]  /*207b0*/  FADD.FTZ R3, R156, R3 ;  /* 0x000000039c037221 */ /* 0x004fce0000010000 */
        /* <DEDUP_REMOVED lines=25> */
[----:B------:R-:W-:Y:S01]  /*20950*/  WARPGROUP.ARRIVE ;  /* 0x00000000000079c5 */ /* 0x000fe20000000000 */
[----:B0-----:R-:W-:-:S05]  /*20960*/  FADD.FTZ R163, R143, R162 ;  /* 0x000000a28fa37221 */ /* 0x001fca0000010000 */
[----:B------:R-:W-:Y:S01]  /*20970*/  QGMMA.64x128x32.F32.E4M3.E4M3 R24, R168, gdesc[UR4], R24, gsb0 ;  /* 0x01e00004a8187df3 */ /* 0x000fe20008000818 */
        /* <DEDUP_REMOVED lines=83> */
[----:B------:R-:W-:-:S05]  /*20eb0*/  @!P0 VIADD R3, R165, 0x29840 ;  /* 0x00029840a5038836 */ /* 0x000fca0000000000 */
[----:B------:R-:W-:Y:S01]  /*20ec0*/  @!P0 PRMT R3, RZ, 0x654, R3 ;  /* 0x00000654ff038816 */ /* 0x000fe20000000003 */
[----:B------:R-:W2:Y:S01]  /*20ed0*/  MUFU.EX2 R91, R91 ;  /* 0x0000005b005b7308 */ /* 0x000ea20000000800 */
[----:B0-----:R-:W-:-:S01]  /*20ee0*/  FADD.FTZ R162, R90, R163 ;  /* 0x000000a35aa27221 */ /* 0x001fc20000010000 */
[----:B------:R0:W-:Y:S06]  /*20ef0*/  BAR.ARV R164, 0x100 ;  /* 0x000400a40000751d */ /* 0x0001ec0000002000 */
[----:B------:R-:W3:Y:S01]  /*20f00*/  MUFU.EX2 R92, R92 ;  /* 0x0000005c005c7308 */ /* 0x000ee20000000800 */
[----:B-1----:R-:W-:-:S01]  /*20f10*/  FADD.FTZ R163, R89, R4 ;  /* 0x0000000459a37221 */ /* 0x002fc20000010000 */
[----:B------:R1:W-:Y:S06]  /*20f20*/  @!P0 SYNCS.ARRIVE.TRANS64.RED.A1T0 RZ, [R3+URZ], RZ ;  /* 0x000000ff03ff89a7 */ /* 0x0003ec000810043f */
[----:B------:R-:W4:Y:S01]  /*20f30*/  MUFU.EX2 R94, R94 ;  /* 0x0000005e005e7308 */ /* 0x000f220000000800 */
[----:B--2---:R-:W-:-:S07]  /*20f40*/  FADD.FTZ R165, R91, R162 ;  /* 0x000000a25ba57221 */ /* 0x004fce0000010000 */
[----:B------:R-:W1:Y:S01]  /*20f50*/  MUFU.EX2 R93, R93 ;  /* 0x0000005d005d7308 */ /* 0x000e620000000800 */
[----:B---3--:R-:W-:-:S07]  /*20f60*/  FADD.FTZ R4, R92, R163 ;  /* 0x000000a35c047221 */ /* 0x008fce0000010000 */
[----:B------:R-:W2:Y:S01]  /*20f70*/  MUFU.EX2 R95, R95 ;  /* 0x0000005f005f7308 */ /* 0x000ea20000000800 */
[----:B----4-:R-:W-:-:S07]  /*20f80*/  FADD.FTZ R162, R94, R165 ;  /* 0x000000a55ea27221 */ /* 0x010fce0000010000 */
[----:B------:R-:W3:Y:S01]  /*20f90*/  MUFU.EX2 R96, R96 ;  /* 0x0000006000607308 */ /* 0x000ee20000000800 */
[----:B-1----:R-:W-:-:S07]  /*20fa0*/  FADD.FTZ R3, R93, R4 ;  /* 0x000000045d037221 */ /* 0x002fce0000010000 */
[----:B------:R-:W1:Y:S01]  /*20fb0*/  MUFU.EX2 R98, R98 ;  /* 0x0000006200627308 */ /* 0x000e620000000800 */
[----:B--2---:R-:W-:-:S07]  /*20fc0*/  FADD.FTZ R103, R95, R162 ;  /* 0x000000a25f677221 */ /* 0x004fce0000010000 */
[----:B------:R-:W2:Y:S01]  /*20fd0*/  MUFU.EX2 R97, R97 ;  /* 0x0000006100617308 */ /* 0x000ea20000000800 */
[----:B---3--:R-:W-:-:S07]  /*20fe0*/  FADD.FTZ R4, R96, R3 ;  /* 0x0000000360047221 */ /* 0x008fce0000010000 */
        /* <DEDUP_REMOVED lines=9> */
[----:B--2---:R-:W-:-:S01]  /*21080*/  FADD.FTZ R162, R102, R103 ;  /* 0x0000006766a27221 */ /* 0x004fc20000010000 */
[----:B---3--:R-:W-:-:S03]  /*21090*/  FADD.FTZ R4, R11, R4 ;  /* 0x000000040b047221 */ /* 0x008fc60000010000 */
[----:B-1----:R-:W-:Y:S01]  /*210a0*/  FADD.FTZ R3, R101, R162 ;  /* 0x000000a265037221 */ /* 0x002fe20000010000 */
[----:B0-----:R-:W-:Y:S06]  /*210b0*/  @!P1 BRA `(.L_x_2543) ;  /* 0x0000000000049947 */ /* 0x001fec0003800000 */
[----:B------:R-:W-:Y:S01]  /*210c0*/  BPT.TRAP 0x1 ;  /* 0x000000040000795c */ /* 0x000fe20000300000 */
.L_x_2543:
        /* <DEDUP_REMOVED lines=116> */
.L_x_2533:
[----:B------:R-:W-:Y:S05]  /*21810*/  WARPSYNC.ALL ;  /* 0x0000000000007948 */ /* 0x000fea0003800000 */
[----:B------:R-:W-:Y:S06]  /*21820*/  BAR.ARV 0x8, 0x180 ;  /* 0x0206000000007b1d */ /* 0x000fec0000002000 */
[----:B------:R-:W-:Y:S05]  /*21830*/  @!P1 BRA `(.L_x_2545) ;  /* 0x0000000000049947 */ /* 0x000fea0003800000 */
[----:B------:R-:W-:Y:S01]  /*21840*/  BPT.TRAP 0x1 ;  /* 0x000000040000795c */ /* 0x000fe20000300000 */
.L_x_2545:
[----:B------:R-:W-:Y:S01]  /*21850*/  IMAD R12, R189, 0x8, R16 ;  /* 0x00000008bd0c7824 */ /* 0x000fe200078e0210 */
[----:B------:R-:W-:-:S04]  /*21860*/  SHF.L.U32 R5, R190, 0x1f, RZ ;  /* 0x0000001fbe057819 */ /* 0x000fc800000006ff */
[----:B------:R0:W1:Y:S01]  /*21870*/  SYNCS.PHASECHK.TRANS64.TRYWAIT P0, [R12+URZ+0x29850], R5 ;  /* 0x029850050c0075a7 */ /* 0x000062000800017f */
[----:B------:R-:W-:Y:S05]  /*21880*/  @!P1 BRA `(.L_x_2546) ;  /* 0x0000000000049947 */ /* 0x000fea0003800000 */
[----:B------:R-:W-:Y:S01]  /*21890*/  BPT.TRAP 0x1 ;  /* 0x000000040000795c */ /* 0x000fe20000300000 */
.L_x_2546:
[----:B------:R-:W-:-:S05]  /*218a0*/  VIADD R16, R16, 0x400 ;  /* 0x0000040010107836 */ /* 0x000fca0000000000 */
[----:B------:R-:W-:-:S04]  /*218b0*/  SHF.R.U32.HI R16, RZ, 0x4, R16 ;  /* 0x00000004ff107819 */ /* 0x000fc80000011610 */
[----:B------:R-:W-:-:S04]  /*218c0*/  LOP3.LUT R16, R16, 0x3fff, RZ, 0xc0, !PT ;  /* 0x00003fff10107812 */ /* 0x000fc800078ec0ff */
[----:B------:R-:W-:Y:S01]  /*218d0*/  LOP3.LUT R16, R16, 0x10000, RZ, 0xfc, !PT ;  /* 0x0001000010107812 */ /* 0x000fe200078efcff */
[----:B-1----:R-:W-:Y:S06]  /*218e0*/  @P0 BRA `(.L_x_2547) ;  /* 0x0000000000080947 */ /* 0x002fec0003800000 */
[----:B------:R-:W1:Y:S02]  /*218f0*/  SYNCS.PHASECHK.TRANS64.TRYWAIT P0, [R12+URZ+0x29850], R5 ;  /* 0x029850050c0075a7 */ /* 0x000e64000800017f */
[----:B-1----:R-:W-:Y:S05]  /*21900*/  @!P0 BRA `(.L_x_2548) ;  /* 0x000000a400f88947 */ /* 0x002fea0003800000 */
.L_x_2547:
        /* <DEDUP_REMOVED lines=22> */
[----:B--2---:R-:W-:Y:S01]  /*21a70*/  @P0 IMAD R7, R7, R10, RZ ;  /* 0x0000000a07070224 */ /* 0x004fe200078e02ff */
[----:B------:R-:W-:-:S03]  /*21a80*/  @P0 IADD3 R9, R9, R5, RZ ;  /* 0x0000000509090210 */ /* 0x000fc60007ffe0ff */
[C---:B------:R-:W-:Y:S02]  /*21a90*/  @P0 IMAD R5, R206.reuse, R11, R7 ;  /* 0x0000000bce050224 */ /* 0x040fe400078e0207 */
[----:B------:R-:W-:-:S04]  /*21aa0*/  @P0 IMAD.WIDE.U32 R8, R206, R10, R8 ;  /* 0x0000000ace080225 */ /* 0x000fc800078e0008 */
[----:B------:R-:W-:Y:S01]  /*21ab0*/  @P0 IMAD.IADD R5, R9, 0x1, R5 ;  /* 0x0000000109050824 */ /* 0x000fe200078e0205 */
[----:B------:R-:W-:-:S04]  /*21ac0*/  @P0 LEA R10, P2, R8, UR4, 0x2 ;  /* 0x00000004080a0c11 */ /* 0x000fc8000f8410ff */
[----:B------:R-:W-:Y:S01]  /*21ad0*/  @P0 LEA.HI.X R11, R8, UR5, R5, 0x2, P2 ;  /* 0x00000005080b0c11 */ /* 0x000fe200090f1405 */
[----:B------:R-:W-:-:S06]  /*21ae0*/  IMAD.MOV.U32 R5, RZ, RZ, 0x3f800000 ;  /* 0x3f800000ff057424 */ /* 0x000fcc00078e00ff */
[----:B------:R0:W2:Y:S01]  /*21af0*/  @P0 LDG.E R5, desc[UR54][R10.64] ;  /* 0x000000360a050981 */ /* 0x0000a2000c1e1900 */
[----:B------:R-:W-:Y:S02]  /*21b00*/  WARPGROUP.DEPBAR.LE gsb0, 0x0 ;  /* 0x00008000000079c5 */ /* 0x000fe40000010000 */
[----:B------:R-:W-:-:S06]  /*21b10*/  WARPGROUP.ARRIVE ;  /* 0x00000000000079c5 */ /* 0x000fcc0000000000 */
[----:B------:R-:W-:Y:S01]  /*21b20*/  QGMMA.64x128x32.F32.E4M3.E4M3 R24, R180, gdesc[UR4], R24, gsb0 ;  /* 0x01e00004b4187df3 */ /* 0x000fe20008000818 */
[----:B------:R-:W-:Y:S02]  /*21b30*/  R2UR UR6, R20 ;  /* 0x00000000140672ca */ /* 0x000fe400000e0000 */
[----:B------:R-:W-:Y:S01]  /*21b40*/  R2UR UR7, R21 ;  /* 0x00000000150772ca */ /* 0x000fe200000e0000 */
[----:B------:R-:W-:Y:S01]  /*21b50*/  VIADD R8, R6, 0x300 ;  /* 0x0000030006087836 */ /* 0x000fe20000000000 */
[----:B------:R-:W-:Y:S01]  /*21b60*/  MOV R9, 0xc0000010 ;  /* 0xc000001000097802 */ /* 0x000fe20000000f00 */
[----:B------:R-:W-:Y:S02]  /*21b70*/  WARPGROUP.DEPBAR.LE gsb0, 0x0 ;  /* 0x00008000000079c5 */ /* 0x000fe40000010000 */
[----:B------:R-:W-:-:S08]  /*21b80*/  WARPGROUP.ARRIVE ;  /* 0x00000000000079c5 */ /* 0x000fd00000000000 */
        /* <DEDUP_REMOVED lines=14> */
[----:B------:R-:W0:Y:S04]  /*21c70*/  SHFL.BFLY PT, R6, R9, 0x1, 0x1f ;  /* 0x0c201f0009067f89 */ /* 0x000e2800000e0000 */
[----:B------:R-:W1:Y:S01]  /*21c80*/  SHFL.BFLY PT, R7, R8, 0x1, 0x1f ;  /* 0x0c201f0008077f89 */ /* 0x000e6200000e0000 */
        /* <DEDUP_REMOVED lines=17> */
[C---:B------:R-:W-:Y:S01]  /*21da0*/  @P2 FMUL.FTZ R3, R2.reuse, 0.69314718246459960938 ;  /* 0x3f31721802032820 */ /* 0x040fe20000410000 */
[----:B------:R-:W-:Y:S01]  /*21db0*/  @P3 FMUL.FTZ R2, R2, 0.69314718246459960938 ;  /* 0x3f31721802023820 */ /* 0x000fe20000410000 */
[----:B0-----:R-:W-:Y:S01]  /*21dc0*/  @P3 FMUL.FTZ R7, R7, 0.69314718246459960938 ;  /* 0x3f31721807073820 */ /* 0x001fe20000410000 */
[----:B------:R-:W-:Y:S01]  /*21dd0*/  MOV R89, 0xff800000 ;  /* 0xff80000000597802 */ /* 0x000fe20000000f00 */
[----:B------:R-:W-:-:S02]  /*21de0*/  IMAD.MOV.U32 R88, RZ, RZ, -0x800000 ;  /* 0xff800000ff587424 */ /* 0x000fc400078e00ff */
[----:B-1----:R-:W-:Y:S01]  /*21df0*/  @P2 FMUL.FTZ R6, R6, 0.69314718246459960938 ;  /* 0x3f31721806062820 */ /* 0x002fe20000410000 */
[----:B------:R-:W-:-:S01]  /*21e00*/  @P3 FFMA.FTZ R89, R2, R14, R7 ;  /* 0x0000000e02593223 */ /* 0x000fc20000010007 */
[----:B--2---:R-:W-:Y:S02]  /*21e10*/  FMUL.FTZ R4, R4, R5 ;  /* 0x0000000504047220 */ /* 0x004fe40000410000 */
[----:B------:R-:W-:-:S01]  /*21e20*/  @P2 FFMA.FTZ R88, R3, R0, R6 ;  /* 0x0000000003582223 */ /* 0x000fc20000010006 */
[----:B---3--:R-:W-:Y:S01]  /*21e30*/  FMUL.FTZ R2, R8, R5 ;  /* 0x0000000508027220 */ /* 0x008fe20000410000 */
[----:B------:R-:W-:Y:S02]  /*21e40*/  WARPGROUP.DEPBAR.LE gsb0, 0x0 ;  /* 0x00008000000079c5 */ /* 0x000fe40000010000 */
[----:B------:R-:W-:Y:S05]  /*21e50*/  @!P1 BRA `(.L_x_2549) ;  /* 0x0000000000049947 */ /* 0x000fea0003800000 */
[----:B------:R-:W-:Y:S01]  /*21e60*/  BPT.TRAP 0x1 ;  /* 0x000000040000795c */ /* 0x000fe20000300000 */
.L_x_2549:
        /* <DEDUP_REMOVED lines=75> */
.L_x_2481:
        /* <DEDUP_REMOVED lines=15> */
[----:B------:R-:W-:-:S04]  /*22410*/  IADD3 R2, P0, R0, UR4, RZ ;  /* 0x0000000400027c10 */ /* 0x000fc8000ff1e0ff */
[----:B------:R-:W-:-:S05]  /*22420*/  IADD3.X R3, RZ, UR5, RZ, P0, !PT ;  /* 0x00000005ff037c10 */ /* 0x000fca00087fe4ff */
        /* <DEDUP_REMOVED lines=26> */
[----:B------:R-:W-:-:S02]  /*225d0*/  F2FP.BF16.F32.PACK_AB R30, R61, R24 ;  /* 0x000000183d1e723e */ /* 0x000fc400000010ff */
[----:B--2---:R-:W-:Y:S02]  /*225e0*/  LOP3.LUT P0, R2, R51, 0x3, RZ, 0xc0, !PT ;  /* 0x0000000333027812 */ /* 0x004fe4000780c0ff */
[----:B------:R-:W-:Y:S02]  /*225f0*/  F2FP.BF16.F32.PACK_AB R94, R94, R95 ;  /* 0x0000005f5e5e723e */ /* 0x000fe400000010ff */
[----:B------:R-:W-:Y:S02]  /*22600*/  F2FP.BF16.F32.PACK_AB R93, R92, R93 ;  /* 0x0000005d5c5d723e */ /* 0x000fe400000010ff */
[----:B------:R-:W-:Y:S02]  /*22610*/  ISETP.EQ.OR P0, PT, R2, 0x3, !P0 ;  /* 0x000000030200780c */ /* 0x000fe40004702670 */
        /* <DEDUP_REMOVED lines=84> */
[----:B------:R-:W3:Y:S01]  /*22b60*/  SHFL.IDX PT, R31, R31, R2, 0x1c1f ;  /* 0x001c1f021f1f7589 */ /* 0x000ee200000e0000 */
[----:B------:R-:W-:-:S02]  /*22b70*/  SEL R59, R54, R65, P0 ;  /* 0x00000041363b7207 */ /* 0x000fc40000000000 */
[----:B------:R-:W-:Y:S01]  /*22b80*/  SEL R61, R65, R54, P0 ;  /* 0x00000036413d7207 */ /* 0x000fe20000000000 */
[----:B------:R-:W-:Y:S01]  /*22b90*/  SHFL.IDX PT, R34, R33, R0, 0x1c1f ;  /* 0x001c1f0021227589 */ /* 0x000fe200000e0000 */
[----:B------:R-:W-:Y:S02]  /*22ba0*/  SEL R43, R50, R43, P0 ;  /* 0x0000002b322b7207 */ /* 0x000fe40000000000 */
[----:B------:R-:W-:Y:S01]  /*22bb0*/  SEL R63, R62, R67, P0 ;  /* 0x000000433e3f7207 */ /* 0x000fe20000000000 */
[----:B------:R-:W4:Y:S01]  /*22bc0*/  SHFL.IDX PT, R35, R35, R2, 0x1c1f ;  /* 0x001c1f0223237589 */ /* 0x000f2200000e0000 */
        /* <DEDUP_REMOVED lines=19> */
[----:B------:R-:W-:Y:S01]  /*22d00*/  SEL R4, R6, R3, P0 ;  /* 0x0000000306047207 */ /* 0x000fe20000000000 */
[----:B------:R-:W-:Y:S01]  /*22d10*/  SHFL.IDX PT, R51, R51, R0, 0x1c1f ;  /* 0x001c1f0033337589 */ /* 0x000fe200000e0000 */
[----:B-1----:R-:W-:-:S02]  /*22d20*/  SEL R36, R38, R39, P0 ;  /* 0x0000002726247207 */ /* 0x002fc40000000000 */
        /* <DEDUP_REMOVED lines=39> */
.L_x_2762:
[----:B------:R-:W-:Y:S05]  /*22fa0*/  WARPSYNC.ALL ;  /* 0x0000000000007948 */ /* 0x000fea0003800000 */
[----:B------:R-:W-:Y:S01]  /*22fb0*/  BAR.SYNC.DEFER_BLOCKING 0x1, 0x100 ;  /* 0x0044000000007b1d */ /* 0x000fe20000010000 */
[----:B-1----:R-:W-:Y:S02]  /*22fc0*/  SEL R41, R75, R60, P0 ;  /* 0x0000003c4b297207 */ /* 0x002fe40000000000 */
[----:B------:R-:W-:-:S03]  /*22fd0*/  SEL R43, R60, R75, P0 ;  /* 0x0000004b3c2b7207 */ /* 0x000fc60000000000 */
[----:B------:R-:W-:Y:S02]  /*22fe0*/  ULDC.64 UR4, c[0x0][0xc00] ;  /* 0x0003000000047ab9 */ /* 0x000fe40000000a00 */
[----:B------:R-:W0:Y:S01]  /*22ff0*/  LDC R51, c[0x0][0xbe8] ;  /* 0x0002fa00ff337b82 */ /* 0x000e220000000800 */
[----:B------:R-:W-:Y:S02]  /*23000*/  ISETP.NE.U32.AND P1, PT, RZ, UR4, PT ;  /* 0x00000004ff007c0c */ /* 0x000fe4000bf25070 */
[----:B------:R-:W-:Y:S02]  /*23010*/  IADD3 R2, P2, R218, UR4, RZ ;  /* 0x00000004da027c10 */ /* 0x000fe4000ff5e0ff */
[----:B------:R-:W-:Y:S02]  /*23020*/  ISETP.NE.AND.EX P1, PT, RZ, UR5, PT, P1 ;  /* 0x00000005ff007c0c */ /* 0x000fe4000bf25310 */
[----:B------:R-:W-:Y:S01]  /*23030*/  IADD3.X R3, R219, UR5, RZ, P2, !PT ;  /* 0x00000005db037c10 */ /* 0x000fe200097fe4ff */
[----:B------:R-:W-:-:S02]  /*23040*/  ULDC.64 UR4, c[0x0][0xc08] ;  /* 0x0003020000047ab9 */ /* 0x000fc40000000a00 */
[----:B------:R-:W-:Y:S01]  /*23050*/  ISETP.NE.U32.AND P0, PT, RZ, UR4, PT ;  /* 0x00000004ff007c0c */ /* 0x000fe2000bf05070 */
[----:B------:R-:W-:Y:S04]  /*23060*/  STSM.16.M88.4 [R79], R4 ;  /* 0x000000044f007844 */ /* 0x000fe80000000200 */
        /* <DEDUP_REMOVED lines=11> */
[----:B------:R-:W-:Y:S01]  /*23120*/  IMAD.U32 R0, RZ, RZ, UR4 ;  /* 0x00000004ff007e24 */ /* 0x000fe2000f8e00ff */
[----:B------:R-:W-:Y:S01]  /*23130*/  @P0 IADD3.X R219, R219, UR5, RZ, P3, !PT ;  /* 0x00000005dbdb0c10 */ /* 0x000fe20009ffe4ff */
[----:B------:R2:W5:Y:S01]  /*23140*/  @P1 LDG.E R49, desc[UR54][R2.64] ;  /* 0x0000003602311981 */ /* 0x000562000c1e1900 */
[----:B0-----:R-:W-:Y:S01]  /*23150*/  ISETP.NE.AND P2, PT, R51, 0x1, PT ;  /* 0x000000013300780c */ /* 0x001fe20003f45270 */
[----:B-1----:R-:W-:Y:S02]  /*23160*/  IMAD.IADD R13, R211, 0x1, R203 ;  /* 0x00000001d30d7824 */ /* 0x002fe400078e02cb */
[----:B------:R2:W5:Y:S10]  /*23170*/  @P0 LDG.E R0, desc[UR54][R218.64] ;  /* 0x00000036da000981 */ /* 0x000574000c1e1900 */
[----:B------:R-:W0:Y:S08]  /*23180*/  @P2 LDC R4, c[0x0][0xbec] ;  /* 0x0002fb00ff042b82 */ /* 0x000e300000000800 */
[----:B------:R-:W1:Y:S01]  /*23190*/  @P2 LDC R5, c[0x0][0xbf0] ;  /* 0x0002fc00ff052b82 */ /* 0x000e620000000800 */
[----:B--2---:R-:W-:Y:S05]  /*231a0*/  @P0 BRA `(.L_x_2553) ;  /* 0x0000000000100947 */ /* 0x004fea0003800000 */
[----:B------:R-:W-:Y:S05]  /*231b0*/  @!P1 BRA `(.L_x_2553) ;  /* 0x00000000000c9947 */ /* 0x000fea0003800000 */
[----:B------:R-:W2:Y:S04]  /*231c0*/  LDG.E R7, desc[UR54][R2.64] ;  /* 0x0000003602077981 */ /* 0x000ea8000c1e1900 */
[----:B-----5:R-:W2:Y:S02]  /*231d0*/  LDG.E R0, desc[UR54][R2.64+0x4] ;  /* 0x0000043602007981 */ /* 0x020ea4000c1e1900 */
[----:B--2---:R-:W-:-:S07]  /*231e0*/  IMAD.IADD R0, R0, 0x1, -R7 ;  /* 0x0000000100007824 */ /* 0x004fce00078e0a07 */
.L_x_2553:
[----:B------:R-:W2:Y:S01]  /*231f0*/  LDL R10, [R1+0x4] ;  /* 0x00000400010a7983 */ /* 0x000ea20000100800 */
[----:B0-----:R-:W-:Y:S01]  /*23200*/  @P2 IMAD.HI.U32 R2, R13, R4, RZ ;  /* 0x000000040d022227 */ /* 0x001fe200078e00ff */
[----:B------:R-:W-:Y:S01]  /*23210*/  SHF.R.S32.HI R48, RZ, 0x1f, R217 ;  /* 0x0000001fff307819 */ /* 0x000fe200000114d9 */
[----:B------:R-:W-:Y:S01]  /*23220*/  ULDC.64 UR4, c[0x0][0xb90] ;  /* 0x0002e40000047ab9 */ /* 0x000fe20000000a00 */
[----:B------:R-:W-:Y:S01]  /*23230*/  MOV R7, R13 ;  /* 0x0000000d00077202 */ /* 0x000fe20000000f00 */
[----:B------:R-:W-:Y:S01]  /*23240*/  IMAD R11, R224, 0x40, R208 ;  /* 0x00000040e00b7824 */ /* 0x000fe200078e02d0 */
[--C-:B-----5:R-:W-:Y:S01]  /*23250*/  SHF.R.S32.HI R3, RZ, 0x1f, R49.reuse ;  /* 0x0000001fff037819 */ /* 0x120fe20000011431 */
[----:B------:R-:W-:Y:S01]  /*23260*/  IMAD R6, R48, UR4, RZ ;  /* 0x0000000430067c24 */ /* 0x000fe2000f8e02ff */
[----:B-1----:R-:W-:Y:S01]  /*23270*/  @P2 SHF.R.U32.HI R7, RZ, R5, R2 ;  /* 0x00000005ff072219 */ /* 0x002fe20000011602 */
[----:B------:R-:W-:Y:S01]  /*23280*/  IMAD.MOV.U32 R2, RZ, RZ, R49 ;  /* 0x000000ffff027224 */ /* 0x000fe200078e0031 */
        /* <DEDUP_REMOVED lines=27> */
[----:B------:R-:W-:Y:S02]  /*23440*/  IADD3.X R9, RZ, R47, RZ, P0, !PT ;  /* 0x0000002fff097210 */ /* 0x000fe400007fe4ff */
[----:B------:R-:W-:Y:S01]  /*23450*/  IMAD.IADD R5, R5, 0x1, R11 ;  /* 0x0000000105057824 */ /* 0x000fe200078e020b */
[----:B------:R-:W-:Y:S02]  /*23460*/  LEA R2, P1, R4, UR4, 0x2 ;  /* 0x0000000404027c11 */ /* 0x000fe4000f8210ff */
        /* <DEDUP_REMOVED lines=13> */
[----:B------:R-:W3:Y:S01]  /*23540*/  SHFL.IDX PT, R45, R4, 0x1, 0x1c1f ;  /* 0x003c1f00042d7f89 */ /* 0x000ee200000e0000 */
[----:B------:R-:W-:Y:S01]  /*23550*/  LOP3.LUT R24, R24, R25, RZ, 0x3c, !PT ;  /* 0x0000001918187212 */ /* 0x000fe200078e3cff */
[--C-:B------:R-:W-:Y:S01]  /*23560*/  IMAD.X R25, RZ, RZ, R47.reuse, P1 ;  /* 0x000000ffff197224 */ /* 0x100fe200008e062f */
[----:B------:R-:W-:Y:S01]  /*23570*/  LOP3.LUT R12, R13, 0x380, RZ, 0xc0, !PT ;  /* 0x000003800d0c7812 */ /* 0x000fe200078ec0ff */
[----:B------:R-:W-:Y:S01]  /*23580*/  IMAD.X R41, RZ, RZ, R47, P3 ;  /* 0x000000ffff297224 */ /* 0x000fe200018e062f */
[----:B------:R-:W-:-:S02]  /*23590*/  LOP3.LUT R8, R7, 0x380, RZ, 0xc0, !PT ;  /* 0x0000038007087812 */ /* 0x000fc400078ec0ff */
[----:B------:R-:W-:Y:S02]  /*235a0*/  SHF.R.U64 R12, R12, 0x3, RZ ;  /* 0x000000030c0c7819 */ /* 0x000fe400000012ff */
[----:B------:R-:W-:Y:S02]  /*235b0*/  IADD3 R33, P5, R46, 0x5000, RZ ;  /* 0x000050002e217810 */ /* 0x000fe40007fbe0ff */
[----:B------:R-:W-:Y:S01]  /*235c0*/  LOP3.LUT R12, R12, R13, RZ, 0x3c, !PT ;  /* 0x0000000d0c0c7212 */ /* 0x000fe200078e3cff */
[----:B------:R-:W-:Y:S01]  /*235d0*/  IMAD.X R13, RZ, RZ, R47, P4 ;  /* 0x000000ffff0d7224 */ /* 0x000fe200020e062f */
[----:B------:R-:W-:Y:S02]  /*235e0*/  IADD3 R37, P4, R46, 0x6000, RZ ;  /* 0x000060002e257810 */ /* 0x000fe40007f9e0ff */
[----:B------:R-:W-:Y:S02]  /*235f0*/  SHF.R.U64 R8, R8, 0x3, RZ ;  /* 0x0000000308087819 */ /* 0x000fe400000012ff */
[----:B------:R-:W-:-:S02]  /*23600*/  LOP3.LUT R32, R33, 0x380, RZ, 0xc0, !PT ;  /* 0x0000038021207812 */ /* 0x000fc400078ec0ff */
[----:B------:R-:W-:Y:S02]  /*23610*/  LOP3.LUT R36, R37, 0x380, RZ, 0xc0, !PT ;  /* 0x0000038025247812 */ /* 0x000fe400078ec0ff */
[----:B------:R-:W-:Y:S02]  /*23620*/  LOP3.LUT R8, R8, R7, RZ, 0x3c, !PT ;  /* 0x0000000708087212 */ /* 0x000fe400078e3cff */
[----:B------:R-:W-:Y:S02]  /*23630*/  LOP3.LUT R7, R46, 0x380, RZ, 0xc0, !PT ;  /* 0x000003802e077812 */ /* 0x000fe400078ec0ff */
[----:B------:R-:W-:Y:S02]  /*23640*/  SHF.R.U64 R32, R32, 0x3, RZ ;  /* 0x0000000320207819 */ /* 0x000fe400000012ff */
[----:B------:R-:W-:Y:S02]  /*23650*/  SHF.R.U64 R36, R36, 0x3, RZ ;  /* 0x0000000324247819 */ /* 0x000fe400000012ff */
[----:B------:R-:W-:-:S02]  /*23660*/  SHF.R.U64 R7, R7, 0x3, RZ ;  /* 0x0000000307077819 */ /* 0x000fc400000012ff */
[----:B------:R-:W-:Y:S02]  /*23670*/  LOP3.LUT R32, R32, R33, RZ, 0x3c, !PT ;  /* 0x0000002120207212 */ /* 0x000fe400078e3cff */
[----:B------:R-:W-:Y:S01]  /*23680*/  LOP3.LUT R36, R36, R37, RZ, 0x3c, !PT ;  /* 0x0000002524247212 */ /* 0x000fe200078e3cff */
[----:B------:R-:W-:Y:S01]  /*23690*/  IMAD.X R37, RZ, RZ, R47, P4 ;  /* 0x000000ffff257224 */ /* 0x000fe200020e062f */
[----:B------:R-:W-:Y:S02]  /*236a0*/  IADD3.X R33, RZ, R47, RZ, P5, !PT ;  /* 0x0000002fff217210 */ /* 0x000fe40002ffe4ff */
[----:B------:R-:W-:Y:S01]  /*236b0*/  LOP3.LUT R46, R7, R46, RZ, 0x3c, !PT ;  /* 0x0000002e072e7212 */ /* 0x000fe200078e3cff */
[----:B------:R-:W-:Y:S01]  /*236c0*/  BSSY B1, `(.L_x_2554) ;  /* 0x0000054000017945 */ /* 0x000fe20003800000 */
[----:B------:R-:W-:Y:S02]  /*236d0*/  SHF.R.S32.HI R50, RZ, 0x1f, R215 ;  /* 0x0000001fff327819 */ /* 0x000fe400000114d7 */
[----:B------:R-:W-:Y:S01]  /*236e0*/  SHF.R.S32.HI R52, RZ, 0x1f, R208 ;  /* 0x0000001fff347819 */ /* 0x000fe200000114d0 */
[----:B--2---:R-:W-:-:S04]  /*236f0*/  IMAD.IADD R6, R10, 0x1, R203 ;  /* 0x000000010a067824 */ /* 0x004fc800078e02cb */
[C---:B------:R-:W-:Y:S01]  /*23700*/  VIADD R0, R6.reuse, 0x8 ;  /* 0x0000000806007836 */ /* 0x040fe20000000000 */
[----:B------:R-:W-:-:S04]  /*23710*/  ISETP.GE.OR P1, PT, R6, R55, P0 ;  /* 0x000000370600720c */ /* 0x000fc80000726670 */
[----:B------:R-:W-:Y:S02]  /*23720*/  ISETP.GE.OR P0, PT, R0, R55, P0 ;  /* 0x000000370000720c */ /* 0x000fe40000706670 */
[----:B------:R-:W-:-:S04]  /*23730*/  LOP3.LUT R0, R5, 0x380, RZ, 0xc0, !PT ;  /* 0x0000038005007812 */ /* 0x000fc800078ec0ff */
[----:B------:R-:W-:-:S03]  /*23740*/  SHF.R.U64 R0, R0, 0x3, RZ ;  /* 0x0000000300007819 */ /* 0x000fc600000012ff */
[----:B-1----:R-:W-:Y:S01]  /*23750*/  @!P1 ST.E desc[UR54][R20.64], R88 ;  /* 0x0000005814009985 */ /* 0x002fe2000c101936 */
[----:B------:R-:W-:-:S03]  /*23760*/  LOP3.LUT R40, R0, R5, RZ, 0x3c, !PT ;  /* 0x0000000500287212 */ /* 0x000fc600078e3cff */
[----:B---3--:R1:W-:Y:S01]  /*23770*/  @!P0 ST.E desc[UR54][R44.64], R89 ;  /* 0x000000592c008985 */ /* 0x0083e2000c101936 */
[----:B------:R-:W-:Y:S02]  /*23780*/  IMAD R0, R3, UR4, RZ ;  /* 0x0000000403007c24 */ /* 0x000fe4000f8e02ff */
[C---:B------:R-:W-:Y:S01]  /*23790*/  IMAD.WIDE.U32 R2, R49.reuse, UR4, RZ ;  /* 0x0000000431027c25 */ /* 0x040fe2000f8e00ff */
[----:B------:R2:W5:Y:S01]  /*237a0*/  LD.E.128 R4, desc[UR54][R46.64] ;  /* 0x000000362e047980 */ /* 0x000562000c101d00 */
[----:B-1----:R-:W1:Y:S02]  /*237b0*/  @P2 LDC R45, c[0x0][0xbf0] ;  /* 0x0002fc00ff2d2b82 */ /* 0x002e640000000800 */
[----:B------:R-:W-:Y:S01]  /*237c0*/  IMAD R21, R49, UR5, R0 ;  /* 0x0000000531157c24 */ /* 0x000fe2000f8e0200 */
[----:B------:R-:W-:Y:S01]  /*237d0*/  ULDC.64 UR4, c[0x0][0xae8] ;  /* 0x0002ba0000047ab9 */ /* 0x000fe20000000a00 */
[----:B------:R-:W-:Y:S01]  /*237e0*/  IMAD R0, R216, 0x20, R224 ;  /* 0x00000020d8007824 */ /* 0x000fe200078e02e0 */
[----:B------:R-:W5:Y:S01]  /*237f0*/  LD.E.128 R8, desc[UR54][R8.64] ;  /* 0x0000003608087980 */ /* 0x000f62000c101d00 */
[----:B------:R-:W-:-:S02]  /*23800*/  IMAD.IADD R3, R3, 0x1, R21 ;  /* 0x0000000103037824 */ /* 0x000fc400078e0215 */
[----:B------:R-:W-:Y:S01]  /*23810*/  IMAD R20, R48, UR4, RZ ;  /* 0x0000000430147c24 */ /* 0x000fe2000f8e02ff */
[----:B------:R-:W5:Y:S01]  /*23820*/  LD.E.128 R12, desc[UR54][R12.64] ;  /* 0x000000360c0c7980 */ /* 0x000f62000c101d00 */
[----:B------:R-:W-:Y:S02]  /*23830*/  IMAD.IADD R44, R203, 0x1, R0 ;  /* 0x00000001cb2c7824 */ /* 0x000fe400078e0200 */
[C---:B------:R-:W-:Y:S01]  /*23840*/  IMAD R21, R217.reuse, UR5, R20 ;  /* 0x00000005d9157c24 */ /* 0x040fe2000f8e0214 */
[----:B------:R-:W5:Y:S01]  /*23850*/  LD.E.128 R24, desc[UR54][R24.64] ;  /* 0x0000003618187980 */ /* 0x000f62000c101d00 */
[----:B------:R-:W-:Y:S01]  /*23860*/  IMAD.WIDE.U32 R2, R217, UR4, R2 ;  /* 0x00000004d9027c25 */ /* 0x000fe2000f8e0002 */
[----:B------:R-:W-:Y:S02]  /*23870*/  ULDC.64 UR4, c[0x0][0xaf0] ;  /* 0x0002bc0000047ab9 */ /* 0x000fe40000000a00 */
[----:B------:R-:W5:Y:S01]  /*23880*/  LD.E.128 R28, desc[UR54][R28.64] ;  /* 0x000000361c1c7980 */ /* 0x000f62000c101d00 */
[----:B0-----:R-:W-:Y:S01]  /*23890*/  @P2 IMAD.HI.U32 R0, R44, R57, RZ ;  /* 0x000000392c002227 */ /* 0x001fe200078e00ff */
[----:B------:R-:W-:-:S02]  /*238a0*/  IADD3 R3, R3, R21, RZ ;  /* 0x0000001503037210 */ /* 0x000fc40007ffe0ff */
[----:B------:R-:W5:Y:S01]  /*238b0*/  LD.E.128 R32, desc[UR54][R32.64] ;  /* 0x0000003620207980 */ /* 0x000f62000c101d00 */
[----:B------:R-:W-:Y:S02]  /*238c0*/  IMAD.MOV.U32 R21, RZ, RZ, R44 ;  /* 0x000000ffff157224 */ /* 0x000fe400078e002c */
[----:B------:R-:W-:Y:S01]  /*238d0*/  IMAD R20, R220, UR4, RZ ;  /* 0x00000004dc147c24 */ /* 0x000fe2000f8e02ff */
[----:B-1----:R-:W-:Y:S01]  /*238e0*/  @P2 SHF.R.U32.HI R21, RZ, R45, R0 ;  /* 0x0000002dff152219 */ /* 0x002fe20000011600 */
[C---:B------:R-:W-:Y:S01]  /*238f0*/  IMAD.WIDE.U32 R2, R53.reuse, UR4, R2 ;  /* 0x0000000435027c25 */ /* 0x040fe2000f8e0002 */
[----:B------:R-:W5:Y:S02]  /*23900*/  LD.E.128 R36, desc[UR54][R36.64] ;  /* 0x0000003624247980 */ /* 0x000f64000c101d00 */
[--C-:B------:R-:W-:Y:S01]  /*23910*/  SHF.R.S32.HI R0, RZ, 0x1f, R21.reuse ;  /* 0x0000001fff007819 */ /* 0x100fe20000011415 */
[----:B------:R-:W-:Y:S01]  /*23920*/  IMAD R45, R53, UR5, R20 ;  /* 0x00000005352d7c24 */ /* 0x000fe2000f8e0214 */
[----:B------:R-:W-:Y:S01]  /*23930*/  ULDC.64 UR4, c[0x0][0xae0] ;  /* 0x0002b80000047ab9 */ /* 0x000fe20000000a00 */
[----:B------:R-:W-:Y:S01]  /*23940*/  IMAD.MOV R20, RZ, RZ, -R21 ;  /* 0x000000ffff147224 */ /* 0x000fe200078e0a15 */
[----:B------:R-:W5:Y:S01]  /*23950*/  LD.E.128 R40, desc[UR54][R40.64] ;  /* 0x0000003628287980 */ /* 0x000f62000c101d00 */
[----:B------:R-:W-:-:S02]  /*23960*/  IMAD.IADD R3, R3, 0x1, R45 ;  /* 0x0000000103037824 */ /* 0x000fc400078e022d */
[----:B------:R-:W-:Y:S01]  /*23970*/  IMAD R0, R0, UR4, RZ ;  /* 0x0000000400007c24 */ /* 0x000fe2000f8e02ff */
[----:B------:R-:W-:Y:S01]  /*23980*/  @!PT LDS RZ, [RZ] ;  /* 0x00000000fffff984 */ /* 0x000fe20000000800 */
[----:B------:R-:W-:Y:S01]  /*23990*/  @!PT LDS RZ, [RZ] ;  /* 0x00000000fffff984 */ /* 0x000fe20000000800 */
[----:B------:R-:W-:Y:S01]  /*239a0*/  @!PT LDS RZ, [RZ] ;  /* 0x00000000fffff984 */ /* 0x000fe20000000800 */
[----:B------:R-:W-:Y:S01]  /*239b0*/  @!PT LDS RZ, [RZ] ;  /* 0x00000000fffff984 */ /* 0x000fe20000000800 */
[----:B------:R0:W-:Y:S06]  /*239c0*/  MEMBAR.ALL.CTA ;  /* 0x0000000000007992 */ /* 0x0001ec0000008000 */
[----:B0-----:R-:W0:Y:S01]  /*239d0*/  FENCE.VIEW.ASYNC.S ;  /* 0x00000000000073c6 */ /* 0x001e220000000000 */
[----:B------:R-:W-:Y:S02]  /*239e0*/  IMAD R45, R51, R20, R44 ;  /* 0x00000014332d7224 */ /* 0x000fe400078e022c */
[----:B--2---:R-:W-:-:S02]  /*239f0*/  IMAD R47, R21, UR5, R0 ;  /* 0x00000005152f7c24 */ /* 0x004fc4000f8e0200 */
[----:B------:R-:W-:Y:S01]  /*23a00*/  IMAD.WIDE.U32 R2, R21, UR4, R2 ;  /* 0x0000000415027c25 */ /* 0x000fe2000f8e0002 */
[----:B------:R-:W-:Y:S01]  /*23a10*/  SHF.R.S32.HI R0, RZ, 0x1f, R45 ;  /* 0x0000001fff007819 */ /* 0x000fe2000001142d */
[----:B------:R-:W-:Y:S02]  /*23a20*/  ULDC.64 UR4, c[0x0][0xad8] ;  /* 0x0002b60000047ab9 */ /* 0x000fe40000000a00 */
[----:B------:R-:W-:Y:S02]  /*23a30*/  IMAD.IADD R46, R224, 0x1, R203 ;  /* 0x00000001e02e7824 */ /* 0x000fe400078e02cb */
[----:B------:R-:W-:Y:S02]  /*23a40*/  IMAD.IADD R3, R3, 0x1, R47 ;  /* 0x0000000103037824 */ /* 0x000fe400078e022f */
[----:B------:R-:W-:Y:S01]  /*23a50*/  IMAD R20, R0, UR4, RZ ;  /* 0x0000000400147c24 */ /* 0x000fe2000f8e02ff */
[C---:B------:R-:W-:Y:S01]  /*23a60*/  IADD3 R0, R46.reuse, 0x20, RZ ;  /* 0x000000202e007810 */ /* 0x040fe20007ffe0ff */
[----:B------:R-:W-:Y:S01]  /*23a70*/  IMAD.WIDE.U32 R2, R45, UR4, R2 ;  /* 0x000000042d027c25 */ /* 0x000fe2000f8e0002 */
[----:B------:R-:W-:-:S02]  /*23a80*/  ISETP.GE.AND P2, PT, R46, R55, PT ;  /* 0x000000372e00720c */ /* 0x000fc40003f46270 */
[----:B------:R-:W-:Y:S01]  /*23a90*/  ISETP.GE.AND P0, PT, R0, R55, PT ;  /* 0x000000370000720c */ /* 0x000fe20003f06270 */
[----:B------:R-:W-:Y:S01]  /*23aa0*/  IMAD R21, R45, UR5, R20 ;  /* 0x000000052d157c24 */ /* 0x000fe2000f8e0214 */
[----:B------:R-:W-:Y:S01]  /*23ab0*/  ULDC.64 UR4, c[0x0][0xa80] ;  /* 0x0002a00000047ab9 */ /* 0x000fe20000000a00 */
[----:B------:R-:W-:Y:S01]  /*23ac0*/  VIADD R0, R16, 0x29820 ;  /* 0x0002982010007836 */ /* 0x000fe20000000000 */
[----:B------:R-:W-:Y:S01]  /*23ad0*/  LEA R44, P3, R2, UR4, 0x1 ;  /* 0x00000004022c7c11 */ /* 0x000fe2000f8608ff */
[----:B------:R-:W-:Y:S02]  /*23ae0*/  IMAD.IADD R3, R3, 0x1, R21 ;  /* 0x0000000103037824 */ /* 0x000fe400078e0215 */
[----:B------:R-:W-:Y:S01]  /*23af0*/  VIADD R20, R46, 0x40 ;  /* 0x000000402e147836 */ /* 0x000fe20000000000 */
[----:B------:R-:W-:Y:S02]  /*23b00*/  PRMT R0, RZ, 0x654, R0 ;  /* 0x00000654ff007816 */ /* 0x000fe40000000000 */
[----:B------:R-:W-:-:S02]  /*23b10*/  LEA.HI.X R45, R2, UR5, R3, 0x1, P3 ;  /* 0x00000005022d7c11 */ /* 0x000fc400098f0c03 */
        /* <DEDUP_REMOVED lines=14> */
.L_x_2555:
[----:B------:R-:W-:Y:S05]  /*23c00*/  BSYNC B1 ;  /* 0x0000000000017941 */ /* 0x000fea0003800000 */
.L_x_2554:
        /* <DEDUP_REMOVED lines=13> */
.L_x_2557:
[----:B------:R-:W-:Y:S05]  /*23ce0*/  BSYNC B1 ;  /* 0x0000000000017941 */ /* 0x000fea0003800000 */
.L_x_2556:
        /* <DEDUP_REMOVED lines=13> */
.L_x_2559:
[----:B------:R-:W-:Y:S05]  /*23dc0*/  BSYNC B1 ;  /* 0x0000000000017941 */ /* 0x000fea0003800000 */
.L_x_2558:
        /* <DEDUP_REMOVED lines=16> */
.L_x_2551:
[----:B------:R-:W-:Y:S01]  /*23ed0*/  ULDC.64 UR4, c[0x0][0xc00] ;  /* 0x0003000000047ab9 */ /* 0x000fe20000000a00 */
[----:B------:R-:W-:Y:S01]  /*23ee0*/  IMAD.MOV.U32 R0, RZ, RZ, RZ ;  /* 0x000000ffff007224 */ /* 0x000fe200078e00ff */
[----:B------:R-:W-:Y:S01]  /*23ef0*/  ISETP.NE.U32.AND P0, PT, RZ, UR4, PT ;  /* 0x00000004ff007c0c */ /* 0x000fe2000bf05070 */
[----:B------:R-:W2:Y:S01]  /*23f00*/  LDC R21, c[0x0][0xbe8] ;  /* 0x0002fa00ff157b82 */ /* 0x000ea20000000800 */
[----:B------:R-:W-:Y:S02]  /*23f10*/  IADD3 R2, P1, R218, UR4, RZ ;  /* 0x00000004da027c10 */ /* 0x000fe4000ff3e0ff */
[----:B------:R-:W-:Y:S02]  /*23f20*/  ISETP.NE.AND.EX P0, PT, RZ, UR5, PT, P0 ;  /* 0x00000005ff007c0c */ /* 0x000fe4000bf05300 */
[----:B------:R-:W-:Y:S01]  /*23f30*/  IADD3.X R3, R219, UR5, RZ, P1, !PT ;  /* 0x00000005db037c10 */ /* 0x000fe20008ffe4ff */
[----:B------:R-:W-:Y:S02]  /*23f40*/  ULDC.64 UR4, c[0x0][0xc08] ;  /* 0x0003020000047ab9 */ /* 0x000fe40000000a00 */
[----:B------:R-:W-:-:S04]  /*23f50*/  ISETP.NE.U32.AND P1, PT, RZ, UR4, PT ;  /* 0x00000004ff007c0c */ /* 0x000fc8000bf25070 */
[----:B------:R-:W-:-:S04]  /*23f60*/  ISETP.NE.AND.EX P1, PT, RZ, UR5, PT, P1 ;  /* 0x00000005ff007c0c */ /* 0x000fc8000bf25310 */
[----:B------:R3:W5:Y:S01]  /*23f70*/  @P0 LDG.E R0, desc[UR54][R2.64] ;  /* 0x0000003602000981 */ /* 0x000762000c1e1900 */
[----:B------:R-:W4:Y:S08]  /*23f80*/  S2R R4, SR_TID.X ;  /* 0x0000000000047919 */ /* 0x000f300000002100 */
[----:B------:R-:W-:Y:S01]  /*23f90*/  @P1 IADD3 R218, P2, R218, UR4, RZ ;  /* 0x00000004dada1c10 */ /* 0x000fe2000ff5e0ff */
[----:B------:R-:W-:-:S02]  /*23fa0*/  ULDC UR4, c[0x0][0xa88] ;  /* 0x0002a20000047ab9 */ /* 0x000fc40000000800 */
[----:B------:R-:W-:Y:S02]  /*23fb0*/  MOV R6, UR4 ;  /* 0x0000000400067c02 */ /* 0x000fe40008000f00 */
        /* <DEDUP_REMOVED lines=12> */
.L_x_2561:
        /* <DEDUP_REMOVED lines=9> */
[----:B---3--:R-:W-:-:S04]  /*24110*/  IADD3 R9, R203, -0x80, R3 ;  /* 0xffffff80cb097810 */ /* 0x008fc80007ffe003 */
        /* <DEDUP_REMOVED lines=9> */
[----:B------:R-:W3:Y:S01]  /*241b0*/  @P0 LDC R4, c[0x0][0xbec] ;  /* 0x0002fb00ff040b82 */ /* 0x000ee20000000800 */
[----:B------:R-:W-:Y:S01]  /*241c0*/  IMAD R7, R217, UR5, R8 ;  /* 0x00000005d9077c24 */ /* 0x000fe2000f8e0208 */
[----:B------:R-:W-:-:S04]  /*241d0*/  ULDC.64 UR4, c[0x0][0xb98] ;  /* 0x0002e60000047ab9 */ /* 0x000fc80000000a00 */
[----:B------:R-:W-:Y:S02]  /*241e0*/  IADD3 R3, R3, R7, RZ ;  /* 0x0000000703037210 */ /* 0x000fe40007ffe0ff */
[----:B------:R-:W5:Y:S01]  /*241f0*/  @P0 LDC R15, c[0x0][0xbf0] ;  /* 0x0002fc00ff0f0b82 */ /* 0x000f620000000800 */
[----:B------:R-:W-:-:S04]  /*24200*/  IMAD.WIDE.U32 R2, R13, UR4, R2 ;  /* 0x000000040d027c25 */ /* 0x000fc8000f8e0002 */
[----:B---3--:R-:W-:-:S05]  /*24210*/  @P0 IMAD.HI.U32 R4, R9, R4, RZ ;  /* 0x0000000409040227 */ /* 0x008fca00078e00ff */
[----:B-----5:R-:W-:Y:S01]  /*24220*/  @P0 SHF.R.U32.HI R5, RZ, R15, R4 ;  /* 0x0000000fff050219 */ /* 0x020fe20000011604 */
        /* <DEDUP_REMOVED lines=18> */
.L_x_2563:
[----:B------:R-:W-:Y:S05]  /*24350*/  BSYNC B1 ;  /* 0x0000000000017941 */ /* 0x000fea0003800000 */
.L_x_2562:
[----:B------:R-:W-:Y:S02]  /*24360*/  ULDC.64 UR4, c[0x0][0xaa0] ;  /* 0x0002a80000047ab9 */ /* 0x000fe40000000a00 */
[----:B---3--:R-:W-:-:S04]  /*24370*/  IMAD R3, R11, UR4, RZ ;  /* 0x000000040b037c24 */ /* 0x008fc8000f8e02ff */
[C---:B------:R-:W-:Y:S02]  /*24380*/  IMAD R5, R0.reuse, UR5, R3 ;  /* 0x0000000500057c24 */ /* 0x040fe4000f8e0203 */
[----:B------:R-:W-:Y:S01]  /*24390*/  IMAD.WIDE.U32 R2, R0, UR4, RZ ;  /* 0x0000000400027c25 */ /* 0x000fe2000f8e00ff */
[----:B------:R-:W-:-:S03]  /*243a0*/  ULDC.64 UR4, c[0x0][0xae8] ;  /* 0x0002ba0000047ab9 */ /* 0x000fc60000000a00 */
[----:B------:R-:W-:Y:S02]  /*243b0*/  IMAD R0, R216, 0x20, R224 ;  /* 0x00000020d8007824 */ /* 0x000fe400078e02e0 */
[----:B------:R-:W-:Y:S02]  /*243c0*/  IMAD.IADD R3, R3, 0x1, R5 ;  /* 0x0000000103037824 */ /* 0x000fe400078e0205 */
[----:B------:R-:W-:Y:S01]  /*243d0*/  IMAD R4, R10, UR4, RZ ;  /* 0x000000040a047c24 */ /* 0x000fe2000f8e02ff */
[----:B------:R-:W-:Y:S01]  /*243e0*/  IADD3 R9, R203, R0, RZ ;  /* 0x00000000cb097210 */ /* 0x000fe20007ffe0ff */
[----:B------:R-:W-:-:S04]  /*243f0*/  IMAD.WIDE.U32 R2, R217, UR4, R2 ;  /* 0x00000004d9027c25 */ /* 0x000fc8000f8e0002 */
[----:B--2---:R-:W-:-:S04]  /*24400*/  @P2 IMAD.HI.U32 R0, R9, R14, RZ ;  /* 0x0000000e09002227 */ /* 0x004fc800078e00ff */
[----:B------:R-:W-:Y:S01]  /*24410*/  IMAD R7, R217, UR5, R4 ;  /* 0x00000005d9077c24 */ /* 0x000fe2000f8e0204 */
[----:B------:R-:W-:Y:S01]  /*24420*/  ULDC.64 UR4, c[0x0][0xaf0] ;  /* 0x0002bc0000047ab9 */ /* 0x000fe20000000a00 */
[----:B------:R-:W-:Y:S01]  /*24430*/  IMAD.MOV.U32 R5, RZ, RZ, R9 ;  /* 0x000000ffff057224 */ /* 0x000fe200078e0009 */
[----:B----4-:R-:W-:Y:S01]  /*24440*/  @P2 SHF.R.U32.HI R5, RZ, R25, R0 ;  /* 0x00000019ff052219 */ /* 0x010fe20000011600 */
        /* <DEDUP_REMOVED lines=20> */
[----:B------:R-:W-:Y:S01]  /*24590*/  UMOV UR4, 0xffffffff ;  /* 0xffffffff00047882 */ /* 0x000fe20000000000 */
[----:B------:R-:W-:-:S04]  /*245a0*/  IADD3 R3, R5, R3, RZ ;  /* 0x0000000305037210 */ /* 0x000fc80007ffe0ff */
[----:B------:R-:W-:Y:S01]  /*245b0*/  LEA.HI.X R3, R4, UR5, R3, 0x1, P0 ;  /* 0x0000000504037c11 */ /* 0x000fe200080f0c03 */
[----:B------:R-:W-:Y:S06]  /*245c0*/  BRA.DIV UR4, `(.L_x_2564) ;  /* 0x0000008a04d87947 */ /* 0x000fec000b800000 */
[----:B------:R2:W3:Y:S04]  /*245d0*/  SHFL.IDX PT, R0, R3, RZ, 0x181f ;  /* 0x00181fff03007589 */ /* 0x0004e800000e0000 */
[----:B------:R2:W4:Y:S02]  /*245e0*/  SHFL.IDX PT, R14, R2, RZ, 0x181f ;  /* 0x00181fff020e7589 */ /* 0x00052400000e0000 */
.L_x_2765:
        /* <DEDUP_REMOVED lines=16> */
.L_x_2566:
[----:B------:R-:W-:Y:S05]  /*246f0*/  BSYNC B1 ;  /* 0x0000000000017941 */ /* 0x000fea0003800000 */
.L_x_2565:
[----:B------:R-:W-:-:S03]  /*24700*/  UMOV UR4, 0xffffffff ;  /* 0xffffffff00047882 */ /* 0x000fc60000000000 */
[----:B------:R-:W-:Y:S05]  /*24710*/  BRA.DIV UR4, `(.L_x_2567) ;  /* 0x0000008a04b87947 */ /* 0x000fea000b800000 */
[----:B---3--:R3:W0:Y:S04]  /*24720*/  SHFL.IDX PT, R0, R3, 0x1, 0x181f ;  /* 0x00381f0003007f89 */ /* 0x00862800000e0000 */
[----:B----4-:R3:W4:Y:S02]  /*24730*/  SHFL.IDX PT, R14, R2, 0x1, 0x181f ;  /* 0x00381f00020e7f89 */ /* 0x01072400000e0000 */
.L_x_2769:
        /* <DEDUP_REMOVED lines=15> */
.L_x_2569:
[----:B------:R-:W-:Y:S05]  /*24830*/  BSYNC B1 ;  /* 0x0000000000017941 */ /* 0x000fea0003800000 */
.L_x_2568:
[----:B------:R-:W-:-:S03]  /*24840*/  UMOV UR4, 0xffffffff ;  /* 0xffffffff00047882 */ /* 0x000fc60000000000 */
[----:B------:R-:W-:Y:S05]  /*24850*/  BRA.DIV UR4, `(.L_x_2570) ;  /* 0x0000008a04b07947 */ /* 0x000fea000b800000 */
[----:B0-----:R0:W0:Y:S04]  /*24860*/  SHFL.IDX PT, R0, R3, 0x2, 0x181f ;  /* 0x00581f0003007f89 */ /* 0x00102800000e0000 */
[----:B----4-:R4:W0:Y:S02]  /*24870*/  SHFL.IDX PT, R14, R2, 0x2, 0x181f ;  /* 0x00581f00020e7f89 */ /* 0x01082400000e0000 */
.L_x_2773:
        /* <DEDUP_REMOVED lines=15> */
.L_x_2572:
[----:B------:R-:W-:Y:S05]  /*24970*/  BSYNC B1 ;  /* 0x0000000000017941 */ /* 0x000fea0003800000 */
.L_x_2571:
[----:B------:R-:W-:-:S03]  /*24980*/  UMOV UR4, 0xffffffff ;  /* 0xffffffff00047882 */ /* 0x000fc60000000000 */
[----:B------:R-:W-:Y:S05]  /*24990*/  BRA.DIV UR4, `(.L_x_2573) ;  /* 0x0000008a04a87947 */ /* 0x000fea000b800000 */
[----:B0-----:R0:W0:Y:S04]  /*249a0*/  SHFL.IDX PT, R0, R3, 0x3, 0x181f ;  /* 0x00781f0003007f89 */ /* 0x00102800000e0000 */
[----:B------:R0:W0:Y:S02]  /*249b0*/  SHFL.IDX PT, R14, R2, 0x3, 0x181f ;  /* 0x00781f00020e7f89 */ /* 0x00002400000e0000 */
.L_x_2777:
        /* <DEDUP_REMOVED lines=14> */
.L_x_2560:
[----:B------:R-:W-:Y:S05]  /*24aa0*/  BSYNC B0 ;  /* 0x0000000000007941 */ /* 0x000fea0003800000 */
.L_x_2550:
[----:B------:R-:W-:Y:S02]  /*24ab0*/  ULDC UR4, c[0x0][0xc3c] ;  /* 0x00030f0000047ab9 */ /* 0x000fe40000000800 */
[----:B-1----:R-:W-:-:S13]  /*24ac0*/  ISETP.GE.AND P0, PT, R207, UR4, PT ;  /* 0x00000004cf007c0c */ /* 0x002fda000bf06270 */
[----:B------:R-:W-:Y:S05]  /*24ad0*/  @!P0 BRA `(.L_x_2574) ;  /* 0xfffffdc800608947 */ /* 0x000fea000383ffff */
[----:B------:R-:W-:Y:S05]  /*24ae0*/  BRA `(.L_x_2371) ;  /* 0x0000006c00947947 */ /* 0x000fea0003800000 */
.L_x_2369:
        /* <DEDUP_REMOVED lines=18> */
.L_x_2575:
        /* <DEDUP_REMOVED lines=33> */
[----:B0-----:R-:W-:-:S05]  /*24e20*/  IMAD R6, R6, UR5, RZ ;  /* 0x0000000506067c24 */ /* 0x001fca000f8e02ff */
[----:B--2---:R-:W-:Y:S02]  /*24e30*/  ISETP.GT.AND P6, PT, R6, UR6, PT ;  /* 0x0000000606007c0c */ /* 0x004fe4000bfc4270 */
[----:B------:R-:W-:-:S11]  /*24e40*/  MOV R3, R6 ;  /* 0x0000000600037202 */ /* 0x000fd60000000f00 */
[----:B------:R-:W-:Y:S05]  /*24e50*/  @P6 BRA `(.L_x_2577) ;  /* 0x00000000009c6947 */ /* 0x000fea0003800000 */
[----:B------:R-:W0:Y:S01]  /*24e60*/  LDC R5, c[0x0][0xc3c] ;  /* 0x00030f00ff057b82 */ /* 0x000e220000000800 */
[----:B------:R-:W-:Y:S01]  /*24e70*/  IMAD.MOV.U32 R6, RZ, RZ, R3 ;  /* 0x000000ffff067224 */ /* 0x000fe200078e0003 */
[----:B------:R-:W-:Y:S01]  /*24e80*/  UMOV UR4, URZ ;  /* 0x0000003f00047c82 */ /* 0x000fe20008000000 */
[----:B------:R-:W-:Y:S01]  /*24e90*/  ULDC UR7, c[0x0][0xc3c] ;  /* 0x00030f0000077ab9 */ /* 0x000fe20000000800 */
[----:B------:R-:W-:-:S05]  /*24ea0*/  ULDC UR5, c[0x0][0xc38] ;  /* 0x00030e0000057ab9 */ /* 0x000fca0000000800 */
.L_x_2581:
        /* <DEDUP_REMOVED lines=12> */
.L_x_2580:
[----:B------:R-:W-:Y:S05]  /*24f70*/  BSYNC B0 ;  /* 0x0000000000007941 */ /* 0x000fea0003800000 */
.L_x_2579:
[----:B0----5:R-:W0:Y:S02]  /*24f80*/  SHFL.UP PT, R2, R4, 0x1, RZ ;  /* 0x0420000004027989 */ /* 0x021e2400000e00ff */
        /* <DEDUP_REMOVED lines=20> */
.L_x_2577:
[----:B------:R-:W-:-:S05]  /*250d0*/  IADD3 R6, -R3, R6, RZ ;  /* 0x0000000603067210 */ /* 0x000fca0007ffe1ff */
        /* <DEDUP_REMOVED lines=19> */
.L_x_2582:
[----:B-12---:R-:W-:Y:S02]  /*25210*/  IMAD.MOV R5, RZ, RZ, -R3 ;  /* 0x000000ffff057224 */ /* 0x006fe400078e0a03 */
[----:B---3--:R-:W-:Y:S01]  /*25220*/  IMAD R16, R16, UR5, R6 ;  /* 0x0000000510107c24 */ /* 0x008fe2000f8e0206 */
[----:B------:R-:W-:Y:S01]  /*25230*/  IABS R6, R8 ;  /* 0x0000000800067213 */ /* 0x000fe20000000000 */
[----:B------:R-:W-:Y:S02]  /*25240*/  IMAD R5, R5, R10, RZ ;  /* 0x0000000a05057224 */ /* 0x000fe400078e02ff */
[----:B------:R-:W-:Y:S01]  /*25250*/  IMAD.MOV.U32 R2, RZ, RZ, RZ ;  /* 0x000000ffff027224 */ /* 0x000fe200078e00ff */
[----:B------:R-:W-:-:S03]  /*25260*/  IADD3 R6, RZ, -R6, RZ ;  /* 0x80000006ff067210 */ /* 0x000fc60007ffe0ff */
        /* <DEDUP_REMOVED lines=25> */
[----:B-1----:R-:W-:-:S06]  /*25400*/  IADD3 R3, R10, 0xffffffe, RZ ;  /* 0x0ffffffe0a037810 */ /* 0x002fcc0007ffe0ff */
        /* <DEDUP_REMOVED lines=12> */
[----:B------:R-:W-:Y:S01]  /*254d0*/  @!P1 IMAD.IADD R8, R8, 0x1, -R7 ;  /* 0x0000000108089824 */ /* 0x000fe200078e0a07 */
[----:B------:R-:W-:Y:S02]  /*254e0*/  @!P1 IADD3 R2, R2, 0x1, RZ ;  /* 0x0000000102029810 */ /* 0x000fe40007ffe0ff */
        /* <DEDUP_REMOVED lines=10> */
.L_x_2578:
[----:B------:R-:W-:Y:S01]  /*25590*/  MOV R17, RZ ;  /* 0x000000ff00117202 */ /* 0x000fe20000000f00 */
[----:B------:R-:W-:Y:S02]  /*255a0*/  IMAD.U32 R16, RZ, RZ, UR6 ;  /* 0x00000006ff107e24 */ /* 0x000fe4000f8e00ff */
[----:B------:R-:W-:-:S07]  /*255b0*/  IMAD.MOV.U32 R18, RZ, RZ, RZ ;  /* 0x000000ffff127224 */ /* 0x000fce00078e00ff */
.L_x_2583:
[----:B------:R-:W-:-:S13]  /*255c0*/  ISETP.NE.AND P0, PT, R0, RZ, PT ;  /* 0x000000ff0000720c */ /* 0x000fda0003f05270 */
[----:B------:R-:W1:Y:S01]  /*255d0*/  @!P0 S2R R3, SR_CgaCtaId ;  /* 0x0000000000038919 */ /* 0x000e620000008800 */
[----:B------:R-:W-:-:S04]  /*255e0*/  @!P0 MOV R0, 0x400 ;  /* 0x0000040000008802 */ /* 0x000fc80000000f00 */
[----:B-1----:R-:W-:-:S05]  /*255f0*/  @!P0 LEA R0, R3, R0, 0x18 ;  /* 0x0000000003008211 */ /* 0x002fca00078ec0ff */
[----:B------:R1:W-:Y:S01]  /*25600*/  @!P0 STS.128 [R0+0x298d0], R16 ;  /* 0x0298d01000008388 */ /* 0x0003e20000000c00 */
[----:B------:R-:W-:Y:S06]  /*25610*/  BAR.ARV 0x5, 0x180 ;  /* 0x0146000000007b1d */ /* 0x000fec0000002000 */
.L_x_2576:
        /* <DEDUP_REMOVED lines=24> */
[----:B------:R-:W-:Y:S01]  /*257a0*/  IMAD.SHL.U32 R8, R11, 0x4, RZ ;  /* 0x000000040b087824 */ /* 0x000fe200078e00ff */
[----:B------:R-:W-:-:S02]  /*257b0*/  LOP3.LUT R6, R6, 0x30, R3, 0xf8, !PT ;  /* 0x0000003006067812 */ /* 0x000fc400078ef803 */
[----:B------:R-:W-:Y:S02]  /*257c0*/  SHF.L.U32 R3, R11, 0x4, RZ ;  /* 0x000000040b037819 */ /* 0x000fe400000006ff */
[----:B------:R-:W-:Y:S02]  /*257d0*/  LOP3.LUT R7, R0, 0x600, RZ, 0xc0, !PT ;  /* 0x0000060000077812 */ /* 0x000fe400078ec0ff */
        /* <DEDUP_REMOVED lines=21> */
[----:B------:R-:W-:Y:S01]  /*25930*/  IMAD.MOV.U32 R3, RZ, RZ, 0x1 ;  /* 0x00000001ff037424 */ /* 0x000fe200078e00ff */
[----:B------:R-:W-:Y:S01]  /*25940*/  IADD3 R2, R5, R0, RZ ;  /* 0x0000000005027210 */ /* 0x000fe20007ffe0ff */
[----:B------:R-:W-:-:S04]  /*25950*/  IMAD.MOV.U32 R0, RZ, RZ, 0x1 ;  /* 0x00000001ff007424 */ /* 0x000fc800078e00ff */
        /* <DEDUP_REMOVED lines=8> */
.L_x_2694:
[----:B0-2---:R-:W0:Y:S02]  /*259e0*/  LDC.64 R2, c[0x0][0xc88] ;  /* 0x00032200ff027b82 */ /* 0x005e240000000a00 */
[----:B0-----:R-:W-:-:S05]  /*259f0*/  IMAD.WIDE R2, R19, 0x4, R2 ;  /* 0x0000000413027825 */ /* 0x001fca00078e0202 */
[----:B------:R-:W2:Y:S01]  /*25a00*/  LDG.E R13, desc[UR54][R2.64] ;  /* 0x00000036020d7981 */ /* 0x000ea2000c1e1900 */
[----:B------:R-:W-:Y:S05]  /*25a10*/  YIELD ;  /* 0x0000000000007946 */ /* 0x000fea0003800000 */
[----:B------:R-:W-:Y:S01]  /*25a20*/  ULDC.64 UR4, c[0x0][0xa28] ;  /* 0x00028a0000047ab9 */ /* 0x000fe20000000a00 */
[----:B---3--:R-:W-:Y:S01]  /*25a30*/  IMAD.MOV.U32 R0, RZ, RZ, RZ ;  /* 0x000000ffff007224 */ /* 0x008fe200078e00ff */
        /* <DEDUP_REMOVED lines=14> */
[----:B-1----:R1:W5:Y:S01]  /*25b20*/  @P0 LDG.E R0, desc[UR54][R2.64] ;  /* 0x0000003602000981 */ /* 0x002362000c1e1900 */
[----:B------:R-:W-:Y:S01]  /*25b30*/  ISETP.NE.AND.EX P2, PT, RZ, UR5, PT, P2 ;  /* 0x00000005ff007c0c */ /* 0x000fe2000bf45320 */
[----:B------:R-:W-:Y:S01]  /*25b40*/  IMAD.MOV.U32 R12, RZ, RZ, RZ ;  /* 0x000000ffff0c7224 */ /* 0x000fe200078e00ff */
[----:B------:R-:W-:Y:S01]  /*25b50*/  ISETP.NE.U32.AND P3, PT, RZ, UR10, PT ;  /* 0x0000000aff007c0c */ /* 0x000fe2000bf65070 */
[----:B------:R2:W-:Y:S01]  /*25b60*/  STL [R1], R10 ;  /* 0x0000000a01007387 */ /* 0x0005e20000100800 */
[----:B------:R-:W-:-:S02]  /*25b70*/  IADD3 R8, P5, R10, UR6, RZ ;  /* 0x000000060a087c10 */ /* 0x000fc4000ffbe0ff */
[C---:B0-----:R-:W-:Y:S01]  /*25b80*/  IADD3 R4, P4, R10.reuse, UR4, RZ ;  /* 0x000000040a047c10 */ /* 0x041fe2000ff9e0ff */
[----:B------:R-:W-:Y:S01]  /*25b90*/  STL [R1+0x20], R15 ;  /* 0x0000200f01007387 */ /* 0x000fe20000100800 */
[----:B------:R-:W-:Y:S02]  /*25ba0*/  ISETP.NE.AND.EX P3, PT, RZ, UR11, PT, P3 ;  /* 0x0000000bff007c0c */ /* 0x000fe4000bf65330 */
[----:B-1----:R-:W-:Y:S02]  /*25bb0*/  CS2R R2, SRZ ;  /* 0x0000000000027805 */ /* 0x002fe4000001ff00 */
[C---:B------:R-:W-:Y:S02]  /*25bc0*/  IADD3.X R5, R15.reuse, UR5, RZ, P4, !PT ;  /* 0x000000050f057c10 */ /* 0x040fe4000a7fe4ff */
[----:B------:R-:W-:Y:S02]  /*25bd0*/  IADD3 R6, P4, R10, UR8, RZ ;  /* 0x000000080a067c10 */ /* 0x000fe4000ff9e0ff */
[----:B------:R-:W-:Y:S01]  /*25be0*/  ISETP.NE.U32.AND P0, PT, RZ, UR6, PT ;  /* 0x00000006ff007c0c */ /* 0x000fe2000bf05070 */
[----:B------:R-:W3:Y:S01]  /*25bf0*/  @P2 LDG.E R2, desc[UR54][R4.64] ;  /* 0x0000003604022981 */ /* 0x000ee2000c1e1900 */
[----:B------:R-:W-:Y:S01]  /*25c00*/  IADD3.X R7, R15, UR9, RZ, P4, !PT ;  /* 0x000000090f077c10 */ /* 0x000fe2000a7fe4ff */
[----:B------:R-:W-:Y:S01]  /*25c10*/  ULDC UR4, c[0x0][0x288] ;  /* 0x0000a20000047ab9 */ /* 0x000fe20000000800 */
[----:B------:R-:W-:-:S02]  /*25c20*/  ISETP.NE.U32.AND P1, PT, RZ, UR8, PT ;  /* 0x00000008ff007c0c */ /* 0x000fc4000bf25070 */
[----:B------:R-:W-:Y:S02]  /*25c30*/  ISETP.NE.AND.EX P0, PT, RZ, UR7, PT, P0 ;  /* 0x00000007ff007c0c */ /* 0x000fe4000bf05300 */
[----:B--2---:R-:W-:Y:S02]  /*25c40*/  @P3 IADD3 R10, P4, R10, UR10, RZ ;  /* 0x0000000a0a0a3c10 */ /* 0x004fe4000ff9e0ff */
[----:B------:R-:W-:Y:S02]  /*25c50*/  ISETP.NE.AND.EX P1, PT, RZ, UR9, PT, P1 ;  /* 0x00000009ff007c0c */ /* 0x000fe4000bf25310 */
[C---:B------:R-:W-:Y:S02]  /*25c60*/  @P3 IADD3.X R11, R15.reuse, UR11, RZ, P4, !PT ;  /* 0x0000000b0f0b3c10 */ /* 0x040fe4000a7fe4ff */
[----:B------:R-:W-:-:S05]  /*25c70*/  IADD3.X R9, R15, UR7, RZ, P5, !PT ;  /* 0x000000070f097c10 */ /* 0x000fca000affe4ff */
[----:B------:R0:W5:Y:S04]  /*25c80*/  @P0 LDG.E R12, desc[UR54][R8.64] ;  /* 0x00000036080c0981 */ /* 0x000168000c1e1900 */
[----:B------:R0:W5:Y:S04]  /*25c90*/  @P1 LDG.E R3, desc[UR54][R6.64] ;  /* 0x0000003606031981 */ /* 0x000168000c1e1900 */
[----:B---3--:R1:W-:Y:S02]  /*25ca0*/  STL [R1+0x3c], R2 ;  /* 0x00003c0201007387 */ /* 0x0083e40000100800 */
[----:B-1----:R-:W-:Y:S01]  /*25cb0*/  MOV R2, UR4 ;  /* 0x0000000400027c02 */ /* 0x002fe20008000f00 */
[----:B------:R-:W-:-:S05]  /*25cc0*/  ULDC.64 UR4, c[0x0][0x418] ;  /* 0x0001060000047ab9 */ /* 0x000fca0000000a00 */
[----:B------:R-:W2:Y:S01]  /*25cd0*/  @P3 LDG.E R2, desc[UR54][R10.64] ;  /* 0x000000360a023981 */ /* 0x000ea2000c1e1900 */
[----:B------:R-:W-:-:S03]  /*25ce0*/  UISETP.NE.U32.AND UP0, UPT, UR4, URZ, UPT ;  /* 0x0000003f0400728c */ /* 0x000fc6000bf05070 */
[----:B------:R-:W-:Y:S01]  /*25cf0*/  ULDC UR4, c[0x0][0x424] ;  /* 0x0001090000047ab9 */ /* 0x000fe20000000800 */
[----:B------:R-:W-:-:S03]  /*25d00*/  UISETP.NE.AND.EX UP0, UPT, UR5, URZ, UPT, UP0 ;  /* 0x0000003f0500728c */ /* 0x000fc6000bf05300 */
[----:B------:R-:W-:Y:S01]  /*25d10*/  ULDC UR5, c[0x0][0x2f0] ;  /* 0x0000bc0000057ab9 */ /* 0x000fe20000000800 */
[----:B------:R-:W-:Y:S01]  /*25d20*/  USEL UR4, UR4, 0x1, UP0 ;  /* 0x0000000104047887 */ /* 0x000fe20008000000 */
[----:B--2---:R1:W-:Y:S04]  /*25d30*/  STL [R1+0x40], R2 ;  /* 0x0000400201007387 */ /* 0x0043e80000100800 */
[----:B------:R0:W5:Y:S01]  /*25d40*/  LDL R14, [R1+0x40] ;  /* 0x00004000010e7983 */ /* 0x0001620000100800 */
[----:B------:R-:W-:-:S03]  /*25d50*/  UIMAD UR4, UR4, UR5, URZ ;  /* 0x00000005040472a4 */ /* 0x000fc6000f8e023f */
[----:B------:R-:W-:Y:S02]  /*25d60*/  ULDC UR5, c[0x0][0x348] ;  /* 0x0000d20000057ab9 */ /* 0x000fe40000000800 */
[----:B-1----:R-:W-:Y:S02]  /*25d70*/  IMAD.U32 R2, RZ, RZ, UR5 ;  /* 0x00000005ff027e24 */ /* 0x002fe4000f8e00ff */
[----:B------:R-:W-:Y:S01]  /*25d80*/  IMAD.U32 R10, RZ, RZ, UR4 ;  /* 0x00000004ff0a7e24 */ /* 0x000fe2000f8e00ff */
[----:B0-----:R-:W-:Y:S06]  /*25d90*/  @P3 BRA `(.L_x_2585) ;  /* 0x0000000000143947 */ /* 0x001fec0003800000 */
[----:B------:R-:W-:Y:S05]  /*25da0*/  @!P2 BRA `(.L_x_2585) ;  /* 0x000000000010a947 */ /* 0x000fea0003800000 */
[----:B------:R-:W2:Y:S04]  /*25db0*/  LDG.E R11, desc[UR54][R4.64] ;  /* 0x00000036040b7981 */ /* 0x000ea8000c1e1900 */
[----:B------:R-:W2:Y:S02]  /*25dc0*/  LDG.E R4, desc[UR54][R4.64+0x4] ;  /* 0x0000043604047981 */ /* 0x000ea4000c1e1900 */
[----:B--2--5:R-:W-:-:S05]  /*25dd0*/  IMAD.IADD R14, R4, 0x1, -R11 ;  /* 0x00000001040e7824 */ /* 0x024fca00078e0a0b */
[----:B------:R0:W-:Y:S02]  /*25de0*/  STL [R1+0x40], R14 ;  /* 0x0000400e01007387 */ /* 0x0001e40000100800 */
.L_x_2585:
[----:B-----5:R-:W-:Y:S01]  /*25df0*/  IMAD.IADD R4, R12, 0x1, R0 ;  /* 0x000000010c047824 */ /* 0x020fe200078e0200 */
[----:B------:R-:W-:Y:S01]  /*25e00*/  ULDC.64 UR4, c[0x0][0xa20] ;  /* 0x0002880000047ab9 */ /* 0x000fe20000000a00 */
[----:B------:R1:W-:Y:S01]  /*25e10*/  STL [R1+0x1c], R13 ;  /* 0x00001c0d01007387 */ /* 0x0003e20000100800 */
[----:B------:R-:W-:-:S03]  /*25e20*/  ISETP.NE.U32.AND P2, PT, RZ, UR4, PT ;  /* 0x00000004ff007c0c */ /* 0x000fc6000bf45070 */
[----:B------:R1:W-:Y:S01]  /*25e30*/  STL [R1+0x24], R4 ;  /* 0x0000240401007387 */ /* 0x0003e20000100800 */
[----:B------:R-:W-:-:S13]  /*25e40*/  ISETP.NE.AND.EX P2, PT, RZ, UR5, PT, P2 ;  /* 0x00000005ff007c0c */ /* 0x000fda000bf45320 */
[----:B-1----:R-:W-:Y:S05]  /*25e50*/  @!P2 BRA `(.L_x_2586) ;  /* 0x000000000014a947 */ /* 0x002fea0003800000 */
[----:B------:R-:W2:Y:S02]  /*25e60*/  LDL R4, [R1] ;  /* 0x0000000001047983 */ /* 0x000ea40000100800 */
[----:B--2---:R-:W-:-:S04]  /*25e70*/  IADD3 R10, P0, R4, UR4, RZ ;  /* 0x00000004040a7c10 */ /* 0x004fc8000ff1e0ff */
[----:B------:R-:W-:-:S05]  /*25e80*/  IADD3.X R11, R15, UR5, RZ, P0, !PT ;  /* 0x000000050f0b7c10 */ /* 0x000fca00087fe4ff */
[----:B------:R1:W5:Y:S01]  /*25e90*/  LDG.E R10, desc[UR54][R10.64] ;  /* 0x000000360a0a7981 */ /* 0x000362000c1e1900 */
[----:B------:R-:W-:Y:S05]  /*25ea0*/  BRA `(.L_x_2587) ;  /* 0x0000000000107947 */ /* 0x000fea0003800000 */
.L_x_2586:
[----:B------:R-:W-:Y:S05]  /*25eb0*/  @!P0 BRA `(.L_x_2587) ;  /* 0x00000000000c8947 */ /* 0x000fea0003800000 */
[----:B------:R-:W2:Y:S04]  /*25ec0*/  LDG.E R10, desc[UR54][R8.64] ;  /* 0x00000036080a7981 */ /* 0x000ea8000c1e1900 */
[----:B------:R-:W2:Y:S02]  /*25ed0*/  LDG.E R8, desc[UR54][R8.64+0x4] ;  /* 0x0000043608087981 */ /* 0x000ea4000c1e1900 */
[----:B--2---:R-:W-:-:S07]  /*25ee0*/  IMAD.IADD R10, R8, 0x1, -R10 ;  /* 0x00000001080a7824 */ /* 0x004fce00078e0a0a */
.L_x_2587:
[----:B------:R-:W2:Y:S01]  /*25ef0*/  @P1 LDG.E R4, desc[UR54][R6.64] ;  /* 0x0000003606041981 */ /* 0x000ea2000c1e1900 */
[----:B------:R-:W3:Y:S01]  /*25f00*/  LDC R5, c[0x0][0x448] ;  /* 0x00011200ff057b82 */ /* 0x000ee20000000800 */
[----:B-----5:R-:W-:Y:S02]  /*25f10*/  IADD3 R0, -R0, R10, RZ ;  /* 0x0000000a00007210 */ /* 0x020fe40007ffe1ff */
[----:B------:R4:W2:Y:S01]  /*25f20*/  @P1 LDG.E R6, desc[UR54][R6.64+0x4] ;  /* 0x0000043606061981 */ /* 0x0008a2000c1e1900 */
[----:B---3--:R-:W-:-:S13]  /*25f30*/  ISETP.NE.AND P0, PT, R5, 0x1, PT ;  /* 0x000000010500780c */ /* 0x008fda0003f05270 */
[----:B----4-:R-:W3:Y:S01]  /*25f40*/  @P0 LDC R7, c[0x0][0x450] ;  /* 0x00011400ff070b82 */ /* 0x010ee20000000800 */
[----:B------:R-:W-:Y:S01]  /*25f50*/  BSSY B0, `(.L_x_2588) ;  /* 0x000013c000007945 */ /* 0x000fe20003800000 */
[----:B--2---:R-:W-:-:S06]  /*25f60*/  @P1 IMAD.IADD R2, R6, 0x1, -R4 ;  /* 0x0000000106021824 */ /* 0x004fcc00078e0a04 */
[----:B------:R-:W2:Y:S01]  /*25f70*/  @P0 LDC R6, c[0x0][0x44c] ;  /* 0x00011300ff060b82 */ /* 0x000ea20000000800 */
[----:B------:R-:W-:-:S04]  /*25f80*/  IMAD.SHL.U32 R4, R17, 0x80, RZ ;  /* 0x0000008011047824 */ /* 0x000fc800078e00ff */
[----:B------:R-:W-:-:S04]  /*25f90*/  VIADD R4, R4, 0x7f ;  /* 0x0000007f04047836 */ /* 0x000fc80000000000 */
[----:B------:R-:W-:Y:S02]  /*25fa0*/  IMAD.MOV.U32 R5, RZ, RZ, R4 ;  /* 0x000000ffff057224 */ /* 0x000fe400078e0004 */
[----:B--2---:R-:W-:-:S04]  /*25fb0*/  @P0 IMAD.HI.U32 R6, R4, R6, RZ ;  /* 0x0000000604060227 */ /* 0x004fc800078e00ff */
[----:B------:R-:W-:Y:S01]  /*25fc0*/  IMAD.IADD R4, R0, 0x1, R2 ;  /* 0x0000000100047824 */ /* 0x000fe200078e0202 */
[----:B---3--:R-:W-:-:S04]  /*25fd0*/  @P0 SHF.R.U32.HI R5, RZ, R7, R6 ;  /* 0x00000007ff050219 */ /* 0x008fc80000011606 */
[C---:B------:R-:W-:Y:S02]  /*25fe0*/  IADD3 R6, R4.reuse, 0x9f, RZ ;  /* 0x0000009f04067810 */ /* 0x040fe40007ffe0ff */
        /* <DEDUP_REMOVED lines=8> */
[----:B------:R-:W-:-:S05]  /*26070*/  VIMNMX R4, R20, R4, PT ;  /* 0x0000000414047248 */ /* 0x000fca0003fe0100 */
[--C-:B------:R-:W-:Y:S02]  /*26080*/  IMAD R4, R4, 0xa0, -R0.reuse ;  /* 0x000000a004047824 */ /* 0x100fe400078e0a00 */
[----:B------:R-:W-:-:S03]  /*26090*/  IMAD.MOV R0, RZ, RZ, -R0 ;  /* 0x000000ffff007224 */ /* 0x000fc600078e0a00 */
[----:B------:R-:W-:Y:S02]  /*260a0*/  VIMNMX R2, R4, R2, PT ;  /* 0x0000000204027248 */ /* 0x000fe40003fe0100 */
[----:B------:R-:W-:-:S04]  /*260b0*/  VIMNMX R0, RZ, R0, !PT ;  /* 0x00000000ff007248 */ /* 0x000fc80007fe0100 */
[----:B------:R-:W-:Y:S01]  /*260c0*/  ISETP.GT.AND P0, PT, R2, R0, PT ;  /* 0x000000000200720c */ /* 0x000fe20003f04270 */
[----:B------:R-:W-:-:S12]  /*260d0*/  IMAD.WIDE.U32 R6, R0, -0x33333333, RZ ;  /* 0xcccccccd00067825 */ /* 0x000fd800078e00ff */
[----:B------:R-:W-:Y:S01]  /*260e0*/  @P0 VIADD R4, R2, 0x9f ;  /* 0x0000009f02040836 */ /* 0x000fe20000000000 */
[----:B------:R-:W-:-:S03]  /*260f0*/  SHF.R.U32.HI R2, RZ, 0x7, R7 ;  /* 0x00000007ff027819 */ /* 0x000fc60000011607 */
[----:B------:R-:W-:-:S05]  /*26100*/  @P0 IMAD.HI R0, R4, 0x66666667, RZ ;  /* 0x6666666704000827 */ /* 0x000fca00078e02ff */
[----:B------:R-:W-:Y:S01]  /*26110*/  @P0 SHF.R.U32.HI R4, RZ, 0x1f, R0 ;  /* 0x0000001fff040819 */ /* 0x000fe20000011600 */
[----:B------:R-:W-:-:S03]  /*26120*/  IMAD.MOV.U32 R8, RZ, RZ, R2 ;  /* 0x000000ffff087224 */ /* 0x000fc600078e0002 */
[----:B------:R-:W-:-:S04]  /*26130*/  @P0 LEA.HI.SX32 R8, R0, R4, 0x1a ;  /* 0x0000000400080211 */ /* 0x000fc800078fd2ff */
[----:B------:R-:W-:Y:S02]  /*26140*/  ISETP.GT.AND P2, PT, R8, R2, PT ;  /* 0x000000020800720c */ /* 0x000fe40003f44270 */
[----:B------:R-:W-:-:S11]  /*26150*/  PLOP3.LUT P0, PT, PT, PT, PT, 0x80, 0x0 ;  /* 0x000000000000781c */ /* 0x000fd60003f0f070 */
[----:B------:R-:W-:Y:S05]  /*26160*/  @!P2 BRA `(.L_x_2589) ;  /* 0x000000100068a947 */ /* 0x000fea0003800000 */
[----:B------:R-:W-:Y:S01]  /*26170*/  UMOV UR4, 0xffffffff ;  /* 0xffffffff00047882 */ /* 0x000fe20000000000 */
[----:B------:R-:W-:Y:S02]  /*26180*/  SEL R0, R13, RZ, !P1 ;  /* 0x000000ff0d007207 */ /* 0x000fe40004800000 */
[----:B------:R-:W-:Y:S05]  /*26190*/  BRA.DIV UR4, `(.L_x_2590) ;  /* 0x0000007204f07947 */ /* 0x000fea000b800000 */
[----:B------:R-:W2:Y:S02]  /*261a0*/  S2R R4, SR_TID.X ;  /* 0x0000000000047919 */ /* 0x000ea40000002100 */
[----:B--2---:R-:W-:-:S04]  /*261b0*/  SHF.R.U32.HI R4, RZ, 0x5, R4 ;  /* 0x00000005ff047819 */ /* 0x004fc80000011604 */
[----:B------:R-:W-:-:S05]  /*261c0*/  LOP3.LUT R4, R4, 0x3, RZ, 0xc0, !PT ;  /* 0x0000000304047812 */ /* 0x000fca00078ec0ff */
[----:B0-----:R0:W2:Y:S02]  /*261d0*/  SHFL.IDX PT, R14, R4, RZ, 0x1f ;  /* 0x00001fff040e7589 */ /* 0x0010a400000e0000 */
.L_x_2780:
[----:B--2---:R-:W-:Y:S02]  /*261e0*/  ISETP.NE.AND P0, PT, R14, RZ, PT ;  /* 0x000000ff0e00720c */ /* 0x004fe40003f05270 */
[----:B------:R-:W-:-:S11]  /*261f0*/  PLOP3.LUT P6, PT, PT, PT, PT, 0x8, 0x0 ;  /* 0x000000000000781c */ /* 0x000fd60003fce170 */
[----:B------:R-:W-:Y:S05]  /*26200*/  @P0 BRA `(.L_x_2591) ;  /* 0x00000000000c0947 */ /* 0x000fea0003800000 */
[----:B------:R-:W-:-:S03]  /*26210*/  UMOV UR4, 0xffffffff ;  /* 0xffffffff00047882 */ /* 0x000fc60000000000 */
[----:B------:R-:W-:Y:S05]  /*26220*/  BRA.DIV UR4, `(.L_x_2592) ;  /* 0x0000007604007947 */ /* 0x000fea000b800000 */
[----:B------:R-:W-:-:S13]  /*26230*/  ELECT P6, URZ, PT ;  /* 0x00000000003f782f */ /* 0x000fda00038c0000 */
.L_x_2591:
        /* <DEDUP_REMOVED lines=10> */
.L_x_2783:
[----:B------:R-:W-:Y:S05]  /*262e0*/  BSYNC B1 ;  /* 0x0000000000017941 */ /* 0x000fea0003800000 */
.L_x_2593:
        /* <DEDUP_REMOVED lines=14> */
.L_x_2784:
[----:B------:R-:W-:Y:S05]  /*263d0*/  BSYNC B2 ;  /* 0x0000000000027941 */ /* 0x000fea0003800000 */
.L_x_2597:
        /* <DEDUP_REMOVED lines=9> */
.L_x_2600:
[----:B------:R-:W-:Y:S05]  /*26470*/  BSYNC B2 ;  /* 0x0000000000027941 */ /* 0x000fea0003800000 */
.L_x_2599:
[----:B------:R-:W2:Y:S04]  /*26480*/  LDL R6, [R1+0x4] ;  /* 0x0000040001067983 */ /* 0x000ea80000100800 */
[----:B------:R-:W2:Y:S01]  /*26490*/  LDL R4, [R1+0xc] ;  /* 0x00000c0001047983 */ /* 0x000ea20000100800 */
[----:B-1----:R-:W-:Y:S01]  /*264a0*/  IMAD.MOV.U32 R11, RZ, RZ, RZ ;  /* 0x000000ffff0b7224 */ /* 0x002fe200078e00ff */
        /* <DEDUP_REMOVED lines=8> */
[----:B--2---:R-:W-:Y:S01]  /*26530*/  IMAD R9, R4, 0x7800, R6 ;  /* 0x0000780004097824 */ /* 0x004fe200078e0206 */
[----:B------:R-:W-:-:S03]  /*26540*/  IADD3 R4, R7, 0x29890, RZ ;  /* 0x0002989007047810 */ /* 0x000fc60007ffe0ff */
[----:B------:R-:W-:-:S07]  /*26550*/  VIADD R6, R9, 0x1a400 ;  /* 0x0001a40009067836 */ /* 0x000fce0000000000 */
.L_x_2601:
        /* <DEDUP_REMOVED lines=15> */
.L_x_2602:
        /* <DEDUP_REMOVED lines=15> */
.L_x_2603:
        /* <DEDUP_REMOVED lines=13> */
.L_x_2785:
[----:B------:R-:W-:Y:S05]  /*26810*/  BSYNC B2 ;  /* 0x0000000000027941 */ /* 0x000fea0003800000 */
.L_x_2604:
        /* <DEDUP_REMOVED lines=11> */
.L_x_2607:
[----:B------:R-:W-:Y:S05]  /*268d0*/  BSYNC B2 ;  /* 0x0000000000027941 */ /* 0x000fea0003800000 */
.L_x_2606:
        /* <DEDUP_REMOVED lines=11> */
.L_x_2608:
        /* <DEDUP_REMOVED lines=10> */
.L_x_2596:
[----:B------:R-:W-:Y:S05]  /*26a30*/  BSYNC B1 ;  /* 0x0000000000017941 */ /* 0x000fea0003800000 */
.L_x_2595:
[----:B------:R-:W0:Y:S04]  /*26a40*/  LDL.LU R9, [R1+0xc] ;  /* 0x00000c0001097983 */ /* 0x000e280000300800 */
[----:B------:R-:W2:Y:S01]  /*26a50*/  LDL.LU R6, [R1+0x18] ;  /* 0x0000180001067983 */ /* 0x000ea20000300800 */
[----:B------:R-:W-:Y:S01]  /*26a60*/  PLOP3.LUT P0, PT, PT, PT, PT, 0x8, 0x0 ;  /* 0x000000000000781c */ /* 0x000fe20003f0e170 */
[----:B0-----:R-:W-:Y:S02]  /*26a70*/  VIADD R4, R9, 0x1 ;  /* 0x0000000109047836 */ /* 0x001fe40000000000 */
        /* <DEDUP_REMOVED lines=9> */
.L_x_2623:
[----:B------:R-:W-:Y:S05]  /*26b10*/  YIELD ;  /* 0x0000000000007946 */ /* 0x000fea0003800000 */
[----:B------:R-:W-:Y:S04]  /*26b20*/  BSSY B1, `(.L_x_2609) ;  /* 0x0000072000017945 */ /* 0x000fe80003800000 */
[----:B---3--:R-:W-:Y:S05]  /*26b30*/  @!P6 BRA `(.L_x_2610) ;  /* 0x0000000400c0e947 */ /* 0x008fea0003800000 */
[----:B------:R-:W3:Y:S04]  /*26b40*/  LDL R7, [R1+0x4] ;  /* 0x0000040001077983 */ /* 0x000ee80000100800 */
[----:B--2---:R-:W3:Y:S04]  /*26b50*/  LDL R6, [R1+0xc] ;  /* 0x00000c0001067983 */ /* 0x004ee80000100800 */
[----:B------:R-:W2:Y:S01]  /*26b60*/  LDL R5, [R1+0x18] ;  /* 0x0000180001057983 */ /* 0x000ea20000100800 */
[----:B------:R-:W0:Y:S01]  /*26b70*/  S2R R4, SR_TID.X ;  /* 0x0000000000047919 */ /* 0x000e220000002100 */
[----:B------:R-:W-:Y:S01]  /*26b80*/  BSSY B2, `(.L_x_2611) ;  /* 0x0000007000027945 */ /* 0x000fe20003800000 */
[----:B0-----:R-:W-:-:S04]  /*26b90*/  LOP3.LUT R4, R4, 0x7f, RZ, 0xc0, !PT ;  /* 0x0000007f04047812 */ /* 0x001fc800078ec0ff */
[----:B------:R-:W-:Y:S01]  /*26ba0*/  ISETP.NE.AND P2, PT, R4, RZ, PT ;  /* 0x000000ff0400720c */ /* 0x000fe20003f45270 */
[----:B---3--:R-:W-:Y:S01]  /*26bb0*/  IMAD R8, R6, 0x8, R7 ;  /* 0x0000000806087824 */ /* 0x008fe200078e0207 */
[----:B--2---:R-:W-:-:S04]  /*26bc0*/  SHF.L.U32 R7, R5, 0x1f, RZ ;  /* 0x0000001f05077819 */ /* 0x004fc800000006ff */
[----:B------:R-:W0:Y:S02]  /*26bd0*/  SYNCS.PHASECHK.TRANS64.TRYWAIT P1, [R8+URZ+0x298a0], R7 ;  /* 0x0298a007080075a7 */ /* 0x000e24000802017f */
[----:B0-----:R-:W-:Y:S05]  /*26be0*/  @!P1 BRA `(.L_x_2612) ;  /* 0x0000006800f09947 */ /* 0x001fea0003800000 */
.L_x_2786:
[----:B------:R-:W-:Y:S05]  /*26bf0*/  BSYNC B2 ;  /* 0x0000000000027941 */ /* 0x000fea0003800000 */
.L_x_2611:
[----:B------:R-:W-:Y:S04]  /*26c00*/  BSSY B2, `(.L_x_2613) ;  /* 0x0000009000027945 */ /* 0x000fe80003800000 */
[----:B------:R-:W-:Y:S05]  /*26c10*/  @P2 BRA `(.L_x_2614) ;  /* 0x00000000001c2947 */ /* 0x000fea0003800000 */
[----:B------:R-:W2:Y:S02]  /*26c20*/  S2R R4, SR_TID.X ;  /* 0x0000000000047919 */ /* 0x000ea40000002100 */
[----:B--2---:R-:W-:Y:S02]  /*26c30*/  LOP3.LUT R5, R4, 0x1f, RZ, 0xc0, !PT ;  /* 0x0000001f04057812 */ /* 0x004fe400078ec0ff */
[----:B------:R-:W-:Y:S02]  /*26c40*/  MOV R4, 0x7800 ;  /* 0x0000780000047802 */ /* 0x000fe40000000f00 */
[----:B------:R-:W-:Y:S02]  /*26c50*/  ISETP.NE.AND P1, PT, R5, RZ, PT ;  /* 0x000000ff0500720c */ /* 0x000fe40003f25270 */
[----:B------:R2:W-:Y:S11]  /*26c60*/  SYNCS.ARRIVE.TRANS64 RZ, [R8+URZ+0x29890], R4 ;  /* 0x0298900408ff79a7 */ /* 0x0005f6000800003f */
[----:B--2---:R-:W-:Y:S05]  /*26c70*/  @!P1 BRA `(.L_x_2614) ;  /* 0x0000000000049947 */ /* 0x004fea0003800000 */
[----:B------:R-:W-:Y:S01]  /*26c80*/  BPT.TRAP 0x1 ;  /* 0x000000040000795c */ /* 0x000fe20000300000 */
.L_x_2614:
[----:B------:R-:W-:Y:S05]  /*26c90*/  BSYNC B2 ;  /* 0x0000000000027941 */ /* 0x000fea0003800000 */
.L_x_2613:
[----:B------:R-:W2:Y:S04]  /*26ca0*/  LDL R5, [R1+0x4] ;  /* 0x0000040001057983 */ /* 0x000ea80000100800 */
[----:B------:R-:W2:Y:S01]  /*26cb0*/  LDL R4, [R1+0xc] ;  /* 0x00000c0001047983 */ /* 0x000ea20000100800 */
[----:B-1----:R-:W-:Y:S01]  /*26cc0*/  IMAD.MOV.U32 R11, RZ, RZ, RZ ;  /* 0x000000ffff0b7224 */ /* 0x002fe200078e00ff */
        /* <DEDUP_REMOVED lines=10> */
.L_x_2615:
        /* <DEDUP_REMOVED lines=15> */
.L_x_2616:
        /* <DEDUP_REMOVED lines=15> */
.L_x_2617:
        /* <DEDUP_REMOVED lines=13> */
.L_x_2787:
[----:B------:R-:W-:Y:S05]  /*27020*/  BSYNC B2 ;  /* 0x0000000000027941 */ /* 0x000fea0003800000 */
.L_x_2618:
        /* <DEDUP_REMOVED lines=11> */
.L_x_2621:
[----:B------:R-:W-:Y:S05]  /*270e0*/  BSYNC B2 ;  /* 0x0000000000027941 */ /* 0x000fea0003800000 */
.L_x_2620:
        /* <DEDUP_REMOVED lines=11> */
.L_x_2622:
        /* <DEDUP_REMOVED lines=10> */
.L_x_2610:
[----:B------:R-:W-:Y:S05]  /*27240*/  BSYNC B1 ;  /* 0x0000000000017941 */ /* 0x000fea0003800000 */
.L_x_2609:
[----:B------:R-:W3:Y:S04]  /*27250*/  LDL.LU R7, [R1+0xc] ;  /* 0x00000c0001077983 */ /* 0x000ee80000300800 */
[----:B--2---:R-:W2:Y:S01]  /*27260*/  LDL.LU R6, [R1+0x18] ;  /* 0x0000180001067983 */ /* 0x004ea20000300800 */
[C---:B------:R-:W-:Y:S02]  /*27270*/  ISETP.GT.AND P2, PT, R9.reuse, R2, PT ;  /* 0x000000020900720c */ /* 0x040fe40003f44270 */
[----:B------:R-:W-:Y:S01]  /*27280*/  IADD3 R9, R9, -0x1, RZ ;  /* 0xffffffff09097810 */ /* 0x000fe20007ffe0ff */
[----:B---3--:R-:W-:-:S05]  /*27290*/  VIADD R4, R7, 0x1 ;  /* 0x0000000107047836 */ /* 0x008fca0000000000 */
[----:B------:R-:W-:-:S04]  /*272a0*/  ISETP.NE.AND P1, PT, R4, 0x2, PT ;  /* 0x000000020400780c */ /* 0x000fc80003f25270 */
[----:B------:R-:W-:Y:S02]  /*272b0*/  SEL R5, RZ, 0x1, P1 ;  /* 0x00000001ff057807 */ /* 0x000fe40000800000 */
[----:B------:R-:W-:Y:S02]  /*272c0*/  SEL R4, R4, RZ, P1 ;  /* 0x000000ff04047207 */ /* 0x000fe40000800000 */
[----:B--2---:R-:W-:-:S05]  /*272d0*/  LOP3.LUT R6, R6, R5, RZ, 0x3c, !PT ;  /* 0x0000000506067212 */ /* 0x004fca00078e3cff */
[----:B------:R3:W-:Y:S04]  /*272e0*/  STL [R1+0x18], R6 ;  /* 0x0000180601007387 */ /* 0x0007e80000100800 */
[----:B------:R3:W-:Y:S01]  /*272f0*/  STL [R1+0xc], R4 ;  /* 0x00000c0401007387 */ /* 0x0007e20000100800 */
[----:B------:R-:W-:Y:S05]  /*27300*/  @P2 BRA `(.L_x_2623) ;  /* 0xfffffff800002947 */ /* 0x000fea000383ffff */
.L_x_2589:
[----:B------:R-:W-:Y:S05]  /*27310*/  BSYNC B0 ;  /* 0x0000000000007941 */ /* 0x000fea0003800000 */
.L_x_2588:
[----:B------:R-:W4:Y:S01]  /*27320*/  LDC R0, c[0x0][0x448] ;  /* 0x00011200ff007b82 */ /* 0x000f220000000800 */
[----:B------:R-:W-:Y:S07]  /*27330*/  @!P0 WARPSYNC.ALL ;  /* 0x0000000000008948 */ /* 0x000fee0003800000 */
[----:B------:R-:W-:Y:S01]  /*27340*/  @!P0 BAR.SYNC.DEFER_BLOCKING 0xc, 0x180 ;  /* 0x0306000000008b1d */ /* 0x000fe20000010000 */
[----:B----4-:R-:W-:Y:S02]  /*27350*/  ISETP.NE.AND P1, PT, R0, 0x1, PT ;  /* 0x000000010000780c */ /* 0x010fe40003f25270 */
[----:B------:R-:W-:-:S11]  /*27360*/  LEA R0, R17, 0x7f, 0x7 ;  /* 0x0000007f11007811 */ /* 0x000fd600078e38ff */
[----:B------:R-:W4:Y:S08]  /*27370*/  @P1 LDC R2, c[0x0][0x44c] ;  /* 0x00011300ff021b82 */ /* 0x000f300000000800 */
[----:B------:R-:W5:Y:S01]  /*27380*/  @P1 LDC R3, c[0x0][0x450] ;  /* 0x00011400ff031b82 */ /* 0x000f620000000800 */
[----:B----4-:R-:W-:-:S05]  /*27390*/  @P1 IMAD.HI.U32 R2, R0, R2, RZ ;  /* 0x0000000200021227 */ /* 0x010fca00078e00ff */
[----:B-----5:R-:W-:-:S05]  /*273a0*/  @P1 SHF.R.U32.HI R0, RZ, R3, R2 ;  /* 0x00000003ff001219 */ /* 0x020fca0000011602 */
[----:B------:R-:W-:-:S04]  /*273b0*/  IMAD.IADD R0, R21, 0x1, R0 ;  /* 0x0000000115007824 */ /* 0x000fc800078e0200 */
[----:B------:R-:W-:-:S05]  /*273c0*/  IMAD.HI R0, R0, 0x66666667, RZ ;  /* 0x6666666700007827 */ /* 0x000fca00078e02ff */
[----:B------:R-:W-:-:S04]  /*273d0*/  SHF.R.U32.HI R2, RZ, 0x1f, R0 ;  /* 0x0000001fff027819 */ /* 0x000fc80000011600 */
[----:B------:R-:W-:-:S04]  /*273e0*/  LEA.HI.SX32 R0, R0, R2, 0x1a ;  /* 0x0000000200007211 */ /* 0x000fc800078fd2ff */
[----:B--23--:R-:W-:-:S04]  /*273f0*/  VIMNMX R4, R20, R0, PT ;  /* 0x0000000014047248 */ /* 0x00cfc80003fe0100 */
[----:B------:R-:W-:Y:S01]  /*27400*/  ISETP.GT.AND P0, PT, R4, RZ, PT ;  /* 0x000000ff0400720c */ /* 0x000fe20003f04270 */
[----:B------:R2:W-:-:S12]  /*27410*/  STL [R1+0x38], R4 ;  /* 0x0000380401007387 */ /* 0x0005d80000100800 */
[----:B--2---:R-:W-:Y:S05]  /*27420*/  @P0 BRA `(.L_x_2624) ;  /* 0x0000000000440947 */ /* 0x004fea0003800000 */
[----:B------:R-:W2:Y:S02]  /*27430*/  S2R R4, SR_TID.X ;  /* 0x0000000000047919 */ /* 0x000ea40000002100 */
[----:B--2---:R-:W-:-:S04]  /*27440*/  LOP3.LUT R4, R4, 0x7f, RZ, 0xc0, !PT ;  /* 0x0000007f04047812 */ /* 0x004fc800078ec0ff */
[----:B------:R-:W-:-:S13]  /*27450*/  ISETP.NE.AND P0, PT, R4, RZ, PT ;  /* 0x000000ff0400720c */ /* 0x000fda0003f05270 */
[----:B------:R-:W-:Y:S05]  /*27460*/  @P0 BRA `(.L_x_2625) ;  /* 0x0000003400100947 */ /* 0x000fea0003800000 */
[----:B------:R-:W2:Y:S01]  /*27470*/  S2R R2, SR_LANEID ;  /* 0x0000000000027919 */ /* 0x000ea20000000000 */
[----:B------:R-:W-:Y:S01]  /*27480*/  VOTEU.ANY UR4, UPT, PT ;  /* 0x0000000000047886 */ /* 0x000fe200038e0100 */
[----:B------:R-:W3:Y:S01]  /*27490*/  LDC.64 R4, c[0x0][0xc60] ;  /* 0x00031800ff047b82 */ /* 0x000ee20000000a00 */
[----:B------:R-:W2:Y:S02]  /*274a0*/  FLO.U32 R0, UR4 ;  /* 0x0000000400007d00 */ /* 0x000ea400080e0000 */
[----:B--2---:R-:W-:-:S06]  /*274b0*/  ISETP.EQ.U32.AND P0, PT, R0, R2, PT ;  /* 0x000000020000720c */ /* 0x004fcc0003f02070 */
[----:B------:R-:W3:Y:S07]  /*274c0*/  POPC R2, UR4 ;  /* 0x0000000400027d09 */ /* 0x000eee0008000000 */
[----:B---3--:R-:W2:Y:S04]  /*274d0*/  @P0 ATOMG.E.ADD.STRONG.GPU PT, R2, desc[UR54][R4.64], R2 ;  /* 0x00000002040209a8 */ /* 0x008ea800081ee1f6 */
[----:B--2---:R2:W3:Y:S02]  /*274e0*/  SHFL.IDX PT, R2, R2, R0, 0x1f ;  /* 0x00001f0002027589 */ /* 0x0044e400000e0000 */
[----:B--2---:R-:W2:Y:S02]  /*274f0*/  S2R R0, SR_LTMASK ;  /* 0x0000000000007919 */ /* 0x004ea40000003900 */
[----:B--2---:R-:W-:-:S06]  /*27500*/  LOP3.LUT R0, R0, UR4, RZ, 0xc0, !PT ;  /* 0x0000000400007c12 */ /* 0x004fcc000f8ec0ff */
[----:B------:R-:W3:Y:S02]  /*27510*/  POPC R0, R0 ;  /* 0x0000000000007309 */ /* 0x000ee40000000000 */
[----:B---3--:R-:W-:Y:S01]  /*27520*/  IADD3 R16, R2, UR38, R0 ;  /* 0x0000002602107c10 */ /* 0x008fe2000fffe000 */
[----:B------:R-:W-:Y:S06]  /*27530*/  BRA `(.L_x_2625) ;  /* 0x0000003000dc7947 */ /* 0x000fec0003800000 */
.L_x_2624:
        /* <DEDUP_REMOVED lines=9> */
[----:B------:R-:W-:Y:S01]  /*275d0*/  IMAD.U32 R4, RZ, RZ, UR6 ;  /* 0x00000006ff047e24 */ /* 0x000fe2000f8e00ff */
[----:B------:R-:W-:Y:S01]  /*275e0*/  MOV R7, UR9 ;  /* 0x0000000900077c02 */ /* 0x000fe20008000f00 */
[----:B------:R-:W2:Y:S01]  /*275f0*/  LDC.64 R2, c[0x4][R2] ;  /* 0x0100000002027b82 */ /* 0x000ea20000000a00 */
[----:B------:R-:W-:Y:S02]  /*27600*/  IMAD.U32 R5, RZ, RZ, UR7 ;  /* 0x00000007ff057e24 */ /* 0x000fe4000f8e00ff */
[----:B------:R-:W-:Y:S02]  /*27610*/  IMAD.U32 R6, RZ, RZ, UR8 ;  /* 0x00000008ff067e24 */ /* 0x000fe4000f8e00ff */
[----:B------:R-:W-:-:S02]  /*27620*/  IMAD.U32 R10, RZ, RZ, UR4 ;  /* 0x00000004ff0a7e24 */ /* 0x000fc4000f8e00ff */
[----:B-1----:R-:W-:Y:S02]  /*27630*/  IMAD.U32 R11, RZ, RZ, UR5 ;  /* 0x00000005ff0b7e24 */ /* 0x002fe4000f8e00ff */
[----:B------:R-:W-:Y:S02]  /*27640*/  IMAD.MOV.U32 R8, RZ, RZ, 0x70 ;  /* 0x00000070ff087424 */ /* 0x000fe400078e00ff */
[----:B------:R-:W-:Y:S02]  /*27650*/  IMAD.MOV.U32 R12, RZ, RZ, 0x1 ;  /* 0x00000001ff0c7424 */ /* 0x000fe400078e00ff */
[----:B------:R-:W-:-:S07]  /*27660*/  IMAD.MOV.U32 R13, RZ, RZ, RZ ;  /* 0x000000ffff0d7224 */ /* 0x000fce00078e00ff */
[----:B------:R-:W-:-:S07]  /*27670*/  LEPC R20, `(.L_x_2627) ;  /* 0x000000001014794e */ /* 0x000fce0000000000 */
[----:B0-2---:R-:W-:Y:S05]  /*27680*/  CALL.ABS.NOINC R2 ;  /* 0x0000000002007343 */ /* 0x005fea0003c00000 */
.L_x_2627:
[----:B------:R-:W-:Y:S05]  /*27690*/  BSYNC B6 ;  /* 0x0000000000067941 */ /* 0x000fea0003800000 */
.L_x_2626:
[----:B------:R-:W2:Y:S04]  /*276a0*/  LDL R0, [R1+0x4] ;  /* 0x0000040001007983 */ /* 0x000ea80000100800 */
[----:B------:R-:W3:Y:S01]  /*276b0*/  LDL.LU R2, [R1+0x10] ;  /* 0x0000100001027983 */ /* 0x000ee20000300800 */
[----:B------:R-:W-:Y:S01]  /*276c0*/  BSSY B6, `(.L_x_2628) ;  /* 0x0000017000067945 */ /* 0x000fe20003800000 */
[----:B--2---:R-:W-:-:S04]  /*276d0*/  IADD3 R0, R0, 0xa400, RZ ;  /* 0x0000a40000007810 */ /* 0x004fc80007ffe0ff */
[----:B------:R-:W-:Y:S02]  /*276e0*/  LOP3.LUT P0, RZ, R0, 0x3ff, RZ, 0xc0, !PT ;  /* 0x000003ff00ff7812 */ /* 0x000fe4000780c0ff */
[----:B---3--:R-:W-:-:S11]  /*276f0*/  LOP3.LUT R2, R2, 0xfffffffe, RZ, 0xc0, !PT ;  /* 0xfffffffe02027812 */ /* 0x008fd600078ec0ff */
[----:B------:R-:W-:-:S05]  /*27700*/  @P0 LOP3.LUT R2, R2, 0x1, RZ, 0xfc, !PT ;  /* 0x0000000102020812 */ /* 0x000fca00078efcff */
[----:B------:R2:W-:Y:S01]  /*27710*/  STL [R1+0x10], R2 ;  /* 0x0000100201007387 */ /* 0x0005e20000100800 */
[----:B------:R-:W-:Y:S05]  /*27720*/  @!P0 BRA `(.L_x_2629) ;  /* 0x0000000000408947 */ /* 0x000fea0003800000 */
[----:B--2---:R-:W-:Y:S01]  /*27730*/  MOV R2, 0x0 ;  /* 0x0000000000027802 */ /* 0x004fe20000000f00 */
[----:B------:R-:W-:Y:S01]  /*27740*/  ULDC.64 UR6, c[0x4][0xa0] ;  /* 0x0100280000067ab9 */ /* 0x000fe20000000a00 */
[----:B------:R-:W-:Y:S01]  /*27750*/  ULDC.64 UR8, c[0x4][0xa8] ;  /* 0x01002a0000087ab9 */ /* 0x000fe20000000a00 */
[----:B------:R-:W-:Y:S01]  /*27760*/  ULDC.64 UR4, c[0x4][0x10] ;  /* 0x0100040000047ab9 */ /* 0x000fe20000000a00 */
[----:B------:R-:W-:Y:S01]  /*27770*/  IMAD.U32 R4, RZ, RZ, UR6 ;  /* 0x00000006ff047e24 */ /* 0x000fe2000f8e00ff */
[----:B-1----:R-:W-:Y:S01]  /*27780*/  MOV R11, UR5 ;  /* 0x00000005000b7c02 */ /* 0x002fe20008000f00 */
[----:B------:R-:W1:Y:S01]  /*27790*/  LDC.64 R2, c[0x4][R2] ;  /* 0x0100000002027b82 */ /* 0x000e620000000a00 */
[----:B------:R-:W-:Y:S02]  /*277a0*/  IMAD.U32 R5, RZ, RZ, UR7 ;  /* 0x00000007ff057e24 */ /* 0x000fe4000f8e00ff */
[----:B------:R-:W-:Y:S02]  /*277b0*/  IMAD.U32 R6, RZ, RZ, UR8 ;  /* 0x00000008ff067e24 */ /* 0x000fe4000f8e00ff */
[----:B------:R-:W-:-:S02]  /*277c0*/  IMAD.U32 R7, RZ, RZ, UR9 ;  /* 0x00000009ff077e24 */ /* 0x000fc4000f8e00ff */
[----:B------:R-:W-:Y:S02]  /*277d0*/  IMAD.U32 R10, RZ, RZ, UR4 ;  /* 0x00000004ff0a7e24 */ /* 0x000fe4000f8e00ff */
[----:B------:R-:W-:Y:S02]  /*277e0*/  IMAD.MOV.U32 R8, RZ, RZ, 0x70 ;  /* 0x00000070ff087424 */ /* 0x000fe400078e00ff */
[----:B------:R-:W-:Y:S02]  /*277f0*/  IMAD.MOV.U32 R12, RZ, RZ, 0x1 ;  /* 0x00000001ff0c7424 */ /* 0x000fe400078e00ff */
[----:B------:R-:W-:-:S07]  /*27800*/  IMAD.MOV.U32 R13, RZ, RZ, RZ ;  /* 0x000000ffff0d7224 */ /* 0x000fce00078e00ff */
[----:B------:R-:W-:-:S07]  /*27810*/  LEPC R20, `(.L_x_2629) ;  /* 0x000000001014794e */ /* 0x000fce0000000000 */
[----:B01----:R-:W-:Y:S05]  /*27820*/  CALL.ABS.NOINC R2 ;  /* 0x0000000002007343 */ /* 0x003fea0003c00000 */
.L_x_2629:
[----:B------:R-:W-:Y:S05]  /*27830*/  BSYNC B6 ;  /* 0x0000000000067941 */ /* 0x000fea0003800000 */
.L_x_2628:
[----:B--2---:R-:W2:Y:S01]  /*27840*/  LDL R2, [R1+0x4] ;  /* 0x0000040001027983 */ /* 0x004ea20000100800 */
        /* <DEDUP_REMOVED lines=11> */
[----:B------:R-:W-:Y:S01]  /*27900*/  IMAD.U32 R6, RZ, RZ, UR8 ;  /* 0x00000008ff067e24 */ /* 0x000fe2000f8e00ff */
[----:B------:R-:W-:Y:S01]  /*27910*/  MOV R12, 0x1 ;  /* 0x00000001000c7802 */ /* 0x000fe20000000f00 */
[----:B------:R-:W-:Y:S02]  /*27920*/  IMAD.U32 R7, RZ, RZ, UR9 ;  /* 0x00000009ff077e24 */ /* 0x000fe4000f8e00ff */
[----:B------:R-:W-:-:S02]  /*27930*/  IMAD.U32 R10, RZ, RZ, UR4 ;  /* 0x00000004ff0a7e24 */ /* 0x000fc4000f8e00ff */
[----:B-1----:R-:W-:Y:S02]  /*27940*/  IMAD.U32 R11, RZ, RZ, UR5 ;  /* 0x00000005ff0b7e24 */ /* 0x002fe4000f8e00ff */
[----:B------:R-:W-:Y:S02]  /*27950*/  IMAD.MOV.U32 R8, RZ, RZ, 0x70 ;  /* 0x00000070ff087424 */ /* 0x000fe400078e00ff */
[----:B------:R-:W-:-:S07]  /*27960*/  IMAD.MOV.U32 R13, RZ, RZ, RZ ;  /* 0x000000ffff0d7224 */ /* 0x000fce00078e00ff */
[----:B------:R-:W-:-:S07]  /*27970*/  LEPC R20, `(.L_x_2631) ;  /* 0x000000001014794e */ /* 0x000fce0000000000 */
[----:B0-2---:R-:W-:Y:S05]  /*27980*/  CALL.ABS.NOINC R2 ;  /* 0x0000000002007343 */ /* 0x005fea0003c00000 */
.L_x_2631:
[----:B------:R-:W-:Y:S05]  /*27990*/  BSYNC B6 ;  /* 0x0000000000067941 */ /* 0x000fea0003800000 */
.L_x_2630:
        /* <DEDUP_REMOVED lines=20> */
.L_x_2633:
[----:B------:R-:W-:Y:S05]  /*27ae0*/  BSYNC B6 ;  /* 0x0000000000067941 */ /* 0x000fea0003800000 */
.L_x_2632:
        /* <DEDUP_REMOVED lines=9> */
[----:B----4-:R2:W3:Y:S02]  /*27b80*/  @P0 LDG.E R8, desc[UR54][R2.64] ;  /* 0x0000003602080981 */ /* 0x0104e4000c1e1900 */
[----:B--2---:R-:W2:Y:S01]  /*27b90*/  LDC.64 R2, c[0x0][0x418] ;  /* 0x00010600ff027b82 */ /* 0x004ea20000000a00 */
[----:B---3--:R-:W-:Y:S01]  /*27ba0*/  SHF.R.S32.HI R9, RZ, 0x1f, R8 ;  /* 0x0000001fff097819 */ /* 0x008fe20000011408 */
[----:B------:R3:W-:Y:S01]  /*27bb0*/  @P0 STL [R1+0x1c], R8 ;  /* 0x00001c0801000387 */ /* 0x0007e20000100800 */
[----:B--2---:R-:W-:Y:S01]  /*27bc0*/  LOP3.LUT P0, RZ, R2, UR4, RZ, 0xfc, !PT ;  /* 0x0000000402ff7c12 */ /* 0x004fe2000f80fcff */
[----:B------:R-:W-:Y:S02]  /*27bd0*/  UMOV UR4, 0xffffffff ;  /* 0xffffffff00047882 */ /* 0x000fe40000000000 */
[----:B------:R3:W-:Y:S01]  /*27be0*/  STL [R1+0x20], R9 ;  /* 0x0000200901007387 */ /* 0x0007e20000100800 */
[----:B------:R-:W-:-:S04]  /*27bf0*/  LOP3.LUT P0, RZ, R3, UR5, RZ, 0xfc, P0 ;  /* 0x0000000503ff7c12 */ /* 0x000fc8000800fcff */
[----:B------:R-:W-:Y:S01]  /*27c00*/  SEL R0, R8, RZ, !P0 ;  /* 0x000000ff08007207 */ /* 0x000fe20004000000 */
[----:B------:R-:W-:Y:S08]  /*27c10*/  BRA.DIV UR4, `(.L_x_2634) ;  /* 0x0000005e040c7947 */ /* 0x000ff0000b800000 */
[----:B------:R-:W2:Y:S02]  /*27c20*/  S2R R4, SR_TID.X ;  /* 0x0000000000047919 */ /* 0x000ea40000002100 */
[----:B--2---:R-:W-:-:S04]  /*27c30*/  SHF.R.U32.HI R4, RZ, 0x5, R4 ;  /* 0x00000005ff047819 */ /* 0x004fc80000011604 */
[----:B------:R-:W-:-:S05]  /*27c40*/  LOP3.LUT R4, R4, 0x3, RZ, 0xc0, !PT ;  /* 0x0000000304047812 */ /* 0x000fca00078ec0ff */
[----:B0-----:R0:W2:Y:S02]  /*27c50*/  SHFL.IDX PT, R14, R4, RZ, 0x1f ;  /* 0x00001fff040e7589 */ /* 0x0010a400000e0000 */
.L_x_2790:
[----:B0-----:R-:W4:Y:S01]  /*27c60*/  LDL.LU R4, [R1+0x10] ;  /* 0x0000100001047983 */ /* 0x001f220000300800 */
[----:B------:R-:W-:Y:S02]  /*27c70*/  PLOP3.LUT P1, PT, PT, PT, PT, 0x8, 0x0 ;  /* 0x000000000000781c */ /* 0x000fe40003f2e170 */
[----:B--2---:R-:W-:Y:S01]  /*27c80*/  ISETP.NE.AND P0, PT, R14, RZ, PT ;  /* 0x000000ff0e00720c */ /* 0x004fe20003f05270 */
[----:B------:R0:W-:Y:S01]  /*27c90*/  STL [R1], R0 ;  /* 0x0000000001007387 */ /* 0x0001e20000100800 */
[----:B----4-:R-:W-:-:S09]  /*27ca0*/  LOP3.LUT R4, R4, 0xfffffffe, RZ, 0xc0, !PT ;  /* 0xfffffffe04047812 */ /* 0x010fd200078ec0ff */
[----:B------:R-:W-:-:S05]  /*27cb0*/  @P1 LOP3.LUT R4, R4, 0x1, RZ, 0xfc, !PT ;  /* 0x0000000104041812 */ /* 0x000fca00078efcff */
[----:B------:R0:W-:Y:S01]  /*27cc0*/  STL [R1+0x10], R4 ;  /* 0x0000100401007387 */ /* 0x0001e20000100800 */
[----:B------:R-:W-:Y:S05]  /*27cd0*/  @P0 BRA `(.L_x_2635) ;  /* 0x0000000400b00947 */ /* 0x000fea0003800000 */
[----:B------:R-:W-:-:S03]  /*27ce0*/  UMOV UR4, 0xffffffff ;  /* 0xffffffff00047882 */ /* 0x000fc60000000000 */
[----:B------:R-:W-:Y:S05]  /*27cf0*/  BRA.DIV UR4, `(.L_x_2636) ;  /* 0x0000005e04087947 */ /* 0x000fea000b800000 */
[----:B------:R-:W-:-:S13]  /*27d00*/  ELECT P6, URZ, PT ;  /* 0x00000000003f782f */ /* 0x000fda00038c0000 */
.L_x_2793:
        /* <DEDUP_REMOVED lines=10> */
[----:B0-----:R-:W-:Y:S01]  /*27db0*/  @P0 IMAD.HI.U32 R6, R0, R4, RZ ;  /* 0x0000000400060227 */ /* 0x001fe200078e00ff */
[----:B------:R-:W-:-:S04]  /*27dc0*/  MOV R4, R0 ;  /* 0x0000000000047202 */ /* 0x000fc80000000f00 */
        /* <DEDUP_REMOVED lines=12> */
.L_x_2637:
[----:B---3--:R-:W2:Y:S04]  /*27e90*/  LDL R9, [R1+0x4] ;  /* 0x0000040001097983 */ /* 0x008ea80000100800 */
        /* <DEDUP_REMOVED lines=9> */
.L_x_2794:
        /* <DEDUP_REMOVED lines=8> */
.L_x_2639:
        /* <DEDUP_REMOVED lines=19> */
[----:B------:R-:W3:Y:S02]  /*280e0*/  SYNCS.PHASECHK.TRANS64.TRYWAIT P0, [R2+URZ+0x29840], R3 ;  /* 0x02984003020075a7 */ /* 0x000ee4000800017f */
[----:B--23--:R-:W-:Y:S05]  /*280f0*/  @!P0 BRA `(.L_x_2640) ;  /* 0x00000058003c8947 */ /* 0x00cfea0003800000 */
.L_x_2795:
        /* <DEDUP_REMOVED lines=8> */
.L_x_2641:
[----:B------:R-:W3:Y:S04]  /*28180*/  LDL R6, [R1+0x4] ;  /* 0x0000040001067983 */ /* 0x000ee80000100800 */
[----:B------:R-:W3:Y:S04]  /*28190*/  LDL R5, [R1+0x8] ;  /* 0x0000080001057983 */ /* 0x000ee80000100800 */
[----:B------:R-:W4:Y:S04]  /*281a0*/  LDL R4, [R1] ;  /* 0x0000000001047983 */ /* 0x000f280000100800 */
[----:B0-2---:R-:W2:Y:S01]  /*281b0*/  LDL.LU R3, [R1+0x10] ;  /* 0x0000100001037983 */ /* 0x005ea20000300800 */
        /* <DEDUP_REMOVED lines=11> */
[----:B---3--:R-:W-:Y:S01]  /*28270*/  IMAD R0, R5, 0x7800, R6 ;  /* 0x0000780005007824 */ /* 0x008fe200078e0206 */
[----:B----4-:R-:W-:-:S04]  /*28280*/  R2UR UR13, R4 ;  /* 0x00000000040d72ca */ /* 0x010fc800000e0000 */
[----:B------:R-:W-:Y:S02]  /*28290*/  R2UR UR8, R0 ;  /* 0x00000000000872ca */ /* 0x000fe400000e0000 */
[----:B--2---:R-:W-:-:S04]  /*282a0*/  LOP3.LUT R3, R3, 0xfffffffe, RZ, 0xc0, !PT ;  /* 0xfffffffe03037812 */ /* 0x004fc800078ec0ff */
        /* <DEDUP_REMOVED lines=15> */
.L_x_2635:
[----:B------:R-:W2:Y:S04]  /*283a0*/  LDL R2, [R1+0x4] ;  /* 0x0000040001027983 */ /* 0x000ea80000100800 */
[----:B------:R-:W4:Y:S04]  /*283b0*/  LDL.LU R3, [R1+0x3c] ;  /* 0x00003c0001037983 */ /* 0x000f280000300800 */
[----:B------:R-:W5:Y:S04]  /*283c0*/  LDL.LU R5, [R1+0x30] ;  /* 0x0000300001057983 */ /* 0x000f680000300800 */
[----:B0-----:R-:W3:Y:S01]  /*283d0*/  LDL.LU R4, [R1+0x50] ;  /* 0x0000500001047983 */ /* 0x001ee20000300800 */
[----:B------:R-:W-:Y:S05]  /*283e0*/  WARPSYNC.ALL ;  /* 0x0000000000007948 */ /* 0x000fea0003800000 */
[----:B------:R-:W-:Y:S01]  /*283f0*/  ULDC.64 UR4, c[0x0][0x298] ;  /* 0x0000a60000047ab9 */ /* 0x000fe20000000a00 */
[----:B------:R-:W-:Y:S01]  /*28400*/  ULDC.64 UR6, c[0x0][0xa00] ;  /* 0x0002800000067ab9 */ /* 0x000fe20000000a00 */
[----:B------:R-:W-:Y:S01]  /*28410*/  BSSY B6, `(.L_x_2642) ;  /* 0x0000024000067945 */ /* 0x000fe20003800000 */
[----:B------:R-:W-:Y:S01]  /*28420*/  BAR.SYNC.DEFER_BLOCKING 0x8, 0x180 ;  /* 0x0206000000007b1d */ /* 0x000fe20000010000 */
[----:B------:R-:W-:-:S04]  /*28430*/  ISETP.NE.U32.AND P0, PT, RZ, UR6, PT ;  /* 0x00000006ff007c0c */ /* 0x000fc8000bf05070 */
[----:B------:R-:W-:Y:S02]  /*28440*/  ISETP.NE.AND.EX P0, PT, RZ, UR7, PT, P0 ;  /* 0x00000007ff007c0c */ /* 0x000fe4000bf05300 */
[----:B--2---:R-:W-:Y:S02]  /*28450*/  IADD3 R2, R2, 0x14400, RZ ;  /* 0x0001440002027810 */ /* 0x004fe40007ffe0ff */
[----:B----4-:R-:W-:Y:S02]  /*28460*/  SHF.R.S32.HI R0, RZ, 0x1f, R3 ;  /* 0x0000001fff007819 */ /* 0x010fe40000011403 */
[----:B------:R-:W-:Y:S02]  /*28470*/  LOP3.LUT P1, RZ, R2, 0x1bf, RZ, 0xc0, !PT ;  /* 0x000001bf02ff7812 */ /* 0x000fe4000782c0ff */
[----:B-----5:R-:W-:Y:S01]  /*28480*/  SEL R5, R5, RZ, !P0 ;  /* 0x000000ff05057207 */ /* 0x020fe20004000000 */
[----:B------:R-:W-:Y:S01]  /*28490*/  IMAD R0, R0, UR4, RZ ;  /* 0x0000000400007c24 */ /* 0x000fe2000f8e02ff */
[----:B---3--:R-:W-:-:S03]  /*284a0*/  SEL R4, R4, RZ, !P0 ;  /* 0x000000ff04047207 */ /* 0x008fc60004000000 */
        /* <DEDUP_REMOVED lines=25> */
[----:B0-----:R-:W-:Y:S05]  /*28640*/  CALL.ABS.NOINC R2 ;  /* 0x0000000002007343 */ /* 0x001fea0003c00000 */
.L_x_2643:
[----:B------:R-:W-:Y:S05]  /*28650*/  BSYNC B6 ;  /* 0x0000000000067941 */ /* 0x000fea0003800000 */
.L_x_2642:
[----:B--2---:R-:W2:Y:S01]  /*28660*/  LDL.LU R5, [R1+0x3c] ;  /* 0x00003c0001057983 */ /* 0x004ea20000300800 */
[----:B------:R-:W-:Y:S01]  /*28670*/  ULDC.64 UR4, c[0x0][0x2d8] ;  /* 0x0000b60000047ab9 */ /* 0x000fe20000000a00 */
[----:B------:R-:W0:Y:S01]  /*28680*/  LDC R8, c[0x0][0x448] ;  /* 0x00011200ff087b82 */ /* 0x000e220000000800 */
[----:B------:R-:W-:Y:S01]  /*28690*/  ULDC.64 UR6, c[0x0][0x280] ;  /* 0x0000a00000067ab9 */ /* 0x000fe20000000a00 */
[----:B------:R-:W2:Y:S04]  /*286a0*/  LDL.LU.64 R2, [R1+0x48] ;  /* 0x0000480001027983 */ /* 0x000ea80000300a00 */
[----:B------:R-:W3:Y:S04]  /*286b0*/  LDL.LU R0, [R1+0x50] ;  /* 0x0000500001007983 */ /* 0x000ee80000300800 */
[----:B------:R-:W4:Y:S04]  /*286c0*/  LDL.LU R6, [R1+0x58] ;  /* 0x0000580001067983 */ /* 0x000f280000300800 */
[----:B------:R-:W4:Y:S01]  /*286d0*/  LDL.LU R4, [R1+0x30] ;  /* 0x0000300001047983 */ /* 0x000f220000300800 */
[----:B------:R-:W1:Y:S01]  /*286e0*/  S2R R9, SR_TID.X ;  /* 0x0000000000097919 */ /* 0x000e620000002100 */
[----:B0-----:R-:W-:Y:S01]  /*286f0*/  ISETP.NE.AND P0, PT, R8, 0x1, PT ;  /* 0x000000010800780c */ /* 0x001fe20003f05270 */
[----:B-1----:R-:W-:-:S05]  /*28700*/  IMAD.SHL.U32 R9, R9, 0x10, RZ ;  /* 0x0000001009097824 */ /* 0x002fca00078e00ff */
[----:B------:R-:W-:-:S04]  /*28710*/  LOP3.LUT R9, R9, 0x30, RZ, 0xc0, !PT ;  /* 0x0000003009097812 */ /* 0x000fc800078ec0ff */
[C---:B------:R-:W-:Y:S02]  /*28720*/  LOP3.LUT R11, R9.reuse, 0x40, RZ, 0xfc, !PT ;  /* 0x00000040090b7812 */ /* 0x040fe400078efcff */
[----:B------:R-:W-:Y:S01]  /*28730*/  LOP3.LUT R9, R9, 0x80, RZ, 0xfc, !PT ;  /* 0x0000008009097812 */ /* 0x000fe200078efcff */
[----:B--2---:R-:W-:Y:S02]  /*28740*/  IMAD.MOV.U32 R3, RZ, RZ, R5 ;  /* 0x000000ffff037224 */ /* 0x004fe400078e0005 */
[----:B------:R-:W0:Y:S01]  /*28750*/  S2R R5, SR_TID.X ;  /* 0x0000000000057919 */ /* 0x000e220000002100 */
[----:B---3--:R-:W-:Y:S02]  /*28760*/  IMAD R0, R0, UR4, RZ ;  /* 0x0000000400007c24 */ /* 0x008fe4000f8e02ff */
[----:B------:R-:W-:-:S04]  /*28770*/  IMAD.WIDE.U32 R2, R18, UR4, R2 ;  /* 0x0000000412027c25 */ /* 0x000fc8000f8e0002 */
[----:B------:R-:W-:Y:S01]  /*28780*/  IMAD R0, R18, UR5, R0 ;  /* 0x0000000512007c24 */ /* 0x000fe2000f8e0200 */
[----:B------:R-:W-:-:S04]  /*28790*/  ULDC.64 UR4, c[0x0][0x2e0] ;  /* 0x0000b80000047ab9 */ /* 0x000fc80000000a00 */
[----:B------:R-:W-:Y:S01]  /*287a0*/  IADD3 R3, R3, R0, RZ ;  /* 0x0000000003037210 */ /* 0x000fe20007ffe0ff */
[----:B----4-:R-:W-:Y:S02]  /*287b0*/  IMAD R0, R6, UR4, RZ ;  /* 0x0000000406007c24 */ /* 0x010fe4000f8e02ff */
[----:B------:R-:W1:Y:S02]  /*287c0*/  @P0 LDC R6, c[0x0][0x450] ;  /* 0x00011400ff060b82 */ /* 0x000e640000000800 */
[C---:B------:R-:W-:Y:S02]  /*287d0*/  IMAD R0, R4.reuse, UR5, R0 ;  /* 0x0000000504007c24 */ /* 0x040fe4000f8e0200 */
[----:B------:R-:W-:Y:S01]  /*287e0*/  IMAD.WIDE.U32 R2, R4, UR4, R2 ;  /* 0x0000000404027c25 */ /* 0x000fe2000f8e0002 */
[----:B------:R-:W-:Y:S01]  /*287f0*/  ULDC.64 UR4, c[0x0][0x2d0] ;  /* 0x0000b40000047ab9 */ /* 0x000fe20000000a00 */
[----:B------:R-:W2:Y:S02]  /*28800*/  S2R R4, SR_TID.X ;  /* 0x0000000000047919 */ /* 0x000ea40000002100 */
[----:B------:R-:W-:Y:S01]  /*28810*/  IMAD.IADD R3, R3, 0x1, R0 ;  /* 0x0000000103037824 */ /* 0x000fe200078e0200 */
[----:B0-----:R-:W-:-:S04]  /*28820*/  LOP3.LUT R5, R5, 0x7f, RZ, 0xc0, !PT ;  /* 0x0000007f05057812 */ /* 0x001fc800078ec0ff */
[----:B------:R-:W-:Y:S01]  /*28830*/  SHF.R.U32.HI R5, RZ, 0x2, R5 ;  /* 0x00000002ff057819 */ /* 0x000fe20000011605 */
[----:B--2---:R-:W-:-:S05]  /*28840*/  IMAD.SHL.U32 R4, R4, 0x20, RZ ;  /* 0x0000002004047824 */ /* 0x004fca00078e00ff */
[----:B------:R-:W-:Y:S02]  /*28850*/  LOP3.LUT R4, R5, 0x60, R4, 0xf8, !PT ;  /* 0x0000006005047812 */ /* 0x000fe400078ef804 */
[----:B------:R-:W0:Y:S03]  /*28860*/  @P0 LDC R5, c[0x0][0x44c] ;  /* 0x00011300ff050b82 */ /* 0x000e260000000800 */
[----:B------:R-:W-:-:S04]  /*28870*/  IMAD R4, R17, 0x80, R4 ;  /* 0x0000008011047824 */ /* 0x000fc800078e0204 */
        /* <DEDUP_REMOVED lines=9> */
[----:B------:R-:W-:Y:S01]  /*28910*/  ULDC.64 UR4, c[0x0][0x2c8] ;  /* 0x0000b20000047ab9 */ /* 0x000fe20000000a00 */
[----:B------:R-:W0:Y:S03]  /*28920*/  S2R R5, SR_TID.X ;  /* 0x0000000000057919 */ /* 0x000e260000002100 */
[----:B------:R-:W-:Y:S02]  /*28930*/  IADD3 R3, R3, R0, RZ ;  /* 0x0000000003037210 */ /* 0x000fe40007ffe0ff */
        /* <DEDUP_REMOVED lines=8> */
[----:B------:R-:W-:Y:S01]  /*289c0*/  ISETP.GE.AND P1, PT, R11, UR4, PT ;  /* 0x000000040b007c0c */ /* 0x000fe2000bf26270 */
[----:B0-----:R-:W-:-:S05]  /*289d0*/  IMAD.SHL.U32 R10, R5, 0x10, RZ ;  /* 0x00000010050a7824 */ /* 0x001fca00078e00ff */
[----:B------:R-:W-:-:S04]  /*289e0*/  LOP3.LUT R10, R10, 0x30, RZ, 0xc0, !PT ;  /* 0x000000300a0a7812 */ /* 0x000fc800078ec0ff */
[----:B------:R-:W-:Y:S01]  /*289f0*/  ISETP.GE.AND P0, PT, R10, UR4, PT ;  /* 0x000000040a007c0c */ /* 0x000fe2000bf06270 */
[----:B------:R-:W-:Y:S01]  /*28a00*/  UMOV UR4, 0xffffffff ;  /* 0xffffffff00047882 */ /* 0x000fe20000000000 */
[----:B------:R-:W-:Y:S02]  /*28a10*/  IADD3.X R2, R7, UR7, R2, P3, !PT ;  /* 0x0000000707027c10 */ /* 0x000fe40009ffe402 */
[----:B-1----:R-:W-:Y:S09]  /*28a20*/  BRA.DIV UR4, `(.L_x_2644) ;  /* 0x0000005204047947 */ /* 0x002ff2000b800000 */
[----:B------:R-:W0:Y:S02]  /*28a30*/  S2R R5, SR_TID.X ;  /* 0x0000000000057919 */ /* 0x000e240000002100 */
[----:B0-----:R-:W-:Y:S02]  /*28a40*/  LOP3.LUT R6, R5, 0x7f, RZ, 0xc0, !PT ;  /* 0x0000007f05067812 */ /* 0x001fe400078ec0ff */
[----:B------:R-:W2:Y:S02]  /*28a50*/  LDL.LU R5, [R1+0x40] ;  /* 0x0000400001057983 */ /* 0x000ea40000300800 */
[----:B------:R-:W-:Y:S02]  /*28a60*/  SHF.R.U32.HI R6, RZ, 0x2, R6 ;  /* 0x00000002ff067819 */ /* 0x000fe40000011606 */
[----:B------:R-:W-:Y:S03]  /*28a70*/  SHFL.IDX PT, R4, R2, RZ, 0x1c1f ;  /* 0x001c1fff02047589 */ /* 0x000fe600000e0000 */
[----:B------:R-:W-:-:S02]  /*28a80*/  IMAD R17, R17, 0x80, R6 ;  /* 0x0000008011117824 */ /* 0x000fc400078e0206 */
[----:B------:R-:W-:Y:S01]  /*28a90*/  SHFL.IDX PT, R6, R2, 0x1, 0x1c1f ;  /* 0x003c1f0002067f89 */ /* 0x000fe200000e0000 */
[----:B--2---:R-:W-:-:S03]  /*28aa0*/  IMAD R0, R5, R8, RZ ;  /* 0x0000000805007224 */ /* 0x004fc600078e02ff */
[----:B------:R-:W0:Y:S02]  /*28ab0*/  SHFL.IDX PT, R5, R3, RZ, 0x1c1f ;  /* 0x001c1fff03057589 */ /* 0x000e2400000e0000 */
[----:B------:R-:W-:-:S13]  /*28ac0*/  ISETP.GE.AND P4, PT, R17, R0, PT ;  /* 0x000000001100720c */ /* 0x000fda0003f86270 */
[----:B0-----:R-:W-:-:S05]  /*28ad0*/  @!P4 IADD3 R5, P3, R10, R5, RZ ;  /* 0x000000050a05c210 */ /* 0x001fca0007f7e0ff */
[----:B------:R-:W-:-:S05]  /*28ae0*/  @!P4 IMAD.X R4, RZ, RZ, R4, P3 ;  /* 0x000000ffff04c224 */ /* 0x000fca00018e0604 */
[----:B------:R-:W-:-:S04]  /*28af0*/  @!P4 LOP3.LUT R5, R5, R4, RZ, 0x3c, !PT ;  /* 0x000000040505c212 */ /* 0x000fc800078e3cff */
[----:B------:R-:W-:-:S04]  /*28b00*/  @!P4 LOP3.LUT R4, R5, R4, RZ, 0x3c, !PT ;  /* 0x000000040504c212 */ /* 0x000fc800078e3cff */
[----:B------:R-:W-:-:S05]  /*28b10*/  @!P4 LOP3.LUT R5, R5, R4, RZ, 0x3c, !PT ;  /* 0x000000040505c212 */ /* 0x000fca00078e3cff */
[----:B-----5:R-:W-:Y:S04]  /*28b20*/  @!P4 LDGSTS.E.BYPASS.LTC128B.128 [R9+0x14400], desc[UR54][R4.64], !P0 ;  /* 0x144000000409cfae */ /* 0x020fe8000c101d76 */
[----:B------:R-:W-:Y:S04]  /*28b30*/  @!P4 LDGSTS.E.BYPASS.LTC128B.128 [R9+0x16400], desc[UR54][R4.64+0x40], !P1 ;  /* 0x164000400409cfae */ /* 0x000fe8000c901d76 */
[----:B------:R0:W-:Y:S02]  /*28b40*/  @!P4 LDGSTS.E.BYPASS.LTC128B.128 [R9+0x18400], desc[UR54][R4.64+0x80], !P2 ;  /* 0x184000800409cfae */ /* 0x0001e4000d101d76 */
[----:B0-----:R-:W-:-:S05]  /*28b50*/  VIADD R4, R17, 0x20 ;  /* 0x0000002011047836 */ /* 0x001fca0000000000 */
[----:B------:R-:W-:Y:S02]  /*28b60*/  ISETP.GE.AND P3, PT, R4, R0, PT ;  /* 0x000000000400720c */ /* 0x000fe40003f66270 */
[----:B------:R-:W0:Y:S11]  /*28b70*/  SHFL.IDX PT, R4, R3, 0x1, 0x1c1f ;  /* 0x003c1f0003047f89 */ /* 0x000e3600000e0000 */
[----:B0-----:R-:W-:-:S04]  /*28b80*/  @!P3 IADD3 R5, P4, R10, R4, RZ ;  /* 0x000000040a05b210 */ /* 0x001fc80007f9e0ff */
[----:B------:R-:W-:Y:S02]  /*28b90*/  @!P3 IADD3.X R4, RZ, R6, RZ, P4, !PT ;  /* 0x00000006ff04b210 */ /* 0x000fe400027fe4ff */
[----:B------:R-:W-:Y:S02]  /*28ba0*/  SHFL.IDX PT, R6, R2, 0x2, 0x1c1f ;  /* 0x005c1f0002067f89 */ /* 0x000fe400000e0000 */
[----:B------:R-:W-:-:S04]  /*28bb0*/  @!P3 LOP3.LUT R5, R5, R4, RZ, 0x3c, !PT ;  /* 0x000000040505b212 */ /* 0x000fc800078e3cff */
[----:B------:R-:W-:-:S04]  /*28bc0*/  @!P3 LOP3.LUT R4, R5, R4, RZ, 0x3c, !PT ;  /* 0x000000040504b212 */ /* 0x000fc800078e3cff */
[----:B------:R-:W-:-:S05]  /*28bd0*/  @!P3 LOP3.LUT R5, R5, R4, RZ, 0x3c, !PT ;  /* 0x000000040505b212 */ /* 0x000fca00078e3cff */
[----:B------:R-:W-:Y:S04]  /*28be0*/  @!P3 LDGSTS.E.BYPASS.LTC128B.128 [R9+0x14c00], desc[UR54][R4.64], !P0 ;  /* 0x14c000000409bfae */ /* 0x000fe8000c101d76 */
[----:B------:R-:W-:Y:S04]  /*28bf0*/  @!P3 LDGSTS.E.BYPASS.LTC128B.128 [R9+0x16c00], desc[UR54][R4.64+0x40], !P1 ;  /* 0x16c000400409bfae */ /* 0x000fe8000c901d76 */
[----:B------:R0:W-:Y:S02]  /*28c00*/  @!P3 LDGSTS.E.BYPASS.LTC128B.128 [R9+0x18c00], desc[UR54][R4.64+0x80], !P2 ;  /* 0x18c000800409bfae */ /* 0x0001e4000d101d76 */
[----:B0-----:R-:W-:-:S05]  /*28c10*/  VIADD R4, R17, 0x40 ;  /* 0x0000004011047836 */ /* 0x001fca0000000000 */
[----:B------:R-:W-:Y:S02]  /*28c20*/  ISETP.GE.AND P3, PT, R4, R0, PT ;  /* 0x000000000400720c */ /* 0x000fe40003f66270 */
[----:B------:R-:W0:Y:S04]  /*28c30*/  SHFL.IDX PT, R4, R3, 0x2, 0x1c1f ;  /* 0x005c1f0003047f89 */ /* 0x000e2800000e0000 */
[----:B------:R-:W1:Y:S07]  /*28c40*/  SHFL.IDX PT, R3, R3, 0x3, 0x1c1f ;  /* 0x007c1f0003037f89 */ /* 0x000e6e00000e0000 */
[----:B0-----:R-:W-:-:S05]  /*28c50*/  @!P3 IADD3 R5, P4, R10, R4, RZ ;  /* 0x000000040a05b210 */ /* 0x001fca0007f9e0ff */
[----:B------:R-:W-:-:S05]  /*28c60*/  @!P3 IMAD.X R4, RZ, RZ, R6, P4 ;  /* 0x000000ffff04b224 */ /* 0x000fca00020e0606 */
[----:B------:R-:W-:-:S04]  /*28c70*/  @!P3 LOP3.LUT R5, R5, R4, RZ, 0x3c, !PT ;  /* 0x000000040505b212 */ /* 0x000fc800078e3cff */
[----:B------:R-:W-:-:S04]  /*28c80*/  @!P3 LOP3.LUT R4, R5, R4, RZ, 0x3c, !PT ;  /* 0x000000040504b212 */ /* 0x000fc800078e3cff */
[----:B------:R-:W-:-:S05]  /*28c90*/  @!P3 LOP3.LUT R5, R5, R4, RZ, 0x3c, !PT ;  /* 0x000000040505b212 */ /* 0x000fca00078e3cff */
[----:B------:R-:W-:Y:S04]  /*28ca0*/  @!P3 LDGSTS.E.BYPASS.LTC128B.128 [R9+0x15400], desc[UR54][R4.64], !P0 ;  /* 0x154000000409bfae */ /* 0x000fe8000c101d76 */
[----:B------:R-:W-:Y:S04]  /*28cb0*/  @!P3 LDGSTS.E.BYPASS.LTC128B.128 [R9+0x17400], desc[UR54][R4.64+0x40], !P1 ;  /* 0x174000400409bfae */ /* 0x000fe8000c901d76 */
[----:B------:R0:W-:Y:S04]  /*28cc0*/  @!P3 LDGSTS.E.BYPASS.LTC128B.128 [R9+0x19400], desc[UR54][R4.64+0x80], !P2 ;  /* 0x194000800409bfae */ /* 0x0001e8000d101d76 */
[----:B01----:R0:W2:Y:S02]  /*28cd0*/  SHFL.IDX PT, R4, R2, 0x3, 0x1c1f ;  /* 0x007c1f0002047f89 */ /* 0x0030a400000e0000 */
.L_x_2804:
[----:B------:R-:W-:Y:S01]  /*28ce0*/  VIADD R17, R17, 0x60 ;  /* 0x0000006011117836 */ /* 0x000fe20000000000 */
[----:B------:R-:W-:Y:S04]  /*28cf0*/  BSSY B0, `(.L_x_2645) ;  /* 0x000000b000007945 */ /* 0x000fe80003800000 */
[----:B------:R-:W-:-:S13]  /*28d00*/  ISETP.GE.AND P3, PT, R17, R0, PT ;  /* 0x000000001100720c */ /* 0x000fda0003f66270 */
[----:B------:R-:W-:Y:S05]  /*28d10*/  @P3 BRA `(.L_x_2646) ;  /* 0x0000000000203947 */ /* 0x000fea0003800000 */
[----:B0-----:R-:W-:-:S05]  /*28d20*/  IADD3 R2, P3, R10, R3, RZ ;  /* 0x000000030a027210 */ /* 0x001fca0007f7e0ff */
[----:B--2---:R-:W-:-:S05]  /*28d30*/  IMAD.X R3, RZ, RZ, R4, P3 ;  /* 0x000000ffff037224 */ /* 0x004fca00018e0604 */
[----:B------:R-:W-:Y:S01]  /*28d40*/  @!PT LDS RZ, [RZ] ;  /* 0x00000000fffff984 */ /* 0x000fe20000000800 */
[----:B------:R-:W-:Y:S01]  /*28d50*/  @!PT LDS RZ, [RZ] ;  /* 0x00000000fffff984 */ /* 0x000fe20000000800 */
[----:B------:R-:W-:Y:S01]  /*28d60*/  @!PT LDS RZ, [RZ] ;  /* 0x00000000fffff984 */ /* 0x000fe20000000800 */
[----:B------:R1:W-:Y:S04]  /*28d70*/  LDGSTS.E.BYPASS.LTC128B.128 [R9+0x15c00], desc[UR54][R2.64], !P0 ;  /* 0x15c0000002097fae */ /* 0x0003e8000c101d76 */
[----:B------:R1:W-:Y:S04]  /*28d80*/  LDGSTS.E.BYPASS.LTC128B.128 [R9+0x17c00], desc[UR54][R2.64+0x40], !P1 ;  /* 0x17c0004002097fae */ /* 0x0003e8000c901d76 */
[----:B------:R1:W-:Y:S02]  /*28d90*/  LDGSTS.E.BYPASS.LTC128B.128 [R9+0x19c00], desc[UR54][R2.64+0x80], !P2 ;  /* 0x19c0008002097fae */ /* 0x0003e4000d101d76 */
.L_x_2646:
[----:B------:R-:W-:Y:S05]  /*28da0*/  BSYNC B0 ;  /* 0x0000000000007941 */ /* 0x000fea0003800000 */
.L_x_2645:
[----:B-1----:R1:W5:Y:S01]  /*28db0*/  LDL R9, [R1+0x4] ;  /* 0x0000040001097983 */ /* 0x0023620000100800 */
[----:B------:R-:W-:Y:S01]  /*28dc0*/  PLOP3.LUT P0, PT, PT, PT, PT, 0x80, 0x0 ;  /* 0x000000000000781c */ /* 0x000fe20003f0f070 */
[----:B------:R-:W-:-:S12]  /*28dd0*/  NOP ;  /* 0x0000000000007918 */ /* 0x000fd80000000000 */
.L_x_2647:
[----:B0-----:R-:W3:Y:S01]  /*28de0*/  LDL R2, [R1+0x4] ;  /* 0x0000040001027983 */ /* 0x001ee20000100800 */
[----:B------:R-:W-:Y:S02]  /*28df0*/  PLOP3.LUT P1, PT, P1, P0, PT, 0xa2, 0x0 ;  /* 0x000000000000781c */ /* 0x000fe40000f21472 */
[----:B---3--:R-:W-:-:S08]  /*28e00*/  @P0 R2UR P1, UR4, R2 ;  /* 0x00000000020402ca */ /* 0x008fd00000020000 */
[----:B------:R-:W-:-:S05]  /*28e10*/  @P0 PLOP3.LUT P0, PT, P1, PT, PT, 0x80, 0x0 ;  /* 0x000000000000081c */ /* 0x000fca0000f0f070 */
[----:B------:R-:W-:Y:S01]  /*28e20*/  @!P1 SYNCS.ARRIVE.TRANS64.RED.A0T1 RZ, [UR4+0x29800], RZ ;  /* 0x029800ffffff99a7 */ /* 0x000fe20008200404 */
[----:B------:R-:W-:Y:S07]  /*28e30*/  @!P1 ARRIVES.LDGSTSBAR.64.TRANSCNT [UR4+0x29800] ;  /* 0x02980000ff0099b0 */ /* 0x000fee0008000a84 */
[----:B------:R-:W-:Y:S05]  /*28e40*/  @P0 BRA.U.ANY `(.L_x_2647) ;  /* 0xfffffffd00e40947 */ /* 0x000fea000393ffff */
[----:B------:R-:W3:Y:S02]  /*28e50*/  LDL.LU R3, [R1+0x54] ;  /* 0x0000540001037983 */ /* 0x000ee40000300800 */
[----:B---3--:R-:W-:-:S05]  /*28e60*/  VIADD R3, R3, 0x1 ;  /* 0x0000000103037836 */ /* 0x008fca0000000000 */
[----:B------:R0:W-:Y:S01]  /*28e70*/  STL [R1+0x54], R3 ;  /* 0x0000540301007387 */ /* 0x0001e20000100800 */
[----:B------:R-:W-:-:S04]  /*28e80*/  LEA.HI R0, R3, R3, RZ, 0x1 ;  /* 0x0000000303007211 */ /* 0x000fc800078f08ff */
[----:B------:R-:W-:-:S04]  /*28e90*/  LOP3.LUT R0, R0, 0xfffffffe, RZ, 0xc0, !PT ;  /* 0xfffffffe00007812 */ /* 0x000fc800078ec0ff */
[----:B------:R-:W-:-:S04]  /*28ea0*/  IADD3 R0, R3, -R0, RZ ;  /* 0x8000000003007210 */ /* 0x000fc80007ffe0ff */
[----:B------:R-:W-:Y:S01]  /*28eb0*/  SHF.L.U32 R0, R0, 0x1f, RZ ;  /* 0x0000001f00007819 */ /* 0x000fe200000006ff */
[----:B------:R-:W-:Y:S01]  /*28ec0*/  NOP ;  /* 0x0000000000007918 */ /* 0x000fe20000000000 */
[----:B------:R0:W-:Y:S01]  /*28ed0*/  SYNCS.ARRIVE.TRANS64.A1T0 RZ, [R2+URZ+0x29800], RZ ;  /* 0x029800ff02ff79a7 */ /* 0x0001e2000810003f */
[----:B------:R-:W-:Y:S01]  /*28ee0*/  BSSY B0, `(.L_x_2648) ;  /* 0x0000003000007945 */ /* 0x000fe20003800000 */
[----:B------:R-:W3:Y:S03]  /*28ef0*/  SYNCS.PHASECHK.TRANS64.TRYWAIT P0, [R2+URZ+0x29820], R0 ;  /* 0x02982000020075a7 */ /* 0x000ee6000800017f */
[----:B0--3--:R-:W-:Y:S05]  /*28f00*/  @!P0 BRA `(.L_x_2649) ;  /* 0x00000050004c8947 */ /* 0x009fea0003800000 */
.L_x_2805:
[----:B------:R-:W-:Y:S05]  /*28f10*/  BSYNC B0 ;  /* 0x0000000000007941 */ /* 0x000fea0003800000 */
.L_x_2648:
[----:B0-----:R-:W3:Y:S02]  /*28f20*/  LDL R2, [R1+0x38] ;  /* 0x0000380001027983 */ /* 0x001ee40000100800 */
[----:B---3--:R-:W-:-:S13]  /*28f30*/  ISETP.GE.AND P0, PT, R2, 0x2, PT ;  /* 0x000000020200780c */ /* 0x008fda0003f06270 */
[----:B------:R-:W-:Y:S05]  /*28f40*/  @!P0 BRA `(.L_x_2650) ;  /* 0x0000001000388947 */ /* 0x000fea0003800000 */
[----:B------:R0:W5:Y:S01]  /*28f50*/  LDL.LU R0, [R1+0x8] ;  /* 0x0000080001007983 */ /* 0x0001620000300800 */
[----:B------:R-:W-:-:S03]  /*28f60*/  VIADD R2, R2, 0xfffffffe ;  /* 0xfffffffe02027836 */ /* 0x000fc60000000000 */
[----:B------:R0:W5:Y:S04]  /*28f70*/  LDL.LU R3, [R1+0x14] ;  /* 0x0000140001037983 */ /* 0x0001680000300800 */
.L_x_2672:
[----:B--2---:R-:W2:Y:S01]  /*28f80*/  LDL R4, [R1+0x10] ;  /* 0x0000100001047983 */ /* 0x004ea20000100800 */
[----:B-----5:R-:W-:Y:S01]  /*28f90*/  VIADD R5, R0, 0x1 ;  /* 0x0000000100057836 */ /* 0x020fe20000000000 */
[----:B------:R-:W-:Y:S05]  /*28fa0*/  YIELD ;  /* 0x0000000000007946 */ /* 0x000fea0003800000 */
[C---:B------:R-:W-:Y:S01]  /*28fb0*/  ISETP.NE.AND P0, PT, R5.reuse, 0x2, PT ;  /* 0x000000020500780c */ /* 0x040fe20003f05270 */
[----:B------:R-:W-:Y:S03]  /*28fc0*/  BSSY B0, `(.L_x_2651) ;  /* 0x0000094000007945 */ /* 0x000fe60003800000 */
[----:B---3--:R-:W-:-:S02]  /*28fd0*/  SEL R10, R5, RZ, P0 ;  /* 0x000000ff050a7207 */ /* 0x008fc40000000000 */
        /* <DEDUP_REMOVED lines=14> */
[----:B------:R-:W5:Y:S01]  /*290c0*/  LDL R11, [R1+0x1c] ;  /* 0x00001c00010b7983 */ /* 0x000f620000100800 */
        /* <DEDUP_REMOVED lines=9> */
[C---:B-----5:R-:W-:Y:S02]  /*29160*/  IMAD R6, R11.reuse, UR7, R6 ;  /* 0x000000070b067c24 */ /* 0x060fe4000f8e0206 */
[----:B------:R-:W-:-:S05]  /*29170*/  IMAD.WIDE.U32 R4, R11, UR6, R4 ;  /* 0x000000060b047c25 */ /* 0x000fca000f8e0004 */
[----:B------:R-:W-:Y:S02]  /*29180*/  IADD3 R5, R6, R5, RZ ;  /* 0x0000000506057210 */ /* 0x000fe40007ffe0ff */
[----:B------:R-:W-:-:S04]  /*29190*/  LEA R6, P0, R4, UR4, 0x2 ;  /* 0x0000000404067c11 */ /* 0x000fc8000f8010ff */
[----:B------:R-:W-:-:S05]  /*291a0*/  LEA.HI.X R7, R4, UR5, R5, 0x2, P0 ;  /* 0x0000000504077c11 */ /* 0x000fca00080f1405 */
[----:B------:R-:W3:Y:S04]  /*291b0*/  LDG.E R4, desc[UR54][R6.64] ;  /* 0x0000003606047981 */ /* 0x000ee8000c1e1900 */
[----:B---3--:R3:W-:Y:S02]  /*291c0*/  STL [R1], R4 ;  /* 0x0000000401007387 */ /* 0x0087e40000100800 */
.L_x_2653:
[----:B---3--:R-:W3:Y:S01]  /*291d0*/  LDL R4, [R1+0x4] ;  /* 0x0000040001047983 */ /* 0x008ee20000100800 */
[----:B------:R-:W4:Y:S02]  /*291e0*/  S2R R5, SR_TID.X ;  /* 0x0000000000057919 */ /* 0x000f240000002100 */
[----:B----4-:R-:W-:Y:S01]  /*291f0*/  LOP3.LUT R6, R5, 0x7f, RZ, 0xc0, !PT ;  /* 0x0000007f05067812 */ /* 0x010fe200078ec0ff */
[----:B------:R-:W-:Y:S03]  /*29200*/  BSSY B1, `(.L_x_2654) ;  /* 0x0000006000017945 */ /* 0x000fe60003800000 */
[----:B------:R-:W-:Y:S01]  /*29210*/  ISETP.NE.AND P1, PT, R6, RZ, PT ;  /* 0x000000ff0600720c */ /* 0x000fe20003f25270 */
[----:B---3--:R-:W-:Y:S01]  /*29220*/  IMAD R5, R10, 0x8, R4 ;  /* 0x000000080a057824 */ /* 0x008fe200078e0204 */
[----:B------:R-:W-:-:S04]  /*29230*/  SHF.L.U32 R4, R9, 0x1f, RZ ;  /* 0x0000001f09047819 */ /* 0x000fc800000006ff */
[----:B------:R-:W3:Y:S02]  /*29240*/  SYNCS.PHASECHK.TRANS64.TRYWAIT P0, [R5+URZ+0x29880], R4 ;  /* 0x02988004050075a7 */ /* 0x000ee4000800017f */
[----:B---3--:R-:W-:Y:S05]  /*29250*/  @!P0 BRA `(.L_x_2655) ;  /* 0x0000004c00908947 */ /* 0x008fea0003800000 */
.L_x_2806:
[----:B------:R-:W-:Y:S05]  /*29260*/  BSYNC B1 ;  /* 0x0000000000017941 */ /* 0x000fea0003800000 */
.L_x_2654:
        /* <DEDUP_REMOVED lines=9> */
.L_x_2657:
[----:B------:R-:W-:Y:S05]  /*29300*/  BSYNC B1 ;  /* 0x0000000000017941 */ /* 0x000fea0003800000 */
.L_x_2656:
[----:B--2---:R-:W2:Y:S04]  /*29310*/  LDL R9, [R1+0x4] ;  /* 0x0000040001097983 */ /* 0x004ea80000100800 */
[----:B------:R-:W2:Y:S04]  /*29320*/  LDL R7, [R1+0x8] ;  /* 0x0000080001077983 */ /* 0x000ea80000100800 */
[----:B------:R-:W4:Y:S01]  /*29330*/  LDL R6, [R1+0x24] ;  /* 0x0000240001067983 */ /* 0x000f220000100800 */
[----:B------:R-:W-:Y:S01]  /*29340*/  IMAD.MOV.U32 R10, RZ, RZ, RZ ;  /* 0x000000ffff0a7224 */ /* 0x000fe200078e00ff */
[----:B------:R-:W-:Y:S01]  /*29350*/  UIADD3 UR4, UP0, UR40, 0x470, URZ ;  /* 0x0000047028047890 */ /* 0x000fe2000ff1e03f */
[----:B------:R-:W-:Y:S01]  /*29360*/  PLOP3.LUT P0, PT, PT, PT, PT, 0x80, 0x0 ;  /* 0x000000000000781c */ /* 0x000fe20003f0f070 */
[----:B------:R-:W-:Y:S01]  /*29370*/  UMOV UR6, 0x0 ;  /* 0x0000000000067882 */ /* 0x000fe20000000000 */
[----:B------:R-:W-:Y:S01]  /*29380*/  UMOV UR7, 0x14f00000 ;  /* 0x14f0000000077882 */ /* 0x000fe20000000000 */
[----:B------:R-:W-:Y:S01]  /*29390*/  R2UR UR10, R10 ;  /* 0x000000000a0a72ca */ /* 0x000fe200000e0000 */
[----:B------:R-:W-:Y:S01]  /*293a0*/  UIADD3.X UR5, URZ, UR41, URZ, UP0, !UPT ;  /* 0x000000293f057290 */ /* 0x000fe200087fe43f */
[----:B--2---:R-:W-:-:S02]  /*293b0*/  IMAD R7, R7, 0x5000, R9 ;  /* 0x0000500007077824 */ /* 0x004fc400078e0209 */
[----:B----4-:R-:W-:Y:S02]  /*293c0*/  IMAD R6, R8, 0xa0, R6 ;  /* 0x000000a008067824 */ /* 0x010fe400078e0206 */
[----:B------:R-:W-:Y:S02]  /*293d0*/  VIADD R7, R7, 0xa400 ;  /* 0x0000a40007077836 */ /* 0x000fe40000000000 */
[----:B------:R-:W-:-:S07]  /*293e0*/  VIADD R8, R5, 0x29870 ;  /* 0x0002987005087836 */ /* 0x000fce0000000000 */
.L_x_2658:
        /* <DEDUP_REMOVED lines=11> */
[----:B------:R-:W2:Y:S01]  /*294a0*/  SYNCS.PHASECHK.TRANS64.TRYWAIT P0, [R5+URZ+0x29840], R4 ;  /* 0x02984004050075a7 */ /* 0x000ea2000800017f */
[----:B------:R-:W-:Y:S04]  /*294b0*/  BSSY B1, `(.L_x_2659) ;  /* 0x0000002000017945 */ /* 0x000fe80003800000 */
[----:B--2---:R-:W-:Y:S05]  /*294c0*/  @!P0 BRA `(.L_x_2660) ;  /* 0x0000004c00088947 */ /* 0x004fea0003800000 */
.L_x_2807:
[----:B------:R-:W-:Y:S05]  /*294d0*/  BSYNC B1 ;  /* 0x0000000000017941 */ /* 0x000fea0003800000 */
.L_x_2659:
[----:B------:R-:W-:Y:S01]  /*294e0*/  BSSY B1, `(.L_x_2661) ;  /* 0x000000b000017945 */ /* 0x000fe20003800000 */
[----:B------:R-:W-:Y:S01]  /*294f0*/  MOV R8, 0x0 ;  /* 0x0000000000087802 */ /* 0x000fe20000000f00 */
[----:B------:R-:W-:Y:S02]  /*29500*/  IMAD.MOV.U32 R9, RZ, RZ, 0x14f00000 ;  /* 0x14f00000ff097424 */ /* 0x000fe400078e00ff */
[----:B------:R-:W-:Y:S05]  /*29510*/  @P1 BRA `(.L_x_2662) ;  /* 0x00000000001c1947 */ /* 0x000fea0003800000 */
[----:B------:R-:W4:Y:S01]  /*29520*/  S2R R7, SR_TID.X ;  /* 0x0000000000077919 */ /* 0x000f220000002100 */
[----:B--23--:R-:W-:-:S04]  /*29530*/  IMAD.MOV.U32 R4, RZ, RZ, 0x7800 ;  /* 0x00007800ff047424 */ /* 0x00cfc800078e00ff */
[----:B------:R2:W-:Y:S01]  /*29540*/  SYNCS.ARRIVE.TRANS64 RZ, [R5+URZ+0x29830], R4 ;  /* 0x0298300405ff79a7 */ /* 0x0005e2000800003f */
[----:B----4-:R-:W-:-:S04]  /*29550*/  LOP3.LUT R7, R7, 0x1f, RZ, 0xc0, !PT ;  /* 0x0000001f07077812 */ /* 0x010fc800078ec0ff */
[----:B------:R-:W-:-:S13]  /*29560*/  ISETP.NE.AND P0, PT, R7, RZ, PT ;  /* 0x000000ff0700720c */ /* 0x000fda0003f05270 */
[----:B--2---:R-:W-:Y:S05]  /*29570*/  @!P0 BRA `(.L_x_2662) ;  /* 0x0000000000048947 */ /* 0x004fea0003800000 */
[----:B------:R-:W-:Y:S01]  /*29580*/  BPT.TRAP 0x1 ;  /* 0x000000040000795c */ /* 0x000fe20000300000 */
.L_x_2662:
[----:B------:R-:W-:Y:S05]  /*29590*/  BSYNC B1 ;  /* 0x0000000000017941 */ /* 0x000fea0003800000 */
.L_x_2661:
[----:B------:R-:W4:Y:S04]  /*295a0*/  LDL R7, [R1+0x4] ;  /* 0x0000040001077983 */ /* 0x000f280000100800 */
[----:B--23--:R-:W4:Y:S01]  /*295b0*/  LDL R4, [R1+0x8] ;  /* 0x0000080001047983 */ /* 0x00cf220000100800 */
[----:B------:R-:W-:Y:S01]  /*295c0*/  R2UR UR10, R10 ;  /* 0x000000000a0a72ca */ /* 0x000fe200000e0000 */
[----:B------:R-:W-:Y:S01]  /*295d0*/  UIADD3 UR4, UP0, UR40, 0x370, URZ ;  /* 0x0000037028047890 */ /* 0x000fe2000ff1e03f */
[----:B------:R-:W-:Y:S01]  /*295e0*/  R2UR UR6, R8 ;  /* 0x00000000080672ca */ /* 0x000fe200000e0000 */
[----:B------:R-:W-:Y:S01]  /*295f0*/  VIADD R5, R5, 0x29830 ;  /* 0x0002983005057836 */ /* 0x000fe20000000000 */
[----:B------:R-:W-:Y:S01]  /*29600*/  R2UR UR7, R9 ;  /* 0x00000000090772ca */ /* 0x000fe200000e0000 */
[----:B------:R-:W-:Y:S01]  /*29610*/  UIADD3.X UR5, URZ, UR41, URZ, UP0, !UPT ;  /* 0x000000293f057290 */ /* 0x000fe200087fe43f */
[----:B------:R-:W-:Y:S01]  /*29620*/  PLOP3.LUT P0, PT, PT, PT, PT, 0x80, 0x0 ;  /* 0x000000000000781c */ /* 0x000fe20003f0f070 */
[----:B----4-:R-:W-:-:S04]  /*29630*/  IMAD R4, R4, 0x7800, R7 ;  /* 0x0000780004047824 */ /* 0x010fc800078e0207 */
[----:B------:R-:W-:-:S08]  /*29640*/  VIADD R7, R4, 0x1a400 ;  /* 0x0001a40004077836 */ /* 0x000fd00000000000 */
.L_x_2663:
        /* <DEDUP_REMOVED lines=11> */
[----:B------:R-:W-:Y:S01]  /*29700*/  R2UR UR6, R8 ;  /* 0x00000000080672ca */ /* 0x000fe200000e0000 */
[----:B------:R-:W-:Y:S01]  /*29710*/  VIADD R7, R4, 0x1cc00 ;  /* 0x0001cc0004077836 */ /* 0x000fe20000000000 */
[----:B------:R-:W-:Y:S01]  /*29720*/  R2UR UR7, R9 ;  /* 0x00000000090772ca */ /* 0x000fe200000e0000 */
[----:B------:R-:W-:Y:S01]  /*29730*/  UMOV UR10, 0x40 ;  /* 0x00000040000a7882 */ /* 0x000fe20000000000 */
[----:B------:R-:W-:-:S13]  /*29740*/  PLOP3.LUT P0, PT, PT, PT, PT, 0x80, 0x0 ;  /* 0x000000000000781c */ /* 0x000fda0003f0f070 */
.L_x_2664:
        /* <DEDUP_REMOVED lines=12> */
[----:B------:R-:W-:Y:S01]  /*29810*/  UMOV UR10, 0x80 ;  /* 0x00000080000a7882 */ /* 0x000fe20000000000 */
[----:B------:R-:W-:Y:S02]  /*29820*/  R2UR UR7, R9 ;  /* 0x00000000090772ca */ /* 0x000fe400000e0000 */
[----:B------:R-:W-:Y:S02]  /*29830*/  PLOP3.LUT P0, PT, PT, PT, PT, 0x80, 0x0 ;  /* 0x000000000000781c */ /* 0x000fe40003f0f070 */
[----:B------:R-:W-:-:S11]  /*29840*/  IADD3 R4, R4, 0x1f400, RZ ;  /* 0x0001f40004047810 */ /* 0x000fd60007ffe0ff */
.L_x_2665:
        /* <DEDUP_REMOVED lines=10> */
[----:B---3--:R-:W-:Y:S05]  /*298f0*/  @P0 BRA.U.ANY `(.L_x_2665) ;  /* 0xfffffffd00d40947 */ /* 0x008fea000393ffff */
.L_x_2652:
[----:B------:R-:W-:Y:S05]  /*29900*/  BSYNC B0 ;  /* 0x0000000000007941 */ /* 0x000fea0003800000 */
.L_x_2651:
[----:B------:R-:W-:-:S06]  /*29910*/  UISETP.NE.AND UP0, UPT, UR37, 0x3, UPT ;  /* 0x000000032500788c */ /* 0x000fcc000bf05270 */
[----:B------:R-:W-:-:S13]  /*29920*/  PLOP3.LUT P0, PT, PT, PT, UP0, 0x80, 0x0 ;  /* 0x000000000000781c */ /* 0x000fda0003f0f008 */
[----:B------:R-:W-:Y:S05]  /*29930*/  @!P0 BRA `(.L_x_2666) ;  /* 0x0000000000048947 */ /* 0x000fea0003800000 */
[----:B------:R-:W-:Y:S01]  /*29940*/  BPT.TRAP 0x1 ;  /* 0x000000040000795c */ /* 0x000fe20000300000 */
.L_x_2666:
        /* <DEDUP_REMOVED lines=9> */
.L_x_2808:
[----:B------:R-:W-:Y:S05]  /*299e0*/  BSYNC B0 ;  /* 0x0000000000007941 */ /* 0x000fea0003800000 */
.L_x_2667:
[----:B------:R-:W-:Y:S05]  /*299f0*/  @!P1 BRA `(.L_x_2669) ;  /* 0x0000000000049947 */ /* 0x000fea0003800000 */
[----:B------:R-:W-:Y:S01]  /*29a00*/  BPT.TRAP 0x1 ;  /* 0x000000040000795c */ /* 0x000fe20000300000 */
.L_x_2669:
[----:B------:R-:W-:Y:S01]  /*29a10*/  SHF.L.U32 R3, R3, 0x1f, RZ ;  /* 0x0000001f03037819 */ /* 0x000fe200000006ff */
[----:B------:R-:W-:-:S03]  /*29a20*/  IMAD R12, R0, 0x5000, RZ ;  /* 0x00005000000c7824 */ /* 0x000fc600078e02ff */
[----:B------:R-:W4:Y:S02]  /*29a30*/  SYNCS.PHASECHK.TRANS64.TRYWAIT P0, [R17+URZ+0x29860], R3 ;  /* 0x02986003110075a7 */ /* 0x000f24000800017f */
[----:B----4-:R-:W-:Y:S05]  /*29a40*/  @!P0 BRA `(.L_x_2670) ;  /* 0x0000004400d08947 */ /* 0x010fea0003800000 */
.L_x_2809:
[----:B------:R-:W5:Y:S04]  /*29a50*/  LDL R0, [R1+0x2c] ;  /* 0x00002c0001007983 */ /* 0x000f680000100800 */
[----:B------:R-:W3:Y:S04]  /*29a60*/  LDL R13, [R1+0x4] ;  /* 0x00000400010d7983 */ /* 0x000ee80000100800 */
[----:B------:R-:W4:Y:S01]  /*29a70*/  LDL R14, [R1+0x28] ;  /* 0x00002800010e7983 */ /* 0x000f220000100800 */
[----:B--2---:R-:W2:Y:S01]  /*29a80*/  S2R R9, SR_TID.X ;  /* 0x0000000000097919 */ /* 0x004ea20000002100 */
[----:B------:R-:W-:Y:S05]  /*29a90*/  WARPSYNC.ALL ;  /* 0x0000000000007948 */ /* 0x000fea0003800000 */
[----:B------:R-:W-:Y:S01]  /*29aa0*/  IMAD.MOV.U32 R15, RZ, RZ, 0x40 ;  /* 0x00000040ff0f7424 */ /* 0x000fe200078e00ff */
[----:B--2---:R-:W-:-:S04]  /*29ab0*/  LOP3.LUT P0, RZ, R9, 0x4, RZ, 0xc0, !PT ;  /* 0x0000000409ff7812 */ /* 0x004fc8000780c0ff */
[----:B------:R-:W-:Y:S02]  /*29ac0*/  SEL R15, R15, 0xffffffc0, !P0 ;  /* 0xffffffc00f0f7807 */ /* 0x000fe40004000000 */
[----:B-----5:R-:W-:-:S05]  /*29ad0*/  LOP3.LUT R0, R12, R0, RZ, 0xfc, !PT ;  /* 0x000000000c007212 */ /* 0x020fca00078efcff */
[----:B---3--:R-:W-:-:S05]  /*29ae0*/  IMAD.IADD R0, R13, 0x1, R0 ;  /* 0x000000010d007824 */ /* 0x008fca00078e0200 */
[----:B------:R-:W2:Y:S01]  /*29af0*/  LDSM.16.MT88.4 R4, [R0+0xa400] ;  /* 0x00a400000004783b */ /* 0x000ea20000004200 */
[----:B----4-:R-:W-:Y:S01]  /*29b00*/  IMAD.IADD R3, R15, 0x1, R0 ;  /* 0x000000010f037824 */ /* 0x010fe200078e0200 */
[----:B------:R-:W-:Y:S02]  /*29b10*/  LOP3.LUT R20, R12, R14, RZ, 0xfc, !PT ;  /* 0x0000000e0c147212 */ /* 0x000fe400078efcff */
[C-C-:B--2---:R-:W-:Y:S02]  /*29b20*/  PRMT R8, R4.reuse, 0x6420, R5.reuse ;  /* 0x0000642004087816 */ /* 0x144fe40000000005 */
[----:B------:R-:W-:Y:S02]  /*29b30*/  PRMT R9, R4, 0x7531, R5 ;  /* 0x0000753104097816 */ /* 0x000fe40000000005 */
[C-C-:B------:R-:W-:Y:S02]  /*29b40*/  PRMT R10, R6.reuse, 0x6420, R7.reuse ;  /* 0x00006420060a7816 */ /* 0x140fe40000000007 */
[----:B------:R-:W-:-:S02]  /*29b50*/  PRMT R11, R6, 0x7531, R7 ;  /* 0x00007531060b7816 */ /* 0x000fc40000000007 */
[----:B------:R-:W2:Y:S01]  /*29b60*/  LDSM.16.MT88.4 R4, [R3+0xa400] ;  /* 0x00a400000304783b */ /* 0x000ea20000004200 */
[----:B------:R-:W-:-:S05]  /*29b70*/  IADD3 R20, R13, R20, RZ ;  /* 0x000000140d147210 */ /* 0x000fca0007ffe0ff */
[----:B------:R2:W-:Y:S02]  /*29b80*/  STSM.16.M88.4 [R20+0x400], R8 ;  /* 0x0004000814007844 */ /* 0x0005e40000000200 */
[C-C-:B--2---:R-:W-:Y:S02]  /*29b90*/  PRMT R8, R4.reuse, 0x6420, R5.reuse ;  /* 0x0000642004087816 */ /* 0x144fe40000000005 */
[----:B------:R-:W-:Y:S02]  /*29ba0*/  PRMT R9, R4, 0x7531, R5 ;  /* 0x0000753104097816 */ /* 0x000fe40000000005 */
[C-C-:B------:R-:W-:Y:S02]  /*29bb0*/  PRMT R10, R6.reuse, 0x6420, R7.reuse ;  /* 0x00006420060a7816 */ /* 0x140fe40000000007 */
[----:B------:R-:W-:-:S05]  /*29bc0*/  PRMT R11, R6, 0x7531, R7 ;  /* 0x00007531060b7816 */ /* 0x000fca0000000007 */
[----:B------:R-:W-:Y:S04]  /*29bd0*/  STSM.16.M88.4 [R20+0xc00], R8 ;  /* 0x000c000814007844 */ /* 0x000fe80000000200 */
[----:B------:R-:W2:Y:S02]  /*29be0*/  LDSM.16.MT88.4 R4, [R0+0xb400] ;  /* 0x00b400000004783b */ /* 0x000ea40000004200 */
[C-C-:B--2---:R-:W-:Y:S02]  /*29bf0*/  PRMT R12, R4.reuse, 0x6420, R5.reuse ;  /* 0x00006420040c7816 */ /* 0x144fe40000000005 */
[----:B------:R-:W-:Y:S02]  /*29c00*/  PRMT R13, R4, 0x7531, R5 ;  /* 0x00007531040d7816 */ /* 0x000fe40000000005 */
[----:B------:R-:W-:-:S02]  /*29c10*/  PRMT R14, R6, 0x6420, R7 ;  /* 0x00006420060e7816 */ /* 0x000fc40000000007 */
[----:B------:R-:W-:Y:S02]  /*29c20*/  PRMT R15, R6, 0x7531, R7 ;  /* 0x00007531060f7816 */ /* 0x000fe40000000007 */
[----:B------:R-:W2:Y:S04]  /*29c30*/  LDSM.16.MT88.4 R4, [R3+0xb400] ;  /* 0x00b400000304783b */ /* 0x000ea80000004200 */
[----:B------:R-:W-:Y:S01]  /*29c40*/  STSM.16.M88.4 [R20+0x1400], R12 ;  /* 0x0014000c14007844 */ /* 0x000fe20000000200 */
[C-C-:B--2---:R-:W-:Y:S02]  /*29c50*/  PRMT R8, R4.reuse, 0x6420, R5.reuse ;  /* 0x0000642004087816 */ /* 0x144fe40000000005 */
[----:B------:R-:W-:Y:S02]  /*29c60*/  PRMT R9, R4, 0x7531, R5 ;  /* 0x0000753104097816 */ /* 0x000fe40000000005 */
[----:B------:R-:W-:-:S02]  /*29c70*/  PRMT R10, R6, 0x6420, R7 ;  /* 0x00006420060a7816 */ /* 0x000fc40000000007 */
        /* <DEDUP_REMOVED lines=32> */
[----:B------:R3:W-:Y:S01]  /*29e80*/  STSM.16.M88.4 [R20+0x4400], R12 ;  /* 0x0044000c14007844 */ /* 0x0007e20000000200 */
[C-C-:B--2---:R-:W-:Y:S02]  /*29e90*/  PRMT R8, R4.reuse, 0x6420, R5.reuse ;  /* 0x0000642004087816 */ /* 0x144fe40000000005 */
        /* <DEDUP_REMOVED lines=12> */
.L_x_2671:
[----:B------:R-:W4:Y:S01]  /*29f60*/  S2R R0, SR_TID.X ;  /* 0x0000000000007919 */ /* 0x000f220000002100 */
[----:B--2---:R2:W-:Y:S01]  /*29f70*/  SYNCS.ARRIVE.TRANS64.A1T0 RZ, [R17+URZ+0x29850], RZ ;  /* 0x029850ff11ff79a7 */ /* 0x0045e2000810003f */
[----:B------:R0:W5:Y:S01]  /*29f80*/  LDL R3, [R1+0x14] ;  /* 0x0000140001037983 */ /* 0x0001620000100800 */
[----:B----4-:R-:W-:Y:S01]  /*29f90*/  LOP3.LUT R0, R0, 0x7f, RZ, 0xc0, !PT ;  /* 0x0000007f00007812 */ /* 0x010fe200078ec0ff */
[----:B------:R-:W-:Y:S03]  /*29fa0*/  BAR.SYNC.DEFER_BLOCKING 0x2, 0x80 ;  /* 0x0082000000007b1d */ /* 0x000fe60000010000 */
[----:B------:R-:W-:-:S03]  /*29fb0*/  ISETP.NE.AND P0, PT, R0, RZ, PT ;  /* 0x000000ff0000720c */ /* 0x000fc60003f05270 */
[----:B------:R0:W5:Y:S10]  /*29fc0*/  LDL R0, [R1+0x8] ;  /* 0x0000080001007983 */ /* 0x0001740000100800 */
[----:B--2---:R-:W-:-:S05]  /*29fd0*/  @!P0 VIADD R17, R17, 0x29880 ;  /* 0x0002988011118836 */ /* 0x004fca0000000000 */
[----:B------:R-:W-:-:S04]  /*29fe0*/  @!P0 PRMT R17, RZ, 0x654, R17 ;  /* 0x00000654ff118816 */ /* 0x000fc80000000011 */
[----:B------:R0:W-:Y:S01]  /*29ff0*/  @!P0 SYNCS.ARRIVE.TRANS64.RED.A1T0 RZ, [R17+URZ], RZ ;  /* 0x000000ff11ff89a7 */ /* 0x0001e2000810043f */
[C---:B------:R-:W-:Y:S01]  /*2a000*/  ISETP.GT.AND P0, PT, R2.reuse, RZ, PT ;  /* 0x000000ff0200720c */ /* 0x040fe20003f04270 */
[----:B------:R-:W-:-:S12]  /*2a010*/  VIADD R2, R2, 0xffffffff ;  /* 0xffffffff02027836 */ /* 0x000fd80000000000 */
[----:B0-----:R-:W-:Y:S05]  /*2a020*/  @P0 BRA `(.L_x_2672) ;  /* 0xffffffec00d40947 */ /* 0x001fea000383ffff */
.L_x_2650:
[----:B--2---:R-:W0:Y:S01]  /*2a030*/  S2R R4, SR_TID.X ;  /* 0x0000000000047919 */ /* 0x004e220000002100 */
[----:B------:R-:W-:Y:S01]  /*2a040*/  BSSY B0, `(.L_x_2673) ;  /* 0x0000010000007945 */ /* 0x000fe20003800000 */
[----:B0-----:R-:W-:-:S04]  /*2a050*/  LOP3.LUT R4, R4, 0x7f, RZ, 0xc0, !PT ;  /* 0x0000007f04047812 */ /* 0x001fc800078ec0ff */
[----:B------:R-:W-:-:S13]  /*2a060*/  ISETP.NE.AND P0, PT, R4, RZ, PT ;  /* 0x000000ff0400720c */ /* 0x000fda0003f05270 */
[----:B------:R-:W-:Y:S05]  /*2a070*/  @P0 BRA `(.L_x_2674) ;  /* 0x0000000000300947 */ /* 0x000fea0003800000 */
[----:B------:R-:W0:Y:S01]  /*2a080*/  S2R R2, SR_LANEID ;  /* 0x0000000000027919 */ /* 0x000e220000000000 */
[----:B------:R-:W-:Y:S01]  /*2a090*/  VOTEU.ANY UR4, UPT, PT ;  /* 0x0000000000047886 */ /* 0x000fe200038e0100 */
[----:B------:R-:W2:Y:S01]  /*2a0a0*/  LDC.64 R4, c[0x0][0xc60] ;  /* 0x00031800ff047b82 */ /* 0x000ea20000000a00 */
[----:B-----5:R-:W0:Y:S02]  /*2a0b0*/  FLO.U32 R0, UR4 ;  /* 0x0000000400007d00 */ /* 0x020e2400080e0000 */
[----:B0-----:R-:W-:-:S06]  /*2a0c0*/  ISETP.EQ.U32.AND P1, PT, R0, R2, PT ;  /* 0x000000020000720c */ /* 0x001fcc0003f22070 */
[----:B------:R-:W2:Y:S07]  /*2a0d0*/  POPC R2, UR4 ;  /* 0x0000000400027d09 */ /* 0x000eae0008000000 */
[----:B--2---:R-:W2:Y:S04]  /*2a0e0*/  @P1 ATOMG.E.ADD.STRONG.GPU PT, R2, desc[UR54][R4.64], R2 ;  /* 0x00000002040219a8 */ /* 0x004ea800081ee1f6 */
[----:B--2---:R0:W2:Y:S02]  /*2a0f0*/  SHFL.IDX PT, R2, R2, R0, 0x1f ;  /* 0x00001f0002027589 */ /* 0x0040a400000e0000 */
[----:B0-----:R-:W0:Y:S02]  /*2a100*/  S2R R0, SR_LTMASK ;  /* 0x0000000000007919 */ /* 0x001e240000003900 */
[----:B0-----:R-:W-:-:S06]  /*2a110*/  LOP3.LUT R0, R0, UR4, RZ, 0xc0, !PT ;  /* 0x0000000400007c12 */ /* 0x001fcc000f8ec0ff */
[----:B------:R-:W2:Y:S02]  /*2a120*/  POPC R0, R0 ;  /* 0x0000000000007309 */ /* 0x000ea40000000000 */
[----:B--2---:R-:W-:-:S07]  /*2a130*/  IADD3 R16, R2, UR38, R0 ;  /* 0x0000002602107c10 */ /* 0x004fce000fffe000 */
.L_x_2674:
[----:B------:R-:W-:Y:S05]  /*2a140*/  BSYNC B0 ;  /* 0x0000000000007941 */ /* 0x000fea0003800000 */
.L_x_2673:
[----:B------:R-:W-:-:S06]  /*2a150*/  UISETP.NE.AND UP0, UPT, UR37, 0x3, UPT ;  /* 0x000000032500788c */ /* 0x000fcc000bf05270 */
[----:B------:R-:W-:-:S13]  /*2a160*/  PLOP3.LUT P1, PT, PT, PT, UP0, 0x80, 0x0 ;  /* 0x000000000000781c */ /* 0x000fda0003f2f008 */
[----:B------:R-:W-:Y:S05]  /*2a170*/  @!P1 BRA `(.L_x_2675) ;  /* 0x0000000000049947 */ /* 0x000fea0003800000 */
[----:B------:R-:W-:Y:S01]  /*2a180*/  BPT.TRAP 0x1 ;  /* 0x000000040000795c */ /* 0x000fe20000300000 */
.L_x_2675:
[----:B------:R-:W2:Y:S04]  /*2a190*/  LDL R4, [R1+0x14] ;  /* 0x0000140001047983 */ /* 0x000ea80000100800 */
[----:B-----5:R-:W4:Y:S04]  /*2a1a0*/  LDL R3, [R1+0x4] ;  /* 0x0000040001037983 */ /* 0x020f280000100800 */
[----:B------:R-:W4:Y:S01]  /*2a1b0*/  LDL R2, [R1+0x8] ;  /* 0x0000080001027983 */ /* 0x000f220000100800 */
[----:B------:R-:W-:Y:S01]  /*2a1c0*/  IMAD.U32 R0, RZ, RZ, UR39 ;  /* 0x00000027ff007e24 */ /* 0x000fe2000f8e00ff */
[----:B------:R-:W-:Y:S04]  /*2a1d0*/  BSSY B0, `(.L_x_2676) ;  /* 0x0000007000007945 */ /* 0x000fe80003800000 */
[----:B------:R-:W-:-:S02]  /*2a1e0*/  ISETP.NE.AND P2, PT, R0, 0x3, PT ;  /* 0x000000030000780c */ /* 0x000fc40003f45270 */
[----:B--2---:R-:W-:-:S04]  /*2a1f0*/  LOP3.LUT R0, R4, 0x1, RZ, 0x3c, !PT ;  /* 0x0000000104007812 */ /* 0x004fc800078e3cff */
[----:B------:R-:W-:Y:S01]  /*2a200*/  SHF.L.U32 R0, R0, 0x1f, RZ ;  /* 0x0000001f00007819 */ /* 0x000fe200000006ff */
[----:B----4-:R-:W-:-:S04]  /*2a210*/  IMAD R17, R2, 0x8, R3 ;  /* 0x0000000802117824 */ /* 0x010fc800078e0203 */
[----:B------:R-:W0:Y:S02]  /*2a220*/  SYNCS.PHASECHK.TRANS64.TRYWAIT P1, [R17+URZ+0x29870], R0 ;  /* 0x02987000110075a7 */ /* 0x000e24000802017f */
[----:B0-----:R-:W-:Y:S05]  /*2a230*/  @!P1 BRA `(.L_x_2677) ;  /* 0x0000003c00e89947 */ /* 0x001fea0003800000 */
.L_x_2810:
[----:B------:R-:W-:Y:S05]  /*2a240*/  BSYNC B0 ;  /* 0x0000000000007941 */ /* 0x000fea0003800000 */
.L_x_2676:
[----:B------:R-:W-:Y:S05]  /*2a250*/  @!P2 BRA `(.L_x_2678) ;  /* 0x000000000004a947 */ /* 0x000fea0003800000 */
[----:B------:R-:W-:Y:S01]  /*2a260*/  BPT.TRAP 0x1 ;  /* 0x000000040000795c */ /* 0x000fe20000300000 */
.L_x_2678:
[----:B0-----:R-:W2:Y:S02]  /*2a270*/  LDL R0, [R1+0x14] ;  /* 0x0000140001007983 */ /* 0x001ea40000100800 */
[----:B--2---:R-:W-:-:S04]  /*2a280*/  SHF.L.U32 R0, R0, 0x1f, RZ ;  /* 0x0000001f00007819 */ /* 0x004fc800000006ff */
[----:B------:R-:W0:Y:S02]  /*2a290*/  SYNCS.PHASECHK.TRANS64.TRYWAIT P1, [R17+URZ+0x29860], R0 ;  /* 0x02986000110075a7 */ /* 0x000e24000802017f */
[----:B0-----:R-:W-:Y:S05]  /*2a2a0*/  @!P1 BRA `(.L_x_2679) ;  /* 0x0000003c00e09947 */ /* 0x001fea0003800000 */
.L_x_2811:
[----:B------:R-:W0:Y:S04]  /*2a2b0*/  LDL R18, [R1+0x8] ;  /* 0x0000080001127983 */ /* 0x000e280000100800 */
[----:B------:R-:W2:Y:S04]  /*2a2c0*/  LDL R2, [R1+0x2c] ;  /* 0x00002c0001027983 */ /* 0x000ea80000100800 */
[----:B---3--:R-:W3:Y:S04]  /*2a2d0*/  LDL R12, [R1+0x4] ;  /* 0x00000400010c7983 */ /* 0x008ee80000100800 */
[----:B------:R-:W4:Y:S01]  /*2a2e0*/  LDL R13, [R1+0x28] ;  /* 0x00002800010d7983 */ /* 0x000f220000100800 */
[----:B------:R-:W5:Y:S01]  /*2a2f0*/  S2R R3, SR_TID.X ;  /* 0x0000000000037919 */ /* 0x000f620000002100 */
[----:B------:R-:W-:Y:S05]  /*2a300*/  WARPSYNC.ALL ;  /* 0x0000000000007948 */ /* 0x000fea0003800000 */
[----:B-----5:R-:W-:-:S02]  /*2a310*/  LOP3.LUT P1, RZ, R3, 0x4, RZ, 0xc0, !PT ;  /* 0x0000000403ff7812 */ /* 0x020fc4000782c0ff */
[----:B------:R-:W-:-:S04]  /*2a320*/  MOV R3, 0x40 ;  /* 0x0000004000037802 */ /* 0x000fc80000000f00 */
[----:B------:R-:W-:Y:S01]  /*2a330*/  SEL R3, R3, 0xffffffc0, !P1 ;  /* 0xffffffc003037807 */ /* 0x000fe20004800000 */
[----:B0-----:R-:W-:-:S05]  /*2a340*/  IMAD R0, R18, 0x5000, RZ ;  /* 0x0000500012007824 */ /* 0x001fca00078e02ff */
[----:B--2---:R-:W-:-:S05]  /*2a350*/  LOP3.LUT R2, R0, R2, RZ, 0xfc, !PT ;  /* 0x0000000200027212 */ /* 0x004fca00078efcff */
[----:B---3--:R-:W-:-:S05]  /*2a360*/  IMAD.IADD R2, R12, 0x1, R2 ;  /* 0x000000010c027824 */ /* 0x008fca00078e0202 */
[----:B------:R-:W0:Y:S01]  /*2a370*/  LDSM.16.MT88.4 R4, [R2+0xa400] ;  /* 0x00a400000204783b */ /* 0x000e220000004200 */
[----:B------:R-:W-:Y:S01]  /*2a380*/  IMAD.IADD R3, R3, 0x1, R2 ;  /* 0x0000000103037824 */ /* 0x000fe200078e0202 */
[----:B----4-:R-:W-:Y:S02]  /*2a390*/  LOP3.LUT R0, R0, R13, RZ, 0xfc, !PT ;  /* 0x0000000d00007212 */ /* 0x010fe400078efcff */
        /* <DEDUP_REMOVED lines=68> */
.L_x_2680:
[----:B------:R-:W3:Y:S01]  /*2a7e0*/  LDL.LU R3, [R1+0x14] ;  /* 0x0000140001037983 */ /* 0x000ee20000300800 */
[----:B0-----:R0:W-:Y:S01]  /*2a7f0*/  SYNCS.ARRIVE.TRANS64.A1T0 RZ, [R17+URZ+0x29850], RZ ;  /* 0x029850ff11ff79a7 */ /* 0x0011e2000810003f */
[----:B--2---:R-:W-:Y:S02]  /*2a800*/  VIADD R0, R18, 0x1 ;  /* 0x0000000112007836 */ /* 0x004fe40000000000 */
        /* <DEDUP_REMOVED lines=10> */
.L_x_2625:
[----:B0-----:R-:W2:Y:S02]  /*2a8b0*/  LDL R0, [R1+0x10] ;  /* 0x0000100001007983 */ /* 0x001ea40000100800 */
[----:B--2---:R-:W-:-:S13]  /*2a8c0*/  LOP3.LUT P0, RZ, R0, 0x2, RZ, 0xc0, !PT ;  /* 0x0000000200ff7812 */ /* 0x004fda000780c0ff */
[----:B------:R-:W-:Y:S05]  /*2a8d0*/  @!P0 BRA `(.L_x_2681) ;  /* 0x0000000000288947 */ /* 0x000fea0003800000 */
[----:B------:R-:W-:Y:S05]  /*2a8e0*/  WARPSYNC.ALL ;  /* 0x0000000000007948 */ /* 0x000fea0003800000 */
[----:B------:R-:W0:Y:S08]  /*2a8f0*/  S2UR UR5, SR_CgaCtaId ;  /* 0x00000000000579c3 */ /* 0x000e300000008800 */
[----:B------:R-:W-:Y:S06]  /*2a900*/  BAR.SYNC.DEFER_BLOCKING 0x5, 0x180 ;  /* 0x0146000000007b1d */ /* 0x000fec0000010000 */
[----:B------:R-:W-:-:S02]  /*2a910*/  UMOV UR4, 0x400 ;  /* 0x0000040000047882 */ /* 0x000fc40000000000 */
[----:B0-----:R-:W-:-:S06]  /*2a920*/  ULEA UR4, UR5, UR4, 0x18 ;  /* 0x0000000405047291 */ /* 0x001fcc000f8ec03f */
[----:B------:R-:W-:-:S05]  /*2a930*/  IMAD.U32 R0, RZ, RZ, UR4 ;  /* 0x00000004ff007e24 */ /* 0x000fca000f8e00ff */
[----:B------:R3:W4:Y:S04]  /*2a940*/  LDS.128 R16, [R0+0x298d0] ;  /* 0x0298d00000107984 */ /* 0x0007280000000c00 */
[----:B------:R3:W-:Y:S01]  /*2a950*/  STL [R1+0x4], R0 ;  /* 0x0000040001007387 */ /* 0x0007e20000100800 */
[----:B------:R-:W-:Y:S06]  /*2a960*/  BAR.ARV 0x4, 0x180 ;  /* 0x0106000000007b1d */ /* 0x000fec0000002000 */
[----:B------:R-:W-:Y:S05]  /*2a970*/  BRA `(.L_x_2682) ;  /* 0x0000000800dc7947 */ /* 0x000fea0003800000 */
.L_x_2681:
[----:B------:R-:W0:Y:S01]  /*2a980*/  S2R R0, SR_TID.X ;  /* 0x0000000000007919 */ /* 0x000e220000002100 */
[----:B------:R-:W-:Y:S01]  /*2a990*/  UMOV UR4, 0xffffffff ;  /* 0xffffffff00047882 */ /* 0x000fe20000000000 */
[----:B0-----:R-:W-:-:S04]  /*2a9a0*/  LOP3.LUT R7, R0, 0x1f, RZ, 0xc0, !PT ;  /* 0x0000001f00077812 */ /* 0x001fc800078ec0ff */
[----:B------:R-:W-:Y:S01]  /*2a9b0*/  ISETP.NE.AND P0, PT, R7, 0x1f, PT ;  /* 0x0000001f0700780c */ /* 0x000fe20003f05270 */
[----:B------:R-:W-:-:S12]  /*2a9c0*/  BRA.DIV UR4, `(.L_x_2683) ;  /* 0x0000003a042c7947 */ /* 0x000fd8000b800000 */
[----:B------:R-:W-:Y:S01]  /*2a9d0*/  IADD3 R0, R19, R7, RZ ;  /* 0x0000000713007210 */ /* 0x000fe20007ffe0ff */
[----:B------:R-:W-:-:S03]  /*2a9e0*/  ULDC UR4, c[0x0][0xc3c] ;  /* 0x00030f0000047ab9 */ /* 0x000fc60000000800 */
[----:B------:R-:W-:-:S13]  /*2a9f0*/  ISETP.GE.OR P1, PT, R0, UR4, !P0 ;  /* 0x0000000400007c0c */ /* 0x000fda000c726670 */
[----:B------:R-:W0:Y:S02]  /*2aa00*/  @!P1 LDC.64 R2, c[0x0][0xc80] ;  /* 0x00032000ff029b82 */ /* 0x000e240000000a00 */
[----:B0-----:R-:W-:-:S06]  /*2aa10*/  @!P1 IMAD.WIDE R2, R0, 0x4, R2 ;  /* 0x0000000400029825 */ /* 0x001fcc00078e0202 */
[----:B------:R0:W2:Y:S01]  /*2aa20*/  @!P1 LDG.E R3, desc[UR54][R2.64] ;  /* 0x0000003602039981 */ /* 0x0000a2000c1e1900 */
[C---:B------:R-:W-:Y:S02]  /*2aa30*/  ISETP.GE.U32.AND P2, PT, R7.reuse, 0x2, PT ;  /* 0x000000020700780c */ /* 0x040fe40003f46070 */
[C---:B------:R-:W-:Y:S01]  /*2aa40*/  ISETP.GE.U32.AND P3, PT, R7.reuse, 0x4, PT ;  /* 0x000000040700780c */ /* 0x040fe20003f66070 */
[----:B------:R-:W-:Y:S01]  /*2aa50*/  SHFL.IDX PT, R0, R16, RZ, 0x1f ;  /* 0x00001fff10007589 */ /* 0x000fe200000e0000 */
[C---:B------:R-:W-:Y:S02]  /*2aa60*/  ISETP.GE.U32.AND P4, PT, R7.reuse, 0x8, PT ;  /* 0x000000080700780c */ /* 0x040fe40003f86070 */
[C---:B------:R-:W-:Y:S01]  /*2aa70*/  ISETP.GE.U32.AND P5, PT, R7.reuse, 0x10, PT ;  /* 0x000000100700780c */ /* 0x040fe20003fa6070 */
[----:B------:R-:W-:Y:S01]  /*2aa80*/  SHFL.IDX PT, R5, R16, 0x1, 0x1f ;  /* 0x00201f0010057f89 */ /* 0x000fe200000e0000 */
[----:B0-----:R-:W-:Y:S02]  /*2aa90*/  IMAD.MOV.U32 R2, RZ, RZ, RZ ;  /* 0x000000ffff027224 */ /* 0x001fe400078e00ff */
[----:B--2---:R-:W-:Y:S01]  /*2aaa0*/  @!P1 IMAD.MOV.U32 R2, RZ, RZ, R3 ;  /* 0x000000ffff029224 */ /* 0x004fe200078e0003 */
[----:B------:R-:W-:-:S04]  /*2aab0*/  ISETP.NE.AND P1, PT, R7, RZ, PT ;  /* 0x000000ff0700720c */ /* 0x000fc80003f25270 */
        /* <DEDUP_REMOVED lines=15> */
[----:B------:R0:W2:Y:S02]  /*2abb0*/  SHFL.IDX PT, R8, R6, 0x1f, 0x1f ;  /* 0x03e01f0006087f89 */ /* 0x0000a400000e0000 */
.L_x_2821:
[----:B------:R-:W-:Y:S02]  /*2abc0*/  ULDC UR4, c[0x0][0xc38] ;  /* 0x00030e0000047ab9 */ /* 0x000fe40000000800 */
[----:B------:R-:W-:-:S04]  /*2abd0*/  IMAD.U32 R4, RZ, RZ, UR4 ;  /* 0x00000004ff047e24 */ /* 0x000fc8000f8e00ff */
[----:B--2---:R-:W-:-:S04]  /*2abe0*/  IMAD R8, R8, R4, RZ ;  /* 0x0000000408087224 */ /* 0x004fc800078e02ff */
[----:B------:R-:W-:-:S05]  /*2abf0*/  IMAD.IADD R5, R5, 0x1, R8 ;  /* 0x0000000105057824 */ /* 0x000fca00078e0208 */
[----:B------:R-:W-:-:S13]  /*2ac00*/  ISETP.GT.AND P6, PT, R5, R0, PT ;  /* 0x000000000500720c */ /* 0x000fda0003fc4270 */
[----:B------:R-:W-:Y:S05]  /*2ac10*/  @P6 BRA `(.L_x_2684) ;  /* 0x00000000009c6947 */ /* 0x000fea0003800000 */
.L_x_2689:
        /* <DEDUP_REMOVED lines=8> */
[----:B------:R-:W-:Y:S02]  /*2aca0*/  ISETP.GE.OR P6, PT, R4, R2, !P0 ;  /* 0x000000020400720c */ /* 0x000fe400047c6670 */
[----:B------:R-:W-:-:S11]  /*2acb0*/  MOV R2, RZ ;  /* 0x000000ff00027202 */ /* 0x000fd60000000f00 */
[----:B------:R-:W-:Y:S05]  /*2acc0*/  @P6 BRA `(.L_x_2687) ;  /* 0x00000000000c6947 */ /* 0x000fea0003800000 */
[----:B------:R-:W2:Y:S02]  /*2acd0*/  LDC.64 R2, c[0x0][0xc80] ;  /* 0x00032000ff027b82 */ /* 0x000ea40000000a00 */
[----:B--2---:R-:W-:-:S06]  /*2ace0*/  IMAD.WIDE R2, R4, 0x4, R2 ;  /* 0x0000000404027825 */ /* 0x004fcc00078e0202 */
[----:B------:R2:W5:Y:S02]  /*2acf0*/  LDG.E R2, desc[UR54][R2.64] ;  /* 0x0000003602027981 */ /* 0x000564000c1e1900 */
.L_x_2687:
[----:B------:R-:W-:Y:S05]  /*2ad00*/  BSYNC B0 ;  /* 0x0000000000007941 */ /* 0x000fea0003800000 */
.L_x_2686:
        /* <DEDUP_REMOVED lines=16> */
[----:B0-----:R-:W-:-:S05]  /*2ae10*/  IMAD.IADD R6, R3, 0x1, R4 ;  /* 0x0000000103067824 */ /* 0x001fca00078e0204 */
[----:B------:R0:W2:Y:S02]  /*2ae20*/  SHFL.IDX PT, R8, R6, 0x1f, 0x1f ;  /* 0x03e01f0006087f89 */ /* 0x0000a400000e0000 */
.L_x_2829:
[----:B------:R-:W-:Y:S02]  /*2ae30*/  ULDC UR4, c[0x0][0xc38] ;  /* 0x00030e0000047ab9 */ /* 0x000fe40000000800 */
[----:B------:R-:W-:-:S05]  /*2ae40*/  MOV R4, UR4 ;  /* 0x0000000400047c02 */ /* 0x000fca0008000f00 */
[----:B--2---:R-:W-:-:S04]  /*2ae50*/  IMAD R8, R8, R4, RZ ;  /* 0x0000000408087224 */ /* 0x004fc800078e02ff */
[----:B------:R-:W-:-:S05]  /*2ae60*/  IMAD.IADD R5, R8, 0x1, R5 ;  /* 0x0000000108057824 */ /* 0x000fca00078e0205 */
[----:B------:R-:W-:-:S13]  /*2ae70*/  ISETP.GT.AND P6, PT, R5, R0, PT ;  /* 0x000000000500720c */ /* 0x000fda0003fc4270 */
[----:B------:R-:W-:Y:S05]  /*2ae80*/  @!P6 BRA `(.L_x_2689) ;  /* 0xfffffffc0064e947 */ /* 0x000fea000383ffff */
.L_x_2684:
        /* <DEDUP_REMOVED lines=8> */
.L_x_2833:
[----:B------:R-:W-:Y:S01]  /*2af10*/  ISETP.NE.AND P0, PT, R3, RZ, PT ;  /* 0x000000ff0300720c */ /* 0x000fe20003f05270 */
[----:B------:R-:W-:-:S12]  /*2af20*/  IMAD.MOV.U32 R16, RZ, RZ, RZ ;  /* 0x000000ffff107224 */ /* 0x000fd800078e00ff */
[----:B------:R-:W-:Y:S05]  /*2af30*/  @!P0 BRA `(.L_x_2691) ;  /* 0x0000000000148947 */ /* 0x000fea0003800000 */
[----:B------:R-:W-:Y:S01]  /*2af40*/  UMOV UR4, 0xffffffff ;  /* 0xffffffff00047882 */ /* 0x000fe20000000000 */
[----:B------:R-:W-:Y:S02]  /*2af50*/  VIADD R12, R5, 0xffffffff ;  /* 0xffffffff050c7836 */ /* 0x000fe40000000000 */
[----:B------:R-:W-:Y:S05]  /*2af60*/  BRA.DIV UR4, `(.L_x_2692) ;  /* 0x0000003e04207947 */ /* 0x000fea000b800000 */
[----:B0-----:R0:W4:Y:S02]  /*2af70*/  SHFL.IDX PT, R6, R6, R12, 0x1f ;  /* 0x00001f0c06067589 */ /* 0x00112400000e0000 */
.L_x_2836:
[----:B----4-:R-:W-:-:S07]  /*2af80*/  IMAD.MOV.U32 R16, RZ, RZ, R6 ;  /* 0x000000ffff107224 */ /* 0x010fce00078e0006 */
.L_x_2691:
[----:B0-----:R-:W0:Y:S01]  /*2af90*/  LDC.64 R6, c[0x0][0xc90] ;  /* 0x00032400ff067b82 */ /* 0x001e220000000a00 */
[----:B------:R-:W-:-:S05]  /*2afa0*/  IADD3 R19, R5, R19, RZ ;  /* 0x0000001305137210 */ /* 0x000fca0007ffe0ff */
[----:B0-----:R-:W-:-:S06]  /*2afb0*/  IMAD.WIDE R6, R19, 0x4, R6 ;  /* 0x0000000413067825 */ /* 0x001fcc00078e0206 */
[----:B------:R-:W2:Y:S01]  /*2afc0*/  LDG.E R6, desc[UR54][R6.64] ;  /* 0x0000003606067981 */ /* 0x000ea2000c1e1900 */
[----:B------:R-:W-:-:S04]  /*2afd0*/  IMAD R16, R16, R4, R8 ;  /* 0x0000000410107224 */ /* 0x000fc800078e0208 */
[----:B------:R-:W-:Y:S02]  /*2afe0*/  IMAD.IADD R0, R0, 0x1, -R16 ;  /* 0x0000000100007824 */ /* 0x000fe400078e0a10 */
[----:B--23--:R-:W-:-:S05]  /*2aff0*/  IMAD R5, R17, R6, RZ ;  /* 0x0000000611057224 */ /* 0x00cfca00078e02ff */
[----:B------:R-:W-:-:S04]  /*2b000*/  IABS R7, R5 ;  /* 0x0000000500077213 */ /* 0x000fc80000000000 */
        /* <DEDUP_REMOVED lines=30> */
[----:B------:R-:W0:Y:S08]  /*2b1f0*/  I2F.RP R3, R6 ;  /* 0x0000000600037306 */ /* 0x000e300000209400 */
[----:B0-----:R-:W0:Y:S02]  /*2b200*/  MUFU.RCP R3, R3 ;  /* 0x0000000300037308 */ /* 0x001e240000001000 */
[----:B0-----:R-:W-:-:S06]  /*2b210*/  IADD3 R3, R3, 0xffffffe, RZ ;  /* 0x0ffffffe03037810 */ /* 0x001fcc0007ffe0ff */
        /* <DEDUP_REMOVED lines=11> */
[----:B------:R-:W-:Y:S01]  /*2b2d0*/  @!P1 IMAD.IADD R3, R3, 0x1, -R6 ;  /* 0x0000000103039824 */ /* 0x000fe200078e0a06 */
[----:B------:R-:W-:Y:S02]  /*2b2e0*/  @!P1 IADD3 R2, R2, 0x1, RZ ;  /* 0x0000000102029810 */ /* 0x000fe40007ffe0ff */
        /* <DEDUP_REMOVED lines=13> */
.L_x_2685:
[----:B------:R-:W-:Y:S01]  /*2b3c0*/  UMOV UR4, URZ ;  /* 0x0000003f00047c82 */ /* 0x000fe20008000000 */
[----:B------:R-:W-:Y:S01]  /*2b3d0*/  UMOV UR5, URZ ;  /* 0x0000003f00057c82 */ /* 0x000fe20008000000 */
[----:B------:R-:W-:Y:S01]  /*2b3e0*/  ULDC UR6, c[0x0][0xc3c] ;  /* 0x00030f0000067ab9 */ /* 0x000fe20000000800 */
[----:B------:R-:W-:Y:S01]  /*2b3f0*/  MOV R16, R0 ;  /* 0x0000000000107202 */ /* 0x000fe20000000f00 */
[----:B------:R-:W-:Y:S02]  /*2b400*/  IMAD.U32 R17, RZ, RZ, UR4 ;  /* 0x00000004ff117e24 */ /* 0x000fe4000f8e00ff */
[----:B------:R-:W-:Y:S02]  /*2b410*/  IMAD.U32 R18, RZ, RZ, UR5 ;  /* 0x00000005ff127e24 */ /* 0x000fe4000f8e00ff */
[----:B------:R-:W-:-:S07]  /*2b420*/  IMAD.U32 R19, RZ, RZ, UR6 ;  /* 0x00000006ff137e24 */ /* 0x000fce000f8e00ff */
.L_x_2693:
        /* <DEDUP_REMOVED lines=12> */
.L_x_2682:
[----:B------:R-:W-:Y:S02]  /*2b4f0*/  ULDC UR4, c[0x0][0xc3c] ;  /* 0x00030f0000047ab9 */ /* 0x000fe40000000800 */
[----:B----4-:R-:W-:-:S13]  /*2b500*/  ISETP.GE.AND P0, PT, R19, UR4, PT ;  /* 0x0000000413007c0c */ /* 0x010fda000bf06270 */
[----:B------:R-:W-:Y:S05]  /*2b510*/  @!P0 BRA `(.L_x_2694) ;  /* 0xffffffa400308947 */ /* 0x000fea000383ffff */
[----:B------:R-:W-:Y:S05]  /*2b520*/  BSYNC B7 ;  /* 0x0000000000077941 */ /* 0x000fea0003800000 */
.L_x_2584:
        /* <DEDUP_REMOVED lines=12> */
.L_x_2837:
[----:B------:R-:W-:Y:S05]  /*2b5f0*/  BSYNC B0 ;  /* 0x0000000000007941 */ /* 0x000fea0003800000 */
.L_x_2695:
[----:B------:R-:W-:-:S03]  /*2b600*/  UMOV UR4, 0xffffffff ;  /* 0xffffffff00047882 */ /* 0x000fc60000000000 */
[----:B------:R-:W-:Y:S05]  /*2b610*/  BRA.DIV UR4, `(.L_x_2697) ;  /* 0x0000003604b07947 */ /* 0x000fea000b800000 */
[----:B------:R-:W2:Y:S02]  /*2b620*/  S2R R2, SR_TID.X ;  /* 0x0000000000027919 */ /* 0x000ea40000002100 */
[----:B--2---:R-:W-:-:S04]  /*2b630*/  SHF.R.U32.HI R2, RZ, 0x5, R2 ;  /* 0x00000005ff027819 */ /* 0x004fc80000011602 */
[----:B------:R-:W-:-:S05]  /*2b640*/  LOP3.LUT R2, R2, 0x3, RZ, 0xc0, !PT ;  /* 0x0000000302027812 */ /* 0x000fca00078ec0ff */
[----:B------:R2:W3:Y:S02]  /*2b650*/  SHFL.IDX PT, R14, R2, RZ, 0x1f ;  /* 0x00001fff020e7589 */ /* 0x0004e400000e0000 */
.L_x_2840:
[----:B---3--:R-:W-:-:S13]  /*2b660*/  ISETP.NE.AND P0, PT, R14, RZ, PT ;  /* 0x000000ff0e00720c */ /* 0x008fda0003f05270 */
[----:B------:R-:W-:Y:S05]  /*2b670*/  @P0 BRA `(.L_x_2371) ;  /* 0x0000000000b00947 */ /* 0x000fea0003800000 */
[----:B------:R-:W-:-:S03]  /*2b680*/  UMOV UR4, 0xffffffff ;  /* 0xffffffff00047882 */ /* 0x000fc60000000000 */
[----:B------:R-:W-:Y:S05]  /*2b690*/  BRA.DIV UR4, `(.L_x_2698) ;  /* 0x0000003604c47947 */ /* 0x000fea000b800000 */
[----:B------:R-:W-:-:S13]  /*2b6a0*/  ELECT P6, URZ, PT ;  /* 0x00000000003f782f */ /* 0x000fda00038c0000 */
.L_x_2843:
[----:B------:R-:W-:Y:S05]  /*2b6b0*/  @!P6 BRA `(.L_x_2371) ;  /* 0x0000000000a0e947 */ /* 0x000fea0003800000 */
[----:B------:R-:W-:-:S06]  /*2b6c0*/  ULOP3.LUT UR4, UR36, 0x2, URZ, 0xfc, !UPT ;  /* 0x0000000224047892 */ /* 0x000fcc000f8efc3f */
[----:B--2---:R-:W-:-:S04]  /*2b6d0*/  MOV R2, UR4 ;  /* 0x0000000400027c02 */ /* 0x004fc80008000f00 */
[----:B------:R-:W-:-:S13]  /*2b6e0*/  ISETP.NE.AND P0, PT, R2, 0x3, PT ;  /* 0x000000030200780c */ /* 0x000fda0003f05270 */
[----:B------:R-:W-:Y:S05]  /*2b6f0*/  @!P0 BRA `(.L_x_2699) ;  /* 0x0000000000048947 */ /* 0x000fea0003800000 */
[----:B------:R-:W-:Y:S01]  /*2b700*/  BPT.TRAP 0x1 ;  /* 0x000000040000795c */ /* 0x000fe20000300000 */
.L_x_2699:
[----:B0-----:R-:W2:Y:S04]  /*2b710*/  LDL R3, [R1+0x8] ;  /* 0x0000080001037983 */ /* 0x001ea80000100800 */
[----:B------:R-:W3:Y:S01]  /*2b720*/  LDL.LU R7, [R1+0x14] ;  /* 0x0000140001077983 */ /* 0x000ee20000300800 */
[----:B------:R-:W-:-:S04]  /*2b730*/  VIADD R2, R0, 0x29840 ;  /* 0x0002984000027836 */ /* 0x000fc80000000000 */
[C---:B--2---:R-:W-:Y:S02]  /*2b740*/  IMAD R6, R3.reuse, 0x8, R2 ;  /* 0x0000000803067824 */ /* 0x044fe400078e0202 */
        /* <DEDUP_REMOVED lines=10> */
.L_x_2844:
[----:B------:R-:W2:Y:S02]  /*2b7f0*/  SYNCS.PHASECHK.TRANS64.TRYWAIT P1, [R7+URZ], R2 ;  /* 0x00000002070075a7 */ /* 0x000ea4000802017f */
[----:B--2---:R-:W-:Y:S05]  /*2b800*/  @!P1 BRA `(.L_x_2701) ;  /* 0x00000034009c9947 */ /* 0x004fea0003800000 */
.L_x_2845:
[----:B------:R-:W-:Y:S05]  /*2b810*/  @!P0 BRA `(.L_x_2702) ;  /* 0x0000000000048947 */ /* 0x000fea0003800000 */
[----:B------:R-:W-:Y:S01]  /*2b820*/  BPT.TRAP 0x1 ;  /* 0x000000040000795c */ /* 0x000fe20000300000 */
.L_x_2702:
[----:B------:R-:W3:Y:S02]  /*2b830*/  LDL.LU R4, [R1+0x8] ;  /* 0x0000080001047983 */ /* 0x000ee40000300800 */
[----:B---3--:R-:W-:-:S04]  /*2b840*/  IMAD R4, R4, 0x8, R0 ;  /* 0x0000000804047824 */ /* 0x008fc800078e0200 */
[----:B------:R-:W3:Y:S02]  /*2b850*/  SYNCS.PHASECHK.TRANS64.TRYWAIT P1, [R4+URZ+0x29860], R5 ;  /* 0x02986005040075a7 */ /* 0x000ee4000802017f */
[----:B---3--:R-:W-:Y:S05]  /*2b860*/  @!P1 BRA `(.L_x_2703) ;  /* 0x0000003400989947 */ /* 0x008fea0003800000 */
.L_x_2846:
[----:B------:R-:W-:Y:S05]  /*2b870*/  @!P0 BRA `(.L_x_2704) ;  /* 0x0000000000048947 */ /* 0x000fea0003800000 */
[----:B------:R-:W-:Y:S01]  /*2b880*/  BPT.TRAP 0x1 ;  /* 0x000000040000795c */ /* 0x000fe20000300000 */
.L_x_2704:
[----:B------:R-:W-:-:S04]  /*2b890*/  LEA R3, R3, R0, 0x3 ;  /* 0x0000000003037211 */ /* 0x000fc800078e18ff */
[----:B------:R-:W4:Y:S02]  /*2b8a0*/  SYNCS.PHASECHK.TRANS64.TRYWAIT P1, [R3+URZ+0x29860], R2 ;  /* 0x02986002030075a7 */ /* 0x000f24000802017f */
[----:B----4-:R-:W-:Y:S05]  /*2b8b0*/  @!P1 BRA `(.L_x_2705) ;  /* 0x0000003400989947 */ /* 0x010fea0003800000 */
.L_x_2847:
[----:B------:R-:W-:Y:S05]  /*2b8c0*/  @!P0 BRA `(.L_x_2706) ;  /* 0x0000000000048947 */ /* 0x000fea0003800000 */
[----:B------:R-:W-:Y:S01]  /*2b8d0*/  BPT.TRAP 0x1 ;  /* 0x000000040000795c */ /* 0x000fe20000300000 */
.L_x_2706:
[----:B------:R-:W5:Y:S02]  /*2b8e0*/  SYNCS.PHASECHK.TRANS64.TRYWAIT P0, [R4+URZ+0x29880], R5 ;  /* 0x02988005040075a7 */ /* 0x000f64000800017f */
[----:B-----5:R-:W-:Y:S05]  /*2b8f0*/  @!P0 BRA `(.L_x_2707) ;  /* 0x00000034009c8947 */ /* 0x020fea0003800000 */
.L_x_2708:
[----:B------:R0:W0:Y:S02]  /*2b900*/  SYNCS.PHASECHK.TRANS64.TRYWAIT P0, [R3+URZ+0x29880], R2 ;  /* 0x02988002030075a7 */ /* 0x000024000800017f */
[----:B0-----:R-:W-:Y:S05]  /*2b910*/  @!P0 NANOSLEEP.SYNCS 0x989680 ;  /* 0x009896800000895d */ /* 0x001fea0003900000 */
[----:B------:R-:W0:Y:S02]  /*2b920*/  @!P0 SYNCS.PHASECHK.TRANS64 P0, [R3+URZ+0x29880], R2 ;  /* 0x02988002030085a7 */ /* 0x000e24000800007f */
[----:B0-----:R-:W-:Y:S05]  /*2b930*/  @!P0 BRA `(.L_x_2708) ;  /* 0xfffffffc00f08947 */ /* 0x001fea000383ffff */
.L_x_2371:
[----:B------:R-:W-:Y:S05]  /*2b940*/  BSYNC B8 ;  /* 0x0000000000087941 */ /* 0x000fea0003800000 */
.L_x_2368:
[----:B------:R-:W-:Y:S05]  /*2b950*/  EXIT ;  /* 0x000000000000794d */ /* 0x000fea0003800000 */
.L_x_2389:
[----:B---3--:R3:W4:Y:S02]  /*2b960*/  SYNCS.PHASECHK.TRANS64.TRYWAIT P5, [R97+URZ+0x29890], R98 ;  /* 0x02989062610075a7 */ /* 0x00872400080a017f */
[----:B----4-:R-:W-:Y:S05]  /*2b970*/  @!P5 NANOSLEEP.SYNCS 0x989680 ;  /* 0x009896800000d95d */ /* 0x010fea0003900000 */
[----:B------:R-:W4:Y:S02]  /*2b980*/  @!P5 SYNCS.PHASECHK.TRANS64 P5, [R97+URZ+0x29890], R98 ;  /* 0x029890626100d5a7 */ /* 0x000f2400080a007f */
[----:B----4-:R-:W-:Y:S05]  /*2b990*/  @!P5 BRA `(.L_x_2389) ;  /* 0xfffffffc00f0d947 */ /* 0x010fea000383ffff */
[----:B------:R-:W-:Y:S05]  /*2b9a0*/  BRA `(.L_x_2709) ;  /* 0xfffffd7c00007947 */ /* 0x000fea000383ffff */
.L_x_2443:
[----:B--2---:R2:W4:Y:S02]  /*2b9b0*/  SYNCS.PHASECHK.TRANS64.TRYWAIT P5, [R97+URZ+0x29890], R98 ;  /* 0x02989062610075a7 */ /* 0x00452400080a017f */
[----:B----4-:R-:W-:Y:S05]  /*2b9c0*/  @!P5 NANOSLEEP.SYNCS 0x989680 ;  /* 0x009896800000d95d */ /* 0x010fea0003900000 */
[----:B------:R-:W4:Y:S02]  /*2b9d0*/  @!P5 SYNCS.PHASECHK.TRANS64 P5, [R97+URZ+0x29890], R98 ;  /* 0x029890626100d5a7 */ /* 0x000f2400080a007f */
[----:B----4-:R-:W-:Y:S05]  /*2b9e0*/  @!P5 BRA `(.L_x_2443) ;  /* 0xfffffffc00f0d947 */ /* 0x010fea000383ffff */
[----:B------:R-:W-:Y:S05]  /*2b9f0*/  BRA `(.L_x_2710) ;  /* 0xfffffdd800447947 */ /* 0x000fea000383ffff */
.L_x_2468:
[----:B-1----:R1:W2:Y:S02]  /*2ba00*/  SYNCS.PHASECHK.TRANS64.TRYWAIT P2, [R97+URZ+0x29890], R98 ;  /* 0x02989062610075a7 */ /* 0x0022a4000804017f */
[----:B--2---:R-:W-:Y:S05]  /*2ba10*/  @!P2 NANOSLEEP.SYNCS 0x989680 ;  /* 0x009896800000a95d */ /* 0x004fea0003900000 */
[----:B------:R-:W2:Y:S02]  /*2ba20*/  @!P2 SYNCS.PHASECHK.TRANS64 P2, [R97+URZ+0x29890], R98 ;  /* 0x029890626100a5a7 */ /* 0x000ea4000804007f */
[----:B--2---:R-:W-:Y:S05]  /*2ba30*/  @!P2 BRA `(.L_x_2468) ;  /* 0xfffffffc00f0a947 */ /* 0x004fea000383ffff */
[----:B------:R-:W-:Y:S05]  /*2ba40*/  BRA `(.L_x_2711) ;  /* 0xfffffe3400f47947 */ /* 0x000fea000383ffff */
.L_x_2474:
[----:B-1----:R1:W2:Y:S02]  /*2ba50*/  SYNCS.PHASECHK.TRANS64.TRYWAIT P1, [R97+URZ+0x298b0], R98 ;  /* 0x0298b062610075a7 */ /* 0x0022a4000802017f */
[----:B--2---:R-:W-:Y:S05]  /*2ba60*/  @!P1 NANOSLEEP.SYNCS 0x989680 ;  /* 0x009896800000995d */ /* 0x004fea0003900000 */
[----:B------:R-:W2:Y:S02]  /*2ba70*/  @!P1 SYNCS.PHASECHK.TRANS64 P1, [R97+URZ+0x298b0], R98 ;  /* 0x0298b062610095a7 */ /* 0x000ea4000802007f */
[----:B--2---:R-:W-:Y:S05]  /*2ba80*/  @!P1 BRA `(.L_x_2474) ;  /* 0xfffffffc00f09947 */ /* 0x004fea000383ffff */
[----:B------:R-:W-:Y:S05]  /*2ba90*/  BRA `(.L_x_2712) ;  /* 0xfffffe3800f47947 */ /* 0x000fea000383ffff */
.L_x_2482:
[----:B------:R-:W-:Y:S01]  /*2baa0*/  BSSY B0, `(.L_x_2713) ;  /* 0x0000008000007945 */ /* 0x000fe20003800000 */
[----:B------:R-:W-:Y:S02]  /*2bab0*/  IMAD.MOV.U32 R13, RZ, RZ, R237 ;  /* 0x000000ffff0d7224 */ /* 0x000fe400078e00ed */
[----:B------:R-:W-:Y:S02]  /*2bac0*/  IMAD.MOV.U32 R12, RZ, RZ, RZ ;  /* 0x000000ffff0c7224 */ /* 0x000fe400078e00ff */
[----:B------:R-:W-:Y:S02]  /*2bad0*/  IMAD.MOV.U32 R11, RZ, RZ, 0x1f ;  /* 0x0000001fff0b7424 */ /* 0x000fe400078e00ff */
[----:B------:R-:W-:-:S07]  /*2bae0*/  IMAD.MOV.U32 R15, RZ, RZ, -0x1 ;  /* 0xffffffffff0f7424 */ /* 0x000fce00078e00ff */
[----:B-----5:R-:W-:Y:S05]  /*2baf0*/  WARPSYNC.COLLECTIVE R15, `(.L_x_2714) ;  /* 0x000000000f087348 */ /* 0x020fea0003c00000 */
[----:B------:R0:W1:Y:S02]  /*2bb00*/  SHFL.IDX P6, R14, R13, R12, R11 ;  /* 0x0000000c0d0e7389 */ /* 0x00006400000c000b */
[----:B01---5:R-:W-:Y:S01]  /*2bb10*/  ENDCOLLECTIVE ;  /* 0x000000000000791b */ /* 0x023fe20003800000 */
.L_x_2714:
[----:B------:R-:W-:Y:S05]  /*2bb20*/  BSYNC B0 ;  /* 0x0000000000007941 */ /* 0x000fea0003800000 */
.L_x_2713:
[----:B------:R-:W-:Y:S01]  /*2bb30*/  IMAD.MOV.U32 R197, RZ, RZ, R14 ;  /* 0x000000ffffc57224 */ /* 0x000fe200078e000e */
[----:B------:R-:W-:Y:S06]  /*2bb40*/  BRA `(.L_x_2715) ;  /* 0xfffffe4400787947 */ /* 0x000fec000383ffff */
.L_x_2492:
[----:B------:R-:W-:Y:S01]  /*2bb50*/  BSSY B1, `(.L_x_2716) ;  /* 0x0000007000017945 */ /* 0x000fe20003800000 */
[----:B------:R-:W-:Y:S01]  /*2bb60*/  MOV R12, RZ ;  /* 0x000000ff000c7202 */ /* 0x000fe20000000f00 */
[----:B------:R-:W-:Y:S02]  /*2bb70*/  IMAD.MOV.U32 R11, RZ, RZ, 0x1e1f ;  /* 0x00001e1fff0b7424 */ /* 0x000fe400078e00ff */
[----:B------:R-:W-:-:S07]  /*2bb80*/  IMAD.MOV.U32 R15, RZ, RZ, -0x1 ;  /* 0xffffffffff0f7424 */ /* 0x000fce00078e00ff */
[----:B0-----:R-:W-:Y:S05]  /*2bb90*/  WARPSYNC.COLLECTIVE R15, `(.L_x_2717) ;  /* 0x000000000f087348 */ /* 0x001fea0003c00000 */
[----:B------:R1:W2:Y:S02]  /*2bba0*/  SHFL.IDX P6, R14, R13, R12, R11 ;  /* 0x0000000c0d0e7389 */ /* 0x0002a400000c000b */
[----:B012---:R-:W-:Y:S01]  /*2bbb0*/  ENDCOLLECTIVE ;  /* 0x000000000000791b */ /* 0x007fe20003800000 */
.L_x_2717:
[----:B------:R-:W-:Y:S05]  /*2bbc0*/  BSYNC B1 ;  /* 0x0000000000017941 */ /* 0x000fea0003800000 */
.L_x_2716:
[----:B------:R-:W-:Y:S01]  /*2bbd0*/  IMAD.MOV.U32 R13, RZ, RZ, R3 ;  /* 0x000000ffff0d7224 */ /* 0x000fe200078e0003 */
[----:B------:R-:W-:Y:S01]  /*2bbe0*/  MOV R11, 0x1e1f ;  /* 0x00001e1f000b7802 */ /* 0x000fe20000000f00 */
[----:B------:R-:W-:Y:S02]  /*2bbf0*/  IMAD.MOV.U32 R12, RZ, RZ, RZ ;  /* 0x000000ffff0c7224 */ /* 0x000fe400078e00ff */
[----:B------:R-:W-:Y:S02]  /*2bc00*/  IMAD.MOV.U32 R15, RZ, RZ, -0x1 ;  /* 0xffffffffff0f7424 */ /* 0x000fe400078e00ff */
[----:B------:R-:W-:-:S07]  /*2bc10*/  IMAD.MOV.U32 R0, RZ, RZ, R14 ;  /* 0x000000ffff007224 */ /* 0x000fce00078e000e */
[----:B------:R-:W-:Y:S05]  /*2bc20*/  WARPSYNC.COLLECTIVE R15, `(.L_x_2718) ;  /* 0x000000000f087348 */ /* 0x000fea0003c00000 */
[----:B------:R0:W1:Y:S02]  /*2bc30*/  SHFL.IDX P6, R14, R13, R12, R11 ;  /* 0x0000000c0d0e7389 */ /* 0x00006400000c000b */
[----:B01----:R-:W-:Y:S01]  /*2bc40*/  ENDCOLLECTIVE ;  /* 0x000000000000791b */ /* 0x003fe20003800000 */
.L_x_2718:
[----:B------:R-:W-:Y:S02]  /*2bc50*/  IMAD.MOV.U32 R13, RZ, RZ, R4 ;  /* 0x000000ffff0d7224 */ /* 0x000fe400078e0004 */
[----:B------:R-:W-:-:S07]  /*2bc60*/  IMAD.MOV.U32 R3, RZ, RZ, R14 ;  /* 0x000000ffff037224 */ /* 0x000fce00078e000e */
[----:B------:R-:W-:Y:S05]  /*2bc70*/  WARPSYNC.COLLECTIVE R15, `(.L_x_2719) ;  /* 0x000000000f087348 */ /* 0x000fea0003c00000 */
[----:B------:R0:W1:Y:S02]  /*2bc80*/  SHFL.IDX P6, R14, R13, R12, R11 ;  /* 0x0000000c0d0e7389 */ /* 0x00006400000c000b */
[----:B01----:R-:W-:Y:S01]  /*2bc90*/  ENDCOLLECTIVE ;  /* 0x000000000000791b */ /* 0x003fe20003800000 */
.L_x_2719:
[----:B------:R-:W-:Y:S02]  /*2bca0*/  IMAD.MOV.U32 R13, RZ, RZ, R5 ;  /* 0x000000ffff0d7224 */ /* 0x000fe400078e0005 */
[----:B------:R-:W-:-:S07]  /*2bcb0*/  IMAD.MOV.U32 R4, RZ, RZ, R14 ;  /* 0x000000ffff047224 */ /* 0x000fce00078e000e */
[----:B------:R-:W-:Y:S05]  /*2bcc0*/  WARPSYNC.COLLECTIVE R15, `(.L_x_2720) ;  /* 0x000000000f087348 */ /* 0x000fea0003c00000 */
[----:B------:R0:W1:Y:S02]  /*2bcd0*/  SHFL.IDX P6, R14, R13, R12, R11 ;  /* 0x0000000c0d0e7389 */ /* 0x00006400000c000b */
[----:B01----:R-:W-:Y:S01]  /*2bce0*/  ENDCOLLECTIVE ;  /* 0x000000000000791b */ /* 0x003fe20003800000 */
.L_x_2720:
[----:B------:R-:W-:Y:S05]  /*2bcf0*/  BRA `(.L_x_2721) ;  /* 0xfffffe4800c87947 */ /* 0x000fea000383ffff */
.L_x_2496:
[----:B---3--:R3:W0:Y:S02]  /*2bd00*/  SYNCS.PHASECHK.TRANS64.TRYWAIT P0, [R16+URZ+0x29800], R5 ;  /* 0x02980005100075a7 */ /* 0x008624000800017f */
[----:B0-----:R-:W-:Y:S05]  /*2bd10*/  @!P0 NANOSLEEP.SYNCS 0x989680 ;  /* 0x009896800000895d */ /* 0x001fea0003900000 */
[----:B------:R-:W0:Y:S02]  /*2bd20*/  @!P0 SYNCS.PHASECHK.TRANS64 P0, [R16+URZ+0x29800], R5 ;  /* 0x02980005100085a7 */ /* 0x000e24000800007f */
[----:B0-----:R-:W-:Y:S05]  /*2bd30*/  @!P0 BRA `(.L_x_2496) ;  /* 0xfffffffc00f08947 */ /* 0x001fea000383ffff */
[----:B------:R-:W-:Y:S05]  /*2bd40*/  BRA `(.L_x_2722) ;  /* 0xfffffe5000007947 */ /* 0x000fea000383ffff */
.L_x_2508:
[----:B------:R-:W-:Y:S01]  /*2bd50*/  BSSY B1, `(.L_x_2723) ;  /* 0x0000007000017945 */ /* 0x000fe20003800000 */
[----:B------:R-:W-:Y:S01]  /*2bd60*/  MOV R12, RZ ;  /* 0x000000ff000c7202 */ /* 0x000fe20000000f00 */
[----:B------:R-:W-:Y:S02]  /*2bd70*/  IMAD.MOV.U32 R11, RZ, RZ, 0x1e1f ;  /* 0x00001e1fff0b7424 */ /* 0x000fe400078e00ff */
[----:B------:R-:W-:-:S07]  /*2bd80*/  IMAD.MOV.U32 R15, RZ, RZ, -0x1 ;  /* 0xffffffffff0f7424 */ /* 0x000fce00078e00ff */
[----:B0-----:R-:W-:Y:S05]  /*2bd90*/  WARPSYNC.COLLECTIVE R15, `(.L_x_2724) ;  /* 0x000000000f087348 */ /* 0x001fea0003c00000 */
[----:B------:R1:W2:Y:S02]  /*2bda0*/  SHFL.IDX P6, R14, R13, R12, R11 ;  /* 0x0000000c0d0e7389 */ /* 0x0002a400000c000b */
[----:B012---:R-:W-:Y:S01]  /*2bdb0*/  ENDCOLLECTIVE ;  /* 0x000000000000791b */ /* 0x007fe20003800000 */
.L_x_2724:
[----:B------:R-:W-:Y:S05]  /*2bdc0*/  BSYNC B1 ;  /* 0x0000000000017941 */ /* 0x000fea0003800000 */
.L_x_2723:
        /* <DEDUP_REMOVED lines=8> */
.L_x_2725:
[----:B------:R-:W-:Y:S02]  /*2be50*/  IMAD.MOV.U32 R13, RZ, RZ, R20 ;  /* 0x000000ffff0d7224 */ /* 0x000fe400078e0014 */
[----:B------:R-:W-:-:S07]  /*2be60*/  IMAD.MOV.U32 R3, RZ, RZ, R14 ;  /* 0x000000ffff037224 */ /* 0x000fce00078e000e */
[----:B------:R-:W-:Y:S05]  /*2be70*/  WARPSYNC.COLLECTIVE R15, `(.L_x_2726) ;  /* 0x000000000f087348 */ /* 0x000fea0003c00000 */
[----:B------:R0:W1:Y:S02]  /*2be80*/  SHFL.IDX P6, R14, R13, R12, R11 ;  /* 0x0000000c0d0e7389 */ /* 0x00006400000c000b */
[----:B01----:R-:W-:Y:S01]  /*2be90*/  ENDCOLLECTIVE ;  /* 0x000000000000791b */ /* 0x003fe20003800000 */
.L_x_2726:
[----:B------:R-:W-:Y:S02]  /*2bea0*/  IMAD.MOV.U32 R13, RZ, RZ, R21 ;  /* 0x000000ffff0d7224 */ /* 0x000fe400078e0015 */
[----:B------:R-:W-:-:S07]  /*2beb0*/  IMAD.MOV.U32 R20, RZ, RZ, R14 ;  /* 0x000000ffff147224 */ /* 0x000fce00078e000e */
[----:B------:R-:W-:Y:S05]  /*2bec0*/  WARPSYNC.COLLECTIVE R15, `(.L_x_2727) ;  /* 0x000000000f087348 */ /* 0x000fea0003c00000 */
[----:B------:R0:W1:Y:S02]  /*2bed0*/  SHFL.IDX P6, R14, R13, R12, R11 ;  /* 0x0000000c0d0e7389 */ /* 0x00006400000c000b */
[----:B01----:R-:W-:Y:S01]  /*2bee0*/  ENDCOLLECTIVE ;  /* 0x000000000000791b */ /* 0x003fe20003800000 */
.L_x_2727:
[----:B------:R-:W-:Y:S01]  /*2bef0*/  MOV R21, R14 ;  /* 0x0000000e00157202 */ /* 0x000fe20000000f00 */
[----:B------:R-:W-:Y:S06]  /*2bf00*/  BRA `(.L_x_2728) ;  /* 0xfffffe7c00bc7947 */ /* 0x000fec000383ffff */
.L_x_2512:
[----:B0-----:R0:W3:Y:S02]  /*2bf10*/  SYNCS.PHASECHK.TRANS64.TRYWAIT P0, [R16+URZ+0x29800], R21 ;  /* 0x02980015100075a7 */ /* 0x0010e4000800017f */
[----:B---3--:R-:W-:Y:S05]  /*2bf20*/  @!P0 NANOSLEEP.SYNCS 0x989680 ;  /* 0x009896800000895d */ /* 0x008fea0003900000 */
[----:B------:R-:W3:Y:S02]  /*2bf30*/  @!P0 SYNCS.PHASECHK.TRANS64 P0, [R16+URZ+0x29800], R21 ;  /* 0x02980015100085a7 */ /* 0x000ee4000800007f */
[----:B---3--:R-:W-:Y:S05]  /*2bf40*/  @!P0 BRA `(.L_x_2512) ;  /* 0xfffffffc00f08947 */ /* 0x008fea000383ffff */
[----:B------:R-:W-:Y:S05]  /*2bf50*/  BRA `(.L_x_2729) ;  /* 0xfffffe8000b87947 */ /* 0x000fea000383ffff */
.L_x_2520:
[----:B-1----:R1:W2:Y:S02]  /*2bf60*/  SYNCS.PHASECHK.TRANS64.TRYWAIT P0, [R3+URZ+0x29830], R0 ;  /* 0x02983000030075a7 */ /* 0x0022a4000800017f */
[----:B--2---:R-:W-:Y:S05]  /*2bf70*/  @!P0 NANOSLEEP.SYNCS 0x989680 ;  /* 0x009896800000895d */ /* 0x004fea0003900000 */
[----:B------:R-:W2:Y:S02]  /*2bf80*/  @!P0 SYNCS.PHASECHK.TRANS64 P0, [R3+URZ+0x29830], R0 ;  /* 0x02983000030085a7 */ /* 0x000ea4000800007f */
[----:B--2---:R-:W-:Y:S05]  /*2bf90*/  @!P0 BRA `(.L_x_2520) ;  /* 0xfffffffc00f08947 */ /* 0x004fea000383ffff */
[----:B------:R-:W-:Y:S05]  /*2bfa0*/  BRA `(.L_x_2519) ;  /* 0xfffffeb000e87947 */ /* 0x000fea000383ffff */
.L_x_2526:
[----:B-1----:R1:W2:Y:S02]  /*2bfb0*/  SYNCS.PHASECHK.TRANS64.TRYWAIT P3, [R11+URZ+0x29830], R0 ;  /* 0x029830000b0075a7 */ /* 0x0022a4000806017f */
[----:B--2---:R-:W-:Y:S05]  /*2bfc0*/  @!P3 NANOSLEEP.SYNCS 0x989680 ;  /* 0x009896800000b95d */ /* 0x004fea0003900000 */
[----:B------:R-:W2:Y:S02]  /*2bfd0*/  @!P3 SYNCS.PHASECHK.TRANS64 P3, [R11+URZ+0x29830], R0 ;  /* 0x029830000b00b5a7 */ /* 0x000ea4000806007f */
[----:B--2---:R-:W-:Y:S05]  /*2bfe0*/  @!P3 BRA `(.L_x_2526) ;  /* 0xfffffffc00f0b947 */ /* 0x004fea000383ffff */
[----:B------:R-:W-:Y:S05]  /*2bff0*/  BRA `(.L_x_2525) ;  /* 0xfffffee800747947 */ /* 0x000fea000383ffff */
.L_x_2530:
[----:B-1----:R1:W2:Y:S02]  /*2c000*/  SYNCS.PHASECHK.TRANS64.TRYWAIT P2, [R10+URZ+0x29850], R0 ;  /* 0x029850000a0075a7 */ /* 0x0022a4000804017f */
[----:B--2---:R-:W-:Y:S05]  /*2c010*/  @!P2 NANOSLEEP.SYNCS 0x989680 ;  /* 0x009896800000a95d */ /* 0x004fea0003900000 */
[----:B------:R-:W2:Y:S02]  /*2c020*/  @!P2 SYNCS.PHASECHK.TRANS64 P2, [R10+URZ+0x29850], R0 ;  /* 0x029850000a00a5a7 */ /* 0x000ea4000804007f */
[----:B--2---:R-:W-:Y:S05]  /*2c030*/  @!P2 BRA `(.L_x_2530) ;  /* 0xfffffffc00f0a947 */ /* 0x004fea000383ffff */
[----:B------:R-:W-:Y:S05]  /*2c040*/  BRA `(.L_x_2527) ;  /* 0xfffffef800b07947 */ /* 0x000fea000383ffff */
.L_x_2538:
[----:B-1----:R1:W2:Y:S02]  /*2c050*/  SYNCS.PHASECHK.TRANS64.TRYWAIT P0, [R0+URZ+0x29830], R11 ;  /* 0x0298300b000075a7 */ /* 0x0022a4000800017f */
[----:B--2---:R-:W-:Y:S05]  /*2c060*/  @!P0 NANOSLEEP.SYNCS 0x989680 ;  /* 0x009896800000895d */ /* 0x004fea0003900000 */
[----:B------:R-:W2:Y:S02]  /*2c070*/  @!P0 SYNCS.PHASECHK.TRANS64 P0, [R0+URZ+0x29830], R11 ;  /* 0x0298300b000085a7 */ /* 0x000ea4000800007f */
[----:B--2---:R-:W-:Y:S05]  /*2c080*/  @!P0 BRA `(.L_x_2538) ;  /* 0xfffffffc00f08947 */ /* 0x004fea000383ffff */
[----:B------:R-:W-:Y:S05]  /*2c090*/  BRA `(.L_x_2537) ;  /* 0xffffff2400b47947 */ /* 0x000fea000383ffff */
.L_x_2542:
[----:B-1----:R1:W2:Y:S02]  /*2c0a0*/  SYNCS.PHASECHK.TRANS64.TRYWAIT P0, [R11+URZ+0x29850], R0 ;  /* 0x029850000b0075a7 */ /* 0x0022a4000800017f */
[----:B--2---:R-:W-:Y:S05]  /*2c0b0*/  @!P0 NANOSLEEP.SYNCS 0x989680 ;  /* 0x009896800000895d */ /* 0x004fea0003900000 */
[----:B------:R-:W2:Y:S02]  /*2c0c0*/  @!P0 SYNCS.PHASECHK.TRANS64 P0, [R11+URZ+0x29850], R0 ;  /* 0x029850000b0085a7 */ /* 0x000ea4000800007f */
[----:B--2---:R-:W-:Y:S05]  /*2c0d0*/  @!P0 BRA `(.L_x_2542) ;  /* 0xfffffffc00f08947 */ /* 0x004fea000383ffff */
[----:B------:R-:W-:Y:S05]  /*2c0e0*/  BRA `(.L_x_2539) ;  /* 0xffffff3400e47947 */ /* 0x000fea000383ffff */
.L_x_2548:
[----:B-1----:R1:W2:Y:S02]  /*2c0f0*/  SYNCS.PHASECHK.TRANS64.TRYWAIT P0, [R12+URZ+0x29850], R5 ;  /* 0x029850050c0075a7 */ /* 0x0022a4000800017f */
[----:B--2---:R-:W-:Y:S05]  /*2c100*/  @!P0 NANOSLEEP.SYNCS 0x989680 ;  /* 0x009896800000895d */ /* 0x004fea0003900000 */
[----:B------:R-:W2:Y:S02]  /*2c110*/  @!P0 SYNCS.PHASECHK.TRANS64 P0, [R12+URZ+0x29850], R5 ;  /* 0x029850050c0085a7 */ /* 0x000ea4000800007f */
[----:B--2---:R-:W-:Y:S05]  /*2c120*/  @!P0 BRA `(.L_x_2548) ;  /* 0xfffffffc00f08947 */ /* 0x004fea000383ffff */
[----:B------:R-:W-:Y:S05]  /*2c130*/  BRA `(.L_x_2547) ;  /* 0xffffff5400f47947 */ /* 0x000fea000383ffff */
.L_x_2552:
        /* <DEDUP_REMOVED lines=10> */
.L_x_2730:
        /* <DEDUP_REMOVED lines=18> */
.L_x_2731:
        /* <DEDUP_REMOVED lines=19> */
.L_x_2732:
        /* <DEDUP_REMOVED lines=9> */
.L_x_2733:
[----:B------:R-:W-:Y:S02]  /*2c4c0*/  IMAD.MOV.U32 R13, RZ, RZ, R9 ;  /* 0x000000ffff0d7224 */ /* 0x000fe400078e0009 */
[----:B------:R-:W-:Y:S02]  /*2c4d0*/  IMAD.MOV.U32 R12, RZ, RZ, R0 ;  /* 0x000000ffff0c7224 */ /* 0x000fe400078e0000 */
[----:B------:R-:W-:-:S07]  /*2c4e0*/  IMAD.MOV.U32 R7, RZ, RZ, R14 ;  /* 0x000000ffff077224 */ /* 0x000fce00078e000e */
[----:B------:R-:W-:Y:S05]  /*2c4f0*/  WARPSYNC.COLLECTIVE R15, `(.L_x_2734) ;  /* 0x000000000f087348 */ /* 0x000fea0003c00000 */
[----:B------:R0:W1:Y:S02]  /*2c500*/  SHFL.IDX P6, R14, R13, R12, R11 ;  /* 0x0000000c0d0e7389 */ /* 0x00006400000c000b */
[----:B01----:R-:W-:Y:S01]  /*2c510*/  ENDCOLLECTIVE ;  /* 0x000000000000791b */ /* 0x003fe20003800000 */
.L_x_2734:
        /* <DEDUP_REMOVED lines=8> */
.L_x_2735:
[----:B------:R-:W-:Y:S02]  /*2c5a0*/  IMAD.MOV.U32 R13, RZ, RZ, R25 ;  /* 0x000000ffff0d7224 */ /* 0x000fe400078e0019 */
[----:B------:R-:W-:Y:S02]  /*2c5b0*/  IMAD.MOV.U32 R12, RZ, RZ, R0 ;  /* 0x000000ffff0c7224 */ /* 0x000fe400078e0000 */
[----:B------:R-:W-:-:S07]  /*2c5c0*/  IMAD.MOV.U32 R20, RZ, RZ, R14 ;  /* 0x000000ffff147224 */ /* 0x000fce00078e000e */
[----:B------:R-:W-:Y:S05]  /*2c5d0*/  WARPSYNC.COLLECTIVE R15, `(.L_x_2736) ;  /* 0x000000000f087348 */ /* 0x000fea0003c00000 */
[----:B------:R0:W1:Y:S02]  /*2c5e0*/  SHFL.IDX P6, R14, R13, R12, R11 ;  /* 0x0000000c0d0e7389 */ /* 0x00006400000c000b */
[----:B01----:R-:W-:Y:S01]  /*2c5f0*/  ENDCOLLECTIVE ;  /* 0x000000000000791b */ /* 0x003fe20003800000 */
.L_x_2736:
[----:B------:R-:W-:Y:S01]  /*2c600*/  IMAD.MOV.U32 R13, RZ, RZ, R27 ;  /* 0x000000ffff0d7224 */ /* 0x000fe200078e001b */
[----:B------:R-:W-:Y:S01]  /*2c610*/  MOV R12, R2 ;  /* 0x00000002000c7202 */ /* 0x000fe20000000f00 */
[----:B------:R-:W-:-:S07]  /*2c620*/  IMAD.MOV.U32 R26, RZ, RZ, R14 ;  /* 0x000000ffff1a7224 */ /* 0x000fce00078e000e */
[----:B------:R-:W-:Y:S05]  /*2c630*/  WARPSYNC.COLLECTIVE R15, `(.L_x_2737) ;  /* 0x000000000f087348 */ /* 0x000fea0003c00000 */
[----:B------:R0:W1:Y:S02]  /*2c640*/  SHFL.IDX P6, R14, R13, R12, R11 ;  /* 0x0000000c0d0e7389 */ /* 0x00006400000c000b */
[----:B01----:R-:W-:Y:S01]  /*2c650*/  ENDCOLLECTIVE ;  /* 0x000000000000791b */ /* 0x003fe20003800000 */
.L_x_2737:
[----:B------:R-:W-:Y:S02]  /*2c660*/  IMAD.MOV.U32 R13, RZ, RZ, R29 ;  /* 0x000000ffff0d7224 */ /* 0x000fe400078e001d */
[----:B------:R-:W-:Y:S02]  /*2c670*/  IMAD.MOV.U32 R12, RZ, RZ, R0 ;  /* 0x000000ffff0c7224 */ /* 0x000fe400078e0000 */
[----:B------:R-:W-:-:S07]  /*2c680*/  IMAD.MOV.U32 R27, RZ, RZ, R14 ;  /* 0x000000ffff1b7224 */ /* 0x000fce00078e000e */
[----:B------:R-:W-:Y:S05]  /*2c690*/  WARPSYNC.COLLECTIVE R15, `(.L_x_2738) ;  /* 0x000000000f087348 */ /* 0x000fea0003c00000 */
[----:B------:R0:W1:Y:S02]  /*2c6a0*/  SHFL.IDX P6, R14, R13, R12, R11 ;  /* 0x0000000c0d0e7389 */ /* 0x00006400000c000b */
[----:B01----:R-:W-:Y:S01]  /*2c6b0*/  ENDCOLLECTIVE ;  /* 0x000000000000791b */ /* 0x003fe20003800000 */
.L_x_2738:
        /* <DEDUP_REMOVED lines=8> */
.L_x_2739:
[----:B------:R-:W-:Y:S02]  /*2c740*/  IMAD.MOV.U32 R13, RZ, RZ, R33 ;  /* 0x000000ffff0d7224 */ /* 0x000fe400078e0021 */
[----:B------:R-:W-:Y:S02]  /*2c750*/  IMAD.MOV.U32 R12, RZ, RZ, R0 ;  /* 0x000000ffff0c7224 */ /* 0x000fe400078e0000 */
[----:B------:R-:W-:-:S07]  /*2c760*/  IMAD.MOV.U32 R31, RZ, RZ, R14 ;  /* 0x000000ffff1f7224 */ /* 0x000fce00078e000e */
[----:B------:R-:W-:Y:S05]  /*2c770*/  WARPSYNC.COLLECTIVE R15, `(.L_x_2740) ;  /* 0x000000000f087348 */ /* 0x000fea0003c00000 */
[----:B------:R0:W1:Y:S02]  /*2c780*/  SHFL.IDX P6, R14, R13, R12, R11 ;  /* 0x0000000c0d0e7389 */ /* 0x00006400000c000b */
[----:B01----:R-:W-:Y:S01]  /*2c790*/  ENDCOLLECTIVE ;  /* 0x000000000000791b */ /* 0x003fe20003800000 */
.L_x_2740:
        /* <DEDUP_REMOVED lines=8> */
.L_x_2741:
[----:B------:R-:W-:Y:S02]  /*2c820*/  IMAD.MOV.U32 R13, RZ, RZ, R37 ;  /* 0x000000ffff0d7224 */ /* 0x000fe400078e0025 */
[----:B------:R-:W-:Y:S02]  /*2c830*/  IMAD.MOV.U32 R12, RZ, RZ, R0 ;  /* 0x000000ffff0c7224 */ /* 0x000fe400078e0000 */
[----:B------:R-:W-:-:S07]  /*2c840*/  IMAD.MOV.U32 R35, RZ, RZ, R14 ;  /* 0x000000ffff237224 */ /* 0x000fce00078e000e */
[----:B------:R-:W-:Y:S05]  /*2c850*/  WARPSYNC.COLLECTIVE R15, `(.L_x_2742) ;  /* 0x000000000f087348 */ /* 0x000fea0003c00000 */
[----:B------:R0:W1:Y:S02]  /*2c860*/  SHFL.IDX P6, R14, R13, R12, R11 ;  /* 0x0000000c0d0e7389 */ /* 0x00006400000c000b */
[----:B01----:R-:W-:Y:S01]  /*2c870*/  ENDCOLLECTIVE ;  /* 0x000000000000791b */ /* 0x003fe20003800000 */
.L_x_2742:
        /* <DEDUP_REMOVED lines=8> */
.L_x_2743:
[----:B------:R-:W-:Y:S02]  /*2c900*/  IMAD.MOV.U32 R13, RZ, RZ, R41 ;  /* 0x000000ffff0d7224 */ /* 0x000fe400078e0029 */
[----:B------:R-:W-:Y:S02]  /*2c910*/  IMAD.MOV.U32 R12, RZ, RZ, R0 ;  /* 0x000000ffff0c7224 */ /* 0x000fe400078e0000 */
[----:B------:R-:W-:-:S07]  /*2c920*/  IMAD.MOV.U32 R39, RZ, RZ, R14 ;  /* 0x000000ffff277224 */ /* 0x000fce00078e000e */
[----:B------:R-:W-:Y:S05]  /*2c930*/  WARPSYNC.COLLECTIVE R15, `(.L_x_2744) ;  /* 0x000000000f087348 */ /* 0x000fea0003c00000 */
[----:B------:R0:W1:Y:S02]  /*2c940*/  SHFL.IDX P6, R14, R13, R12, R11 ;  /* 0x0000000c0d0e7389 */ /* 0x00006400000c000b */
[----:B01----:R-:W-:Y:S01]  /*2c950*/  ENDCOLLECTIVE ;  /* 0x000000000000791b */ /* 0x003fe20003800000 */
.L_x_2744:
        /* <DEDUP_REMOVED lines=8> */
.L_x_2745:
[----:B------:R-:W-:Y:S02]  /*2c9e0*/  IMAD.MOV.U32 R13, RZ, RZ, R45 ;  /* 0x000000ffff0d7224 */ /* 0x000fe400078e002d */
[----:B------:R-:W-:Y:S02]  /*2c9f0*/  IMAD.MOV.U32 R12, RZ, RZ, R0 ;  /* 0x000000ffff0c7224 */ /* 0x000fe400078e0000 */
[----:B------:R-:W-:-:S07]  /*2ca00*/  IMAD.MOV.U32 R43, RZ, RZ, R14 ;  /* 0x000000ffff2b7224 */ /* 0x000fce00078e000e */
[----:B------:R-:W-:Y:S05]  /*2ca10*/  WARPSYNC.COLLECTIVE R15, `(.L_x_2746) ;  /* 0x000000000f087348 */ /* 0x000fea0003c00000 */
[----:B------:R0:W1:Y:S02]  /*2ca20*/  SHFL.IDX P6, R14, R13, R12, R11 ;  /* 0x0000000c0d0e7389 */ /* 0x00006400000c000b */
[----:B01----:R-:W-:Y:S01]  /*2ca30*/  ENDCOLLECTIVE ;  /* 0x000000000000791b */ /* 0x003fe20003800000 */
.L_x_2746:
[----:B------:R-:W-:Y:S02]  /*2ca40*/  SEL R40, R42, R43, P0 ;  /* 0x0000002b2a287207 */ /* 0x000fe40000000000 */
[----:B------:R-:W-:Y:S01]  /*2ca50*/  SEL R42, R43, R42, P0 ;  /* 0x0000002a2b2a7207 */ /* 0x000fe20000000000 */
[----:B------:R-:W-:Y:S01]  /*2ca60*/  IMAD.MOV.U32 R13, RZ, RZ, R49 ;  /* 0x000000ffff0d7224 */ /* 0x000fe200078e0031 */
[----:B------:R-:W-:Y:S01]  /*2ca70*/  MOV R12, R2 ;  /* 0x00000002000c7202 */ /* 0x000fe20000000f00 */
[----:B------:R-:W-:Y:S02]  /*2ca80*/  IMAD.MOV.U32 R49, RZ, RZ, RZ ;  /* 0x000000ffff317224 */ /* 0x000fe400078e00ff */
[----:B------:R-:W-:-:S07]  /*2ca90*/  IMAD.MOV.U32 R45, RZ, RZ, R14 ;  /* 0x000000ffff2d7224 */ /* 0x000fce00078e000e */
[----:B------:R-:W-:Y:S05]  /*2caa0*/  WARPSYNC.COLLECTIVE R15, `(.L_x_2747) ;  /* 0x000000000f087348 */ /* 0x000fea0003c00000 */
[----:B------:R0:W1:Y:S02]  /*2cab0*/  SHFL.IDX P6, R14, R13, R12, R11 ;  /* 0x0000000c0d0e7389 */ /* 0x00006400000c000b */
[----:B01----:R-:W-:Y:S01]  /*2cac0*/  ENDCOLLECTIVE ;  /* 0x000000000000791b */ /* 0x003fe20003800000 */
.L_x_2747:
[----:B------:R-:W-:Y:S02]  /*2cad0*/  IMAD.MOV.U32 R13, RZ, RZ, R51 ;  /* 0x000000ffff0d7224 */ /* 0x000fe400078e0033 */
[----:B------:R-:W-:Y:S02]  /*2cae0*/  IMAD.MOV.U32 R12, RZ, RZ, R0 ;  /* 0x000000ffff0c7224 */ /* 0x000fe400078e0000 */
[----:B------:R-:W-:-:S07]  /*2caf0*/  IMAD.MOV.U32 R44, RZ, RZ, R14 ;  /* 0x000000ffff2c7224 */ /* 0x000fce00078e000e */
[----:B------:R-:W-:Y:S05]  /*2cb00*/  WARPSYNC.COLLECTIVE R15, `(.L_x_2748) ;  /* 0x000000000f087348 */ /* 0x000fea0003c00000 */
[----:B------:R0:W1:Y:S02]  /*2cb10*/  SHFL.IDX P6, R14, R13, R12, R11 ;  /* 0x0000000c0d0e7389 */ /* 0x00006400000c000b */
[----:B01----:R-:W-:Y:S01]  /*2cb20*/  ENDCOLLECTIVE ;  /* 0x000000000000791b */ /* 0x003fe20003800000 */
.L_x_2748:
        /* <DEDUP_REMOVED lines=8> */
.L_x_2749:
[----:B------:R-:W-:Y:S02]  /*2cbb0*/  IMAD.MOV.U32 R13, RZ, RZ, R55 ;  /* 0x000000ffff0d7224 */ /* 0x000fe400078e0037 */
[----:B------:R-:W-:Y:S02]  /*2cbc0*/  IMAD.MOV.U32 R12, RZ, RZ, R0 ;  /* 0x000000ffff0c7224 */ /* 0x000fe400078e0000 */
[----:B------:R-:W-:-:S07]  /*2cbd0*/  IMAD.MOV.U32 R48, RZ, RZ, R14 ;  /* 0x000000ffff307224 */ /* 0x000fce00078e000e */
[----:B------:R-:W-:Y:S05]  /*2cbe0*/  WARPSYNC.COLLECTIVE R15, `(.L_x_2750) ;  /* 0x000000000f087348 */ /* 0x000fea0003c00000 */
[----:B------:R0:W1:Y:S02]  /*2cbf0*/  SHFL.IDX P6, R14, R13, R12, R11 ;  /* 0x0000000c0d0e7389 */ /* 0x00006400000c000b */
[----:B01----:R-:W-:Y:S01]  /*2cc00*/  ENDCOLLECTIVE ;  /* 0x000000000000791b */ /* 0x003fe20003800000 */
.L_x_2750:
[----:B------:R-:W-:Y:S01]  /*2cc10*/  IMAD.MOV.U32 R13, RZ, RZ, R57 ;  /* 0x000000ffff0d7224 */ /* 0x000fe200078e0039 */
[----:B------:R-:W-:Y:S01]  /*2cc20*/  MOV R12, R2 ;  /* 0x00000002000c7202 */ /* 0x000fe20000000f00 */
[----:B------:R-:W-:-:S07]  /*2cc30*/  IMAD.MOV.U32 R55, RZ, RZ, R14 ;  /* 0x000000ffff377224 */ /* 0x000fce00078e000e */
[----:B------:R-:W-:Y:S05]  /*2cc40*/  WARPSYNC.COLLECTIVE R15, `(.L_x_2751) ;  /* 0x000000000f087348 */ /* 0x000fea0003c00000 */
[----:B------:R0:W1:Y:S02]  /*2cc50*/  SHFL.IDX P6, R14, R13, R12, R11 ;  /* 0x0000000c0d0e7389 */ /* 0x00006400000c000b */
[----:B01----:R-:W-:Y:S01]  /*2cc60*/  ENDCOLLECTIVE ;  /* 0x000000000000791b */ /* 0x003fe20003800000 */
.L_x_2751:
[----:B------:R-:W-:Y:S02]  /*2cc70*/  IMAD.MOV.U32 R13, RZ, RZ, R59 ;  /* 0x000000ffff0d7224 */ /* 0x000fe400078e003b */
[----:B------:R-:W-:Y:S02]  /*2cc80*/  IMAD.MOV.U32 R12, RZ, RZ, R0 ;  /* 0x000000ffff0c7224 */ /* 0x000fe400078e0000 */
[----:B------:R-:W-:-:S07]  /*2cc90*/  IMAD.MOV.U32 R50, RZ, RZ, R14 ;  /* 0x000000ffff327224 */ /* 0x000fce00078e000e */
[----:B------:R-:W-:Y:S05]  /*2cca0*/  WARPSYNC.COLLECTIVE R15, `(.L_x_2752) ;  /* 0x000000000f087348 */ /* 0x000fea0003c00000 */
[----:B------:R0:W1:Y:S02]  /*2ccb0*/  SHFL.IDX P6, R14, R13, R12, R11 ;  /* 0x0000000c0d0e7389 */ /* 0x00006400000c000b */
[----:B01----:R-:W-:Y:S01]  /*2ccc0*/  ENDCOLLECTIVE ;  /* 0x000000000000791b */ /* 0x003fe20003800000 */
.L_x_2752:
[----:B------:R-:W-:Y:S01]  /*2ccd0*/  IMAD.MOV.U32 R13, RZ, RZ, R61 ;  /* 0x000000ffff0d7224 */ /* 0x000fe200078e003d */
[----:B------:R-:W-:Y:S01]  /*2cce0*/  MOV R12, R2 ;  /* 0x00000002000c7202 */ /* 0x000fe20000000f00 */
[----:B------:R-:W-:-:S07]  /*2ccf0*/  IMAD.MOV.U32 R59, RZ, RZ, R14 ;  /* 0x000000ffff3b7224 */ /* 0x000fce00078e000e */
[----:B------:R-:W-:Y:S05]  /*2cd00*/  WARPSYNC.COLLECTIVE R15, `(.L_x_2753) ;  /* 0x000000000f087348 */ /* 0x000fea0003c00000 */
[----:B------:R0:W1:Y:S02]  /*2cd10*/  SHFL.IDX P6, R14, R13, R12, R11 ;  /* 0x0000000c0d0e7389 */ /* 0x00006400000c000b */
[----:B01----:R-:W-:Y:S01]  /*2cd20*/  ENDCOLLECTIVE ;  /* 0x000000000000791b */ /* 0x003fe20003800000 */
.L_x_2753:
[----:B------:R-:W-:Y:S02]  /*2cd30*/  IMAD.MOV.U32 R13, RZ, RZ, R63 ;  /* 0x000000ffff0d7224 */ /* 0x000fe400078e003f */
[----:B------:R-:W-:Y:S02]  /*2cd40*/  IMAD.MOV.U32 R12, RZ, RZ, R0 ;  /* 0x000000ffff0c7224 */ /* 0x000fe400078e0000 */
[----:B------:R-:W-:-:S07]  /*2cd50*/  IMAD.MOV.U32 R52, RZ, RZ, R14 ;  /* 0x000000ffff347224 */ /* 0x000fce00078e000e */
[----:B------:R-:W-:Y:S05]  /*2cd60*/  WARPSYNC.COLLECTIVE R15, `(.L_x_2754) ;  /* 0x000000000f087348 */ /* 0x000fea0003c00000 */
[----:B------:R0:W1:Y:S02]  /*2cd70*/  SHFL.IDX P6, R14, R13, R12, R11 ;  /* 0x0000000c0d0e7389 */ /* 0x00006400000c000b */
[----:B01----:R-:W-:Y:S01]  /*2cd80*/  ENDCOLLECTIVE ;  /* 0x000000000000791b */ /* 0x003fe20003800000 */
.L_x_2754:
        /* <DEDUP_REMOVED lines=8> */
.L_x_2755:
[----:B------:R-:W-:Y:S02]  /*2ce10*/  IMAD.MOV.U32 R13, RZ, RZ, R67 ;  /* 0x000000ffff0d7224 */ /* 0x000fe400078e0043 */
[----:B------:R-:W-:Y:S02]  /*2ce20*/  IMAD.MOV.U32 R12, RZ, RZ, R0 ;  /* 0x000000ffff0c7224 */ /* 0x000fe400078e0000 */
[----:B------:R-:W-:-:S07]  /*2ce30*/  IMAD.MOV.U32 R54, RZ, RZ, R14 ;  /* 0x000000ffff367224 */ /* 0x000fce00078e000e */
[----:B------:R-:W-:Y:S05]  /*2ce40*/  WARPSYNC.COLLECTIVE R15, `(.L_x_2756) ;  /* 0x000000000f087348 */ /* 0x000fea0003c00000 */
[----:B------:R0:W1:Y:S02]  /*2ce50*/  SHFL.IDX P6, R14, R13, R12, R11 ;  /* 0x0000000c0d0e7389 */ /* 0x00006400000c000b */
[----:B01----:R-:W-:Y:S01]  /*2ce60*/  ENDCOLLECTIVE ;  /* 0x000000000000791b */ /* 0x003fe20003800000 */
.L_x_2756:
        /* <DEDUP_REMOVED lines=8> */
.L_x_2757:
[----:B------:R-:W-:Y:S02]  /*2cef0*/  IMAD.MOV.U32 R13, RZ, RZ, R71 ;  /* 0x000000ffff0d7224 */ /* 0x000fe400078e0047 */
[----:B------:R-:W-:Y:S02]  /*2cf00*/  IMAD.MOV.U32 R12, RZ, RZ, R0 ;  /* 0x000000ffff0c7224 */ /* 0x000fe400078e0000 */
[----:B------:R-:W-:-:S07]  /*2cf10*/  IMAD.MOV.U32 R56, RZ, RZ, R14 ;  /* 0x000000ffff387224 */ /* 0x000fce00078e000e */
[----:B------:R-:W-:Y:S05]  /*2cf20*/  WARPSYNC.COLLECTIVE R15, `(.L_x_2758) ;  /* 0x000000000f087348 */ /* 0x000fea0003c00000 */
[----:B------:R0:W1:Y:S02]  /*2cf30*/  SHFL.IDX P6, R14, R13, R12, R11 ;  /* 0x0000000c0d0e7389 */ /* 0x00006400000c000b */
[----:B01----:R-:W-:Y:S01]  /*2cf40*/  ENDCOLLECTIVE ;  /* 0x000000000000791b */ /* 0x003fe20003800000 */
.L_x_2758:
        /* <DEDUP_REMOVED lines=8> */
.L_x_2759:
[----:B------:R-:W-:Y:S02]  /*2cfd0*/  IMAD.MOV.U32 R13, RZ, RZ, R75 ;  /* 0x000000ffff0d7224 */ /* 0x000fe400078e004b */
[----:B------:R-:W-:Y:S02]  /*2cfe0*/  IMAD.MOV.U32 R12, RZ, RZ, R0 ;  /* 0x000000ffff0c7224 */ /* 0x000fe400078e0000 */
[----:B------:R-:W-:-:S07]  /*2cff0*/  IMAD.MOV.U32 R58, RZ, RZ, R14 ;  /* 0x000000ffff3a7224 */ /* 0x000fce00078e000e */
[----:B------:R-:W-:Y:S05]  /*2d000*/  WARPSYNC.COLLECTIVE R15, `(.L_x_2760) ;  /* 0x000000000f087348 */ /* 0x000fea0003c00000 */
[----:B------:R0:W1:Y:S02]  /*2d010*/  SHFL.IDX P6, R14, R13, R12, R11 ;  /* 0x0000000c0d0e7389 */ /* 0x00006400000c000b */
[----:B01----:R-:W-:Y:S01]  /*2d020*/  ENDCOLLECTIVE ;  /* 0x000000000000791b */ /* 0x003fe20003800000 */
.L_x_2760:
        /* <DEDUP_REMOVED lines=8> */
.L_x_2761:
        /* <DEDUP_REMOVED lines=8> */
.L_x_2564:
[----:B------:R-:W-:Y:S01]  /*2d130*/  IMAD.MOV.U32 R13, RZ, RZ, R3 ;  /* 0x000000ffff0d7224 */ /* 0x000fe200078e0003 */
[----:B------:R-:W-:Y:S01]  /*2d140*/  MOV R15, 0xffffffff ;  /* 0xffffffff000f7802 */ /* 0x000fe20000000f00 */
[----:B------:R-:W-:Y:S02]  /*2d150*/  IMAD.MOV.U32 R12, RZ, RZ, RZ ;  /* 0x000000ffff0c7224 */ /* 0x000fe400078e00ff */
[----:B------:R-:W-:-:S07]  /*2d160*/  IMAD.MOV.U32 R11, RZ, RZ, 0x181f ;  /* 0x0000181fff0b7424 */ /* 0x000fce00078e00ff */
[----:B01----:R-:W-:Y:S05]  /*2d170*/  WARPSYNC.COLLECTIVE R15, `(.L_x_2763) ;  /* 0x000000000f087348 */ /* 0x003fea0003c00000 */
[----:B------:R2:W3:Y:S02]  /*2d180*/  SHFL.IDX P6, R14, R13, R12, R11 ;  /* 0x0000000c0d0e7389 */ /* 0x0004e400000c000b */
[----:B0123--:R-:W-:Y:S01]  /*2d190*/  ENDCOLLECTIVE ;  /* 0x000000000000791b */ /* 0x00ffe20003800000 */
.L_x_2763:
[----:B------:R-:W-:Y:S02]  /*2d1a0*/  IMAD.MOV.U32 R13, RZ, RZ, R2 ;  /* 0x000000ffff0d7224 */ /* 0x000fe400078e0002 */
[----:B------:R-:W-:-:S07]  /*2d1b0*/  IMAD.MOV.U32 R0, RZ, RZ, R14 ;  /* 0x000000ffff007224 */ /* 0x000fce00078e000e */
[----:B------:R-:W-:Y:S05]  /*2d1c0*/  WARPSYNC.COLLECTIVE R15, `(.L_x_2764) ;  /* 0x000000000f087348 */ /* 0x000fea0003c00000 */
[----:B------:R0:W1:Y:S02]  /*2d1d0*/  SHFL.IDX P6, R14, R13, R12, R11 ;  /* 0x0000000c0d0e7389 */ /* 0x00006400000c000b */
[----:B01----:R-:W-:Y:S01]  /*2d1e0*/  ENDCOLLECTIVE ;  /* 0x000000000000791b */ /* 0x003fe20003800000 */
.L_x_2764:
[----:B------:R-:W-:Y:S05]  /*2d1f0*/  BRA `(.L_x_2765) ;  /* 0xffffff7000fc7947 */ /* 0x000fea000383ffff */
.L_x_2567:
        /* <DEDUP_REMOVED lines=8> */
.L_x_2767:
[----:B------:R-:W-:Y:S05]  /*2d280*/  BSYNC B1 ;  /* 0x0000000000017941 */ /* 0x000fea0003800000 */
.L_x_2766:
        /* <DEDUP_REMOVED lines=8> */
.L_x_2768:
[----:B------:R-:W-:Y:S05]  /*2d310*/  BRA `(.L_x_2769) ;  /* 0xffffff7400087947 */ /* 0x000fea000383ffff */
.L_x_2570:
[----:B------:R-:W-:Y:S01]  /*2d320*/  BSSY B1, `(.L_x_2770) ;  /* 0x0000008000017945 */ /* 0x000fe20003800000 */
[----:B------:R-:W-:Y:S01]  /*2d330*/  MOV R13, R3 ;  /* 0x00000003000d7202 */ /* 0x000fe20000000f00 */
[----:B------:R-:W-:Y:S02]  /*2d340*/  IMAD.MOV.U32 R12, RZ, RZ, 0x2 ;  /* 0x00000002ff0c7424 */ /* 0x000fe400078e00ff */
[----:B------:R-:W-:Y:S02]  /*2d350*/  IMAD.MOV.U32 R11, RZ, RZ, 0x181f ;  /* 0x0000181fff0b7424 */ /* 0x000fe400078e00ff */
[----:B0-----:R-:W-:-:S07]  /*2d360*/  IMAD.MOV.U32 R15, RZ, RZ, -0x1 ;  /* 0xffffffffff0f7424 */ /* 0x001fce00078e00ff */
[----:B-1234-:R-:W-:Y:S05]  /*2d370*/  WARPSYNC.COLLECTIVE R15, `(.L_x_2771) ;  /* 0x000000000f087348 */ /* 0x01efea0003c00000 */
[----:B----4-:R0:W4:Y:S02]  /*2d380*/  SHFL.IDX P6, R14, R13, R12, R11 ;  /* 0x0000000c0d0e7389 */ /* 0x01012400000c000b */
[----:B01234-:R-:W-:Y:S01]  /*2d390*/  ENDCOLLECTIVE ;  /* 0x000000000000791b */ /* 0x01ffe20003800000 */
.L_x_2771:
[----:B------:R-:W-:Y:S05]  /*2d3a0*/  BSYNC B1 ;  /* 0x0000000000017941 */ /* 0x000fea0003800000 */
.L_x_2770:
        /* <DEDUP_REMOVED lines=8> */
.L_x_2772:
[----:B------:R-:W-:Y:S05]  /*2d430*/  BRA `(.L_x_2773) ;  /* 0xffffff7400107947 */ /* 0x000fea000383ffff */
.L_x_2573:
[----:B------:R-:W-:Y:S01]  /*2d440*/  BSSY B1, `(.L_x_2774) ;  /* 0x0000008000017945 */ /* 0x000fe20003800000 */
[----:B------:R-:W-:Y:S01]  /*2d450*/  IMAD.MOV.U32 R13, RZ, RZ, R3 ;  /* 0x000000ffff0d7224 */ /* 0x000fe200078e0003 */
[----:B0-----:R-:W-:Y:S01]  /*2d460*/  MOV R15, 0xffffffff ;  /* 0xffffffff000f7802 */ /* 0x001fe20000000f00 */
[----:B------:R-:W-:Y:S02]  /*2d470*/  IMAD.MOV.U32 R12, RZ, RZ, 0x3 ;  /* 0x00000003ff0c7424 */ /* 0x000fe400078e00ff */
[----:B------:R-:W-:-:S07]  /*2d480*/  IMAD.MOV.U32 R11, RZ, RZ, 0x181f ;  /* 0x0000181fff0b7424 */ /* 0x000fce00078e00ff */
[----:B-1234-:R-:W-:Y:S05]  /*2d490*/  WARPSYNC.COLLECTIVE R15, `(.L_x_2775) ;  /* 0x000000000f087348 */ /* 0x01efea0003c00000 */
[----:B------:R0:W0:Y:S02]  /*2d4a0*/  SHFL.IDX P6, R14, R13, R12, R11 ;  /* 0x0000000c0d0e7389 */ /* 0x00002400000c000b */
[----:B01234-:R-:W-:Y:S01]  /*2d4b0*/  ENDCOLLECTIVE ;  /* 0x000000000000791b */ /* 0x01ffe20003800000 */
.L_x_2775:
[----:B------:R-:W-:Y:S05]  /*2d4c0*/  BSYNC B1 ;  /* 0x0000000000017941 */ /* 0x000fea0003800000 */
.L_x_2774:
        /* <DEDUP_REMOVED lines=8> */
.L_x_2776:
[----:B------:R-:W-:Y:S05]  /*2d550*/  BRA `(.L_x_2777) ;  /* 0xffffff7400187947 */ /* 0x000fea000383ffff */
.L_x_2590:
[----:B------:R-:W2:Y:S01]  /*2d560*/  S2R R9, SR_TID.X ;  /* 0x0000000000097919 */ /* 0x000ea20000002100 */
[----:B------:R-:W-:Y:S01]  /*2d570*/  BSSY B1, `(.L_x_2778) ;  /* 0x000000a000017945 */ /* 0x000fe20003800000 */
[----:B------:R-:W-:Y:S02]  /*2d580*/  IMAD.MOV.U32 R12, RZ, RZ, RZ ;  /* 0x000000ffff0c7224 */ /* 0x000fe400078e00ff */
[----:B-1----:R-:W-:Y:S02]  /*2d590*/  IMAD.MOV.U32 R11, RZ, RZ, 0x1f ;  /* 0x0000001fff0b7424 */ /* 0x002fe400078e00ff */
[----:B------:R-:W-:Y:S01]  /*2d5a0*/  IMAD.MOV.U32 R15, RZ, RZ, -0x1 ;  /* 0xffffffffff0f7424 */ /* 0x000fe200078e00ff */
[----:B--2---:R-:W-:-:S04]  /*2d5b0*/  SHF.R.U32.HI R9, RZ, 0x5, R9 ;  /* 0x00000005ff097819 */ /* 0x004fc80000011609 */
[----:B------:R-:W-:-:S04]  /*2d5c0*/  LOP3.LUT R9, R9, 0x3, RZ, 0xc0, !PT ;  /* 0x0000000309097812 */ /* 0x000fc800078ec0ff */
[----:B------:R-:W-:-:S07]  /*2d5d0*/  MOV R13, R9 ;  /* 0x00000009000d7202 */ /* 0x000fce0000000f00 */
[----:B0-----:R-:W-:Y:S05]  /*2d5e0*/  WARPSYNC.COLLECTIVE R15, `(.L_x_2779) ;  /* 0x000000000f087348 */ /* 0x001fea0003c00000 */
[----:B0-----:R0:W1:Y:S02]  /*2d5f0*/  SHFL.IDX P6, R14, R13, R12, R11 ;  /* 0x0000000c0d0e7389 */ /* 0x00106400000c000b */
[----:B01----:R-:W-:Y:S01]  /*2d600*/  ENDCOLLECTIVE ;  /* 0x000000000000791b */ /* 0x003fe20003800000 */
.L_x_2779:
[----:B------:R-:W-:Y:S05]  /*2d610*/  BSYNC B1 ;  /* 0x0000000000017941 */ /* 0x000fea0003800000 */
.L_x_2778:
[----:B------:R-:W-:Y:S05]  /*2d620*/  BRA `(.L_x_2780) ;  /* 0xffffff8800ec7947 */ /* 0x000fea000383ffff */
.L_x_2592:
[----:B------:R-:W-:Y:S01]  /*2d630*/  BSSY B1, `(.L_x_2781) ;  /* 0x0000006000017945 */ /* 0x000fe20003800000 */
[----:B------:R-:W-:-:S07]  /*2d640*/  IMAD.MOV.U32 R15, RZ, RZ, -0x1 ;  /* 0xffffffffff0f7424 */ /* 0x000fce00078e00ff */
[----:B01----:R-:W-:Y:S05]  /*2d650*/  WARPSYNC.COLLECTIVE R15, `(.L_x_2782) ;  /* 0x000000000f0c7348 */ /* 0x003fea0003c00000 */
[----:B------:R-:W-:Y:S02]  /*2d660*/  ELECT P6, UR62, PT ;  /* 0x00000000003e782f */ /* 0x000fe400038c0000 */
[----:B------:R-:W-:Y:S01]  /*2d670*/  MOV R14, UR62 ;  /* 0x0000003e000e7c02 */ /* 0x000fe20008000f00 */
[----:B01----:R-:W-:Y:S10]  /*2d680*/  ENDCOLLECTIVE ;  /* 0x000000000000791b */ /* 0x003ff40003800000 */
.L_x_2782:
[----:B------:R-:W-:Y:S05]  /*2d690*/  BSYNC B1 ;  /* 0x0000000000017941 */ /* 0x000fea0003800000 */
.L_x_2781:
[----:B------:R-:W-:Y:S05]  /*2d6a0*/  BRA `(.L_x_2591) ;  /* 0xffffff8800e47947 */ /* 0x000fea000383ffff */
.L_x_2594:
[----:B0-----:R-:W2:Y:S02]  /*2d6b0*/  LDL R5, [R1+0x4] ;  /* 0x0000040001057983 */ /* 0x001ea40000100800 */
[----:B--2---:R0:W2:Y:S02]  /*2d6c0*/  SYNCS.PHASECHK.TRANS64.TRYWAIT P0, [R5+URZ+0x29820], R4 ;  /* 0x02982004050075a7 */ /* 0x0040a4000800017f */
[----:B--2---:R-:W-:Y:S05]  /*2d6d0*/  @!P0 NANOSLEEP.SYNCS 0x989680 ;  /* 0x009896800000895d */ /* 0x004fea0003900000 */
[----:B------:R-:W2:Y:S02]  /*2d6e0*/  @!P0 SYNCS.PHASECHK.TRANS64 P0, [R5+URZ+0x29820], R4 ;  /* 0x02982004050085a7 */ /* 0x000ea4000800007f */
[----:B--2---:R-:W-:Y:S05]  /*2d6f0*/  @!P0 BRA `(.L_x_2594) ;  /* 0xfffffffc00ec8947 */ /* 0x004fea000383ffff */
[----:B------:R-:W-:Y:S05]  /*2d700*/  BRA `(.L_x_2783) ;  /* 0xffffff8800f47947 */ /* 0x000fea000383ffff */
.L_x_2598:
[----:B0-----:R0:W2:Y:S02]  /*2d710*/  SYNCS.PHASECHK.TRANS64.TRYWAIT P0, [R7+URZ+0x298a0], R10 ;  /* 0x0298a00a070075a7 */ /* 0x0010a4000800017f */
[----:B--2---:R-:W-:Y:S05]  /*2d720*/  @!P0 NANOSLEEP.SYNCS 0x989680 ;  /* 0x009896800000895d */ /* 0x004fea0003900000 */
[----:B------:R-:W2:Y:S02]  /*2d730*/  @!P0 SYNCS.PHASECHK.TRANS64 P0, [R7+URZ+0x298a0], R10 ;  /* 0x0298a00a070085a7 */ /* 0x000ea4000800007f */
[----:B--2---:R-:W-:Y:S05]  /*2d740*/  @!P0 BRA `(.L_x_2598) ;  /* 0xfffffffc00f08947 */ /* 0x004fea000383ffff */
[----:B------:R-:W-:Y:S05]  /*2d750*/  BRA `(.L_x_2784) ;  /* 0xffffff8c001c7947 */ /* 0x000fea000383ffff */
.L_x_2605:
[----:B-1----:R1:W2:Y:S02]  /*2d760*/  SYNCS.PHASECHK.TRANS64.TRYWAIT P0, [R7+URZ+0x298c0], R10 ;  /* 0x0298c00a070075a7 */ /* 0x0022a4000800017f */
[----:B--2---:R-:W-:Y:S05]  /*2d770*/  @!P0 NANOSLEEP.SYNCS 0x989680 ;  /* 0x009896800000895d */ /* 0x004fea0003900000 */
[----:B------:R-:W2:Y:S02]  /*2d780*/  @!P0 SYNCS.PHASECHK.TRANS64 P0, [R7+URZ+0x298c0], R10 ;  /* 0x0298c00a070085a7 */ /* 0x000ea4000800007f */
[----:B--2---:R-:W-:Y:S05]  /*2d790*/  @!P0 BRA `(.L_x_2605) ;  /* 0xfffffffc00f08947 */ /* 0x004fea000383ffff */
[----:B------:R-:W-:Y:S05]  /*2d7a0*/  BRA `(.L_x_2785) ;  /* 0xffffff9000187947 */ /* 0x000fea000383ffff */
.L_x_2612:
[----:B0-----:R0:W2:Y:S02]  /*2d7b0*/  SYNCS.PHASECHK.TRANS64.TRYWAIT P1, [R8+URZ+0x298a0], R7 ;  /* 0x0298a007080075a7 */ /* 0x0010a4000802017f */
[----:B--2---:R-:W-:Y:S05]  /*2d7c0*/  @!P1 NANOSLEEP.SYNCS 0x989680 ;  /* 0x009896800000995d */ /* 0x004fea0003900000 */
[----:B------:R-:W2:Y:S02]  /*2d7d0*/  @!P1 SYNCS.PHASECHK.TRANS64 P1, [R8+URZ+0x298a0], R7 ;  /* 0x0298a007080095a7 */ /* 0x000ea4000802007f */
[----:B--2---:R-:W-:Y:S05]  /*2d7e0*/  @!P1 BRA `(.L_x_2612) ;  /* 0xfffffffc00f09947 */ /* 0x004fea000383ffff */
[----:B------:R-:W-:Y:S05]  /*2d7f0*/  BRA `(.L_x_2786) ;  /* 0xffffff9000fc7947 */ /* 0x000fea000383ffff */
.L_x_2619:
[----:B-1----:R1:W2:Y:S02]  /*2d800*/  SYNCS.PHASECHK.TRANS64.TRYWAIT P1, [R8+URZ+0x298c0], R7 ;  /* 0x0298c007080075a7 */ /* 0x0022a4000802017f */
[----:B--2---:R-:W-:Y:S05]  /*2d810*/  @!P1 NANOSLEEP.SYNCS 0x989680 ;  /* 0x009896800000995d */ /* 0x004fea0003900000 */
[----:B------:R-:W2:Y:S02]  /*2d820*/  @!P1 SYNCS.PHASECHK.TRANS64 P1, [R8+URZ+0x298c0], R7 ;  /* 0x0298c007080095a7 */ /* 0x000ea4000802007f */
[----:B--2---:R-:W-:Y:S05]  /*2d830*/  @!P1 BRA `(.L_x_2619) ;  /* 0xfffffffc00f09947 */ /* 0x004fea000383ffff */
[----:B------:R-:W-:Y:S05]  /*2d840*/  BRA `(.L_x_2787) ;  /* 0xffffff9400f47947 */ /* 0x000fea000383ffff */
.L_x_2634:
[----:B------:R-:W2:Y:S01]  /*2d850*/  S2R R4, SR_TID.X ;  /* 0x0000000000047919 */ /* 0x000ea20000002100 */
[----:B------:R-:W-:Y:S01]  /*2d860*/  BSSY B0, `(.L_x_2788) ;  /* 0x000000a000007945 */ /* 0x000fe20003800000 */
[----:B------:R-:W-:Y:S01]  /*2d870*/  MOV R12, RZ ;  /* 0x000000ff000c7202 */ /* 0x000fe20000000f00 */
[----:B-1----:R-:W-:Y:S02]  /*2d880*/  IMAD.MOV.U32 R11, RZ, RZ, 0x1f ;  /* 0x0000001fff0b7424 */ /* 0x002fe400078e00ff */
[----:B------:R-:W-:Y:S01]  /*2d890*/  IMAD.MOV.U32 R15, RZ, RZ, -0x1 ;  /* 0xffffffffff0f7424 */ /* 0x000fe200078e00ff */
[----:B--2---:R-:W-:-:S04]  /*2d8a0*/  SHF.R.U32.HI R4, RZ, 0x5, R4 ;  /* 0x00000005ff047819 */ /* 0x004fc80000011604 */
[----:B------:R-:W-:-:S05]  /*2d8b0*/  LOP3.LUT R4, R4, 0x3, RZ, 0xc0, !PT ;  /* 0x0000000304047812 */ /* 0x000fca00078ec0ff */
[----:B------:R-:W-:-:S07]  /*2d8c0*/  IMAD.MOV.U32 R13, RZ, RZ, R4 ;  /* 0x000000ffff0d7224 */ /* 0x000fce00078e0004 */
[----:B0--3--:R-:W-:Y:S05]  /*2d8d0*/  WARPSYNC.COLLECTIVE R15, `(.L_x_2789) ;  /* 0x000000000f087348 */ /* 0x009fea0003c00000 */
[----:B0-----:R0:W1:Y:S02]  /*2d8e0*/  SHFL.IDX P6, R14, R13, R12, R11 ;  /* 0x0000000c0d0e7389 */ /* 0x00106400000c000b */
[----:B01-3--:R-:W-:Y:S01]  /*2d8f0*/  ENDCOLLECTIVE ;  /* 0x000000000000791b */ /* 0x00bfe20003800000 */
.L_x_2789:
[----:B------:R-:W-:Y:S05]  /*2d900*/  BSYNC B0 ;  /* 0x0000000000007941 */ /* 0x000fea0003800000 */
.L_x_2788:
[----:B------:R-:W-:Y:S05]  /*2d910*/  BRA `(.L_x_2790) ;  /* 0xffffffa000d07947 */ /* 0x000fea000383ffff */
.L_x_2636:
[----:B------:R-:W-:Y:S01]  /*2d920*/  BSSY B0, `(.L_x_2791) ;  /* 0x0000006000007945 */ /* 0x000fe20003800000 */
[----:B------:R-:W-:-:S07]  /*2d930*/  IMAD.MOV.U32 R15, RZ, RZ, -0x1 ;  /* 0xffffffffff0f7424 */ /* 0x000fce00078e00ff */
[----:B01-3--:R-:W-:Y:S05]  /*2d940*/  WARPSYNC.COLLECTIVE R15, `(.L_x_2792) ;  /* 0x000000000f0c7348 */ /* 0x00bfea0003c00000 */
[----:B------:R-:W-:Y:S02]  /*2d950*/  ELECT P6, UR62, PT ;  /* 0x00000000003e782f */ /* 0x000fe400038c0000 */
[----:B------:R-:W-:Y:S01]  /*2d960*/  MOV R14, UR62 ;  /* 0x0000003e000e7c02 */ /* 0x000fe20008000f00 */
[----:B01-3--:R-:W-:Y:S10]  /*2d970*/  ENDCOLLECTIVE ;  /* 0x000000000000791b */ /* 0x00bff40003800000 */
.L_x_2792:
[----:B------:R-:W-:Y:S05]  /*2d980*/  BSYNC B0 ;  /* 0x0000000000007941 */ /* 0x000fea0003800000 */
.L_x_2791:
[----:B------:R-:W-:Y:S05]  /*2d990*/  BRA `(.L_x_2793) ;  /* 0xffffffa000dc7947 */ /* 0x000fea000383ffff */
.L_x_2638:
[----:B0-----:R0:W2:Y:S02]  /*2d9a0*/  SYNCS.PHASECHK.TRANS64.TRYWAIT P0, [R2+URZ+0x29880], R3 ;  /* 0x02988003020075a7 */ /* 0x0010a4000800017f */
[----:B--2---:R-:W-:Y:S05]  /*2d9b0*/  @!P0 NANOSLEEP.SYNCS 0x989680 ;  /* 0x009896800000895d */ /* 0x004fea0003900000 */
[----:B------:R-:W2:Y:S02]  /*2d9c0*/  @!P0 SYNCS.PHASECHK.TRANS64 P0, [R2+URZ+0x29880], R3 ;  /* 0x02988003020085a7 */ /* 0x000ea4000800007f */
[----:B--2---:R-:W-:Y:S05]  /*2d9d0*/  @!P0 BRA `(.L_x_2638) ;  /* 0xfffffffc00f08947 */ /* 0x004fea000383ffff */
[----:B------:R-:W-:Y:S05]  /*2d9e0*/  BRA `(.L_x_2794) ;  /* 0xffffffa400507947 */ /* 0x000fea000383ffff */
.L_x_2640:
[----:B--2---:R2:W3:Y:S02]  /*2d9f0*/  SYNCS.PHASECHK.TRANS64.TRYWAIT P0, [R2+URZ+0x29840], R3 ;  /* 0x02984003020075a7 */ /* 0x0044e4000800017f */
[----:B---3--:R-:W-:Y:S05]  /*2da00*/  @!P0 NANOSLEEP.SYNCS 0x989680 ;  /* 0x009896800000895d */ /* 0x008fea0003900000 */
[----:B------:R-:W3:Y:S02]  /*2da10*/  @!P0 SYNCS.PHASECHK.TRANS64 P0, [R2+URZ+0x29840], R3 ;  /* 0x02984003020085a7 */ /* 0x000ee4000800007f */
[----:B---3--:R-:W-:Y:S05]  /*2da20*/  @!P0 BRA `(.L_x_2640) ;  /* 0xfffffffc00f08947 */ /* 0x008fea000383ffff */
[----:B------:R-:W-:Y:S05]  /*2da30*/  BRA `(.L_x_2795) ;  /* 0xffffffa400b07947 */ /* 0x000fea000383ffff */
.L_x_2644:
[----:B------:R-:W2:Y:S01]  /*2da40*/  LDL.LU R11, [R1+0x40] ;  /* 0x00004000010b7983 */ /* 0x000ea20000300800 */
[----:B------:R-:W-:Y:S01]  /*2da50*/  IMAD.MOV.U32 R13, RZ, RZ, R2 ;  /* 0x000000ffff0d7224 */ /* 0x000fe200078e0002 */
[----:B------:R-:W-:Y:S01]  /*2da60*/  LOP3.LUT R5, R5, 0x7f, RZ, 0xc0, !PT ;  /* 0x0000007f05057812 */ /* 0x000fe200078ec0ff */
[----:B------:R-:W-:Y:S02]  /*2da70*/  IMAD.MOV.U32 R12, RZ, RZ, RZ ;  /* 0x000000ffff0c7224 */ /* 0x000fe400078e00ff */
[----:B------:R-:W-:Y:S01]  /*2da80*/  IMAD.MOV.U32 R15, RZ, RZ, -0x1 ;  /* 0xffffffffff0f7424 */ /* 0x000fe200078e00ff */
[----:B------:R-:W-:-:S05]  /*2da90*/  SHF.R.U32.HI R7, RZ, 0x2, R5 ;  /* 0x00000002ff077819 */ /* 0x000fca0000011605 */
[----:B------:R-:W-:-:S04]  /*2daa0*/  IMAD R17, R17, 0x80, R7 ;  /* 0x0000008011117824 */ /* 0x000fc800078e0207 */
[----:B------:R-:W-:Y:S02]  /*2dab0*/  VIADD R7, R17, 0x20 ;  /* 0x0000002011077836 */ /* 0x000fe40000000000 */
[----:B--2---:R-:W-:Y:S01]  /*2dac0*/  IMAD R0, R11, R8, RZ ;  /* 0x000000080b007224 */ /* 0x004fe200078e02ff */
[----:B------:R-:W-:-:S04]  /*2dad0*/  MOV R11, 0x1c1f ;  /* 0x00001c1f000b7802 */ /* 0x000fc80000000f00 */
[----:B------:R-:W-:-:S13]  /*2dae0*/  ISETP.GE.AND P4, PT, R17, R0, PT ;  /* 0x000000001100720c */ /* 0x000fda0003f86270 */
[----:B-----5:R-:W-:Y:S05]  /*2daf0*/  WARPSYNC.COLLECTIVE R15, `(.L_x_2796) ;  /* 0x000000000f087348 */ /* 0x020fea0003c00000 */
[----:B------:R0:W1:Y:S02]  /*2db00*/  SHFL.IDX P6, R14, R13, R12, R11 ;  /* 0x0000000c0d0e7389 */ /* 0x00006400000c000b */
[----:B01---5:R-:W-:Y:S01]  /*2db10*/  ENDCOLLECTIVE ;  /* 0x000000000000791b */ /* 0x023fe20003800000 */
.L_x_2796:
[----:B------:R-:W-:Y:S02]  /*2db20*/  IMAD.MOV.U32 R13, RZ, RZ, R3 ;  /* 0x000000ffff0d7224 */ /* 0x000fe400078e0003 */
[----:B------:R-:W-:-:S07]  /*2db30*/  IMAD.MOV.U32 R4, RZ, RZ, R14 ;  /* 0x000000ffff047224 */ /* 0x000fce00078e000e */
[----:B------:R-:W-:Y:S05]  /*2db40*/  WARPSYNC.COLLECTIVE R15, `(.L_x_2797) ;  /* 0x000000000f087348 */ /* 0x000fea0003c00000 */
[----:B------:R0:W1:Y:S02]  /*2db50*/  SHFL.IDX P6, R14, R13, R12, R11 ;  /* 0x0000000c0d0e7389 */ /* 0x00006400000c000b */
[----:B01----:R-:W-:Y:S01]  /*2db60*/  ENDCOLLECTIVE ;  /* 0x000000000000791b */ /* 0x003fe20003800000 */
.L_x_2797:
[----:B------:R-:W-:Y:S02]  /*2db70*/  IMAD.MOV.U32 R13, RZ, RZ, R2 ;  /* 0x000000ffff0d7224 */ /* 0x000fe400078e0002 */
[----:B------:R-:W-:Y:S02]  /*2db80*/  IMAD.MOV.U32 R12, RZ, RZ, 0x1 ;  /* 0x00000001ff0c7424 */ /* 0x000fe400078e00ff */
[----:B------:R-:W-:-:S07]  /*2db90*/  IMAD.MOV.U32 R5, RZ, RZ, R14 ;  /* 0x000000ffff057224 */ /* 0x000fce00078e000e */
[----:B------:R-:W-:Y:S05]  /*2dba0*/  WARPSYNC.COLLECTIVE R15, `(.L_x_2798) ;  /* 0x000000000f087348 */ /* 0x000fea0003c00000 */
[----:B------:R0:W1:Y:S02]  /*2dbb0*/  SHFL.IDX P6, R14, R13, R12, R11 ;  /* 0x0000000c0d0e7389 */ /* 0x00006400000c000b */
[----:B01----:R-:W-:Y:S01]  /*2dbc0*/  ENDCOLLECTIVE ;  /* 0x000000000000791b */ /* 0x003fe20003800000 */
.L_x_2798:
[----:B------:R-:W-:-:S04]  /*2dbd0*/  @!P4 IADD3 R5, P3, R10, R5, RZ ;  /* 0x000000050a05c210 */ /* 0x000fc80007f7e0ff */
[----:B------:R-:W-:Y:S02]  /*2dbe0*/  @!P4 IADD3.X R4, RZ, R4, RZ, P3, !PT ;  /* 0x00000004ff04c210 */ /* 0x000fe40001ffe4ff */
[----:B------:R-:W-:Y:S02]  /*2dbf0*/  ISETP.GE.AND P3, PT, R7, R0, PT ;  /* 0x000000000700720c */ /* 0x000fe40003f66270 */
[----:B------:R-:W-:Y:S01]  /*2dc00*/  @!P4 LOP3.LUT R5, R5, R4, RZ, 0x3c, !PT ;  /* 0x000000040505c212 */ /* 0x000fe200078e3cff */
[----:B------:R-:W-:-:S03]  /*2dc10*/  IMAD.MOV.U32 R13, RZ, RZ, R3 ;  /* 0x000000ffff0d7224 */ /* 0x000fc600078e0003 */
[----:B------:R-:W-:-:S04]  /*2dc20*/  @!P4 LOP3.LUT R4, R5, R4, RZ, 0x3c, !PT ;  /* 0x000000040504c212 */ /* 0x000fc800078e3cff */
[----:B------:R-:W-:Y:S01]  /*2dc30*/  @!P4 LOP3.LUT R5, R5, R4, RZ, 0x3c, !PT ;  /* 0x000000040505c212 */ /* 0x000fe200078e3cff */
[----:B------:R-:W-:-:S04]  /*2dc40*/  IMAD.MOV.U32 R6, RZ, RZ, R14 ;  /* 0x000000ffff067224 */ /* 0x000fc800078e000e */
[----:B------:R-:W-:Y:S01]  /*2dc50*/  @!PT LDS RZ, [RZ] ;  /* 0x00000000fffff984 */ /* 0x000fe20000000800 */
[----:B------:R-:W-:Y:S01]  /*2dc60*/  @!PT LDS RZ, [RZ] ;  /* 0x00000000fffff984 */ /* 0x000fe20000000800 */
[----:B------:R-:W-:Y:S01]  /*2dc70*/  @!PT LDS RZ, [RZ] ;  /* 0x00000000fffff984 */ /* 0x000fe20000000800 */
[----:B------:R0:W-:Y:S03]  /*2dc80*/  @!P4 LDGSTS.E.BYPASS.LTC128B.128 [R9+0x14400], desc[UR54][R4.64], !P0 ;  /* 0x144000000409cfae */ /* 0x0001e6000c101d76 */
[----:B0-----:R-:W-:Y:S05]  /*2dc90*/  WARPSYNC.COLLECTIVE R15, `(.L_x_2799) ;  /* 0x000000000f087348 */ /* 0x001fea0003c00000 */
[----:B------:R1:W2:Y:S02]  /*2dca0*/  SHFL.IDX P6, R14, R13, R12, R11 ;  /* 0x0000000c0d0e7389 */ /* 0x0002a400000c000b */
[----:B012---:R-:W-:Y:S01]  /*2dcb0*/  ENDCOLLECTIVE ;  /* 0x000000000000791b */ /* 0x007fe20003800000 */
.L_x_2799:
[----:B------:R-:W-:Y:S01]  /*2dcc0*/  @!PT LDS RZ, [RZ] ;  /* 0x00000000fffff984 */ /* 0x000fe20000000800 */
[----:B------:R-:W-:Y:S01]  /*2dcd0*/  @!PT LDS RZ, [RZ] ;  /* 0x00000000fffff984 */ /* 0x000fe20000000800 */
[----:B------:R-:W-:Y:S01]  /*2dce0*/  @!PT LDS RZ, [RZ] ;  /* 0x00000000fffff984 */ /* 0x000fe20000000800 */
[----:B------:R-:W-:Y:S04]  /*2dcf0*/  @!P4 LDGSTS.E.BYPASS.LTC128B.128 [R9+0x16400], desc[UR54][R4.64+0x40], !P1 ;  /* 0x164000400409cfae */ /* 0x000fe8000c901d76 */
[----:B------:R0:W-:Y:S01]  /*2dd00*/  @!P4 LDGSTS.E.BYPASS.LTC128B.128 [R9+0x18400], desc[UR54][R4.64+0x80], !P2 ;  /* 0x184000800409cfae */ /* 0x0001e2000d101d76 */
[----:B------:R-:W-:Y:S02]  /*2dd10*/  IMAD.MOV.U32 R13, RZ, RZ, R2 ;  /* 0x000000ffff0d7224 */ /* 0x000fe400078e0002 */
[----:B------:R-:W-:Y:S01]  /*2dd20*/  IMAD.MOV.U32 R12, RZ, RZ, 0x2 ;  /* 0x00000002ff0c7424 */ /* 0x000fe200078e00ff */
[----:B0-----:R-:W-:-:S07]  /*2dd30*/  MOV R4, R14 ;  /* 0x0000000e00047202 */ /* 0x001fce0000000f00 */
[----:B------:R-:W-:Y:S05]  /*2dd40*/  WARPSYNC.COLLECTIVE R15, `(.L_x_2800) ;  /* 0x000000000f087348 */ /* 0x000fea0003c00000 */
[----:B------:R0:W1:Y:S02]  /*2dd50*/  SHFL.IDX P6, R14, R13, R12, R11 ;  /* 0x0000000c0d0e7389 */ /* 0x00006400000c000b */
[----:B01----:R-:W-:Y:S01]  /*2dd60*/  ENDCOLLECTIVE ;  /* 0x000000000000791b */ /* 0x003fe20003800000 */
.L_x_2800:
[----:B------:R-:W-:-:S05]  /*2dd70*/  @!P3 IADD3 R5, P4, R10, R4, RZ ;  /* 0x000000040a05b210 */ /* 0x000fca0007f9e0ff */
[----:B------:R-:W-:-:S05]  /*2dd80*/  @!P3 IMAD.X R4, RZ, RZ, R6, P4 ;  /* 0x000000ffff04b224 */ /* 0x000fca00020e0606 */
[-C--:B------:R-:W-:Y:S02]  /*2dd90*/  @!P3 LOP3.LUT R5, R5, R4.reuse, RZ, 0x3c, !PT ;  /* 0x000000040505b212 */ /* 0x080fe400078e3cff */
[----:B------:R-:W-:Y:S02]  /*2dda0*/  MOV R13, R3 ;  /* 0x00000003000d7202 */ /* 0x000fe40000000f00 */
        /* <DEDUP_REMOVED lines=10> */
.L_x_2801:
[----:B------:R-:W-:Y:S01]  /*2de50*/  @!PT LDS RZ, [RZ] ;  /* 0x00000000fffff984 */ /* 0x000fe20000000800 */
[----:B------:R-:W-:Y:S01]  /*2de60*/  @!PT LDS RZ, [RZ] ;  /* 0x00000000fffff984 */ /* 0x000fe20000000800 */
[----:B------:R-:W-:Y:S01]  /*2de70*/  @!PT LDS RZ, [RZ] ;  /* 0x00000000fffff984 */ /* 0x000fe20000000800 */
[----:B------:R-:W-:Y:S04]  /*2de80*/  @!P3 LDGSTS.E.BYPASS.LTC128B.128 [R9+0x16c00], desc[UR54][R4.64+0x40], !P1 ;  /* 0x16c000400409bfae */ /* 0x000fe8000c901d76 */
[----:B------:R0:W-:Y:S01]  /*2de90*/  @!P3 LDGSTS.E.BYPASS.LTC128B.128 [R9+0x18c00], desc[UR54][R4.64+0x80], !P2 ;  /* 0x18c000800409bfae */ /* 0x0001e2000d101d76 */
[----:B------:R-:W-:Y:S02]  /*2dea0*/  IMAD.MOV.U32 R13, RZ, RZ, R2 ;  /* 0x000000ffff0d7224 */ /* 0x000fe400078e0002 */
[----:B------:R-:W-:Y:S02]  /*2deb0*/  IMAD.MOV.U32 R12, RZ, RZ, 0x3 ;  /* 0x00000003ff0c7424 */ /* 0x000fe400078e00ff */
[----:B0-----:R-:W-:-:S05]  /*2dec0*/  VIADD R4, R17, 0x40 ;  /* 0x0000004011047836 */ /* 0x001fca0000000000 */
[----:B------:R-:W-:Y:S01]  /*2ded0*/  ISETP.GE.AND P3, PT, R4, R0, PT ;  /* 0x000000000400720c */ /* 0x000fe20003f66270 */
[----:B------:R-:W-:-:S12]  /*2dee0*/  IMAD.MOV.U32 R4, RZ, RZ, R14 ;  /* 0x000000ffff047224 */ /* 0x000fd800078e000e */
[----:B------:R-:W-:Y:S05]  /*2def0*/  WARPSYNC.COLLECTIVE R15, `(.L_x_2802) ;  /* 0x000000000f087348 */ /* 0x000fea0003c00000 */
[----:B------:R0:W1:Y:S02]  /*2df00*/  SHFL.IDX P6, R14, R13, R12, R11 ;  /* 0x0000000c0d0e7389 */ /* 0x00006400000c000b */
[----:B01----:R-:W-:Y:S01]  /*2df10*/  ENDCOLLECTIVE ;  /* 0x000000000000791b */ /* 0x003fe20003800000 */
.L_x_2802:
[----:B------:R-:W-:Y:S02]  /*2df20*/  @!P3 IADD3 R5, P4, R10, R4, RZ ;  /* 0x000000040a05b210 */ /* 0x000fe40007f9e0ff */
[----:B------:R-:W-:-:S03]  /*2df30*/  MOV R13, R3 ;  /* 0x00000003000d7202 */ /* 0x000fc60000000f00 */
[----:B------:R-:W-:-:S05]  /*2df40*/  @!P3 IMAD.X R4, RZ, RZ, R6, P4 ;  /* 0x000000ffff04b224 */ /* 0x000fca00020e0606 */
[----:B------:R-:W-:-:S04]  /*2df50*/  @!P3 LOP3.LUT R5, R5, R4, RZ, 0x3c, !PT ;  /* 0x000000040505b212 */ /* 0x000fc800078e3cff */
        /* <DEDUP_REMOVED lines=12> */
.L_x_2803:
[----:B------:R-:W-:Y:S01]  /*2e020*/  IMAD.MOV.U32 R3, RZ, RZ, R14 ;  /* 0x000000ffff037224 */ /* 0x000fe200078e000e */
[----:B------:R-:W-:Y:S06]  /*2e030*/  BRA `(.L_x_2804) ;  /* 0xffffffac00287947 */ /* 0x000fec000383ffff */
.L_x_2649:
[----:B0-----:R-:W3:Y:S02]  /*2e040*/  LDL R2, [R1+0x4] ;  /* 0x0000040001027983 */ /* 0x001ee40000100800 */
[----:B---3--:R0:W3:Y:S02]  /*2e050*/  SYNCS.PHASECHK.TRANS64.TRYWAIT P0, [R2+URZ+0x29820], R0 ;  /* 0x02982000020075a7 */ /* 0x0080e4000800017f */
[----:B---3--:R-:W-:Y:S05]  /*2e060*/  @!P0 NANOSLEEP.SYNCS 0x989680 ;  /* 0x009896800000895d */ /* 0x008fea0003900000 */
[----:B------:R-:W3:Y:S02]  /*2e070*/  @!P0 SYNCS.PHASECHK.TRANS64 P0, [R2+URZ+0x29820], R0 ;  /* 0x02982000020085a7 */ /* 0x000ee4000800007f */
[----:B---3--:R-:W-:Y:S05]  /*2e080*/  @!P0 BRA `(.L_x_2649) ;  /* 0xfffffffc00ec8947 */ /* 0x008fea000383ffff */
[----:B------:R-:W-:Y:S05]  /*2e090*/  BRA `(.L_x_2805) ;  /* 0xffffffac009c7947 */ /* 0x000fea000383ffff */
.L_x_2655:
[----:B---3--:R3:W4:Y:S02]  /*2e0a0*/  SYNCS.PHASECHK.TRANS64.TRYWAIT P0, [R5+URZ+0x29880], R4 ;  /* 0x02988004050075a7 */ /* 0x008724000800017f */
[----:B----4-:R-:W-:Y:S05]  /*2e0b0*/  @!P0 NANOSLEEP.SYNCS 0x989680 ;  /* 0x009896800000895d */ /* 0x010fea0003900000 */
[----:B------:R-:W4:Y:S02]  /*2e0c0*/  @!P0 SYNCS.PHASECHK.TRANS64 P0, [R5+URZ+0x29880], R4 ;  /* 0x02988004050085a7 */ /* 0x000f24000800007f */
[----:B----4-:R-:W-:Y:S05]  /*2e0d0*/  @!P0 BRA `(.L_x_2655) ;  /* 0xfffffffc00f08947 */ /* 0x010fea000383ffff */
[----:B------:R-:W-:Y:S05]  /*2e0e0*/  BRA `(.L_x_2806) ;  /* 0xffffffb0005c7947 */ /* 0x000fea000383ffff */
.L_x_2660:
[----:B--2---:R2:W4:Y:S02]  /*2e0f0*/  SYNCS.PHASECHK.TRANS64.TRYWAIT P0, [R5+URZ+0x29840], R4 ;  /* 0x02984004050075a7 */ /* 0x004524000800017f */
[----:B----4-:R-:W-:Y:S05]  /*2e100*/  @!P0 NANOSLEEP.SYNCS 0x989680 ;  /* 0x009896800000895d */ /* 0x010fea0003900000 */
[----:B------:R-:W4:Y:S02]  /*2e110*/  @!P0 SYNCS.PHASECHK.TRANS64 P0, [R5+URZ+0x29840], R4 ;  /* 0x02984004050085a7 */ /* 0x000f24000800007f */
[----:B----4-:R-:W-:Y:S05]  /*2e120*/  @!P0 BRA `(.L_x_2660) ;  /* 0xfffffffc00f08947 */ /* 0x010fea000383ffff */
[----:B------:R-:W-:Y:S05]  /*2e130*/  BRA `(.L_x_2807) ;  /* 0xffffffb000e47947 */ /* 0x000fea000383ffff */
.L_x_2668:
[----:B---3--:R3:W4:Y:S02]  /*2e140*/  SYNCS.PHASECHK.TRANS64.TRYWAIT P0, [R17+URZ+0x29870], R4 ;  /* 0x02987004110075a7 */ /* 0x008724000800017f */
[----:B----4-:R-:W-:Y:S05]  /*2e150*/  @!P0 NANOSLEEP.SYNCS 0x989680 ;  /* 0x009896800000895d */ /* 0x010fea0003900000 */
[----:B------:R-:W4:Y:S02]  /*2e160*/  @!P0 SYNCS.PHASECHK.TRANS64 P0, [R17+URZ+0x29870], R4 ;  /* 0x02987004110085a7 */ /* 0x000f24000800007f */
[----:B----4-:R-:W-:Y:S05]  /*2e170*/  @!P0 BRA `(.L_x_2668) ;  /* 0xfffffffc00f08947 */ /* 0x010fea000383ffff */
[----:B------:R-:W-:Y:S05]  /*2e180*/  BRA `(.L_x_2808) ;  /* 0xffffffb800147947 */ /* 0x000fea000383ffff */
.L_x_2670:
[----:B----4-:R4:W0:Y:S02]  /*2e190*/  SYNCS.PHASECHK.TRANS64.TRYWAIT P0, [R17+URZ+0x29860], R3 ;  /* 0x02986003110075a7 */ /* 0x010824000800017f */
[----:B0-----:R-:W-:Y:S05]  /*2e1a0*/  @!P0 NANOSLEEP.SYNCS 0x989680 ;  /* 0x009896800000895d */ /* 0x001fea0003900000 */
[----:B------:R-:W0:Y:S02]  /*2e1b0*/  @!P0 SYNCS.PHASECHK.TRANS64 P0, [R17+URZ+0x29860], R3 ;  /* 0x02986003110085a7 */ /* 0x000e24000800007f */
[----:B0-----:R-:W-:Y:S05]  /*2e1c0*/  @!P0 BRA `(.L_x_2670) ;  /* 0xfffffffc00f08947 */ /* 0x001fea000383ffff */
[----:B------:R-:W-:Y:S05]  /*2e1d0*/  BRA `(.L_x_2809) ;  /* 0xffffffb8001c7947 */ /* 0x000fea000383ffff */
.L_x_2677:
[----:B0-----:R0:W2:Y:S02]  /*2e1e0*/  SYNCS.PHASECHK.TRANS64.TRYWAIT P1, [R17+URZ+0x29870], R0 ;  /* 0x02987000110075a7 */ /* 0x0010a4000802017f */
[----:B--2---:R-:W-:Y:S05]  /*2e1f0*/  @!P1 NANOSLEEP.SYNCS 0x989680 ;  /* 0x009896800000995d */ /* 0x004fea0003900000 */
[----:B------:R-:W2:Y:S02]  /*2e200*/  @!P1 SYNCS.PHASECHK.TRANS64 P1, [R17+URZ+0x29870], R0 ;  /* 0x02987000110095a7 */ /* 0x000ea4000802007f */
[----:B--2---:R-:W-:Y:S05]  /*2e210*/  @!P1 BRA `(.L_x_2677) ;  /* 0xfffffffc00f09947 */ /* 0x004fea000383ffff */
[----:B------:R-:W-:Y:S05]  /*2e220*/  BRA `(.L_x_2810) ;  /* 0xffffffc000047947 */ /* 0x000fea000383ffff */
.L_x_2679:
[----:B0-----:R0:W2:Y:S02]  /*2e230*/  SYNCS.PHASECHK.TRANS64.TRYWAIT P1, [R17+URZ+0x29860], R0 ;  /* 0x02986000110075a7 */ /* 0x0010a4000802017f */
[----:B--2---:R-:W-:Y:S05]  /*2e240*/  @!P1 NANOSLEEP.SYNCS 0x989680 ;  /* 0x009896800000995d */ /* 0x004fea0003900000 */
[----:B------:R-:W2:Y:S02]  /*2e250*/  @!P1 SYNCS.PHASECHK.TRANS64 P1, [R17+URZ+0x29860], R0 ;  /* 0x02986000110095a7 */ /* 0x000ea4000802007f */
[----:B--2---:R-:W-:Y:S05]  /*2e260*/  @!P1 BRA `(.L_x_2679) ;  /* 0xfffffffc00f09947 */ /* 0x004fea000383ffff */
[----:B------:R-:W-:Y:S05]  /*2e270*/  BRA `(.L_x_2811) ;  /* 0xffffffc0000c7947 */ /* 0x000fea000383ffff */
.L_x_2683:
[----:B------:R-:W-:Y:S01]  /*2e280*/  BSSY B0, `(.L_x_2812) ;  /* 0x0000008000007945 */ /* 0x000fe20003800000 */
[----:B------:R-:W-:Y:S02]  /*2e290*/  IMAD.MOV.U32 R13, RZ, RZ, R16 ;  /* 0x000000ffff0d7224 */ /* 0x000fe400078e0010 */
[----:B------:R-:W-:Y:S02]  /*2e2a0*/  IMAD.MOV.U32 R12, RZ, RZ, RZ ;  /* 0x000000ffff0c7224 */ /* 0x000fe400078e00ff */
[----:B-1----:R-:W-:Y:S02]  /*2e2b0*/  IMAD.MOV.U32 R11, RZ, RZ, 0x1f ;  /* 0x0000001fff0b7424 */ /* 0x002fe400078e00ff */
[----:B------:R-:W-:-:S07]  /*2e2c0*/  IMAD.MOV.U32 R15, RZ, RZ, -0x1 ;  /* 0xffffffffff0f7424 */ /* 0x000fce00078e00ff */
[----:B------:R-:W-:Y:S05]  /*2e2d0*/  WARPSYNC.COLLECTIVE R15, `(.L_x_2813) ;  /* 0x000000000f087348 */ /* 0x000fea0003c00000 */
[----:B------:R0:W1:Y:S02]  /*2e2e0*/  SHFL.IDX P6, R14, R13, R12, R11 ;  /* 0x0000000c0d0e7389 */ /* 0x00006400000c000b */
[----:B01----:R-:W-:Y:S01]  /*2e2f0*/  ENDCOLLECTIVE ;  /* 0x000000000000791b */ /* 0x003fe20003800000 */
.L_x_2813:
[----:B------:R-:W-:Y:S05]  /*2e300*/  BSYNC B0 ;  /* 0x0000000000007941 */ /* 0x000fea0003800000 */
.L_x_2812:
[----:B------:R-:W-:Y:S01]  /*2e310*/  IMAD.MOV.U32 R13, RZ, RZ, R16 ;  /* 0x000000ffff0d7224 */ /* 0x000fe200078e0010 */
[----:B------:R-:W-:Y:S01]  /*2e320*/  MOV R0, R14 ;  /* 0x0000000e00007202 */ /* 0x000fe20000000f00 */
[----:B------:R-:W-:Y:S01]  /*2e330*/  IMAD.MOV.U32 R12, RZ, RZ, 0x1 ;  /* 0x00000001ff0c7424 */ /* 0x000fe200078e00ff */
[----:B------:R-:W-:Y:S01]  /*2e340*/  IADD3 R4, R19, R7, RZ ;  /* 0x0000000713047210 */ /* 0x000fe20007ffe0ff */
[----:B------:R-:W-:Y:S02]  /*2e350*/  IMAD.MOV.U32 R11, RZ, RZ, 0x1f ;  /* 0x0000001fff0b7424 */ /* 0x000fe400078e00ff */
[----:B------:R-:W-:-:S07]  /*2e360*/  IMAD.MOV.U32 R15, RZ, RZ, -0x1 ;  /* 0xffffffffff0f7424 */ /* 0x000fce00078e00ff */
[----:B------:R-:W-:Y:S05]  /*2e370*/  WARPSYNC.COLLECTIVE R15, `(.L_x_2814) ;  /* 0x000000000f087348 */ /* 0x000fea0003c00000 */
[----:B------:R0:W1:Y:S02]  /*2e380*/  SHFL.IDX P6, R14, R13, R12, R11 ;  /* 0x0000000c0d0e7389 */ /* 0x00006400000c000b */
[----:B01----:R-:W-:Y:S01]  /*2e390*/  ENDCOLLECTIVE ;  /* 0x000000000000791b */ /* 0x003fe20003800000 */
.L_x_2814:
        /* <DEDUP_REMOVED lines=18> */
.L_x_2815:
[----:B------:R-:W-:Y:S02]  /*2e4c0*/  IMAD.MOV.U32 R12, RZ, RZ, 0x2 ;  /* 0x00000002ff0c7424 */ /* 0x000fe400078e00ff */
[----:B------:R-:W-:-:S05]  /*2e4d0*/  IMAD.MOV.U32 R3, RZ, RZ, R14 ;  /* 0x000000ffff037224 */ /* 0x000fca00078e000e */
[----:B------:R-:W-:-:S04]  /*2e4e0*/  SEL R3, R3, RZ, P1 ;  /* 0x000000ff03037207 */ /* 0x000fc80000800000 */
[----:B------:R-:W-:-:S05]  /*2e4f0*/  IADD3 R3, R2, R3, RZ ;  /* 0x0000000302037210 */ /* 0x000fca0007ffe0ff */
[----:B------:R-:W-:-:S07]  /*2e500*/  IMAD.MOV.U32 R13, RZ, RZ, R3 ;  /* 0x000000ffff0d7224 */ /* 0x000fce00078e0003 */
[----:B------:R-:W-:Y:S05]  /*2e510*/  WARPSYNC.COLLECTIVE R15, `(.L_x_2816) ;  /* 0x000000000f087348 */ /* 0x000fea0003c00000 */
[----:B------:R0:W1:Y:S02]  /*2e520*/  SHFL.UP P6, R14, R13, R12, R11 ;  /* 0x0400000c0d0e7389 */ /* 0x00006400000c000b */
[----:B01----:R-:W-:Y:S01]  /*2e530*/  ENDCOLLECTIVE ;  /* 0x000000000000791b */ /* 0x003fe20003800000 */
.L_x_2816:
        /* <DEDUP_REMOVED lines=8> */
.L_x_2817:
        /* <DEDUP_REMOVED lines=8> */
.L_x_2818:
        /* <DEDUP_REMOVED lines=8> */
.L_x_2819:
        /* <DEDUP_REMOVED lines=9> */
.L_x_2820:
[----:B------:R-:W-:Y:S01]  /*2e750*/  IMAD.MOV.U32 R8, RZ, RZ, R14 ;  /* 0x000000ffff087224 */ /* 0x000fe200078e000e */
[----:B------:R-:W-:Y:S06]  /*2e760*/  BRA `(.L_x_2821) ;  /* 0xffffffc400147947 */ /* 0x000fec000383ffff */
.L_x_2688:
[----:B------:R-:W-:Y:S01]  /*2e770*/  BSSY B0, `(.L_x_2822) ;  /* 0x0000008000007945 */ /* 0x000fe20003800000 */
[----:B-----5:R-:W-:Y:S01]  /*2e780*/  IMAD.MOV.U32 R13, RZ, RZ, R2 ;  /* 0x000000ffff0d7224 */ /* 0x020fe200078e0002 */
[----:B------:R-:W-:Y:S01]  /*2e790*/  MOV R15, 0xffffffff ;  /* 0xffffffff000f7802 */ /* 0x000fe20000000f00 */
[----:B------:R-:W-:Y:S02]  /*2e7a0*/  IMAD.MOV.U32 R12, RZ, RZ, 0x1 ;  /* 0x00000001ff0c7424 */ /* 0x000fe400078e00ff */
[----:B-1----:R-:W-:-:S07]  /*2e7b0*/  IMAD.MOV.U32 R11, RZ, RZ, RZ ;  /* 0x000000ffff0b7224 */ /* 0x002fce00078e00ff */
[----:B0-2---:R-:W-:Y:S05]  /*2e7c0*/  WARPSYNC.COLLECTIVE R15, `(.L_x_2823) ;  /* 0x000000000f087348 */ /* 0x005fea0003c00000 */
[----:B------:R1:W3:Y:S02]  /*2e7d0*/  SHFL.UP P6, R14, R13, R12, R11 ;  /* 0x0400000c0d0e7389 */ /* 0x0002e400000c000b */
[----:B0123--:R-:W-:Y:S01]  /*2e7e0*/  ENDCOLLECTIVE ;  /* 0x000000000000791b */ /* 0x00ffe20003800000 */
.L_x_2823:
[----:B------:R-:W-:Y:S05]  /*2e7f0*/  BSYNC B0 ;  /* 0x0000000000007941 */ /* 0x000fea0003800000 */
.L_x_2822:
[----:B------:R-:W-:Y:S01]  /*2e800*/  IMAD.MOV.U32 R3, RZ, RZ, R14 ;  /* 0x000000ffff037224 */ /* 0x000fe200078e000e */
[----:B------:R-:W-:Y:S01]  /*2e810*/  MOV R15, 0xffffffff ;  /* 0xffffffff000f7802 */ /* 0x000fe20000000f00 */
[----:B------:R-:W-:Y:S02]  /*2e820*/  IMAD.MOV.U32 R12, RZ, RZ, 0x2 ;  /* 0x00000002ff0c7424 */ /* 0x000fe400078e00ff */
[----:B------:R-:W-:Y:S01]  /*2e830*/  IMAD.MOV.U32 R11, RZ, RZ, RZ ;  /* 0x000000ffff0b7224 */ /* 0x000fe200078e00ff */
[----:B------:R-:W-:-:S05]  /*2e840*/  SEL R3, R3, RZ, P1 ;  /* 0x000000ff03037207 */ /* 0x000fca0000800000 */
[----:B------:R-:W-:-:S04]  /*2e850*/  IMAD.IADD R3, R2, 0x1, R3 ;  /* 0x0000000102037824 */ /* 0x000fc800078e0203 */
[----:B------:R-:W-:-:S07]  /*2e860*/  IMAD.MOV.U32 R13, RZ, RZ, R3 ;  /* 0x000000ffff0d7224 */ /* 0x000fce00078e0003 */
[----:B------:R-:W-:Y:S05]  /*2e870*/  WARPSYNC.COLLECTIVE R15, `(.L_x_2824) ;  /* 0x000000000f087348 */ /* 0x000fea0003c00000 */
[----:B------:R0:W1:Y:S02]  /*2e880*/  SHFL.UP P6, R14, R13, R12, R11 ;  /* 0x0400000c0d0e7389 */ /* 0x00006400000c000b */
[----:B01----:R-:W-:Y:S01]  /*2e890*/  ENDCOLLECTIVE ;  /* 0x000000000000791b */ /* 0x003fe20003800000 */
.L_x_2824:
        /* <DEDUP_REMOVED lines=8> */
.L_x_2825:
        /* <DEDUP_REMOVED lines=8> */
.L_x_2826:
        /* <DEDUP_REMOVED lines=8> */
.L_x_2827:
        /* <DEDUP_REMOVED lines=9> */
.L_x_2828:
[----:B------:R-:W-:Y:S01]  /*2eab0*/  MOV R8, R14 ;  /* 0x0000000e00087202 */ /* 0x000fe20000000f00 */
[----:B------:R-:W-:Y:S06]  /*2eac0*/  BRA `(.L_x_2829) ;  /* 0xffffffc000d87947 */ /* 0x000fec000383ffff */
.L_x_2690:
[----:B------:R-:W-:Y:S01]  /*2ead0*/  BSSY B0, `(.L_x_2830) ;  /* 0x0000006000007945 */ /* 0x000fe20003800000 */
[----:B------:R-:W-:Y:S01]  /*2eae0*/  PLOP3.LUT P6, PT, P6, PT, PT, 0x8, 0x0 ;  /* 0x000000000000781c */ /* 0x000fe200037ce170 */
[----:B------:R-:W-:-:S12]  /*2eaf0*/  IMAD.MOV.U32 R15, RZ, RZ, -0x1 ;  /* 0xffffffffff0f7424 */ /* 0x000fd800078e00ff */
[----:B01----:R-:W-:Y:S05]  /*2eb00*/  WARPSYNC.COLLECTIVE R15, `(.L_x_2831) ;  /* 0x000000000f087348 */ /* 0x003fea0003c00000 */
[----:B------:R-:W-:Y:S01]  /*2eb10*/  VOTE.ANY R14, PT, P6 ;  /* 0x00000000000e7806 */ /* 0x000fe200030e0100 */
[----:B01----:R-:W-:Y:S06]  /*2eb20*/  ENDCOLLECTIVE ;  /* 0x000000000000791b */ /* 0x003fec0003800000 */
.L_x_2831:
[----:B------:R-:W-:Y:S05]  /*2eb30*/  BSYNC B0 ;  /* 0x0000000000007941 */ /* 0x000fea0003800000 */
.L_x_2830:
[----:B------:R-:W-:Y:S01]  /*2eb40*/  IMAD.MOV.U32 R3, RZ, RZ, R14 ;  /* 0x000000ffff037224 */ /* 0x000fe200078e000e */
[----:B------:R-:W-:Y:S01]  /*2eb50*/  MOV R15, 0xffffffff ;  /* 0xffffffff000f7802 */ /* 0x000fe20000000f00 */
[----:B------:R-:W-:Y:S02]  /*2eb60*/  IMAD.MOV.U32 R13, RZ, RZ, R2 ;  /* 0x000000ffff0d7224 */ /* 0x000fe400078e0002 */
[----:B------:R-:W0:Y:S01]  /*2eb70*/  POPC R5, R3 ;  /* 0x0000000300057309 */ /* 0x000e220000000000 */
[----:B------:R-:W-:Y:S02]  /*2eb80*/  IMAD.MOV.U32 R11, RZ, RZ, 0x1f ;  /* 0x0000001fff0b7424 */ /* 0x000fe400078e00ff */
[----:B0-----:R-:W-:-:S07]  /*2eb90*/  IMAD.MOV.U32 R12, RZ, RZ, R5 ;  /* 0x000000ffff0c7224 */ /* 0x001fce00078e0005 */
[----:B------:R-:W-:Y:S05]  /*2eba0*/  WARPSYNC.COLLECTIVE R15, `(.L_x_2832) ;  /* 0x000000000f087348 */ /* 0x000fea0003c00000 */
[----:B------:R0:W1:Y:S02]  /*2ebb0*/  SHFL.IDX P6, R14, R13, R12, R11 ;  /* 0x0000000c0d0e7389 */ /* 0x00006400000c000b */
[----:B01----:R-:W-:Y:S01]  /*2ebc0*/  ENDCOLLECTIVE ;  /* 0x000000000000791b */ /* 0x003fe20003800000 */
.L_x_2832:
[----:B------:R-:W-:Y:S01]  /*2ebd0*/  IMAD.MOV.U32 R17, RZ, RZ, R14 ;  /* 0x000000ffff117224 */ /* 0x000fe200078e000e */
[----:B------:R-:W-:Y:S06]  /*2ebe0*/  BRA `(.L_x_2833) ;  /* 0xffffffc000c87947 */ /* 0x000fec000383ffff */
.L_x_2692:
[----:B------:R-:W-:Y:S01]  /*2ebf0*/  BSSY B0, `(.L_x_2834) ;  /* 0x0000007000007945 */ /* 0x000fe20003800000 */
[----:B------:R-:W-:Y:S02]  /*2ec00*/  IMAD.MOV.U32 R13, RZ, RZ, R6 ;  /* 0x000000ffff0d7224 */ /* 0x000fe400078e0006 */
[----:B-1----:R-:W-:Y:S02]  /*2ec10*/  IMAD.MOV.U32 R11, RZ, RZ, 0x1f ;  /* 0x0000001fff0b7424 */ /* 0x002fe400078e00ff */
[----:B------:R-:W-:-:S07]  /*2ec20*/  IMAD.MOV.U32 R15, RZ, RZ, -0x1 ;  /* 0xffffffffff0f7424 */ /* 0x000fce00078e00ff */
[----:B0-23--:R-:W-:Y:S05]  /*2ec30*/  WARPSYNC.COLLECTIVE R15, `(.L_x_2835) ;  /* 0x000000000f087348 */ /* 0x00dfea0003c00000 */
[----:B------:R1:W4:Y:S02]  /*2ec40*/  SHFL.IDX P6, R14, R13, R12, R11 ;  /* 0x0000000c0d0e7389 */ /* 0x00032400000c000b */
[----:B01234-:R-:W-:Y:S01]  /*2ec50*/  ENDCOLLECTIVE ;  /* 0x000000000000791b */ /* 0x01ffe20003800000 */
.L_x_2835:
[----:B------:R-:W-:Y:S05]  /*2ec60*/  BSYNC B0 ;  /* 0x0000000000007941 */ /* 0x000fea0003800000 */
.L_x_2834:
[----:B------:R-:W-:Y:S01]  /*2ec70*/  IMAD.MOV.U32 R6, RZ, RZ, R14 ;  /* 0x000000ffff067224 */ /* 0x000fe200078e000e */
[----:B------:R-:W-:Y:S06]  /*2ec80*/  BRA `(.L_x_2836) ;  /* 0xffffffc000bc7947 */ /* 0x000fec000383ffff */
.L_x_2696:
[----:B0-----:R0:W2:Y:S02]  /*2ec90*/  SYNCS.PHASECHK.TRANS64.TRYWAIT P0, [R0+URZ+0x29820], R3 ;  /* 0x02982003000075a7 */ /* 0x0010a4000800017f */
[----:B--2---:R-:W-:Y:S05]  /*2eca0*/  @!P0 NANOSLEEP.SYNCS 0x989680 ;  /* 0x009896800000895d */ /* 0x004fea0003900000 */
[----:B------:R-:W2:Y:S02]  /*2ecb0*/  @!P0 SYNCS.PHASECHK.TRANS64 P0, [R0+URZ+0x29820], R3 ;  /* 0x02982003000085a7 */ /* 0x000ea4000800007f */
[----:B--2---:R-:W-:Y:S05]  /*2ecc0*/  @!P0 BRA `(.L_x_2696) ;  /* 0xfffffffc00f08947 */ /* 0x004fea000383ffff */
[----:B------:R-:W-:Y:S05]  /*2ecd0*/  BRA `(.L_x_2837) ;  /* 0xffffffc800447947 */ /* 0x000fea000383ffff */
.L_x_2697:
        /* <DEDUP_REMOVED lines=9> */
[----:B------:R1:W2:Y:S02]  /*2ed70*/  SHFL.IDX P6, R14, R13, R12, R11 ;  /* 0x0000000c0d0e7389 */ /* 0x0002a400000c000b */
[----:B012---:R-:W-:Y:S01]  /*2ed80*/  ENDCOLLECTIVE ;  /* 0x000000000000791b */ /* 0x007fe20003800000 */
.L_x_2839:
[----:B------:R-:W-:Y:S05]  /*2ed90*/  BSYNC B0 ;  /* 0x0000000000007941 */ /* 0x000fea0003800000 */
.L_x_2838:
[----:B------:R-:W-:Y:S05]  /*2eda0*/  BRA `(.L_x_2840) ;  /* 0xffffffc8002c7947 */ /* 0x000fea000383ffff */
.L_x_2698:
[----:B------:R-:W-:Y:S01]  /*2edb0*/  BSSY B0, `(.L_x_2841) ;  /* 0x0000006000007945 */ /* 0x000fe20003800000 */
[----:B------:R-:W-:-:S07]  /*2edc0*/  IMAD.MOV.U32 R15, RZ, RZ, -0x1 ;  /* 0xffffffffff0f7424 */ /* 0x000fce00078e00ff */
[----:B012---:R-:W-:Y:S05]  /*2edd0*/  WARPSYNC.COLLECTIVE R15, `(.L_x_2842) ;  /* 0x000000000f0c7348 */ /* 0x007fea0003c00000 */
[----:B------:R-:W-:Y:S02]  /*2ede0*/  ELECT P6, UR62, PT ;  /* 0x00000000003e782f */ /* 0x000fe400038c0000 */
[----:B------:R-:W-:Y:S01]  /*2edf0*/  MOV R14, UR62 ;  /* 0x0000003e000e7c02 */ /* 0x000fe20008000f00 */
[----:B012---:R-:W-:Y:S10]  /*2ee00*/  ENDCOLLECTIVE ;  /* 0x000000000000791b */ /* 0x007ff40003800000 */
.L_x_2842:
[----:B------:R-:W-:Y:S05]  /*2ee10*/  BSYNC B0 ;  /* 0x0000000000007941 */ /* 0x000fea0003800000 */
.L_x_2841:
[----:B------:R-:W-:Y:S05]  /*2ee20*/  BRA `(.L_x_2843) ;  /* 0xffffffc800207947 */ /* 0x000fea000383ffff */
.L_x_2700:
[----:B0-----:R0:W2:Y:S02]  /*2ee30*/  SYNCS.PHASECHK.TRANS64.TRYWAIT P1, [R6+URZ], R5 ;  /* 0x00000005060075a7 */ /* 0x0010a4000802017f */
[----:B--2---:R-:W-:Y:S05]  /*2ee40*/  @!P1 NANOSLEEP.SYNCS 0x989680 ;  /* 0x009896800000995d */ /* 0x004fea0003900000 */
[----:B------:R-:W2:Y:S02]  /*2ee50*/  @!P1 SYNCS.PHASECHK.TRANS64 P1, [R6+URZ], R5 ;  /* 0x00000005060095a7 */ /* 0x000ea4000802007f */
[----:B--2---:R-:W-:Y:S05]  /*2ee60*/  @!P1 BRA `(.L_x_2700) ;  /* 0xfffffffc00f09947 */ /* 0x004fea000383ffff */
[----:B------:R-:W-:Y:S05]  /*2ee70*/  BRA `(.L_x_2844) ;  /* 0xffffffc8005c7947 */ /* 0x000fea000383ffff */
.L_x_2701:
[----:B--2---:R2:W3:Y:S02]  /*2ee80*/  SYNCS.PHASECHK.TRANS64.TRYWAIT P1, [R7+URZ], R2 ;  /* 0x00000002070075a7 */ /* 0x0044e4000802017f */
[----:B---3--:R-:W-:Y:S05]  /*2ee90*/  @!P1 NANOSLEEP.SYNCS 0x989680 ;  /* 0x009896800000995d */ /* 0x008fea0003900000 */
[----:B------:R-:W3:Y:S02]  /*2eea0*/  @!P1 SYNCS.PHASECHK.TRANS64 P1, [R7+URZ], R2 ;  /* 0x00000002070095a7 */ /* 0x000ee4000802007f */
[----:B---3--:R-:W-:Y:S05]  /*2eeb0*/  @!P1 BRA `(.L_x_2701) ;  /* 0xfffffffc00f09947 */ /* 0x008fea000383ffff */
[----:B------:R-:W-:Y:S05]  /*2eec0*/  BRA `(.L_x_2845) ;  /* 0xffffffc800507947 */ /* 0x000fea000383ffff */
.L_x_2703:
[----:B---3--:R3:W4:Y:S02]  /*2eed0*/  SYNCS.PHASECHK.TRANS64.TRYWAIT P1, [R4+URZ+0x29860], R5 ;  /* 0x02986005040075a7 */ /* 0x008724000802017f */
[----:B----4-:R-:W-:Y:S05]  /*2eee0*/  @!P1 NANOSLEEP.SYNCS 0x989680 ;  /* 0x009896800000995d */ /* 0x010fea0003900000 */
[----:B------:R-:W4:Y:S02]  /*2eef0*/  @!P1 SYNCS.PHASECHK.TRANS64 P1, [R4+URZ+0x29860], R5 ;  /* 0x02986005040095a7 */ /* 0x000f24000802007f */
[----:B----4-:R-:W-:Y:S05]  /*2ef00*/  @!P1 BRA `(.L_x_2703) ;  /* 0xfffffffc00f09947 */ /* 0x010fea000383ffff */
[----:B------:R-:W-:Y:S05]  /*2ef10*/  BRA `(.L_x_2846) ;  /* 0xffffffc800547947 */ /* 0x000fea000383ffff */
.L_x_2705:
[----:B----4-:R4:W0:Y:S02]  /*2ef20*/  SYNCS.PHASECHK.TRANS64.TRYWAIT P1, [R3+URZ+0x29860], R2 ;  /* 0x02986002030075a7 */ /* 0x010824000802017f */
[----:B0-----:R-:W-:Y:S05]  /*2ef30*/  @!P1 NANOSLEEP.SYNCS 0x989680 ;  /* 0x009896800000995d */ /* 0x001fea0003900000 */
[----:B------:R-:W0:Y:S02]  /*2ef40*/  @!P1 SYNCS.PHASECHK.TRANS64 P1, [R3+URZ+0x29860], R2 ;  /* 0x02986002030095a7 */ /* 0x000e24000802007f */
[----:B0-----:R-:W-:Y:S05]  /*2ef50*/  @!P1 BRA `(.L_x_2705) ;  /* 0xfffffffc00f09947 */ /* 0x001fea000383ffff */
[----:B------:R-:W-:Y:S05]  /*2ef60*/  BRA `(.L_x_2847) ;  /* 0xffffffc800547947 */ /* 0x000fea000383ffff */
.L_x_2707:
[----:B------:R0:W0:Y:S02]  /*2ef70*/  SYNCS.PHASECHK.TRANS64.TRYWAIT P0, [R4+URZ+0x29880], R5 ;  /* 0x02988005040075a7 */ /* 0x000024000800017f */
[----:B0-----:R-:W-:Y:S05]  /*2ef80*/  @!P0 NANOSLEEP.SYNCS 0x989680 ;  /* 0x009896800000895d */ /* 0x001fea0003900000 */
[----:B------:R-:W0:Y:S02]  /*2ef90*/  @!P0 SYNCS.PHASECHK.TRANS64 P0, [R4+URZ+0x29880], R5 ;  /* 0x02988005040085a7 */ /* 0x000e24000800007f */
[----:B0-----:R-:W-:Y:S05]  /*2efa0*/  @!P0 BRA `(.L_x_2707) ;  /* 0xfffffffc00f08947 */ /* 0x001fea000383ffff */
[----:B------:R-:W-:Y:S05]  /*2efb0*/  BRA `(.L_x_2708) ;  /* 0xffffffc800507947 */ /* 0x000fea000383ffff */
.L_x_2848:
        /* <DEDUP_REMOVED lines=12> */
.L_x_2858:


//--------------------- .nv.global.init           --------------------------
	.section	.nv.global.init,"aw",@progbits
	.align	4
.nv.global.init:
	.type		_ZZN5flash28permute_output_fp8_VcolmajorIN4cute6TensorINS1_11ArrayEngineIN7cutlass10bfloat16_tELm64EEENS1_6LayoutINS1_5tupleIJNS8_IJNS1_1CILi2EEESA_NS9_ILi16EEEEEENS9_ILi1EEESD_EEENS8_IJNS8_IJSD_SA_NS9_ILi4EEEEEENS9_ILi0EEESH_EEEEEEEEEvRT_E9upper_map,@object
	.size		_ZZN5flash28permute_output_fp8_VcolmajorIN4cute6TensorINS1_11ArrayEngineIN7cutlass10bfloat16_tELm64EEENS1_6LayoutINS1_5tupleIJNS8_IJNS1_1CILi2EEESA_NS9_ILi16EEEEEENS9_ILi1EEESD_EEENS8_IJNS8_IJSD_SA_NS9_ILi4EEEEEENS9_ILi0EEESH_EEEEEEEEEvRT_E9upper_map,($str$25 - _ZZN5flash28permute_output_fp8_VcolmajorIN4cute6TensorINS1_11ArrayEngineIN7cutlass10bfloat16_tELm64EEENS1_6LayoutINS1_5tupleIJNS8_IJNS1_1CILi2EEESA_NS9_ILi16EEEEEENS9_ILi1EEESD_EEENS8_IJNS8_IJSD_SA_NS9_ILi4EEEEEENS9_ILi0EEESH_EEEEEEEEEvRT_E9upper_map)
_ZZN5flash28permute_output_fp8_VcolmajorIN4cute6TensorINS1_11ArrayEngineIN7cutlass10bfloat16_tELm64EEENS1_6LayoutINS1_5tupleIJNS8_IJNS1_1CILi2EEESA_NS9_ILi16EEEEEENS9_ILi1EEESD_EEENS8_IJNS8_IJSD_SA_NS9_ILi4EEEEEENS9_ILi0EEESH_EEEEEEEEEvRT_E9upper_map:
        /*0000*/ 	.byte	0x00, 0x00, 0x00, 0x00, 0x02, 0x00, 0x00, 0x00, 0x03, 0x00, 0x00, 0x00, 0x01, 0x00, 0x00, 0x00
	.type		$str$25,@object
	.size		$str$25,($str$26 - $str$25)
$str$25:
        /*0010*/ 	.byte	0x28, 0x61, 0x64, 0x64, 0x72, 0x65, 0x73, 0x73, 0x20, 0x26, 0x20, 0x6d, 0x61, 0x73, 0x6b, 0x29
        /*0020*/ 	.byte	0x20, 0x3d, 0x3d, 0x20, 0x30, 0x00
	.type		$str$26,@object
	.size		$str$26,(__unnamed_5 - $str$26)
$str$26:
        /*0026*/ 	.byte	0x2f, 0x74, 0x6d, 0x70, 0x2f, 0x6f, 0x73, 0x73, 0x5f, 0x6b, 0x65, 0x72, 0x6e, 0x65, 0x6c, 0x73
        /*0036*/ 	.byte	0x5f, 0x73, 0x72, 0x63, 0x2f, 0x66, 0x6c, 0x61, 0x73, 0x68, 0x5f, 0x61, 0x74, 0x74, 0x65, 0x6e
        /*0046*/ 	.byte	0x74, 0x69, 0x6f, 0x6e, 0x2f, 0x63, 0x73, 0x72, 0x63, 0x2f, 0x63, 0x75, 0x74, 0x6c, 0x61, 0x73
        /*0056*/ 	.byte	0x73, 0x2f, 0x69, 0x6e, 0x63, 0x6c, 0x75, 0x64, 0x65, 0x2f, 0x63, 0x75, 0x74, 0x65, 0x2f, 0x70
        /*0066*/ 	.byte	0x6f, 0x69, 0x6e, 0x74, 0x65, 0x72, 0x5f, 0x66, 0x6c, 0x61, 0x67, 0x67, 0x65, 0x64, 0x2e, 0x68
        /*0076*/ 	.byte	0x70, 0x70, 0x00
	.type		__unnamed_5,@object
	.size		__unnamed_5,(__unnamed_7 - __unnamed_5)
__unnamed_5:
        /* <DEDUP_REMOVED lines=24> */
        /*01f9*/ 	.byte	0x3e, 0x3e, 0x20, 0x26, 0x5d, 0x00
	.type		__unnamed_7,@object
	.size		__unnamed_7,(__unnamed_3 - __unnamed_7)
__unnamed_7:
        /* <DEDUP_REMOVED lines=25> */
	.type		__unnamed_3,@object
	.size		__unnamed_3,(__unnamed_2 - __unnamed_3)
__unnamed_3:
        /* <DEDUP_REMOVED lines=29> */
        /*0555*/ 	.byte	0x5d, 0x00
	.type		__unnamed_2,@object
	.size		__unnamed_2,(__unnamed_4 - __unnamed_2)
__unnamed_2:
        /* <DEDUP_REMOVED lines=30> */
	.type		__unnamed_4,@object
	.size		__unnamed_4,(__unnamed_6 - __unnamed_4)
__unnamed_4:
        /* <DEDUP_REMOVED lines=30> */
	.type		__unnamed_6,@object
	.size		__unnamed_6,(__unnamed_1 - __unnamed_6)
__unnamed_6:
        /* <DEDUP_REMOVED lines=29> */
        /*0acb*/ 	.byte	0x3e, 0x5d, 0x00
	.type		__unnamed_1,@object
	.size		__unnamed_1,(.L_0 - __unnamed_1)
__unnamed_1:
        /* <DEDUP_REMOVED lines=29> */
        /*0c9e*/ 	.byte	0x3e, 0x20, 0x26, 0x5d, 0x00
.L_0:


//--------------------- .nv.shared._ZN7cutlass13device_kernelIN5flash11enable_sm90INS1_16FlashAttnFwdSm90INS1_25CollectiveMainloopFwdSm90ILi2EN4cute5tupleIJNS5_1CILi1EEES8_S8_EEENS6_IJNS7_ILi128EEENS7_ILi160EEENS7_ILi192EEEEEELi128ENS_12float_e4m3_tEfNS_4arch4Sm90ELb0ELb0ELb0ELb0ELb0ELb0ELb0ELb1ELb1ELb1ELb0ELb0EEENS1_21CollectiveEpilogueFwdINS6_IJSA_SA_SB_EEES9_NS_10bfloat16_tESG_Li256ELb0ELb1ELb0ELb1EEENS1_29StaticPersistentTileSchedulerILb0EEEEEEEEEvNT_6ParamsE --------------------------
	.section	.nv.shared._ZN7cutlass13device_kernelIN5flash11enable_sm90INS1_16FlashAttnFwdSm90INS1_25CollectiveMainloopFwdSm90ILi2EN4cute5tupleIJNS5_1CILi1EEES8_S8_EEENS6_IJNS7_ILi128EEENS7_ILi160EEENS7_ILi192EEEEEELi128ENS_12float_e4m3_tEfNS_4arch4Sm90ELb0ELb0ELb0ELb0ELb0ELb0ELb0ELb1ELb1ELb1ELb0ELb0EEENS1_21CollectiveEpilogueFwdINS6_IJSA_SA_SB_EEES9_NS_10bfloat16_tESG_Li256ELb0ELb1ELb0ELb1EEENS1_29StaticPersistentTileSchedulerILb0EEEEEEEEEvNT_6ParamsE,"aw",@nobits
	.sectionflags	@""
	.align	16
	.zero		1024


//--------------------- .nv.shared.reserved.0     --------------------------
	.section	.nv.shared.reserved.0,"aw",@nobits
	.weak		__nv_reservedSMEM_offset_0_alias
	.size		__nv_reservedSMEM_offset_0_alias, 0, 0
	.other		__nv_reservedSMEM_offset_0_alias,@"STO_CUDA_RESERVED_SHARED STV_DEFAULT"
__nv_reservedSMEM_offset_0_alias:
	.zero		0


//--------------------- .nv.global                --------------------------
	.section	.nv.global,"aw",@nobits
.nv.global:
	.type		_ZN78_INTERNAL_809ded1d_42_flash_fwd_hdim192_128_e4m3_packgqa_sm90_cu_4022bc09_30954cute1_E,@object
	.size		_ZN78_INTERNAL_809ded1d_42_flash_fwd_hdim192_128_e4m3_packgqa_sm90_cu_4022bc09_30954cute1_E,(_ZN78_INTERNAL_809ded1d_42_flash_fwd_hdim192_128_e4m3_packgqa_sm90_cu_4022bc09_30954cuda3std3__45__cpo6cbeginE - _ZN78_INTERNAL_809ded1d_42_flash_fwd_hdim192_128_e4m3_packgqa_sm90_cu_4022bc09_30954cute1_E)
_ZN78_INTERNAL_809ded1d_42_flash_fwd_hdim192_128_e4m3_packgqa_sm90_cu_4022bc09_30954cute1_E:
	.zero		1
	.type		_ZN78_INTERNAL_809ded1d_42_flash_fwd_hdim192_128_e4m3_packgqa_sm90_cu_4022bc09_30954cuda3std3__45__cpo6cbeginE,@object
	.size		_ZN78_INTERNAL_809ded1d_42_flash_fwd_hdim192_128_e4m3_packgqa_sm90_cu_4022bc09_30954cuda3std3__45__cpo6cbeginE,(_ZN78_INTERNAL_809ded1d_42_flash_fwd_hdim192_128_e4m3_packgqa_sm90_cu_4022bc09_30954cuda3std3__48in_placeE - _ZN78_INTERNAL_809ded1d_42_flash_fwd_hdim192_128_e4m3_packgqa_sm90_cu_4022bc09_30954cuda3std3__45__cpo6cbeginE)
_ZN78_INTERNAL_809ded1d_42_flash_fwd_hdim192_128_e4m3_packgqa_sm90_cu_4022bc09_30954cuda3std3__45__cpo6cbeginE:
	.zero		1
	.type		_ZN78_INTERNAL_809ded1d_42_flash_fwd_hdim192_128_e4m3_packgqa_sm90_cu_4022bc09_30954cuda3std3__48in_placeE,@object
	.size		_ZN78_INTERNAL_809ded1d_42_flash_fwd_hdim192_128_e4m3_packgqa_sm90_cu_4022bc09_30954cuda3std3__48in_placeE,(_ZN78_INTERNAL_809ded1d_42_flash_fwd_hdim192_128_e4m3_packgqa_sm90_cu_4022bc09_30954cuda3std6ranges3__45__cpo9iter_moveE - _ZN78_INTERNAL_809ded1d_42_flash_fwd_hdim192_128_e4m3_packgqa_sm90_cu_4022bc09_30954cuda3std3__48in_placeE)
_ZN78_INTERNAL_809ded1d_42_flash_fwd_hdim192_128_e4m3_packgqa_sm90_cu_4022bc09_30954cuda3std3__48in_placeE:
	.zero		1
	.type		_ZN78_INTERNAL_809ded1d_42_flash_fwd_hdim192_128_e4m3_packgqa_sm90_cu_4022bc09_30954cuda3std6ranges3__45__cpo9iter_moveE,@object
	.size		_ZN78_INTERNAL_809ded1d_42_flash_fwd_hdim192_128_e4m3_packgqa_sm90_cu_4022bc09_30954cuda3std6ranges3__45__cpo9iter_moveE,(_ZN78_INTERNAL_809ded1d_42_flash_fwd_hdim192_128_e4m3_packgqa_sm90_cu_4022bc09_30954cuda3std3__45__cpo5beginE - _ZN78_INTERNAL_809ded1d_42_flash_fwd_hdim192_128_e4m3_packgqa_sm90_cu_4022bc09_30954cuda3std6ranges3__45__cpo9iter_moveE)
_ZN78_INTERNAL_809ded1d_42_flash_fwd_hdim192_128_e4m3_packgqa_sm90_cu_4022bc09_30954cuda3std6ranges3__45__cpo9iter_moveE:
	.zero		1
	.type		_ZN78_INTERNAL_809ded1d_42_flash_fwd_hdim192_128_e4m3_packgqa_sm90_cu_4022bc09_30954cuda3std3__45__cpo5beginE,@object
	.size		_ZN78_INTERNAL_809ded1d_42_flash_fwd_hdim192_128_e4m3_packgqa_sm90_cu_4022bc09_30954cuda3std3__45__cpo5beginE,(_ZN78_INTERNAL_809ded1d_42_flash_fwd_hdim192_128_e4m3_packgqa_sm90_cu_4022bc09_30954cuda3std3__480_GLOBAL__N__809ded1d_42_flash_fwd_hdim192_128_e4m3_packgqa_sm90_cu_4022bc09_30956ignoreE - _ZN78_INTERNAL_809ded1d_42_flash_fwd_hdim192_128_e4m3_packgqa_sm90_cu_4022bc09_30954cuda3std3__45__cpo5beginE)
_ZN78_INTERNAL_809ded1d_42_flash_fwd_hdim192_128_e4m3_packgqa_sm90_cu_4022bc09_30954cuda3std3__45__cpo5beginE:
	.zero		1
	.type		_ZN78_INTERNAL_809ded1d_42_flash_fwd_hdim192_128_e4m3_packgqa_sm90_cu_4022bc09_30954cuda3std3__480_GLOBAL__N__809ded1d_42_flash_fwd_hdim192_128_e4m3_packgqa_sm90_cu_4022bc09_30956ignoreE,@object
	.size		_ZN78_INTERNAL_809ded1d_42_flash_fwd_hdim192_128_e4m3_packgqa_sm90_cu_4022bc09_30954cuda3std3__480_GLOBAL__N__809ded1d_42_flash_fwd_hdim192_128_e4m3_packgqa_sm90_cu_4022bc09_30956ignoreE,(_ZN78_INTERNAL_809ded1d_42_flash_fwd_hdim192_128_e4m3_packgqa_sm90_cu_4022bc09_30954cute7productE - _ZN78_INTERNAL_809ded1d_42_flash_fwd_hdim192_128_e4m3_packgqa_sm90_cu_4022bc09_30954cuda3std3__480_GLOBAL__N__809ded1d_42_flash_fwd_hdim192_128_e4m3_packgqa_sm90_cu_4022bc09_30956ignoreE)
_ZN78_INTERNAL_809ded1d_42_flash_fwd_hdim192_128_e4m3_packgqa_sm90_cu_4022bc09_30954cuda3std3__480_GLOBAL__N__809ded1d_42_flash_fwd_hdim192_128_e4m3_packgqa_sm90_cu_4022bc09_30956ignoreE:
	.zero		1
	.type		_ZN78_INTERNAL_809ded1d_42_flash_fwd_hdim192_128_e4m3_packgqa_sm90_cu_4022bc09_30954cute7productE,@object
	.size		_ZN78_INTERNAL_809ded1d_42_flash_fwd_hdim192_128_e4m3_packgqa_sm90_cu_4022bc09_30954cute7productE,(_ZN78_INTERNAL_809ded1d_42_flash_fwd_hdim192_128_e4m3_packgqa_sm90_cu_4022bc09_30954cuda3std3__45__cpo3endE - _ZN78_INTERNAL_809ded1d_42_flash_fwd_hdim192_128_e4m3_packgqa_sm90_cu_4022bc09_30954cute7productE)
_ZN78_INTERNAL_809ded1d_42_flash_fwd_hdim192_128_e4m3_packgqa_sm90_cu_4022bc09_30954cute7productE:
	.zero		1
	.type		_ZN78_INTERNAL_809ded1d_42_flash_fwd_hdim192_128_e4m3_packgqa_sm90_cu_4022bc09_30954cuda3std3__45__cpo3endE,@object
	.size		_ZN78_INTERNAL_809ded1d_42_flash_fwd_hdim192_128_e4m3_packgqa_sm90_cu_4022bc09_30954cuda3std3__45__cpo3endE,(_ZN78_INTERNAL_809ded1d_42_flash_fwd_hdim192_128_e4m3_packgqa_sm90_cu_4022bc09_30954cuda3std3__419piecewise_constructE - _ZN78_INTERNAL_809ded1d_42_flash_fwd_hdim192_128_e4m3_packgqa_sm90_cu_4022bc09_30954cuda3std3__45__cpo3endE)
_ZN78_INTERNAL_809ded1d_42_flash_fwd_hdim192_128_e4m3_packgqa_sm90_cu_4022bc09_30954cuda3std3__45__cpo3endE:
	.zero		1
	.type		_ZN78_INTERNAL_809ded1d_42_flash_fwd_hdim192_128_e4m3_packgqa_sm90_cu_4022bc09_30954cuda3std3__419piecewise_constructE,@object
	.size		_ZN78_INTERNAL_809ded1d_42_flash_fwd_hdim192_128_e4m3_packgqa_sm90_cu_4022bc09_30954cuda3std3__419piecewise_constructE,(_ZN78_INTERNAL_809ded1d_42_flash_fwd_hdim192_128_e4m3_packgqa_sm90_cu_4022bc09_30954cuda3std3__45__cpo4cendE - _ZN78_INTERNAL_809ded1d_42_flash_fwd_hdim192_128_e4m3_packgqa_sm90_cu_4022bc09_30954cuda3std3__419piecewise_constructE)
_ZN78_INTERNAL_809ded1d_42_flash_fwd_hdim192_128_e4m3_packgqa_sm90_cu_4022bc09_30954cuda3std3__419piecewise_constructE:
	.zero		1
	.type		_ZN78_INTERNAL_809ded1d_42_flash_fwd_hdim192_128_e4m3_packgqa_sm90_cu_4022bc09_30954cuda3std3__45__cpo4cendE,@object
	.size		_ZN78_INTERNAL_809ded1d_42_flash_fwd_hdim192_128_e4m3_packgqa_sm90_cu_4022bc09_30954cuda3std3__45__cpo4cendE,(_ZN78_INTERNAL_809ded1d_42_flash_fwd_hdim192_128_e4m3_packgqa_sm90_cu_4022bc09_30954cuda3std6ranges3__45__cpo4swapE - _ZN78_INTERNAL_809ded1d_42_flash_fwd_hdim192_128_e4m3_packgqa_sm90_cu_4022bc09_30954cuda3std3__45__cpo4cendE)
_ZN78_INTERNAL_809ded1d_42_flash_fwd_hdim192_128_e4m3_packgqa_sm90_cu_4022bc09_30954cuda3std3__45__cpo4cendE:
	.zero		1
	.type		_ZN78_INTERNAL_809ded1d_42_flash_fwd_hdim192_128_e4m3_packgqa_sm90_cu_4022bc09_30954cuda3std6ranges3__45__cpo4swapE,@object
	.size		_ZN78_INTERNAL_809ded1d_42_flash_fwd_hdim192_128_e4m3_packgqa_sm90_cu_4022bc09_30954cuda3std6ranges3__45__cpo4swapE,(.L_15 - _ZN78_INTERNAL_809ded1d_42_flash_fwd_hdim192_128_e4m3_packgqa_sm90_cu_4022bc09_30954cuda3std6ranges3__45__cpo4swapE)
_ZN78_INTERNAL_809ded1d_42_flash_fwd_hdim192_128_e4m3_packgqa_sm90_cu_4022bc09_30954cuda3std6ranges3__45__cpo4swapE:
	.zero		1
.L_15:


//--------------------- .nv.shared._ZN7cutlass13device_kernelIN5flash11enable_sm90INS1_16FlashAttnFwdSm90INS1_25CollectiveMainloopFwdSm90ILi2EN4cute5tupleIJNS5_1CILi2EEENS7_ILi1EEES9_EEENS6_IJNS7_ILi128EEENS7_ILi160EEENS7_ILi192EEEEEELi128ENS_12float_e4m3_tEfNS_4arch4Sm90ELb0ELb0ELb0ELb0ELb0ELb0ELb0ELb1ELb1ELb1ELb0ELb0EEENS1_21CollectiveEpilogueFwdINS6_IJSB_SB_SC_EEESA_NS_10bfloat16_tESH_Li256ELb0ELb1ELb0ELb1EEENS1_29StaticPersistentTileSchedulerILb0EEEEEEEEEvNT_6ParamsE --------------------------
	.section	.nv.shared._ZN7cutlass13device_kernelIN5flash11enable_sm90INS1_16FlashAttnFwdSm90INS1_25CollectiveMainloopFwdSm90ILi2EN4cute5tupleIJNS5_1CILi2EEENS7_ILi1EEES9_EEENS6_IJNS7_ILi128EEENS7_ILi160EEENS7_ILi192EEEEEELi128ENS_12float_e4m3_tEfNS_4arch4Sm90ELb0ELb0ELb0ELb0ELb0ELb0ELb0ELb1ELb1ELb1ELb0ELb0EEENS1_21CollectiveEpilogueFwdINS6_IJSB_SB_SC_EEESA_NS_10bfloat16_tESH_Li256ELb0ELb1ELb0ELb1EEENS1_29StaticPersistentTileSchedulerILb0EEEEEEEEEvNT_6ParamsE,"aw",@nobits
	.sectionflags	@""
	.align	16
	.zero		1024


//--------------------- .nv.shared._ZN7cutlass13device_kernelIN5flash11enable_sm90INS1_16FlashAttnFwdSm90INS1_25CollectiveMainloopFwdSm90ILi2EN4cute5tupleIJNS5_1CILi1EEES8_S8_EEENS6_IJNS7_ILi128EEENS7_ILi160EEENS7_ILi192EEEEEELi128ENS_12float_e4m3_tEfNS_4arch4Sm90ELb0ELb0ELb0ELb1ELb0ELb0ELb0ELb1ELb1ELb1ELb0ELb0EEENS1_21CollectiveEpilogueFwdINS6_IJSA_SA_SB_EEES9_NS_10bfloat16_tESG_Li256ELb1ELb1ELb0ELb1EEENS1_36VarlenDynamicPersistentTileSchedulerILi128ELi160ELi256ELi128ELb0ELb1ELb1ELb0ELb1ELb1EEEEEEEEEvNT_6ParamsE --------------------------
	.section	.nv.shared._ZN7cutlass13device_kernelIN5flash11enable_sm90INS1_16FlashAttnFwdSm90INS1_25CollectiveMainloopFwdSm90ILi2EN4cute5tupleIJNS5_1CILi1EEES8_S8_EEENS6_IJNS7_ILi128EEENS7_ILi160EEENS7_ILi192EEEEEELi128ENS_12float_e4m3_tEfNS_4arch4Sm90ELb0ELb0ELb0ELb1ELb0ELb0ELb0ELb1ELb1ELb1ELb0ELb0EEENS1_21CollectiveEpilogueFwdINS6_IJSA_SA_SB_EEES9_NS_10bfloat16_tESG_Li256ELb1ELb1ELb0ELb1EEENS1_36VarlenDynamicPersistentTileSchedulerILi128ELi160ELi256ELi128ELb0ELb1ELb1ELb0ELb1ELb1EEEEEEEEEvNT_6ParamsE,"aw",@nobits
	.sectionflags	@""
	.align	16
	.zero		1024


//--------------------- .nv.shared._ZN7cutlass13device_kernelIN5flash11enable_sm90INS1_16FlashAttnFwdSm90INS1_25CollectiveMainloopFwdSm90ILi2EN4cute5tupleIJNS5_1CILi1EEES8_S8_EEENS6_IJNS7_ILi128EEENS7_ILi160EEENS7_ILi192EEEEEELi128ENS_12float_e4m3_tEfNS_4arch4Sm90ELb0ELb0ELb0ELb1ELb0ELb1ELb0ELb1ELb1ELb1ELb0ELb0EEENS1_21CollectiveEpilogueFwdINS6_IJSA_SA_SB_EEES9_NS_10bfloat16_tESG_Li256ELb1ELb1ELb0ELb1EEENS1_36VarlenDynamicPersistentTileSchedulerILi128ELi160ELi256ELi128ELb0ELb1ELb1ELb0ELb1ELb1EEEEEEEEEvNT_6ParamsE --------------------------
	.section	.nv.shared._ZN7cutlass13device_kernelIN5flash11enable_sm90INS1_16FlashAttnFwdSm90INS1_25CollectiveMainloopFwdSm90ILi2EN4cute5tupleIJNS5_1CILi1EEES8_S8_EEENS6_IJNS7_ILi128EEENS7_ILi160EEENS7_ILi192EEEEEELi128ENS_12float_e4m3_tEfNS_4arch4Sm90ELb0ELb0ELb0ELb1ELb0ELb1ELb0ELb1ELb1ELb1ELb0ELb0EEENS1_21CollectiveEpilogueFwdINS6_IJSA_SA_SB_EEES9_NS_10bfloat16_tESG_Li256ELb1ELb1ELb0ELb1EEENS1_36VarlenDynamicPersistentTileSchedulerILi128ELi160ELi256ELi128ELb0ELb1ELb1ELb0ELb1ELb1EEEEEEEEEvNT_6ParamsE,"aw",@nobits
	.sectionflags	@""
	.align	16
	.zero		1024


//--------------------- .nv.shared._ZN7cutlass13device_kernelIN5flash11enable_sm90INS1_16FlashAttnFwdSm90INS1_25CollectiveMainloopFwdSm90ILi2EN4cute5tupleIJNS5_1CILi1EEES8_S8_EEENS6_IJNS7_ILi128EEENS7_ILi160EEENS7_ILi192EEEEEELi128ENS_12float_e4m3_tEfNS_4arch4Sm90ELb0ELb1ELb0ELb0ELb0ELb0ELb0ELb1ELb1ELb1ELb0ELb0EEENS1_21CollectiveEpilogueFwdINS6_IJSA_SA_SB_EEES9_NS_10bfloat16_tESG_Li256ELb0ELb1ELb0ELb1EEENS1_30DynamicPersistentTileSchedulerILi256ELi128ELb0ELb1ELb1EEEEEEEEEvNT_6ParamsE --------------------------
	.section	.nv.shared._ZN7cutlass13device_kernelIN5flash11enable_sm90INS1_16FlashAttnFwdSm90INS1_25CollectiveMainloopFwdSm90ILi2EN4cute5tupleIJNS5_1CILi1EEES8_S8_EEENS6_IJNS7_ILi128EEENS7_ILi160EEENS7_ILi192EEEEEELi128ENS_12float_e4m3_tEfNS_4arch4Sm90ELb0ELb1ELb0ELb0ELb0ELb0ELb0ELb1ELb1ELb1ELb0ELb0EEENS1_21CollectiveEpilogueFwdINS6_IJSA_SA_SB_EEES9_NS_10bfloat16_tESG_Li256ELb0ELb1ELb0ELb1EEENS1_30DynamicPersistentTileSchedulerILi256ELi128ELb0ELb1ELb1EEEEEEEEEvNT_6ParamsE,"aw",@nobits
	.sectionflags	@""
	.align	16
	.zero		1024


//--------------------- .nv.shared._ZN7cutlass13device_kernelIN5flash11enable_sm90INS1_16FlashAttnFwdSm90INS1_25CollectiveMainloopFwdSm90ILi2EN4cute5tupleIJNS5_1CILi1EEES8_S8_EEENS6_IJNS7_ILi128EEENS7_ILi160EEENS7_ILi192EEEEEELi128ENS_12float_e4m3_tEfNS_4arch4Sm90ELb0ELb1ELb0ELb1ELb0ELb0ELb0ELb1ELb1ELb1ELb0ELb0EEENS1_21CollectiveEpilogueFwdINS6_IJSA_SA_SB_EEES9_NS_10bfloat16_tESG_Li256ELb1ELb1ELb0ELb1EEENS1_36VarlenDynamicPersistentTileSchedulerILi128ELi160ELi256ELi128ELb0ELb1ELb1ELb1ELb0ELb1EEEEEEEEEvNT_6ParamsE --------------------------
	.section	.nv.shared._ZN7cutlass13device_kernelIN5flash11enable_sm90INS1_16FlashAttnFwdSm90INS1_25CollectiveMainloopFwdSm90ILi2EN4cute5tupleIJNS5_1CILi1EEES8_S8_EEENS6_IJNS7_ILi128EEENS7_ILi160EEENS7_ILi192EEEEEELi128ENS_12float_e4m3_tEfNS_4arch4Sm90ELb0ELb1ELb0ELb1ELb0ELb0ELb0ELb1ELb1ELb1ELb0ELb0EEENS1_21CollectiveEpilogueFwdINS6_IJSA_SA_SB_EEES9_NS_10bfloat16_tESG_Li256ELb1ELb1ELb0ELb1EEENS1_36VarlenDynamicPersistentTileSchedulerILi128ELi160ELi256ELi128ELb0ELb1ELb1ELb1ELb0ELb1EEEEEEEEEvNT_6ParamsE,"aw",@nobits
	.sectionflags	@""
	.align	16
	.zero		1024


//--------------------- .nv.shared._ZN7cutlass13device_kernelIN5flash11enable_sm90INS1_16FlashAttnFwdSm90INS1_25CollectiveMainloopFwdSm90ILi2EN4cute5tupleIJNS5_1CILi1EEES8_S8_EEENS6_IJNS7_ILi128EEENS7_ILi160EEENS7_ILi192EEEEEELi128ENS_12float_e4m3_tEfNS_4arch4Sm90ELb0ELb1ELb0ELb1ELb0ELb1ELb0ELb1ELb1ELb1ELb0ELb0EEENS1_21CollectiveEpilogueFwdINS6_IJSA_SA_SB_EEES9_NS_10bfloat16_tESG_Li256ELb1ELb1ELb0ELb1EEENS1_36VarlenDynamicPersistentTileSchedulerILi128ELi160ELi256ELi128ELb0ELb1ELb1ELb1ELb0ELb1EEEEEEEEEvNT_6ParamsE --------------------------
	.section	.nv.shared._ZN7cutlass13device_kernelIN5flash11enable_sm90INS1_16FlashAttnFwdSm90INS1_25CollectiveMainloopFwdSm90ILi2EN4cute5tupleIJNS5_1CILi1EEES8_S8_EEENS6_IJNS7_ILi128EEENS7_ILi160EEENS7_ILi192EEEEEELi128ENS_12float_e4m3_tEfNS_4arch4Sm90ELb0ELb1ELb0ELb1ELb0ELb1ELb0ELb1ELb1ELb1ELb0ELb0EEENS1_21CollectiveEpilogueFwdINS6_IJSA_SA_SB_EEES9_NS_10bfloat16_tESG_Li256ELb1ELb1ELb0ELb1EEENS1_36VarlenDynamicPersistentTileSchedulerILi128ELi160ELi256ELi128ELb0ELb1ELb1ELb1ELb0ELb1EEEEEEEEEvNT_6ParamsE,"aw",@nobits
	.sectionflags	@""
	.align	16
	.zero		1024


//--------------------- .nv.shared._ZN7cutlass13device_kernelIN5flash11enable_sm90INS1_16FlashAttnFwdSm90INS1_25CollectiveMainloopFwdSm90ILi2EN4cute5tupleIJNS5_1CILi1EEES8_S8_EEENS6_IJNS7_ILi128EEENS7_ILi160EEENS7_ILi192EEEEEELi128ENS_12float_e4m3_tEfNS_4arch4Sm90ELb1ELb0ELb0ELb0ELb0ELb0ELb0ELb1ELb1ELb1ELb0ELb0EEENS1_21CollectiveEpilogueFwdINS6_IJSA_SA_SB_EEES9_NS_10bfloat16_tESG_Li256ELb0ELb1ELb0ELb1EEENS1_30DynamicPersistentTileSchedulerILi256ELi128ELb0ELb1ELb1EEEEEEEEEvNT_6ParamsE --------------------------
	.section	.nv.shared._ZN7cutlass13device_kernelIN5flash11enable_sm90INS1_16FlashAttnFwdSm90INS1_25CollectiveMainloopFwdSm90ILi2EN4cute5tupleIJNS5_1CILi1EEES8_S8_EEENS6_IJNS7_ILi128EEENS7_ILi160EEENS7_ILi192EEEEEELi128ENS_12float_e4m3_tEfNS_4arch4Sm90ELb1ELb0ELb0ELb0ELb0ELb0ELb0ELb1ELb1ELb1ELb0ELb0EEENS1_21CollectiveEpilogueFwdINS6_IJSA_SA_SB_EEES9_NS_10bfloat16_tESG_Li256ELb0ELb1ELb0ELb1EEENS1_30DynamicPersistentTileSchedulerILi256ELi128ELb0ELb1ELb1EEEEEEEEEvNT_6ParamsE,"aw",@nobits
	.sectionflags	@""
	.align	16
	.zero		1024


//--------------------- .nv.shared._ZN7cutlass13device_kernelIN5flash11enable_sm90INS1_16FlashAttnFwdSm90INS1_25CollectiveMainloopFwdSm90ILi2EN4cute5tupleIJNS5_1CILi1EEES8_S8_EEENS6_IJNS7_ILi128EEENS7_ILi160EEENS7_ILi192EEEEEELi128ENS_12float_e4m3_tEfNS_4arch4Sm90ELb1ELb0ELb0ELb1ELb0ELb0ELb0ELb1ELb1ELb1ELb0ELb0EEENS1_21CollectiveEpilogueFwdINS6_IJSA_SA_SB_EEES9_NS_10bfloat16_tESG_Li256ELb1ELb1ELb0ELb1EEENS1_36VarlenDynamicPersistentTileSchedulerILi128ELi160ELi256ELi128ELb0ELb1ELb1ELb1ELb1ELb1EEEEEEEEEvNT_6ParamsE --------------------------
	.section	.nv.shared._ZN7cutlass13device_kernelIN5flash11enable_sm90INS1_16FlashAttnFwdSm90INS1_25CollectiveMainloopFwdSm90ILi2EN4cute5tupleIJNS5_1CILi1EEES8_S8_EEENS6_IJNS7_ILi128EEENS7_ILi160EEENS7_ILi192EEEEEELi128ENS_12float_e4m3_tEfNS_4arch4Sm90ELb1ELb0ELb0ELb1ELb0ELb0ELb0ELb1ELb1ELb1ELb0ELb0EEENS1_21CollectiveEpilogueFwdINS6_IJSA_SA_SB_EEES9_NS_10bfloat16_tESG_Li256ELb1ELb1ELb0ELb1EEENS1_36VarlenDynamicPersistentTileSchedulerILi128ELi160ELi256ELi128ELb0ELb1ELb1ELb1ELb1ELb1EEEEEEEEEvNT_6ParamsE,"aw",@nobits
	.sectionflags	@""
	.align	16
	.zero		1024


//--------------------- .nv.shared._ZN7cutlass13device_kernelIN5flash11enable_sm90INS1_16FlashAttnFwdSm90INS1_25CollectiveMainloopFwdSm90ILi2EN4cute5tupleIJNS5_1CILi1EEES8_S8_EEENS6_IJNS7_ILi128EEENS7_ILi160EEENS7_ILi192EEEEEELi128ENS_12float_e4m3_tEfNS_4arch4Sm90ELb1ELb0ELb0ELb1ELb0ELb1ELb0ELb1ELb1ELb1ELb0ELb0EEENS1_21CollectiveEpilogueFwdINS6_IJSA_SA_SB_EEES9_NS_10bfloat16_tESG_Li256ELb1ELb1ELb0ELb1EEENS1_36VarlenDynamicPersistentTileSchedulerILi128ELi160ELi256ELi128ELb0ELb1ELb1ELb1ELb1ELb1EEEEEEEEEvNT_6ParamsE --------------------------
	.section	.nv.shared._ZN7cutlass13device_kernelIN5flash11enable_sm90INS1_16FlashAttnFwdSm90INS1_25CollectiveMainloopFwdSm90ILi2EN4cute5tupleIJNS5_1CILi1EEES8_S8_EEENS6_IJNS7_ILi128EEENS7_ILi160EEENS7_ILi192EEEEEELi128ENS_12float_e4m3_tEfNS_4arch4Sm90ELb1ELb0ELb0ELb1ELb0ELb1ELb0ELb1ELb1ELb1ELb0ELb0EEENS1_21CollectiveEpilogueFwdINS6_IJSA_SA_SB_EEES9_NS_10bfloat16_tESG_Li256ELb1ELb1ELb0ELb1EEENS1_36VarlenDynamicPersistentTileSchedulerILi128ELi160ELi256ELi128ELb0ELb1ELb1ELb1ELb1ELb1EEEEEEEEEvNT_6ParamsE,"aw",@nobits
	.sectionflags	@""
	.align	16
	.zero		1024


//--------------------- .nv.constant0._ZN7cutlass13device_kernelIN5flash11enable_sm90INS1_16FlashAttnFwdSm90INS1_25CollectiveMainloopFwdSm90ILi2EN4cute5tupleIJNS5_1CILi1EEES8_S8_EEENS6_IJNS7_ILi128EEENS7_ILi160EEENS7_ILi192EEEEEELi128ENS_12float_e4m3_tEfNS_4arch4Sm90ELb0ELb0ELb0ELb0ELb0ELb0ELb0ELb1ELb1ELb1ELb0ELb0EEENS1_21CollectiveEpilogueFwdINS6_IJSA_SA_SB_EEES9_NS_10bfloat16_tESG_Li256ELb0ELb1ELb0ELb1EEENS1_29StaticPersistentTileSchedulerILb0EEEEEEEEEvNT_6ParamsE --------------------------
	.section	.nv.constant0._ZN7cutlass13device_kernelIN5flash11enable_sm90INS1_16FlashAttnFwdSm90INS1_25CollectiveMainloopFwdSm90ILi2EN4cute5tupleIJNS5_1CILi1EEES8_S8_EEENS6_IJNS7_ILi128EEENS7_ILi160EEENS7_ILi192EEEEEELi128ENS_12float_e4m3_tEfNS_4arch4Sm90ELb0ELb0ELb0ELb0ELb0ELb0ELb0ELb1ELb1ELb1ELb0ELb0EEENS1_21CollectiveEpilogueFwdINS6_IJSA_SA_SB_EEES9_NS_10bfloat16_tESG_Li256ELb0ELb1ELb0ELb1EEENS1_29StaticPersistentTileSchedulerILb0EEEEEEEEEvNT_6ParamsE,"a",@progbits
	.sectionflags	@""
	.align	4
.nv.constant0._ZN7cutlass13device_kernelIN5flash11enable_sm90INS1_16FlashAttnFwdSm90INS1_25CollectiveMainloopFwdSm90ILi2EN4cute5tupleIJNS5_1CILi1EEES8_S8_EEENS6_IJNS7_ILi128EEENS7_ILi160EEENS7_ILi192EEEEEELi128ENS_12float_e4m3_tEfNS_4arch4Sm90ELb0ELb0ELb0ELb0ELb0ELb0ELb0ELb1ELb1ELb1ELb0ELb0EEENS1_21CollectiveEpilogueFwdINS6_IJSA_SA_SB_EEES9_NS_10bfloat16_tESG_Li256ELb0ELb1ELb0ELb1EEENS1_29StaticPersistentTileSchedulerILb0EEEEEEEEEvNT_6ParamsE:
	.zero		3200


//--------------------- .nv.constant0._ZN7cutlass13device_kernelIN5flash11enable_sm90INS1_16FlashAttnFwdSm90INS1_25CollectiveMainloopFwdSm90ILi2EN4cute5tupleIJNS5_1CILi2EEENS7_ILi1EEES9_EEENS6_IJNS7_ILi128EEENS7_ILi160EEENS7_ILi192EEEEEELi128ENS_12float_e4m3_tEfNS_4arch4Sm90ELb0ELb0ELb0ELb0ELb0ELb0ELb0ELb1ELb1ELb1ELb0ELb0EEENS1_21CollectiveEpilogueFwdINS6_IJSB_SB_SC_EEESA_NS_10bfloat16_tESH_Li256ELb0ELb1ELb0ELb1EEENS1_29StaticPersistentTileSchedulerILb0EEEEEEEEEvNT_6ParamsE --------------------------
	.section	.nv.constant0._ZN7cutlass13device_kernelIN5flash11enable_sm90INS1_16FlashAttnFwdSm90INS1_25CollectiveMainloopFwdSm90ILi2EN4cute5tupleIJNS5_1CILi2EEENS7_ILi1EEES9_EEENS6_IJNS7_ILi128EEENS7_ILi160EEENS7_ILi192EEEEEELi128ENS_12float_e4m3_tEfNS_4arch4Sm90ELb0ELb0ELb0ELb0ELb0ELb0ELb0ELb1ELb1ELb1ELb0ELb0EEENS1_21CollectiveEpilogueFwdINS6_IJSB_SB_SC_EEESA_NS_10bfloat16_tESH_Li256ELb0ELb1ELb0ELb1EEENS1_29StaticPersistentTileSchedulerILb0EEEEEEEEEvNT_6ParamsE,"a",@progbits
	.sectionflags	@""
	.align	4
.nv.constant0._ZN7cutlass13device_kernelIN5flash11enable_sm90INS1_16FlashAttnFwdSm90INS1_25CollectiveMainloopFwdSm90ILi2EN4cute5tupleIJNS5_1CILi2EEENS7_ILi1EEES9_EEENS6_IJNS7_ILi128EEENS7_ILi160EEENS7_ILi192EEEEEELi128ENS_12float_e4m3_tEfNS_4arch4Sm90ELb0ELb0ELb0ELb0ELb0ELb0ELb0ELb1ELb1ELb1ELb0ELb0EEENS1_21CollectiveEpilogueFwdINS6_IJSB_SB_SC_EEESA_NS_10bfloat16_tESH_Li256ELb0ELb1ELb0ELb1EEENS1_29StaticPersistentTileSchedulerILb0EEEEEEEEEvNT_6ParamsE:
	.zero		3200


//--------------------- .nv.constant0._ZN7cutlass13device_kernelIN5flash11enable_sm90INS1_16FlashAttnFwdSm90INS1_25CollectiveMainloopFwdSm90ILi2EN4cute5tupleIJNS5_1CILi1EEES8_S8_EEENS6_IJNS7_ILi128EEENS7_ILi160EEENS7_ILi192EEEEEELi128ENS_12float_e4m3_tEfNS_4arch4Sm90ELb0ELb0ELb0ELb1ELb0ELb0ELb0ELb1ELb1ELb1ELb0ELb0EEENS1_21CollectiveEpilogueFwdINS6_IJSA_SA_SB_EEES9_NS_10bfloat16_tESG_Li256ELb1ELb1ELb0ELb1EEENS1_36VarlenDynamicPersistentTileSchedulerILi128ELi160ELi256ELi128ELb0ELb1ELb1ELb0ELb1ELb1EEEEEEEEEvNT_6ParamsE --------------------------
	.section	.nv.constant0._ZN7cutlass13device_kernelIN5flash11enable_sm90INS1_16FlashAttnFwdSm90INS1_25CollectiveMainloopFwdSm90ILi2EN4cute5tupleIJNS5_1CILi1EEES8_S8_EEENS6_IJNS7_ILi128EEENS7_ILi160EEENS7_ILi192EEEEEELi128ENS_12float_e4m3_tEfNS_4arch4Sm90ELb0ELb0ELb0ELb1ELb0ELb0ELb0ELb1ELb1ELb1ELb0ELb0EEENS1_21CollectiveEpilogueFwdINS6_IJSA_SA_SB_EEES9_NS_10bfloat16_tESG_Li256ELb1ELb1ELb0ELb1EEENS1_36VarlenDynamicPersistentTileSchedulerILi128ELi160ELi256ELi128ELb0ELb1ELb1ELb0ELb1ELb1EEEEEEEEEvNT_6ParamsE,"a",@progbits
	.sectionflags	@""
	.align	4
.nv.constant0._ZN7cutlass13device_kernelIN5flash11enable_sm90INS1_16FlashAttnFwdSm90INS1_25CollectiveMainloopFwdSm90ILi2EN4cute5tupleIJNS5_1CILi1EEES8_S8_EEENS6_IJNS7_ILi128EEENS7_ILi160EEENS7_ILi192EEEEEELi128ENS_12float_e4m3_tEfNS_4arch4Sm90ELb0ELb0ELb0ELb1ELb0ELb0ELb0ELb1ELb1ELb1ELb0ELb0EEENS1_21CollectiveEpilogueFwdINS6_IJSA_SA_SB_EEES9_NS_10bfloat16_tESG_Li256ELb1ELb1ELb0ELb1EEENS1_36VarlenDynamicPersistentTileSchedulerILi128ELi160ELi256ELi128ELb0ELb1ELb1ELb0ELb1ELb1EEEEEEEEEvNT_6ParamsE:
	.zero		3328


//--------------------- .nv.constant0._ZN7cutlass13device_kernelIN5flash11enable_sm90INS1_16FlashAttnFwdSm90INS1_25CollectiveMainloopFwdSm90ILi2EN4cute5tupleIJNS5_1CILi1EEES8_S8_EEENS6_IJNS7_ILi128EEENS7_ILi160EEENS7_ILi192EEEEEELi128ENS_12float_e4m3_tEfNS_4arch4Sm90ELb0ELb0ELb0ELb1ELb0ELb1ELb0ELb1ELb1ELb1ELb0ELb0EEENS1_21CollectiveEpilogueFwdINS6_IJSA_SA_SB_EEES9_NS_10bfloat16_tESG_Li256ELb1ELb1ELb0ELb1EEENS1_36VarlenDynamicPersistentTileSchedulerILi128ELi160ELi256ELi128ELb0ELb1ELb1ELb0ELb1ELb1EEEEEEEEEvNT_6ParamsE --------------------------
	.section	.nv.constant0._ZN7cutlass13device_kernelIN5flash11enable_sm90INS1_16FlashAttnFwdSm90INS1_25CollectiveMainloopFwdSm90ILi2EN4cute5tupleIJNS5_1CILi1EEES8_S8_EEENS6_IJNS7_ILi128EEENS7_ILi160EEENS7_ILi192EEEEEELi128ENS_12float_e4m3_tEfNS_4arch4Sm90ELb0ELb0ELb0ELb1ELb0ELb1ELb0ELb1ELb1ELb1ELb0ELb0EEENS1_21CollectiveEpilogueFwdINS6_IJSA_SA_SB_EEES9_NS_10bfloat16_tESG_Li256ELb1ELb1ELb0ELb1EEENS1_36VarlenDynamicPersistentTileSchedulerILi128ELi160ELi256ELi128ELb0ELb1ELb1ELb0ELb1ELb1EEEEEEEEEvNT_6ParamsE,"a",@progbits
	.sectionflags	@""
	.align	4
.nv.constant0._ZN7cutlass13device_kernelIN5flash11enable_sm90INS1_16FlashAttnFwdSm90INS1_25CollectiveMainloopFwdSm90ILi2EN4cute5tupleIJNS5_1CILi1EEES8_S8_EEENS6_IJNS7_ILi128EEENS7_ILi160EEENS7_ILi192EEEEEELi128ENS_12float_e4m3_tEfNS_4arch4Sm90ELb0ELb0ELb0ELb1ELb0ELb1ELb0ELb1ELb1ELb1ELb0ELb0EEENS1_21CollectiveEpilogueFwdINS6_IJSA_SA_SB_EEES9_NS_10bfloat16_tESG_Li256ELb1ELb1ELb0ELb1EEENS1_36VarlenDynamicPersistentTileSchedulerILi128ELi160ELi256ELi128ELb0ELb1ELb1ELb0ELb1ELb1EEEEEEEEEvNT_6ParamsE:
	.zero		3328


//--------------------- .nv.constant0._ZN7cutlass13device_kernelIN5flash11enable_sm90INS1_16FlashAttnFwdSm90INS1_25CollectiveMainloopFwdSm90ILi2EN4cute5tupleIJNS5_1CILi1EEES8_S8_EEENS6_IJNS7_ILi128EEENS7_ILi160EEENS7_ILi192EEEEEELi128ENS_12float_e4m3_tEfNS_4arch4Sm90ELb0ELb1ELb0ELb0ELb0ELb0ELb0ELb1ELb1ELb1ELb0ELb0EEENS1_21CollectiveEpilogueFwdINS6_IJSA_SA_SB_EEES9_NS_10bfloat16_tESG_Li256ELb0ELb1ELb0ELb1EEENS1_30DynamicPersistentTileSchedulerILi256ELi128ELb0ELb1ELb1EEEEEEEEEvNT_6ParamsE --------------------------
	.section	.nv.constant0._ZN7cutlass13device_kernelIN5flash11enable_sm90INS1_16FlashAttnFwdSm90INS1_25CollectiveMainloopFwdSm90ILi2EN4cute5tupleIJNS5_1CILi1EEES8_S8_EEENS6_IJNS7_ILi128EEENS7_ILi160EEENS7_ILi192EEEEEELi128ENS_12float_e4m3_tEfNS_4arch4Sm90ELb0ELb1ELb0ELb0ELb0ELb0ELb0ELb1ELb1ELb1ELb0ELb0EEENS1_21CollectiveEpilogueFwdINS6_IJSA_SA_SB_EEES9_NS_10bfloat16_tESG_Li256ELb0ELb1ELb0ELb1EEENS1_30DynamicPersistentTileSchedulerILi256ELi128ELb0ELb1ELb1EEEEEEEEEvNT_6ParamsE,"a",@progbits
	.sectionflags	@""
	.align	4
.nv.constant0._ZN7cutlass13device_kernelIN5flash11enable_sm90INS1_16FlashAttnFwdSm90INS1_25CollectiveMainloopFwdSm90ILi2EN4cute5tupleIJNS5_1CILi1EEES8_S8_EEENS6_IJNS7_ILi128EEENS7_ILi160EEENS7_ILi192EEEEEELi128ENS_12float_e4m3_tEfNS_4arch4Sm90ELb0ELb1ELb0ELb0ELb0ELb0ELb0ELb1ELb1ELb1ELb0ELb0EEENS1_21CollectiveEpilogueFwdINS6_IJSA_SA_SB_EEES9_NS_10bfloat16_tESG_Li256ELb0ELb1ELb0ELb1EEENS1_30DynamicPersistentTileSchedulerILi256ELi128ELb0ELb1ELb1EEEEEEEEEvNT_6ParamsE:
	.zero		3328


//--------------------- .nv.constant0._ZN7cutlass13device_kernelIN5flash11enable_sm90INS1_16FlashAttnFwdSm90INS1_25CollectiveMainloopFwdSm90ILi2EN4cute5tupleIJNS5_1CILi1EEES8_S8_EEENS6_IJNS7_ILi128EEENS7_ILi160EEENS7_ILi192EEEEEELi128ENS_12float_e4m3_tEfNS_4arch4Sm90ELb0ELb1ELb0ELb1ELb0ELb0ELb0ELb1ELb1ELb1ELb0ELb0EEENS1_21CollectiveEpilogueFwdINS6_IJSA_SA_SB_EEES9_NS_10bfloat16_tESG_Li256ELb1ELb1ELb0ELb1EEENS1_36VarlenDynamicPersistentTileSchedulerILi128ELi160ELi256ELi128ELb0ELb1ELb1ELb1ELb0ELb1EEEEEEEEEvNT_6ParamsE --------------------------
	.section	.nv.constant0._ZN7cutlass13device_kernelIN5flash11enable_sm90INS1_16FlashAttnFwdSm90INS1_25CollectiveMainloopFwdSm90ILi2EN4cute5tupleIJNS5_1CILi1EEES8_S8_EEENS6_IJNS7_ILi128EEENS7_ILi160EEENS7_ILi192EEEEEELi128ENS_12float_e4m3_tEfNS_4arch4Sm90ELb0ELb1ELb0ELb1ELb0ELb0ELb0ELb1ELb1ELb1ELb0ELb0EEENS1_21CollectiveEpilogueFwdINS6_IJSA_SA_SB_EEES9_NS_10bfloat16_tESG_Li256ELb1ELb1ELb0ELb1EEENS1_36VarlenDynamicPersistentTileSchedulerILi128ELi160ELi256ELi128ELb0ELb1ELb1ELb1ELb0ELb1EEEEEEEEEvNT_6ParamsE,"a",@progbits
	.sectionflags	@""
	.align	4
.nv.constant0._ZN7cutlass13device_kernelIN5flash11enable_sm90INS1_16FlashAttnFwdSm90INS1_25CollectiveMainloopFwdSm90ILi2EN4cute5tupleIJNS5_1CILi1EEES8_S8_EEENS6_IJNS7_ILi128EEENS7_ILi160EEENS7_ILi192EEEEEELi128ENS_12float_e4m3_tEfNS_4arch4Sm90ELb0ELb1ELb0ELb1ELb0ELb0ELb0ELb1ELb1ELb1ELb0ELb0EEENS1_21CollectiveEpilogueFwdINS6_IJSA_SA_SB_EEES9_NS_10bfloat16_tESG_Li256ELb1ELb1ELb0ELb1EEENS1_36VarlenDynamicPersistentTileSchedulerILi128ELi160ELi256ELi128ELb0ELb1ELb1ELb1ELb0ELb1EEEEEEEEEvNT_6ParamsE:
	.zero		3328


//--------------------- .nv.constant0._ZN7cutlass13device_kernelIN5flash11enable_sm90INS1_16FlashAttnFwdSm90INS1_25CollectiveMainloopFwdSm90ILi2EN4cute5tupleIJNS5_1CILi1EEES8_S8_EEENS6_IJNS7_ILi128EEENS7_ILi160EEENS7_ILi192EEEEEELi128ENS_12float_e4m3_tEfNS_4arch4Sm90ELb0ELb1ELb0ELb1ELb0ELb1ELb0ELb1ELb1ELb1ELb0ELb0EEENS1_21CollectiveEpilogueFwdINS6_IJSA_SA_SB_EEES9_NS_10bfloat16_tESG_Li256ELb1ELb1ELb0ELb1EEENS1_36VarlenDynamicPersistentTileSchedulerILi128ELi160ELi256ELi128ELb0ELb1ELb1ELb1ELb0ELb1EEEEEEEEEvNT_6ParamsE --------------------------
	.section	.nv.constant0._ZN7cutlass13device_kernelIN5flash11enable_sm90INS1_16FlashAttnFwdSm90INS1_25CollectiveMainloopFwdSm90ILi2EN4cute5tupleIJNS5_1CILi1EEES8_S8_EEENS6_IJNS7_ILi128EEENS7_ILi160EEENS7_ILi192EEEEEELi128ENS_12float_e4m3_tEfNS_4arch4Sm90ELb0ELb1ELb0ELb1ELb0ELb1ELb0ELb1ELb1ELb1ELb0ELb0EEENS1_21CollectiveEpilogueFwdINS6_IJSA_SA_SB_EEES9_NS_10bfloat16_tESG_Li256ELb1ELb1ELb0ELb1EEENS1_36VarlenDynamicPersistentTileSchedulerILi128ELi160ELi256ELi128ELb0ELb1ELb1ELb1ELb0ELb1EEEEEEEEEvNT_6ParamsE,"a",@progbits
	.sectionflags	@""
	.align	4
.nv.constant0._ZN7cutlass13device_kernelIN5flash11enable_sm90INS1_16FlashAttnFwdSm90INS1_25CollectiveMainloopFwdSm90ILi2EN4cute5tupleIJNS5_1CILi1EEES8_S8_EEENS6_IJNS7_ILi128EEENS7_ILi160EEENS7_ILi192EEEEEELi128ENS_12float_e4m3_tEfNS_4arch4Sm90ELb0ELb1ELb0ELb1ELb0ELb1ELb0ELb1ELb1ELb1ELb0ELb0EEENS1_21CollectiveEpilogueFwdINS6_IJSA_SA_SB_EEES9_NS_10bfloat16_tESG_Li256ELb1ELb1ELb0ELb1EEENS1_36VarlenDynamicPersistentTileSchedulerILi128ELi160ELi256ELi128ELb0ELb1ELb1ELb1ELb0ELb1EEEEEEEEEvNT_6ParamsE:
	.zero		3328


//--------------------- .nv.constant0._ZN7cutlass13device_kernelIN5flash11enable_sm90INS1_16FlashAttnFwdSm90INS1_25CollectiveMainloopFwdSm90ILi2EN4cute5tupleIJNS5_1CILi1EEES8_S8_EEENS6_IJNS7_ILi128EEENS7_ILi160EEENS7_ILi192EEEEEELi128ENS_12float_e4m3_tEfNS_4arch4Sm90ELb1ELb0ELb0ELb0ELb0ELb0ELb0ELb1ELb1ELb1ELb0ELb0EEENS1_21CollectiveEpilogueFwdINS6_IJSA_SA_SB_EEES9_NS_10bfloat16_tESG_Li256ELb0ELb1ELb0ELb1EEENS1_30DynamicPersistentTileSchedulerILi256ELi128ELb0ELb1ELb1EEEEEEEEEvNT_6ParamsE --------------------------
	.section	.nv.constant0._ZN7cutlass13device_kernelIN5flash11enable_sm90INS1_16FlashAttnFwdSm90INS1_25CollectiveMainloopFwdSm90ILi2EN4cute5tupleIJNS5_1CILi1EEES8_S8_EEENS6_IJNS7_ILi128EEENS7_ILi160EEENS7_ILi192EEEEEELi128ENS_12float_e4m3_tEfNS_4arch4Sm90ELb1ELb0ELb0ELb0ELb0ELb0ELb0ELb1ELb1ELb1ELb0ELb0EEENS1_21CollectiveEpilogueFwdINS6_IJSA_SA_SB_EEES9_NS_10bfloat16_tESG_Li256ELb0ELb1ELb0ELb1EEENS1_30DynamicPersistentTileSchedulerILi256ELi128ELb0ELb1ELb1EEEEEEEEEvNT_6ParamsE,"a",@progbits
	.sectionflags	@""
	.align	4
.nv.constant0._ZN7cutlass13device_kernelIN5flash11enable_sm90INS1_16FlashAttnFwdSm90INS1_25CollectiveMainloopFwdSm90ILi2EN4cute5tupleIJNS5_1CILi1EEES8_S8_EEENS6_IJNS7_ILi128EEENS7_ILi160EEENS7_ILi192EEEEEELi128ENS_12float_e4m3_tEfNS_4arch4Sm90ELb1ELb0ELb0ELb0ELb0ELb0ELb0ELb1ELb1ELb1ELb0ELb0EEENS1_21CollectiveEpilogueFwdINS6_IJSA_SA_SB_EEES9_NS_10bfloat16_tESG_Li256ELb0ELb1ELb0ELb1EEENS1_30DynamicPersistentTileSchedulerILi256ELi128ELb0ELb1ELb1EEEEEEEEEvNT_6ParamsE:
	.zero		3328


//--------------------- .nv.constant0._ZN7cutlass13device_kernelIN5flash11enable_sm90INS1_16FlashAttnFwdSm90INS1_25CollectiveMainloopFwdSm90ILi2EN4cute5tupleIJNS5_1CILi1EEES8_S8_EEENS6_IJNS7_ILi128EEENS7_ILi160EEENS7_ILi192EEEEEELi128ENS_12float_e4m3_tEfNS_4arch4Sm90ELb1ELb0ELb0ELb1ELb0ELb0ELb0ELb1ELb1ELb1ELb0ELb0EEENS1_21CollectiveEpilogueFwdINS6_IJSA_SA_SB_EEES9_NS_10bfloat16_tESG_Li256ELb1ELb1ELb0ELb1EEENS1_36VarlenDynamicPersistentTileSchedulerILi128ELi160ELi256ELi128ELb0ELb1ELb1ELb1ELb1ELb1EEEEEEEEEvNT_6ParamsE --------------------------
	.section	.nv.constant0._ZN7cutlass13device_kernelIN5flash11enable_sm90INS1_16FlashAttnFwdSm90INS1_25CollectiveMainloopFwdSm90ILi2EN4cute5tupleIJNS5_1CILi1EEES8_S8_EEENS6_IJNS7_ILi128EEENS7_ILi160EEENS7_ILi192EEEEEELi128ENS_12float_e4m3_tEfNS_4arch4Sm90ELb1ELb0ELb0ELb1ELb0ELb0ELb0ELb1ELb1ELb1ELb0ELb0EEENS1_21CollectiveEpilogueFwdINS6_IJSA_SA_SB_EEES9_NS_10bfloat16_tESG_Li256ELb1ELb1ELb0ELb1EEENS1_36VarlenDynamicPersistentTileSchedulerILi128ELi160ELi256ELi128ELb0ELb1ELb1ELb1ELb1ELb1EEEEEEEEEvNT_6ParamsE,"a",@progbits
	.sectionflags	@""
	.align	4
.nv.constant0._ZN7cutlass13device_kernelIN5flash11enable_sm90INS1_16FlashAttnFwdSm90INS1_25CollectiveMainloopFwdSm90ILi2EN4cute5tupleIJNS5_1CILi1EEES8_S8_EEENS6_IJNS7_ILi128EEENS7_ILi160EEENS7_ILi192EEEEEELi128ENS_12float_e4m3_tEfNS_4arch4Sm90ELb1ELb0ELb0ELb1ELb0ELb0ELb0ELb1ELb1ELb1ELb0ELb0EEENS1_21CollectiveEpilogueFwdINS6_IJSA_SA_SB_EEES9_NS_10bfloat16_tESG_Li256ELb1ELb1ELb0ELb1EEENS1_36VarlenDynamicPersistentTileSchedulerILi128ELi160ELi256ELi128ELb0ELb1ELb1ELb1ELb1ELb1EEEEEEEEEvNT_6ParamsE:
	.zero		3328


//--------------------- .nv.constant0._ZN7cutlass13device_kernelIN5flash11enable_sm90INS1_16FlashAttnFwdSm90INS1_25CollectiveMainloopFwdSm90ILi2EN4cute5tupleIJNS5_1CILi1EEES8_S8_EEENS6_IJNS7_ILi128EEENS7_ILi160EEENS7_ILi192EEEEEELi128ENS_12float_e4m3_tEfNS_4arch4Sm90ELb1ELb0ELb0ELb1ELb0ELb1ELb0ELb1ELb1ELb1ELb0ELb0EEENS1_21CollectiveEpilogueFwdINS6_IJSA_SA_SB_EEES9_NS_10bfloat16_tESG_Li256ELb1ELb1ELb0ELb1EEENS1_36VarlenDynamicPersistentTileSchedulerILi128ELi160ELi256ELi128ELb0ELb1ELb1ELb1ELb1ELb1EEEEEEEEEvNT_6ParamsE --------------------------
	.section	.nv.constant0._ZN7cutlass13device_kernelIN5flash11enable_sm90INS1_16FlashAttnFwdSm90INS1_25CollectiveMainloopFwdSm90ILi2EN4cute5tupleIJNS5_1CILi1EEES8_S8_EEENS6_IJNS7_ILi128EEENS7_ILi160EEENS7_ILi192EEEEEELi128ENS_12float_e4m3_tEfNS_4arch4Sm90ELb1ELb0ELb0ELb1ELb0ELb1ELb0ELb1ELb1ELb1ELb0ELb0EEENS1_21CollectiveEpilogueFwdINS6_IJSA_SA_SB_EEES9_NS_10bfloat16_tESG_Li256ELb1ELb1ELb0ELb1EEENS1_36VarlenDynamicPersistentTileSchedulerILi128ELi160ELi256ELi128ELb0ELb1ELb1ELb1ELb1ELb1EEEEEEEEEvNT_6ParamsE,"a",@progbits
	.sectionflags	@""
	.align	4
.nv.constant0._ZN7cutlass13device_kernelIN5flash11enable_sm90INS1_16FlashAttnFwdSm90INS1_25CollectiveMainloopFwdSm90ILi2EN4cute5tupleIJNS5_1CILi1EEES8_S8_EEENS6_IJNS7_ILi128EEENS7_ILi160EEENS7_ILi192EEEEEELi128ENS_12float_e4m3_tEfNS_4arch4Sm90ELb1ELb0ELb0ELb1ELb0ELb1ELb0ELb1ELb1ELb1ELb0ELb0EEENS1_21CollectiveEpilogueFwdINS6_IJSA_SA_SB_EEES9_NS_10bfloat16_tESG_Li256ELb1ELb1ELb0ELb1EEENS1_36VarlenDynamicPersistentTileSchedulerILi128ELi160ELi256ELi128ELb0ELb1ELb1ELb1ELb1ELb1EEEEEEEEEvNT_6ParamsE:
	.zero		3328


//--------------------- SYMBOLS --------------------------

	.type		.nv.reservedSmem.offset0,@object
	.size		.nv.reservedSmem.offset0,0x4
	.type		__assertfail,@function
